	.target	sm_90a

	.elftype	@"ET_EXEC"


//--------------------- .note.nv.tkinfo           --------------------------
	.section	.note.nv.tkinfo,"",@"SHT_NOTE"
	.sectionflags	@"SHF_NOTE_NV_TKINFO"
	.tkinfo
        /*0018*/ 	.word	0x00000002
        /*0030*/ 	.string	""
        /*0030*/ 	.string	"ptxas"
        /*0030*/ 	.string	"Cuda compilation tools, release 13.0, V13.0.88"
        /*0030*/ 	.string	"Build cuda_13.0.r13.0/compiler.36424714_0"
        /*0030*/ 	.string	"-arch sm_90a -m 64 "



//--------------------- .note.nv.cuinfo           --------------------------
	.section	.note.nv.cuinfo,"",@"SHT_NOTE"
	.sectionflags	@"SHF_NOTE_NV_CUINFO"
        /*0018*/ 	.short	0x0002
        /*001a*/ 	.short	0x005a
        /*001c*/ 	.short	0x0082
	.zero		2


//--------------------- .nv.info                  --------------------------
	.section	.nv.info,"",@"SHT_CUDA_INFO"
	.align	4


	//----- nvinfo : EIATTR_REGCOUNT
	.align		4
        /*0000*/ 	.byte	0x04, 0x2f
        /*0002*/ 	.short	(.L_20 - .L_19)
	.align		4
.L_19:
        /*0004*/ 	.word	index@(_ZN7cutlass13device_kernelIN5flash11enable_sm90INS1_16FlashAttnFwdSm90INS1_25CollectiveMainloopFwdSm90ILi2EN4cute5tupleIJNS5_1CILi1EEES8_S8_EEENS6_IJNS7_ILi128EEENS7_ILi96EEENS7_ILi64EEEEEELi256ENS_10bfloat16_tEfNS_4arch4Sm90ELb1ELb0ELb1ELb1ELb0ELb1ELb1ELb1ELb0ELb0ELb0ELb0EEENS1_21CollectiveEpilogueFwdINS6_IJSA_NS7_ILi256EEESB_EEES9_SE_SG_Li256ELb1ELb0ELb0ELb0EEENS1_36VarlenDynamicPersistentTileSchedulerILi128ELi96ELi256ELi32ELb0ELb0ELb1ELb1ELb1ELb1EEEEEEEEEvNT_6ParamsE)
        /*0008*/ 	.word	0x000000a8


	//----- nvinfo : EIATTR_FRAME_SIZE
	.align		4
.L_20:
        /*000c*/ 	.byte	0x04, 0x11
        /*000e*/ 	.short	(.L_22 - .L_21)
	.align		4
.L_21:
        /*0010*/ 	.word	index@(_ZN7cutlass13device_kernelIN5flash11enable_sm90INS1_16FlashAttnFwdSm90INS1_25CollectiveMainloopFwdSm90ILi2EN4cute5tupleIJNS5_1CILi1EEES8_S8_EEENS6_IJNS7_ILi128EEENS7_ILi96EEENS7_ILi64EEEEEELi256ENS_10bfloat16_tEfNS_4arch4Sm90ELb1ELb0ELb1ELb1ELb0ELb1ELb1ELb1ELb0ELb0ELb0ELb0EEENS1_21CollectiveEpilogueFwdINS6_IJSA_NS7_ILi256EEESB_EEES9_SE_SG_Li256ELb1ELb0ELb0ELb0EEENS1_36VarlenDynamicPersistentTileSchedulerILi128ELi96ELi256ELi32ELb0ELb0ELb1ELb1ELb1ELb1EEEEEEEEEvNT_6ParamsE)
        /*0014*/ 	.word	0x00000078


	//----- nvinfo : EIATTR_REGCOUNT
	.align		4
.L_22:
        /*0018*/ 	.byte	0x04, 0x2f
        /*001a*/ 	.short	(.L_24 - .L_23)
	.align		4
.L_23:
        /*001c*/ 	.word	index@(_ZN7cutlass13device_kernelIN5flash11enable_sm90INS1_16FlashAttnFwdSm90INS1_25CollectiveMainloopFwdSm90ILi2EN4cute5tupleIJNS5_1CILi1EEES8_S8_EEENS6_IJNS7_ILi128EEENS7_ILi96EEENS7_ILi64EEEEEELi256ENS_10bfloat16_tEfNS_4arch4Sm90ELb1ELb0ELb1ELb1ELb0ELb0ELb1ELb1ELb0ELb0ELb0ELb0EEENS1_21CollectiveEpilogueFwdINS6_IJSA_NS7_ILi256EEESB_EEES9_SE_SG_Li256ELb1ELb0ELb0ELb0EEENS1_36VarlenDynamicPersistentTileSchedulerILi128ELi96ELi256ELi32ELb0ELb0ELb1ELb1ELb1ELb1EEEEEEEEEvNT_6ParamsE)
        /*0020*/ 	.word	0x000000a8


	//----- nvinfo : EIATTR_FRAME_SIZE
	.align		4
.L_24:
        /*0024*/ 	.byte	0x04, 0x11
        /*0026*/ 	.short	(.L_26 - .L_25)
	.align		4
.L_25:
        /*0028*/ 	.word	index@(_ZN7cutlass13device_kernelIN5flash11enable_sm90INS1_16FlashAttnFwdSm90INS1_25CollectiveMainloopFwdSm90ILi2EN4cute5tupleIJNS5_1CILi1EEES8_S8_EEENS6_IJNS7_ILi128EEENS7_ILi96EEENS7_ILi64EEEEEELi256ENS_10bfloat16_tEfNS_4arch4Sm90ELb1ELb0ELb1ELb1ELb0ELb0ELb1ELb1ELb0ELb0ELb0ELb0EEENS1_21CollectiveEpilogueFwdINS6_IJSA_NS7_ILi256EEESB_EEES9_SE_SG_Li256ELb1ELb0ELb0ELb0EEENS1_36VarlenDynamicPersistentTileSchedulerILi128ELi96ELi256ELi32ELb0ELb0ELb1ELb1ELb1ELb1EEEEEEEEEvNT_6ParamsE)
        /*002c*/ 	.word	0x00000028


	//----- nvinfo : EIATTR_REGCOUNT
	.align		4
.L_26:
        /*0030*/ 	.byte	0x04, 0x2f
        /*0032*/ 	.short	(.L_28 - .L_27)
	.align		4
.L_27:
        /*0034*/ 	.word	index@(_ZN7cutlass13device_kernelIN5flash11enable_sm90INS1_16FlashAttnFwdSm90INS1_25CollectiveMainloopFwdSm90ILi2EN4cute5tupleIJNS5_1CILi1EEES8_S8_EEENS6_IJNS7_ILi128EEENS7_ILi96EEENS7_ILi64EEEEEELi256ENS_10bfloat16_tEfNS_4arch4Sm90ELb1ELb0ELb1ELb1ELb0ELb1ELb0ELb1ELb0ELb0ELb0ELb0EEENS1_21CollectiveEpilogueFwdINS6_IJSA_NS7_ILi256EEESB_EEES9_SE_SG_Li256ELb1ELb0ELb0ELb0EEENS1_36VarlenDynamicPersistentTileSchedulerILi128ELi96ELi256ELi32ELb0ELb0ELb1ELb1ELb1ELb1EEEEEEEEEvNT_6ParamsE)
        /*0038*/ 	.word	0x000000a8


	//----- nvinfo : EIATTR_FRAME_SIZE
	.align		4
.L_28:
        /*003c*/ 	.byte	0x04, 0x11
        /*003e*/ 	.short	(.L_30 - .L_29)
	.align		4
.L_29:
        /*0040*/ 	.word	index@(_ZN7cutlass13device_kernelIN5flash11enable_sm90INS1_16FlashAttnFwdSm90INS1_25CollectiveMainloopFwdSm90ILi2EN4cute5tupleIJNS5_1CILi1EEES8_S8_EEENS6_IJNS7_ILi128EEENS7_ILi96EEENS7_ILi64EEEEEELi256ENS_10bfloat16_tEfNS_4arch4Sm90ELb1ELb0ELb1ELb1ELb0ELb1ELb0ELb1ELb0ELb0ELb0ELb0EEENS1_21CollectiveEpilogueFwdINS6_IJSA_NS7_ILi256EEESB_EEES9_SE_SG_Li256ELb1ELb0ELb0ELb0EEENS1_36VarlenDynamicPersistentTileSchedulerILi128ELi96ELi256ELi32ELb0ELb0ELb1ELb1ELb1ELb1EEEEEEEEEvNT_6ParamsE)
        /*0044*/ 	.word	0x00000030


	//----- nvinfo : EIATTR_REGCOUNT
	.align		4
.L_30:
        /*0048*/ 	.byte	0x04, 0x2f
        /*004a*/ 	.short	(.L_32 - .L_31)
	.align		4
.L_31:
        /*004c*/ 	.word	index@(_ZN7cutlass13device_kernelIN5flash11enable_sm90INS1_16FlashAttnFwdSm90INS1_25CollectiveMainloopFwdSm90ILi2EN4cute5tupleIJNS5_1CILi1EEES8_S8_EEENS6_IJNS7_ILi128EEENS7_ILi96EEENS7_ILi64EEEEEELi256ENS_10bfloat16_tEfNS_4arch4Sm90ELb1ELb0ELb1ELb1ELb0ELb0ELb0ELb1ELb0ELb0ELb0ELb0EEENS1_21CollectiveEpilogueFwdINS6_IJSA_NS7_ILi256EEESB_EEES9_SE_SG_Li256ELb1ELb0ELb0ELb0EEENS1_36VarlenDynamicPersistentTileSchedulerILi128ELi96ELi256ELi32ELb0ELb0ELb1ELb1ELb1ELb1EEEEEEEEEvNT_6ParamsE)
        /*0050*/ 	.word	0x000000a8


	//----- nvinfo : EIATTR_FRAME_SIZE
	.align		4
.L_32:
        /*0054*/ 	.byte	0x04, 0x11
        /*0056*/ 	.short	(.L_34 - .L_33)
	.align		4
.L_33:
        /*0058*/ 	.word	index@(_ZN7cutlass13device_kernelIN5flash11enable_sm90INS1_16FlashAttnFwdSm90INS1_25CollectiveMainloopFwdSm90ILi2EN4cute5tupleIJNS5_1CILi1EEES8_S8_EEENS6_IJNS7_ILi128EEENS7_ILi96EEENS7_ILi64EEEEEELi256ENS_10bfloat16_tEfNS_4arch4Sm90ELb1ELb0ELb1ELb1ELb0ELb0ELb0ELb1ELb0ELb0ELb0ELb0EEENS1_21CollectiveEpilogueFwdINS6_IJSA_NS7_ILi256EEESB_EEES9_SE_SG_Li256ELb1ELb0ELb0ELb0EEENS1_36VarlenDynamicPersistentTileSchedulerILi128ELi96ELi256ELi32ELb0ELb0ELb1ELb1ELb1ELb1EEEEEEEEEvNT_6ParamsE)
        /*005c*/ 	.word	0x00000028


	//----- nvinfo : EIATTR_REGCOUNT
	.align		4
.L_34:
        /*0060*/ 	.byte	0x04, 0x2f
        /*0062*/ 	.short	(.L_36 - .L_35)
	.align		4
.L_35:
        /*0064*/ 	.word	index@(_ZN7cutlass13device_kernelIN5flash11enable_sm90INS1_16FlashAttnFwdSm90INS1_25CollectiveMainloopFwdSm90ILi2EN4cute5tupleIJNS5_1CILi1EEES8_S8_EEENS6_IJNS7_ILi128EEENS7_ILi96EEENS7_ILi64EEEEEELi256ENS_10bfloat16_tEfNS_4arch4Sm90ELb1ELb0ELb1ELb0ELb0ELb0ELb1ELb1ELb0ELb0ELb0ELb0EEENS1_21CollectiveEpilogueFwdINS6_IJSA_NS7_ILi256EEESB_EEES9_SE_SG_Li256ELb0ELb0ELb0ELb0EEENS1_30DynamicPersistentTileSchedulerILi256ELi32ELb0ELb0ELb1EEEEEEEEEvNT_6ParamsE)
        /*0068*/ 	.word	0x000000a8


	//----- nvinfo : EIATTR_FRAME_SIZE
	.align		4
.L_36:
        /*006c*/ 	.byte	0x04, 0x11
        /*006e*/ 	.short	(.L_38 - .L_37)
	.align		4
.L_37:
        /*0070*/ 	.word	index@(_ZN7cutlass13device_kernelIN5flash11enable_sm90INS1_16FlashAttnFwdSm90INS1_25CollectiveMainloopFwdSm90ILi2EN4cute5tupleIJNS5_1CILi1EEES8_S8_EEENS6_IJNS7_ILi128EEENS7_ILi96EEENS7_ILi64EEEEEELi256ENS_10bfloat16_tEfNS_4arch4Sm90ELb1ELb0ELb1ELb0ELb0ELb0ELb1ELb1ELb0ELb0ELb0ELb0EEENS1_21CollectiveEpilogueFwdINS6_IJSA_NS7_ILi256EEESB_EEES9_SE_SG_Li256ELb0ELb0ELb0ELb0EEENS1_30DynamicPersistentTileSchedulerILi256ELi32ELb0ELb0ELb1EEEEEEEEEvNT_6ParamsE)
        /*0074*/ 	.word	0x00000010


	//----- nvinfo : EIATTR_REGCOUNT
	.align		4
.L_38:
        /*0078*/ 	.byte	0x04, 0x2f
        /*007a*/ 	.short	(.L_40 - .L_39)
	.align		4
.L_39:
        /*007c*/ 	.word	index@(_ZN7cutlass13device_kernelIN5flash11enable_sm90INS1_16FlashAttnFwdSm90INS1_25CollectiveMainloopFwdSm90ILi2EN4cute5tupleIJNS5_1CILi1EEES8_S8_EEENS6_IJNS7_ILi128EEENS7_ILi96EEENS7_ILi64EEEEEELi256ENS_10bfloat16_tEfNS_4arch4Sm90ELb1ELb0ELb1ELb0ELb0ELb0ELb0ELb1ELb0ELb0ELb0ELb0EEENS1_21CollectiveEpilogueFwdINS6_IJSA_NS7_ILi256EEESB_EEES9_SE_SG_Li256ELb0ELb0ELb0ELb0EEENS1_30DynamicPersistentTileSchedulerILi256ELi32ELb0ELb0ELb1EEEEEEEEEvNT_6ParamsE)
        /*0080*/ 	.word	0x000000a8


	//----- nvinfo : EIATTR_FRAME_SIZE
	.align		4
.L_40:
        /*0084*/ 	.byte	0x04, 0x11
        /*0086*/ 	.short	(.L_42 - .L_41)
	.align		4
.L_41:
        /*0088*/ 	.word	index@(_ZN7cutlass13device_kernelIN5flash11enable_sm90INS1_16FlashAttnFwdSm90INS1_25CollectiveMainloopFwdSm90ILi2EN4cute5tupleIJNS5_1CILi1EEES8_S8_EEENS6_IJNS7_ILi128EEENS7_ILi96EEENS7_ILi64EEEEEELi256ENS_10bfloat16_tEfNS_4arch4Sm90ELb1ELb0ELb1ELb0ELb0ELb0ELb0ELb1ELb0ELb0ELb0ELb0EEENS1_21CollectiveEpilogueFwdINS6_IJSA_NS7_ILi256EEESB_EEES9_SE_SG_Li256ELb0ELb0ELb0ELb0EEENS1_30DynamicPersistentTileSchedulerILi256ELi32ELb0ELb0ELb1EEEEEEEEEvNT_6ParamsE)
        /*008c*/ 	.word	0x00000000


	//----- nvinfo : EIATTR_REGCOUNT
	.align		4
.L_42:
        /*0090*/ 	.byte	0x04, 0x2f
        /*0092*/ 	.short	(.L_44 - .L_43)
	.align		4
.L_43:
        /*0094*/ 	.word	index@(_ZN7cutlass13device_kernelIN5flash11enable_sm90INS1_16FlashAttnFwdSm90INS1_25CollectiveMainloopFwdSm90ILi2EN4cute5tupleIJNS5_1CILi1EEES8_S8_EEENS6_IJNS7_ILi128EEENS7_ILi96EEENS7_ILi64EEEEEELi256ENS_10bfloat16_tEfNS_4arch4Sm90ELb0ELb1ELb1ELb1ELb0ELb1ELb1ELb1ELb0ELb0ELb0ELb0EEENS1_21CollectiveEpilogueFwdINS6_IJSA_NS7_ILi256EEESB_EEES9_SE_SG_Li256ELb1ELb0ELb0ELb0EEENS1_36VarlenDynamicPersistentTileSchedulerILi128ELi96ELi256ELi32ELb0ELb0ELb1ELb1ELb0ELb1EEEEEEEEEvNT_6ParamsE)
        /*0098*/ 	.word	0x000000a8


	//----- nvinfo : EIATTR_FRAME_SIZE
	.align		4
.L_44:
        /*009c*/ 	.byte	0x04, 0x11
        /*009e*/ 	.short	(.L_46 - .L_45)
	.align		4
.L_45:
        /*00a0*/ 	.word	index@($_ZN7cutlass13device_kernelIN5flash11enable_sm90INS1_16FlashAttnFwdSm90INS1_25CollectiveMainloopFwdSm90ILi2EN4cute5tupleIJNS5_1CILi1EEES8_S8_EEENS6_IJNS7_ILi128EEENS7_ILi96EEENS7_ILi64EEEEEELi256ENS_10bfloat16_tEfNS_4arch4Sm90ELb0ELb1ELb1ELb1ELb0ELb1ELb1ELb1ELb0ELb0ELb0ELb0EEENS1_21CollectiveEpilogueFwdINS6_IJSA_NS7_ILi256EEESB_EEES9_SE_SG_Li256ELb1ELb0ELb0ELb0EEENS1_36VarlenDynamicPersistentTileSchedulerILi128ELi96ELi256ELi32ELb0ELb0ELb1ELb1ELb0ELb1EEEEEEEEEvNT_6ParamsE$_ZZN5flash25CollectiveMainloopFwdSm90ILi2EN4cute5tupleIJNS1_1CILi1EEES4_S4_EEENS2_IJNS3_ILi128EEENS3_ILi96EEENS3_ILi64EEEEEELi256EN7cutlass10bfloat16_tEfNSA_4arch4Sm90ELb0ELb1ELb1ELb1ELb0ELb1ELb1ELb1ELb0ELb0ELb0ELb0EE3mmaINS_16FlashAttnFwdSm90ISE_NS_21CollectiveEpilogueFwdINS2_IJS6_NS3_ILi256EEES7_EEES5_SB_SD_Li256ELb1ELb0ELb0ELb0EEENS_36VarlenDynamicPersistentTileSchedulerILi128ELi96ELi256ELi32ELb0ELb0ELb1ELb1ELb0ELb1EEEE13SharedStorageENS1_6TensorINS1_11ArrayEngineIfLm128EEENS1_6LayoutINS2_IJNS2_IJNS3_ILi2EEEST_NS3_ILi32EEEEEES4_S4_EEENS2_IJNS2_IJS4_ST_NS3_ILi4EEEEEENS3_ILi0EEESZ_EEEEEEENS_7SoftmaxILi2ELi0EEEEEbRKNSE_6ParamsENSA_25PipelineTmaAsyncNoClusterILi2ENSA_16PipelineTmaAsyncILi2EEEEES1B_RNSA_13PipelineStateILj2EEERT0_RT1_iRiRKNS_16SeqlenInfoQKNewKILb1ELb1EEENS2_IJiiiiEEERT_ENKUliT_T0_T1_E_clIZSF_ISO_S12_S14_EbS17_S1B_S1B_S1E_S1G_S1I_iS1J_S1N_S1O_S1Q_EUlRS1R_iE0_NS3_ILb1EEES1Y_EEDaiS1R_S1S_S1T_)
        /*00a4*/ 	.word	0x000004a0


	//----- nvinfo : EIATTR_FRAME_SIZE
	.align		4
.L_46:
        /*00a8*/ 	.byte	0x04, 0x11
        /*00aa*/ 	.short	(.L_48 - .L_47)
	.align		4
.L_47:
        /*00ac*/ 	.word	index@(_ZN7cutlass13device_kernelIN5flash11enable_sm90INS1_16FlashAttnFwdSm90INS1_25CollectiveMainloopFwdSm90ILi2EN4cute5tupleIJNS5_1CILi1EEES8_S8_EEENS6_IJNS7_ILi128EEENS7_ILi96EEENS7_ILi64EEEEEELi256ENS_10bfloat16_tEfNS_4arch4Sm90ELb0ELb1ELb1ELb1ELb0ELb1ELb1ELb1ELb0ELb0ELb0ELb0EEENS1_21CollectiveEpilogueFwdINS6_IJSA_NS7_ILi256EEESB_EEES9_SE_SG_Li256ELb1ELb0ELb0ELb0EEENS1_36VarlenDynamicPersistentTileSchedulerILi128ELi96ELi256ELi32ELb0ELb0ELb1ELb1ELb0ELb1EEEEEEEEEvNT_6ParamsE)
        /*00b0*/ 	.word	0x000004a0


	//----- nvinfo : EIATTR_REGCOUNT
	.align		4
.L_48:
        /*00b4*/ 	.byte	0x04, 0x2f
        /*00b6*/ 	.short	(.L_50 - .L_49)
	.align		4
.L_49:
        /*00b8*/ 	.word	index@(_ZN7cutlass13device_kernelIN5flash11enable_sm90INS1_16FlashAttnFwdSm90INS1_25CollectiveMainloopFwdSm90ILi2EN4cute5tupleIJNS5_1CILi1EEES8_S8_EEENS6_IJNS7_ILi128EEENS7_ILi96EEENS7_ILi64EEEEEELi256ENS_10bfloat16_tEfNS_4arch4Sm90ELb0ELb1ELb1ELb1ELb0ELb0ELb1ELb1ELb0ELb0ELb0ELb0EEENS1_21CollectiveEpilogueFwdINS6_IJSA_NS7_ILi256EEESB_EEES9_SE_SG_Li256ELb1ELb0ELb0ELb0EEENS1_36VarlenDynamicPersistentTileSchedulerILi128ELi96ELi256ELi32ELb0ELb0ELb1ELb1ELb0ELb1EEEEEEEEEvNT_6ParamsE)
        /*00bc*/ 	.word	0x000000a8


	//----- nvinfo : EIATTR_FRAME_SIZE
	.align		4
.L_50:
        /*00c0*/ 	.byte	0x04, 0x11
        /*00c2*/ 	.short	(.L_52 - .L_51)
	.align		4
.L_51:
        /*00c4*/ 	.word	index@($_ZN7cutlass13device_kernelIN5flash11enable_sm90INS1_16FlashAttnFwdSm90INS1_25CollectiveMainloopFwdSm90ILi2EN4cute5tupleIJNS5_1CILi1EEES8_S8_EEENS6_IJNS7_ILi128EEENS7_ILi96EEENS7_ILi64EEEEEELi256ENS_10bfloat16_tEfNS_4arch4Sm90ELb0ELb1ELb1ELb1ELb0ELb0ELb1ELb1ELb0ELb0ELb0ELb0EEENS1_21CollectiveEpilogueFwdINS6_IJSA_NS7_ILi256EEESB_EEES9_SE_SG_Li256ELb1ELb0ELb0ELb0EEENS1_36VarlenDynamicPersistentTileSchedulerILi128ELi96ELi256ELi32ELb0ELb0ELb1ELb1ELb0ELb1EEEEEEEEEvNT_6ParamsE$_ZZN5flash25CollectiveMainloopFwdSm90ILi2EN4cute5tupleIJNS1_1CILi1EEES4_S4_EEENS2_IJNS3_ILi128EEENS3_ILi96EEENS3_ILi64EEEEEELi256EN7cutlass10bfloat16_tEfNSA_4arch4Sm90ELb0ELb1ELb1ELb1ELb0ELb0ELb1ELb1ELb0ELb0ELb0ELb0EE3mmaINS_16FlashAttnFwdSm90ISE_NS_21CollectiveEpilogueFwdINS2_IJS6_NS3_ILi256EEES7_EEES5_SB_SD_Li256ELb1ELb0ELb0ELb0EEENS_36VarlenDynamicPersistentTileSchedulerILi128ELi96ELi256ELi32ELb0ELb0ELb1ELb1ELb0ELb1EEEE13SharedStorageENS1_6TensorINS1_11ArrayEngineIfLm128EEENS1_6LayoutINS2_IJNS2_IJNS3_ILi2EEEST_NS3_ILi32EEEEEES4_S4_EEENS2_IJNS2_IJS4_ST_NS3_ILi4EEEEEENS3_ILi0EEESZ_EEEEEEENS_7SoftmaxILi2ELi0EEEEEbRKNSE_6ParamsENSA_25PipelineTmaAsyncNoClusterILi2ENSA_16PipelineTmaAsyncILi2EEEEES1B_RNSA_13PipelineStateILj2EEERT0_RT1_iRiRKNS_16SeqlenInfoQKNewKILb1ELb0EEENS2_IJiiiiEEERT_ENKUliT_T0_T1_E_clIZSF_ISO_S12_S14_EbS17_S1B_S1B_S1E_S1G_S1I_iS1J_S1N_S1O_S1Q_EUlRS1R_iE1_NS3_ILb0EEENS3_ILb1EEEEEDaiS1R_S1S_S1T_)
        /*00c8*/ 	.word	0x00000490


	//----- nvinfo : EIATTR_FRAME_SIZE
	.align		4
.L_52:
        /*00cc*/ 	.byte	0x04, 0x11
        /*00ce*/ 	.short	(.L_54 - .L_53)
	.align		4
.L_53:
        /*00d0*/ 	.word	index@(_ZN7cutlass13device_kernelIN5flash11enable_sm90INS1_16FlashAttnFwdSm90INS1_25CollectiveMainloopFwdSm90ILi2EN4cute5tupleIJNS5_1CILi1EEES8_S8_EEENS6_IJNS7_ILi128EEENS7_ILi96EEENS7_ILi64EEEEEELi256ENS_10bfloat16_tEfNS_4arch4Sm90ELb0ELb1ELb1ELb1ELb0ELb0ELb1ELb1ELb0ELb0ELb0ELb0EEENS1_21CollectiveEpilogueFwdINS6_IJSA_NS7_ILi256EEESB_EEES9_SE_SG_Li256ELb1ELb0ELb0ELb0EEENS1_36VarlenDynamicPersistentTileSchedulerILi128ELi96ELi256ELi32ELb0ELb0ELb1ELb1ELb0ELb1EEEEEEEEEvNT_6ParamsE)
        /*00d4*/ 	.word	0x00000490


	//----- nvinfo : EIATTR_REGCOUNT
	.align		4
.L_54:
        /*00d8*/ 	.byte	0x04, 0x2f
        /*00da*/ 	.short	(.L_56 - .L_55)
	.align		4
.L_55:
        /*00dc*/ 	.word	index@(_ZN7cutlass13device_kernelIN5flash11enable_sm90INS1_16FlashAttnFwdSm90INS1_25CollectiveMainloopFwdSm90ILi2EN4cute5tupleIJNS5_1CILi1EEES8_S8_EEENS6_IJNS7_ILi128EEENS7_ILi96EEENS7_ILi64EEEEEELi256ENS_10bfloat16_tEfNS_4arch4Sm90ELb0ELb1ELb1ELb1ELb0ELb1ELb0ELb1ELb0ELb0ELb0ELb0EEENS1_21CollectiveEpilogueFwdINS6_IJSA_NS7_ILi256EEESB_EEES9_SE_SG_Li256ELb1ELb0ELb0ELb0EEENS1_36VarlenDynamicPersistentTileSchedulerILi128ELi96ELi256ELi32ELb0ELb0ELb1ELb1ELb0ELb1EEEEEEEEEvNT_6ParamsE)
        /*00e0*/ 	.word	0x000000a8


	//----- nvinfo : EIATTR_FRAME_SIZE
	.align		4
.L_56:
        /*00e4*/ 	.byte	0x04, 0x11
        /*00e6*/ 	.short	(.L_58 - .L_57)
	.align		4
.L_57:
        /*00e8*/ 	.word	index@(_ZN7cutlass13device_kernelIN5flash11enable_sm90INS1_16FlashAttnFwdSm90INS1_25CollectiveMainloopFwdSm90ILi2EN4cute5tupleIJNS5_1CILi1EEES8_S8_EEENS6_IJNS7_ILi128EEENS7_ILi96EEENS7_ILi64EEEEEELi256ENS_10bfloat16_tEfNS_4arch4Sm90ELb0ELb1ELb1ELb1ELb0ELb1ELb0ELb1ELb0ELb0ELb0ELb0EEENS1_21CollectiveEpilogueFwdINS6_IJSA_NS7_ILi256EEESB_EEES9_SE_SG_Li256ELb1ELb0ELb0ELb0EEENS1_36VarlenDynamicPersistentTileSchedulerILi128ELi96ELi256ELi32ELb0ELb0ELb1ELb1ELb0ELb1EEEEEEEEEvNT_6ParamsE)
        /*00ec*/ 	.word	0x00000030


	//----- nvinfo : EIATTR_REGCOUNT
	.align		4
.L_58:
        /*00f0*/ 	.byte	0x04, 0x2f
        /*00f2*/ 	.short	(.L_60 - .L_59)
	.align		4
.L_59:
        /*00f4*/ 	.word	index@(_ZN7cutlass13device_kernelIN5flash11enable_sm90INS1_16FlashAttnFwdSm90INS1_25CollectiveMainloopFwdSm90ILi2EN4cute5tupleIJNS5_1CILi1EEES8_S8_EEENS6_IJNS7_ILi128EEENS7_ILi96EEENS7_ILi64EEEEEELi256ENS_10bfloat16_tEfNS_4arch4Sm90ELb0ELb1ELb1ELb1ELb0ELb0ELb0ELb1ELb0ELb0ELb0ELb0EEENS1_21CollectiveEpilogueFwdINS6_IJSA_NS7_ILi256EEESB_EEES9_SE_SG_Li256ELb1ELb0ELb0ELb0EEENS1_36VarlenDynamicPersistentTileSchedulerILi128ELi96ELi256ELi32ELb0ELb0ELb1ELb1ELb0ELb1EEEEEEEEEvNT_6ParamsE)
        /*00f8*/ 	.word	0x000000a8


	//----- nvinfo : EIATTR_FRAME_SIZE
	.align		4
.L_60:
        /*00fc*/ 	.byte	0x04, 0x11
        /*00fe*/ 	.short	(.L_62 - .L_61)
	.align		4
.L_61:
        /*0100*/ 	.word	index@(_ZN7cutlass13device_kernelIN5flash11enable_sm90INS1_16FlashAttnFwdSm90INS1_25CollectiveMainloopFwdSm90ILi2EN4cute5tupleIJNS5_1CILi1EEES8_S8_EEENS6_IJNS7_ILi128EEENS7_ILi96EEENS7_ILi64EEEEEELi256ENS_10bfloat16_tEfNS_4arch4Sm90ELb0ELb1ELb1ELb1ELb0ELb0ELb0ELb1ELb0ELb0ELb0ELb0EEENS1_21CollectiveEpilogueFwdINS6_IJSA_NS7_ILi256EEESB_EEES9_SE_SG_Li256ELb1ELb0ELb0ELb0EEENS1_36VarlenDynamicPersistentTileSchedulerILi128ELi96ELi256ELi32ELb0ELb0ELb1ELb1ELb0ELb1EEEEEEEEEvNT_6ParamsE)
        /*0104*/ 	.word	0x00000020


	//----- nvinfo : EIATTR_REGCOUNT
	.align		4
.L_62:
        /*0108*/ 	.byte	0x04, 0x2f
        /*010a*/ 	.short	(.L_64 - .L_63)
	.align		4
.L_63:
        /*010c*/ 	.word	index@(_ZN7cutlass13device_kernelIN5flash11enable_sm90INS1_16FlashAttnFwdSm90INS1_25CollectiveMainloopFwdSm90ILi2EN4cute5tupleIJNS5_1CILi1EEES8_S8_EEENS6_IJNS7_ILi128EEENS7_ILi96EEENS7_ILi64EEEEEELi256ENS_10bfloat16_tEfNS_4arch4Sm90ELb0ELb1ELb1ELb0ELb0ELb0ELb1ELb1ELb0ELb0ELb0ELb0EEENS1_21CollectiveEpilogueFwdINS6_IJSA_NS7_ILi256EEESB_EEES9_SE_SG_Li256ELb0ELb0ELb0ELb0EEENS1_30DynamicPersistentTileSchedulerILi256ELi32ELb0ELb0ELb1EEEEEEEEEvNT_6ParamsE)
        /*0110*/ 	.word	0x000000a8


	//----- nvinfo : EIATTR_FRAME_SIZE
	.align		4
.L_64:
        /*0114*/ 	.byte	0x04, 0x11
        /*0116*/ 	.short	(.L_66 - .L_65)
	.align		4
.L_65:
        /*0118*/ 	.word	index@($_ZN7cutlass13device_kernelIN5flash11enable_sm90INS1_16FlashAttnFwdSm90INS1_25CollectiveMainloopFwdSm90ILi2EN4cute5tupleIJNS5_1CILi1EEES8_S8_EEENS6_IJNS7_ILi128EEENS7_ILi96EEENS7_ILi64EEEEEELi256ENS_10bfloat16_tEfNS_4arch4Sm90ELb0ELb1ELb1ELb0ELb0ELb0ELb1ELb1ELb0ELb0ELb0ELb0EEENS1_21CollectiveEpilogueFwdINS6_IJSA_NS7_ILi256EEESB_EEES9_SE_SG_Li256ELb0ELb0ELb0ELb0EEENS1_30DynamicPersistentTileSchedulerILi256ELi32ELb0ELb0ELb1EEEEEEEEEvNT_6ParamsE$_ZZN5flash25CollectiveMainloopFwdSm90ILi2EN4cute5tupleIJNS1_1CILi1EEES4_S4_EEENS2_IJNS3_ILi128EEENS3_ILi96EEENS3_ILi64EEEEEELi256EN7cutlass10bfloat16_tEfNSA_4arch4Sm90ELb0ELb1ELb1ELb0ELb0ELb0ELb1ELb1ELb0ELb0ELb0ELb0EE3mmaINS_16FlashAttnFwdSm90ISE_NS_21CollectiveEpilogueFwdINS2_IJS6_NS3_ILi256EEES7_EEES5_SB_SD_Li256ELb0ELb0ELb0ELb0EEENS_30DynamicPersistentTileSchedulerILi256ELi32ELb0ELb0ELb1EEEE13SharedStorageENS1_6TensorINS1_11ArrayEngineIfLm128EEENS1_6LayoutINS2_IJNS2_IJNS3_ILi2EEEST_NS3_ILi32EEEEEES4_S4_EEENS2_IJNS2_IJS4_ST_NS3_ILi4EEEEEENS3_ILi0EEESZ_EEEEEEENS_7SoftmaxILi2ELi0EEEEEbRKNSE_6ParamsENSA_25PipelineTmaAsyncNoClusterILi2ENSA_16PipelineTmaAsyncILi2EEEEES1B_RNSA_13PipelineStateILj2EEERT0_RT1_iRiRKNS_16SeqlenInfoQKNewKILb0ELb0EEENS2_IJiiiiEEERT_ENKUliT_T0_T1_E_clIZSF_ISO_S12_S14_EbS17_S1B_S1B_S1E_S1G_S1I_iS1J_S1N_S1O_S1Q_EUlRS1R_iE1_NS3_ILb0EEENS3_ILb1EEEEEDaiS1R_S1S_S1T_)
        /*011c*/ 	.word	0x00000480


	//----- nvinfo : EIATTR_FRAME_SIZE
	.align		4
.L_66:
        /*0120*/ 	.byte	0x04, 0x11
        /*0122*/ 	.short	(.L_68 - .L_67)
	.align		4
.L_67:
        /*0124*/ 	.word	index@(_ZN7cutlass13device_kernelIN5flash11enable_sm90INS1_16FlashAttnFwdSm90INS1_25CollectiveMainloopFwdSm90ILi2EN4cute5tupleIJNS5_1CILi1EEES8_S8_EEENS6_IJNS7_ILi128EEENS7_ILi96EEENS7_ILi64EEEEEELi256ENS_10bfloat16_tEfNS_4arch4Sm90ELb0ELb1ELb1ELb0ELb0ELb0ELb1ELb1ELb0ELb0ELb0ELb0EEENS1_21CollectiveEpilogueFwdINS6_IJSA_NS7_ILi256EEESB_EEES9_SE_SG_Li256ELb0ELb0ELb0ELb0EEENS1_30DynamicPersistentTileSchedulerILi256ELi32ELb0ELb0ELb1EEEEEEEEEvNT_6ParamsE)
        /*0128*/ 	.word	0x00000480


	//----- nvinfo : EIATTR_REGCOUNT
	.align		4
.L_68:
        /*012c*/ 	.byte	0x04, 0x2f
        /*012e*/ 	.short	(.L_70 - .L_69)
	.align		4
.L_69:
        /*0130*/ 	.word	index@(_ZN7cutlass13device_kernelIN5flash11enable_sm90INS1_16FlashAttnFwdSm90INS1_25CollectiveMainloopFwdSm90ILi2EN4cute5tupleIJNS5_1CILi1EEES8_S8_EEENS6_IJNS7_ILi128EEENS7_ILi96EEENS7_ILi64EEEEEELi256ENS_10bfloat16_tEfNS_4arch4Sm90ELb0ELb1ELb1ELb0ELb0ELb0ELb0ELb1ELb0ELb0ELb0ELb0EEENS1_21CollectiveEpilogueFwdINS6_IJSA_NS7_ILi256EEESB_EEES9_SE_SG_Li256ELb0ELb0ELb0ELb0EEENS1_30DynamicPersistentTileSchedulerILi256ELi32ELb0ELb0ELb1EEEEEEEEEvNT_6ParamsE)
        /*0134*/ 	.word	0x000000a8


	//----- nvinfo : EIATTR_FRAME_SIZE
	.align		4
.L_70:
        /*0138*/ 	.byte	0x04, 0x11
        /*013a*/ 	.short	(.L_72 - .L_71)
	.align		4
.L_71:
        /*013c*/ 	.word	index@(_ZN7cutlass13device_kernelIN5flash11enable_sm90INS1_16FlashAttnFwdSm90INS1_25CollectiveMainloopFwdSm90ILi2EN4cute5tupleIJNS5_1CILi1EEES8_S8_EEENS6_IJNS7_ILi128EEENS7_ILi96EEENS7_ILi64EEEEEELi256ENS_10bfloat16_tEfNS_4arch4Sm90ELb0ELb1ELb1ELb0ELb0ELb0ELb0ELb1ELb0ELb0ELb0ELb0EEENS1_21CollectiveEpilogueFwdINS6_IJSA_NS7_ILi256EEESB_EEES9_SE_SG_Li256ELb0ELb0ELb0ELb0EEENS1_30DynamicPersistentTileSchedulerILi256ELi32ELb0ELb0ELb1EEEEEEEEEvNT_6ParamsE)
        /*0140*/ 	.word	0x00000000


	//----- nvinfo : EIATTR_REGCOUNT
	.align		4
.L_72:
        /*0144*/ 	.byte	0x04, 0x2f
        /*0146*/ 	.short	(.L_74 - .L_73)
	.align		4
.L_73:
        /*0148*/ 	.word	index@(_ZN7cutlass13device_kernelIN5flash11enable_sm90INS1_16FlashAttnFwdSm90INS1_25CollectiveMainloopFwdSm90ILi2EN4cute5tupleIJNS5_1CILi1EEES8_S8_EEENS6_IJNS7_ILi128EEENS7_ILi96EEENS7_ILi64EEEEEELi256ENS_10bfloat16_tEfNS_4arch4Sm90ELb0ELb0ELb1ELb1ELb0ELb1ELb1ELb1ELb0ELb0ELb0ELb0EEENS1_21CollectiveEpilogueFwdINS6_IJSA_NS7_ILi256EEESB_EEES9_SE_SG_Li256ELb1ELb0ELb0ELb0EEENS1_36VarlenDynamicPersistentTileSchedulerILi128ELi96ELi256ELi32ELb0ELb0ELb1ELb0ELb1ELb1EEEEEEEEEvNT_6ParamsE)
        /*014c*/ 	.word	0x000000a8


	//----- nvinfo : EIATTR_FRAME_SIZE
	.align		4
.L_74:
        /*0150*/ 	.byte	0x04, 0x11
        /*0152*/ 	.short	(.L_76 - .L_75)
	.align		4
.L_75:
        /*0154*/ 	.word	index@(_ZN7cutlass13device_kernelIN5flash11enable_sm90INS1_16FlashAttnFwdSm90INS1_25CollectiveMainloopFwdSm90ILi2EN4cute5tupleIJNS5_1CILi1EEES8_S8_EEENS6_IJNS7_ILi128EEENS7_ILi96EEENS7_ILi64EEEEEELi256ENS_10bfloat16_tEfNS_4arch4Sm90ELb0ELb0ELb1ELb1ELb0ELb1ELb1ELb1ELb0ELb0ELb0ELb0EEENS1_21CollectiveEpilogueFwdINS6_IJSA_NS7_ILi256EEESB_EEES9_SE_SG_Li256ELb1ELb0ELb0ELb0EEENS1_36VarlenDynamicPersistentTileSchedulerILi128ELi96ELi256ELi32ELb0ELb0ELb1ELb0ELb1ELb1EEEEEEEEEvNT_6ParamsE)
        /*0158*/ 	.word	0x000000a0


	//----- nvinfo : EIATTR_REGCOUNT
	.align		4
.L_76:
        /*015c*/ 	.byte	0x04, 0x2f
        /*015e*/ 	.short	(.L_78 - .L_77)
	.align		4
.L_77:
        /*0160*/ 	.word	index@(_ZN7cutlass13device_kernelIN5flash11enable_sm90INS1_16FlashAttnFwdSm90INS1_25CollectiveMainloopFwdSm90ILi2EN4cute5tupleIJNS5_1CILi1EEES8_S8_EEENS6_IJNS7_ILi128EEENS7_ILi96EEENS7_ILi64EEEEEELi256ENS_10bfloat16_tEfNS_4arch4Sm90ELb0ELb0ELb1ELb1ELb0ELb0ELb1ELb1ELb0ELb0ELb0ELb0EEENS1_21CollectiveEpilogueFwdINS6_IJSA_NS7_ILi256EEESB_EEES9_SE_SG_Li256ELb1ELb0ELb0ELb0EEENS1_36VarlenDynamicPersistentTileSchedulerILi128ELi96ELi256ELi32ELb0ELb0ELb1ELb0ELb1ELb1EEEEEEEEEvNT_6ParamsE)
        /*0164*/ 	.word	0x000000a8


	//----- nvinfo : EIATTR_FRAME_SIZE
	.align		4
.L_78:
        /*0168*/ 	.byte	0x04, 0x11
        /*016a*/ 	.short	(.L_80 - .L_79)
	.align		4
.L_79:
        /*016c*/ 	.word	index@(_ZN7cutlass13device_kernelIN5flash11enable_sm90INS1_16FlashAttnFwdSm90INS1_25CollectiveMainloopFwdSm90ILi2EN4cute5tupleIJNS5_1CILi1EEES8_S8_EEENS6_IJNS7_ILi128EEENS7_ILi96EEENS7_ILi64EEEEEELi256ENS_10bfloat16_tEfNS_4arch4Sm90ELb0ELb0ELb1ELb1ELb0ELb0ELb1ELb1ELb0ELb0ELb0ELb0EEENS1_21CollectiveEpilogueFwdINS6_IJSA_NS7_ILi256EEESB_EEES9_SE_SG_Li256ELb1ELb0ELb0ELb0EEENS1_36VarlenDynamicPersistentTileSchedulerILi128ELi96ELi256ELi32ELb0ELb0ELb1ELb0ELb1ELb1EEEEEEEEEvNT_6ParamsE)
        /*0170*/ 	.word	0x00000030


	//----- nvinfo : EIATTR_REGCOUNT
	.align		4
.L_80:
        /*0174*/ 	.byte	0x04, 0x2f
        /*0176*/ 	.short	(.L_82 - .L_81)
	.align		4
.L_81:
        /*0178*/ 	.word	index@(_ZN7cutlass13device_kernelIN5flash11enable_sm90INS1_16FlashAttnFwdSm90INS1_25CollectiveMainloopFwdSm90ILi2EN4cute5tupleIJNS5_1CILi1EEES8_S8_EEENS6_IJNS7_ILi128EEENS7_ILi96EEENS7_ILi64EEEEEELi256ENS_10bfloat16_tEfNS_4arch4Sm90ELb0ELb0ELb1ELb1ELb0ELb1ELb0ELb1ELb0ELb0ELb0ELb0EEENS1_21CollectiveEpilogueFwdINS6_IJSA_NS7_ILi256EEESB_EEES9_SE_SG_Li256ELb1ELb0ELb0ELb0EEENS1_36VarlenDynamicPersistentTileSchedulerILi128ELi96ELi256ELi32ELb0ELb0ELb1ELb0ELb1ELb1EEEEEEEEEvNT_6ParamsE)
        /*017c*/ 	.word	0x000000a8


	//----- nvinfo : EIATTR_FRAME_SIZE
	.align		4
.L_82:
        /*0180*/ 	.byte	0x04, 0x11
        /*0182*/ 	.short	(.L_84 - .L_83)
	.align		4
.L_83:
        /*0184*/ 	.word	index@(_ZN7cutlass13device_kernelIN5flash11enable_sm90INS1_16FlashAttnFwdSm90INS1_25CollectiveMainloopFwdSm90ILi2EN4cute5tupleIJNS5_1CILi1EEES8_S8_EEENS6_IJNS7_ILi128EEENS7_ILi96EEENS7_ILi64EEEEEELi256ENS_10bfloat16_tEfNS_4arch4Sm90ELb0ELb0ELb1ELb1ELb0ELb1ELb0ELb1ELb0ELb0ELb0ELb0EEENS1_21CollectiveEpilogueFwdINS6_IJSA_NS7_ILi256EEESB_EEES9_SE_SG_Li256ELb1ELb0ELb0ELb0EEENS1_36VarlenDynamicPersistentTileSchedulerILi128ELi96ELi256ELi32ELb0ELb0ELb1ELb0ELb1ELb1EEEEEEEEEvNT_6ParamsE)
        /*0188*/ 	.word	0x00000038


	//----- nvinfo : EIATTR_REGCOUNT
	.align		4
.L_84:
        /*018c*/ 	.byte	0x04, 0x2f
        /*018e*/ 	.short	(.L_86 - .L_85)
	.align		4
.L_85:
        /*0190*/ 	.word	index@(_ZN7cutlass13device_kernelIN5flash11enable_sm90INS1_16FlashAttnFwdSm90INS1_25CollectiveMainloopFwdSm90ILi2EN4cute5tupleIJNS5_1CILi1EEES8_S8_EEENS6_IJNS7_ILi128EEENS7_ILi96EEENS7_ILi64EEEEEELi256ENS_10bfloat16_tEfNS_4arch4Sm90ELb0ELb0ELb1ELb1ELb0ELb0ELb0ELb1ELb0ELb0ELb0ELb0EEENS1_21CollectiveEpilogueFwdINS6_IJSA_NS7_ILi256EEESB_EEES9_SE_SG_Li256ELb1ELb0ELb0ELb0EEENS1_36VarlenDynamicPersistentTileSchedulerILi128ELi96ELi256ELi32ELb0ELb0ELb1ELb0ELb1ELb1EEEEEEEEEvNT_6ParamsE)
        /*0194*/ 	.word	0x000000a8


	//----- nvinfo : EIATTR_FRAME_SIZE
	.align		4
.L_86:
        /*0198*/ 	.byte	0x04, 0x11
        /*019a*/ 	.short	(.L_88 - .L_87)
	.align		4
.L_87:
        /*019c*/ 	.word	index@(_ZN7cutlass13device_kernelIN5flash11enable_sm90INS1_16FlashAttnFwdSm90INS1_25CollectiveMainloopFwdSm90ILi2EN4cute5tupleIJNS5_1CILi1EEES8_S8_EEENS6_IJNS7_ILi128EEENS7_ILi96EEENS7_ILi64EEEEEELi256ENS_10bfloat16_tEfNS_4arch4Sm90ELb0ELb0ELb1ELb1ELb0ELb0ELb0ELb1ELb0ELb0ELb0ELb0EEENS1_21CollectiveEpilogueFwdINS6_IJSA_NS7_ILi256EEESB_EEES9_SE_SG_Li256ELb1ELb0ELb0ELb0EEENS1_36VarlenDynamicPersistentTileSchedulerILi128ELi96ELi256ELi32ELb0ELb0ELb1ELb0ELb1ELb1EEEEEEEEEvNT_6ParamsE)
        /*01a0*/ 	.word	0x00000030


	//----- nvinfo : EIATTR_REGCOUNT
	.align		4
.L_88:
        /*01a4*/ 	.byte	0x04, 0x2f
        /*01a6*/ 	.short	(.L_90 - .L_89)
	.align		4
.L_89:
        /*01a8*/ 	.word	index@(_ZN7cutlass13device_kernelIN5flash11enable_sm90INS1_16FlashAttnFwdSm90INS1_25CollectiveMainloopFwdSm90ILi2EN4cute5tupleIJNS5_1CILi1EEES8_S8_EEENS6_IJNS7_ILi128EEENS7_ILi96EEENS7_ILi64EEEEEELi256ENS_10bfloat16_tEfNS_4arch4Sm90ELb0ELb0ELb1ELb0ELb0ELb0ELb1ELb1ELb0ELb0ELb0ELb0EEENS1_21CollectiveEpilogueFwdINS6_IJSA_NS7_ILi256EEESB_EEES9_SE_SG_Li256ELb0ELb0ELb0ELb0EEENS1_29StaticPersistentTileSchedulerILb0EEEEEEEEEvNT_6ParamsE)
        /*01ac*/ 	.word	0x000000a8


	//----- nvinfo : EIATTR_FRAME_SIZE
	.align		4
.L_90:
        /*01b0*/ 	.byte	0x04, 0x11
        /*01b2*/ 	.short	(.L_92 - .L_91)
	.align		4
.L_91:
        /*01b4*/ 	.word	index@(_ZN7cutlass13device_kernelIN5flash11enable_sm90INS1_16FlashAttnFwdSm90INS1_25CollectiveMainloopFwdSm90ILi2EN4cute5tupleIJNS5_1CILi1EEES8_S8_EEENS6_IJNS7_ILi128EEENS7_ILi96EEENS7_ILi64EEEEEELi256ENS_10bfloat16_tEfNS_4arch4Sm90ELb0ELb0ELb1ELb0ELb0ELb0ELb1ELb1ELb0ELb0ELb0ELb0EEENS1_21CollectiveEpilogueFwdINS6_IJSA_NS7_ILi256EEESB_EEES9_SE_SG_Li256ELb0ELb0ELb0ELb0EEENS1_29StaticPersistentTileSchedulerILb0EEEEEEEEEvNT_6ParamsE)
        /*01b8*/ 	.word	0x00000020


	//----- nvinfo : EIATTR_REGCOUNT
	.align		4
.L_92:
        /*01bc*/ 	.byte	0x04, 0x2f
        /*01be*/ 	.short	(.L_94 - .L_93)
	.align		4
.L_93:
        /*01c0*/ 	.word	index@(_ZN7cutlass13device_kernelIN5flash11enable_sm90INS1_16FlashAttnFwdSm90INS1_25CollectiveMainloopFwdSm90ILi2EN4cute5tupleIJNS5_1CILi1EEES8_S8_EEENS6_IJNS7_ILi128EEENS7_ILi96EEENS7_ILi64EEEEEELi256ENS_10bfloat16_tEfNS_4arch4Sm90ELb0ELb0ELb1ELb0ELb0ELb0ELb0ELb1ELb0ELb0ELb0ELb0EEENS1_21CollectiveEpilogueFwdINS6_IJSA_NS7_ILi256EEESB_EEES9_SE_SG_Li256ELb0ELb0ELb0ELb0EEENS1_29StaticPersistentTileSchedulerILb0EEEEEEEEEvNT_6ParamsE)
        /*01c4*/ 	.word	0x000000a8


	//----- nvinfo : EIATTR_FRAME_SIZE
	.align		4
.L_94:
        /*01c8*/ 	.byte	0x04, 0x11
        /*01ca*/ 	.short	(.L_96 - .L_95)
	.align		4
.L_95:
        /*01cc*/ 	.word	index@(_ZN7cutlass13device_kernelIN5flash11enable_sm90INS1_16FlashAttnFwdSm90INS1_25CollectiveMainloopFwdSm90ILi2EN4cute5tupleIJNS5_1CILi1EEES8_S8_EEENS6_IJNS7_ILi128EEENS7_ILi96EEENS7_ILi64EEEEEELi256ENS_10bfloat16_tEfNS_4arch4Sm90ELb0ELb0ELb1ELb0ELb0ELb0ELb0ELb1ELb0ELb0ELb0ELb0EEENS1_21CollectiveEpilogueFwdINS6_IJSA_NS7_ILi256EEESB_EEES9_SE_SG_Li256ELb0ELb0ELb0ELb0EEENS1_29StaticPersistentTileSchedulerILb0EEEEEEEEEvNT_6ParamsE)
        /*01d0*/ 	.word	0x00000020


	//----- nvinfo : EIATTR_MIN_STACK_SIZE
	.align		4
.L_96:
        /*01d4*/ 	.byte	0x04, 0x12
        /*01d6*/ 	.short	(.L_98 - .L_97)
	.align		4
.L_97:
        /*01d8*/ 	.word	index@(_ZN7cutlass13device_kernelIN5flash11enable_sm90INS1_16FlashAttnFwdSm90INS1_25CollectiveMainloopFwdSm90ILi2EN4cute5tupleIJNS5_1CILi1EEES8_S8_EEENS6_IJNS7_ILi128EEENS7_ILi96EEENS7_ILi64EEEEEELi256ENS_10bfloat16_tEfNS_4arch4Sm90ELb0ELb0ELb1ELb0ELb0ELb0ELb0ELb1ELb0ELb0ELb0ELb0EEENS1_21CollectiveEpilogueFwdINS6_IJSA_NS7_ILi256EEESB_EEES9_SE_SG_Li256ELb0ELb0ELb0ELb0EEENS1_29StaticPersistentTileSchedulerILb0EEEEEEEEEvNT_6ParamsE)
        /*01dc*/ 	.word	0x00000020


	//----- nvinfo : EIATTR_MIN_STACK_SIZE
	.align		4
.L_98:
        /*01e0*/ 	.byte	0x04, 0x12
        /*01e2*/ 	.short	(.L_100 - .L_99)
	.align		4
.L_99:
        /*01e4*/ 	.word	index@(_ZN7cutlass13device_kernelIN5flash11enable_sm90INS1_16FlashAttnFwdSm90INS1_25CollectiveMainloopFwdSm90ILi2EN4cute5tupleIJNS5_1CILi1EEES8_S8_EEENS6_IJNS7_ILi128EEENS7_ILi96EEENS7_ILi64EEEEEELi256ENS_10bfloat16_tEfNS_4arch4Sm90ELb0ELb0ELb1ELb0ELb0ELb0ELb1ELb1ELb0ELb0ELb0ELb0EEENS1_21CollectiveEpilogueFwdINS6_IJSA_NS7_ILi256EEESB_EEES9_SE_SG_Li256ELb0ELb0ELb0ELb0EEENS1_29StaticPersistentTileSchedulerILb0EEEEEEEEEvNT_6ParamsE)
        /*01e8*/ 	.word	0x00000020


	//----- nvinfo : EIATTR_MIN_STACK_SIZE
	.align		4
.L_100:
        /*01ec*/ 	.byte	0x04, 0x12
        /*01ee*/ 	.short	(.L_102 - .L_101)
	.align		4
.L_101:
        /*01f0*/ 	.word	index@(_ZN7cutlass13device_kernelIN5flash11enable_sm90INS1_16FlashAttnFwdSm90INS1_25CollectiveMainloopFwdSm90ILi2EN4cute5tupleIJNS5_1CILi1EEES8_S8_EEENS6_IJNS7_ILi128EEENS7_ILi96EEENS7_ILi64EEEEEELi256ENS_10bfloat16_tEfNS_4arch4Sm90ELb0ELb0ELb1ELb1ELb0ELb0ELb0ELb1ELb0ELb0ELb0ELb0EEENS1_21CollectiveEpilogueFwdINS6_IJSA_NS7_ILi256EEESB_EEES9_SE_SG_Li256ELb1ELb0ELb0ELb0EEENS1_36VarlenDynamicPersistentTileSchedulerILi128ELi96ELi256ELi32ELb0ELb0ELb1ELb0ELb1ELb1EEEEEEEEEvNT_6ParamsE)
        /*01f4*/ 	.word	0x00000030


	//----- nvinfo : EIATTR_MIN_STACK_SIZE
	.align		4
.L_102:
        /*01f8*/ 	.byte	0x04, 0x12
        /*01fa*/ 	.short	(.L_104 - .L_103)
	.align		4
.L_103:
        /*01fc*/ 	.word	index@(_ZN7cutlass13device_kernelIN5flash11enable_sm90INS1_16FlashAttnFwdSm90INS1_25CollectiveMainloopFwdSm90ILi2EN4cute5tupleIJNS5_1CILi1EEES8_S8_EEENS6_IJNS7_ILi128EEENS7_ILi96EEENS7_ILi64EEEEEELi256ENS_10bfloat16_tEfNS_4arch4Sm90ELb0ELb0ELb1ELb1ELb0ELb1ELb0ELb1ELb0ELb0ELb0ELb0EEENS1_21CollectiveEpilogueFwdINS6_IJSA_NS7_ILi256EEESB_EEES9_SE_SG_Li256ELb1ELb0ELb0ELb0EEENS1_36VarlenDynamicPersistentTileSchedulerILi128ELi96ELi256ELi32ELb0ELb0ELb1ELb0ELb1ELb1EEEEEEEEEvNT_6ParamsE)
        /*0200*/ 	.word	0x00000038


	//----- nvinfo : EIATTR_MIN_STACK_SIZE
	.align		4
.L_104:
        /*0204*/ 	.byte	0x04, 0x12
        /*0206*/ 	.short	(.L_106 - .L_105)
	.align		4
.L_105:
        /*0208*/ 	.word	index@(_ZN7cutlass13device_kernelIN5flash11enable_sm90INS1_16FlashAttnFwdSm90INS1_25CollectiveMainloopFwdSm90ILi2EN4cute5tupleIJNS5_1CILi1EEES8_S8_EEENS6_IJNS7_ILi128EEENS7_ILi96EEENS7_ILi64EEEEEELi256ENS_10bfloat16_tEfNS_4arch4Sm90ELb0ELb0ELb1ELb1ELb0ELb0ELb1ELb1ELb0ELb0ELb0ELb0EEENS1_21CollectiveEpilogueFwdINS6_IJSA_NS7_ILi256EEESB_EEES9_SE_SG_Li256ELb1ELb0ELb0ELb0EEENS1_36VarlenDynamicPersistentTileSchedulerILi128ELi96ELi256ELi32ELb0ELb0ELb1ELb0ELb1ELb1EEEEEEEEEvNT_6ParamsE)
        /*020c*/ 	.word	0x00000030


	//----- nvinfo : EIATTR_MIN_STACK_SIZE
	.align		4
.L_106:
        /*0210*/ 	.byte	0x04, 0x12
        /*0212*/ 	.short	(.L_108 - .L_107)
	.align		4
.L_107:
        /*0214*/ 	.word	index@(_ZN7cutlass13device_kernelIN5flash11enable_sm90INS1_16FlashAttnFwdSm90INS1_25CollectiveMainloopFwdSm90ILi2EN4cute5tupleIJNS5_1CILi1EEES8_S8_EEENS6_IJNS7_ILi128EEENS7_ILi96EEENS7_ILi64EEEEEELi256ENS_10bfloat16_tEfNS_4arch4Sm90ELb0ELb0ELb1ELb1ELb0ELb1ELb1ELb1ELb0ELb0ELb0ELb0EEENS1_21CollectiveEpilogueFwdINS6_IJSA_NS7_ILi256EEESB_EEES9_SE_SG_Li256ELb1ELb0ELb0ELb0EEENS1_36VarlenDynamicPersistentTileSchedulerILi128ELi96ELi256ELi32ELb0ELb0ELb1ELb0ELb1ELb1EEEEEEEEEvNT_6ParamsE)
        /*0218*/ 	.word	0x000000a0


	//----- nvinfo : EIATTR_MIN_STACK_SIZE
	.align		4
.L_108:
        /*021c*/ 	.byte	0x04, 0x12
        /*021e*/ 	.short	(.L_110 - .L_109)
	.align		4
.L_109:
        /*0220*/ 	.word	index@(_ZN7cutlass13device_kernelIN5flash11enable_sm90INS1_16FlashAttnFwdSm90INS1_25CollectiveMainloopFwdSm90ILi2EN4cute5tupleIJNS5_1CILi1EEES8_S8_EEENS6_IJNS7_ILi128EEENS7_ILi96EEENS7_ILi64EEEEEELi256ENS_10bfloat16_tEfNS_4arch4Sm90ELb0ELb1ELb1ELb0ELb0ELb0ELb0ELb1ELb0ELb0ELb0ELb0EEENS1_21CollectiveEpilogueFwdINS6_IJSA_NS7_ILi256EEESB_EEES9_SE_SG_Li256ELb0ELb0ELb0ELb0EEENS1_30DynamicPersistentTileSchedulerILi256ELi32ELb0ELb0ELb1EEEEEEEEEvNT_6ParamsE)
        /*0224*/ 	.word	0x00000000


	//----- nvinfo : EIATTR_MIN_STACK_SIZE
	.align		4
.L_110:
        /*0228*/ 	.byte	0x04, 0x12
        /*022a*/ 	.short	(.L_112 - .L_111)
	.align		4
.L_111:
        /*022c*/ 	.word	index@(_ZN7cutlass13device_kernelIN5flash11enable_sm90INS1_16FlashAttnFwdSm90INS1_25CollectiveMainloopFwdSm90ILi2EN4cute5tupleIJNS5_1CILi1EEES8_S8_EEENS6_IJNS7_ILi128EEENS7_ILi96EEENS7_ILi64EEEEEELi256ENS_10bfloat16_tEfNS_4arch4Sm90ELb0ELb1ELb1ELb0ELb0ELb0ELb1ELb1ELb0ELb0ELb0ELb0EEENS1_21CollectiveEpilogueFwdINS6_IJSA_NS7_ILi256EEESB_EEES9_SE_SG_Li256ELb0ELb0ELb0ELb0EEENS1_30DynamicPersistentTileSchedulerILi256ELi32ELb0ELb0ELb1EEEEEEEEEvNT_6ParamsE)
        /*0230*/ 	.word	0x00000480


	//----- nvinfo : EIATTR_MIN_STACK_SIZE
	.align		4
.L_112:
        /*0234*/ 	.byte	0x04, 0x12
        /*0236*/ 	.short	(.L_114 - .L_113)
	.align		4
.L_113:
        /*0238*/ 	.word	index@(_ZN7cutlass13device_kernelIN5flash11enable_sm90INS1_16FlashAttnFwdSm90INS1_25CollectiveMainloopFwdSm90ILi2EN4cute5tupleIJNS5_1CILi1EEES8_S8_EEENS6_IJNS7_ILi128EEENS7_ILi96EEENS7_ILi64EEEEEELi256ENS_10bfloat16_tEfNS_4arch4Sm90ELb0ELb1ELb1ELb1ELb0ELb0ELb0ELb1ELb0ELb0ELb0ELb0EEENS1_21CollectiveEpilogueFwdINS6_IJSA_NS7_ILi256EEESB_EEES9_SE_SG_Li256ELb1ELb0ELb0ELb0EEENS1_36VarlenDynamicPersistentTileSchedulerILi128ELi96ELi256ELi32ELb0ELb0ELb1ELb1ELb0ELb1EEEEEEEEEvNT_6ParamsE)
        /*023c*/ 	.word	0x00000020


	//----- nvinfo : EIATTR_MIN_STACK_SIZE
	.align		4
.L_114:
        /*0240*/ 	.byte	0x04, 0x12
        /*0242*/ 	.short	(.L_116 - .L_115)
	.align		4
.L_115:
        /*0244*/ 	.word	index@(_ZN7cutlass13device_kernelIN5flash11enable_sm90INS1_16FlashAttnFwdSm90INS1_25CollectiveMainloopFwdSm90ILi2EN4cute5tupleIJNS5_1CILi1EEES8_S8_EEENS6_IJNS7_ILi128EEENS7_ILi96EEENS7_ILi64EEEEEELi256ENS_10bfloat16_tEfNS_4arch4Sm90ELb0ELb1ELb1ELb1ELb0ELb1ELb0ELb1ELb0ELb0ELb0ELb0EEENS1_21CollectiveEpilogueFwdINS6_IJSA_NS7_ILi256EEESB_EEES9_SE_SG_Li256ELb1ELb0ELb0ELb0EEENS1_36VarlenDynamicPersistentTileSchedulerILi128ELi96ELi256ELi32ELb0ELb0ELb1ELb1ELb0ELb1EEEEEEEEEvNT_6ParamsE)
        /*0248*/ 	.word	0x00000030


	//----- nvinfo : EIATTR_MIN_STACK_SIZE
	.align		4
.L_116:
        /*024c*/ 	.byte	0x04, 0x12
        /*024e*/ 	.short	(.L_118 - .L_117)
	.align		4
.L_117:
        /*0250*/ 	.word	index@(_ZN7cutlass13device_kernelIN5flash11enable_sm90INS1_16FlashAttnFwdSm90INS1_25CollectiveMainloopFwdSm90ILi2EN4cute5tupleIJNS5_1CILi1EEES8_S8_EEENS6_IJNS7_ILi128EEENS7_ILi96EEENS7_ILi64EEEEEELi256ENS_10bfloat16_tEfNS_4arch4Sm90ELb0ELb1ELb1ELb1ELb0ELb0ELb1ELb1ELb0ELb0ELb0ELb0EEENS1_21CollectiveEpilogueFwdINS6_IJSA_NS7_ILi256EEESB_EEES9_SE_SG_Li256ELb1ELb0ELb0ELb0EEENS1_36VarlenDynamicPersistentTileSchedulerILi128ELi96ELi256ELi32ELb0ELb0ELb1ELb1ELb0ELb1EEEEEEEEEvNT_6ParamsE)
        /*0254*/ 	.word	0x00000490


	//----- nvinfo : EIATTR_MIN_STACK_SIZE
	.align		4
.L_118:
        /*0258*/ 	.byte	0x04, 0x12
        /*025a*/ 	.short	(.L_120 - .L_119)
	.align		4
.L_119:
        /*025c*/ 	.word	index@(_ZN7cutlass13device_kernelIN5flash11enable_sm90INS1_16FlashAttnFwdSm90INS1_25CollectiveMainloopFwdSm90ILi2EN4cute5tupleIJNS5_1CILi1EEES8_S8_EEENS6_IJNS7_ILi128EEENS7_ILi96EEENS7_ILi64EEEEEELi256ENS_10bfloat16_tEfNS_4arch4Sm90ELb0ELb1ELb1ELb1ELb0ELb1ELb1ELb1ELb0ELb0ELb0ELb0EEENS1_21CollectiveEpilogueFwdINS6_IJSA_NS7_ILi256EEESB_EEES9_SE_SG_Li256ELb1ELb0ELb0ELb0EEENS1_36VarlenDynamicPersistentTileSchedulerILi128ELi96ELi256ELi32ELb0ELb0ELb1ELb1ELb0ELb1EEEEEEEEEvNT_6ParamsE)
        /*0260*/ 	.word	0x000004a0


	//----- nvinfo : EIATTR_MIN_STACK_SIZE
	.align		4
.L_120:
        /*0264*/ 	.byte	0x04, 0x12
        /*0266*/ 	.short	(.L_122 - .L_121)
	.align		4
.L_121:
        /*0268*/ 	.word	index@(_ZN7cutlass13device_kernelIN5flash11enable_sm90INS1_16FlashAttnFwdSm90INS1_25CollectiveMainloopFwdSm90ILi2EN4cute5tupleIJNS5_1CILi1EEES8_S8_EEENS6_IJNS7_ILi128EEENS7_ILi96EEENS7_ILi64EEEEEELi256ENS_10bfloat16_tEfNS_4arch4Sm90ELb1ELb0ELb1ELb0ELb0ELb0ELb0ELb1ELb0ELb0ELb0ELb0EEENS1_21CollectiveEpilogueFwdINS6_IJSA_NS7_ILi256EEESB_EEES9_SE_SG_Li256ELb0ELb0ELb0ELb0EEENS1_30DynamicPersistentTileSchedulerILi256ELi32ELb0ELb0ELb1EEEEEEEEEvNT_6ParamsE)
        /*026c*/ 	.word	0x00000000


	//----- nvinfo : EIATTR_MIN_STACK_SIZE
	.align		4
.L_122:
        /*0270*/ 	.byte	0x04, 0x12
        /*0272*/ 	.short	(.L_124 - .L_123)
	.align		4
.L_123:
        /*0274*/ 	.word	index@(_ZN7cutlass13device_kernelIN5flash11enable_sm90INS1_16FlashAttnFwdSm90INS1_25CollectiveMainloopFwdSm90ILi2EN4cute5tupleIJNS5_1CILi1EEES8_S8_EEENS6_IJNS7_ILi128EEENS7_ILi96EEENS7_ILi64EEEEEELi256ENS_10bfloat16_tEfNS_4arch4Sm90ELb1ELb0ELb1ELb0ELb0ELb0ELb1ELb1ELb0ELb0ELb0ELb0EEENS1_21CollectiveEpilogueFwdINS6_IJSA_NS7_ILi256EEESB_EEES9_SE_SG_Li256ELb0ELb0ELb0ELb0EEENS1_30DynamicPersistentTileSchedulerILi256ELi32ELb0ELb0ELb1EEEEEEEEEvNT_6ParamsE)
        /*0278*/ 	.word	0x00000010


	//----- nvinfo : EIATTR_MIN_STACK_SIZE
	.align		4
.L_124:
        /*027c*/ 	.byte	0x04, 0x12
        /*027e*/ 	.short	(.L_126 - .L_125)
	.align		4
.L_125:
        /*0280*/ 	.word	index@(_ZN7cutlass13device_kernelIN5flash11enable_sm90INS1_16FlashAttnFwdSm90INS1_25CollectiveMainloopFwdSm90ILi2EN4cute5tupleIJNS5_1CILi1EEES8_S8_EEENS6_IJNS7_ILi128EEENS7_ILi96EEENS7_ILi64EEEEEELi256ENS_10bfloat16_tEfNS_4arch4Sm90ELb1ELb0ELb1ELb1ELb0ELb0ELb0ELb1ELb0ELb0ELb0ELb0EEENS1_21CollectiveEpilogueFwdINS6_IJSA_NS7_ILi256EEESB_EEES9_SE_SG_Li256ELb1ELb0ELb0ELb0EEENS1_36VarlenDynamicPersistentTileSchedulerILi128ELi96ELi256ELi32ELb0ELb0ELb1ELb1ELb1ELb1EEEEEEEEEvNT_6ParamsE)
        /*0284*/ 	.word	0x00000028


	//----- nvinfo : EIATTR_MIN_STACK_SIZE
	.align		4
.L_126:
        /*0288*/ 	.byte	0x04, 0x12
        /*028a*/ 	.short	(.L_128 - .L_127)
	.align		4
.L_127:
        /*028c*/ 	.word	index@(_ZN7cutlass13device_kernelIN5flash11enable_sm90INS1_16FlashAttnFwdSm90INS1_25CollectiveMainloopFwdSm90ILi2EN4cute5tupleIJNS5_1CILi1EEES8_S8_EEENS6_IJNS7_ILi128EEENS7_ILi96EEENS7_ILi64EEEEEELi256ENS_10bfloat16_tEfNS_4arch4Sm90ELb1ELb0ELb1ELb1ELb0ELb1ELb0ELb1ELb0ELb0ELb0ELb0EEENS1_21CollectiveEpilogueFwdINS6_IJSA_NS7_ILi256EEESB_EEES9_SE_SG_Li256ELb1ELb0ELb0ELb0EEENS1_36VarlenDynamicPersistentTileSchedulerILi128ELi96ELi256ELi32ELb0ELb0ELb1ELb1ELb1ELb1EEEEEEEEEvNT_6ParamsE)
        /*0290*/ 	.word	0x00000030


	//----- nvinfo : EIATTR_MIN_STACK_SIZE
	.align		4
.L_128:
        /*0294*/ 	.byte	0x04, 0x12
        /*0296*/ 	.short	(.L_130 - .L_129)
	.align		4
.L_129:
        /*0298*/ 	.word	index@(_ZN7cutlass13device_kernelIN5flash11enable_sm90INS1_16FlashAttnFwdSm90INS1_25CollectiveMainloopFwdSm90ILi2EN4cute5tupleIJNS5_1CILi1EEES8_S8_EEENS6_IJNS7_ILi128EEENS7_ILi96EEENS7_ILi64EEEEEELi256ENS_10bfloat16_tEfNS_4arch4Sm90ELb1ELb0ELb1ELb1ELb0ELb0ELb1ELb1ELb0ELb0ELb0ELb0EEENS1_21CollectiveEpilogueFwdINS6_IJSA_NS7_ILi256EEESB_EEES9_SE_SG_Li256ELb1ELb0ELb0ELb0EEENS1_36VarlenDynamicPersistentTileSchedulerILi128ELi96ELi256ELi32ELb0ELb0ELb1ELb1ELb1ELb1EEEEEEEEEvNT_6ParamsE)
        /*029c*/ 	.word	0x00000028


	//----- nvinfo : EIATTR_MIN_STACK_SIZE
	.align		4
.L_130:
        /*02a0*/ 	.byte	0x04, 0x12
        /*02a2*/ 	.short	(.L_132 - .L_131)
	.align		4
.L_131:
        /*02a4*/ 	.word	index@(_ZN7cutlass13device_kernelIN5flash11enable_sm90INS1_16FlashAttnFwdSm90INS1_25CollectiveMainloopFwdSm90ILi2EN4cute5tupleIJNS5_1CILi1EEES8_S8_EEENS6_IJNS7_ILi128EEENS7_ILi96EEENS7_ILi64EEEEEELi256ENS_10bfloat16_tEfNS_4arch4Sm90ELb1ELb0ELb1ELb1ELb0ELb1ELb1ELb1ELb0ELb0ELb0ELb0EEENS1_21CollectiveEpilogueFwdINS6_IJSA_NS7_ILi256EEESB_EEES9_SE_SG_Li256ELb1ELb0ELb0ELb0EEENS1_36VarlenDynamicPersistentTileSchedulerILi128ELi96ELi256ELi32ELb0ELb0ELb1ELb1ELb1ELb1EEEEEEEEEvNT_6ParamsE)
        /*02a8*/ 	.word	0x00000078
.L_132:


//--------------------- .nv.compat                --------------------------
	.section	.nv.compat,"",@"SHT_CUDA_COMPAT_INFO"
	.align	4
        /*0000*/ 	.byte	0x02, 0x09, 0x01, 0x00, 0x02, 0x02, 0x04, 0x00, 0x02, 0x05, 0x05, 0x00, 0x03, 0x07, 0x01, 0x01
        /*0010*/ 	.byte	0x02, 0x03, 0x01, 0x00, 0x02, 0x06, 0x01, 0x00, 0x04, 0x0b, 0x08, 0x00, 0x00, 0x00, 0x00, 0x00
        /*0020*/ 	.byte	0x00, 0x00, 0x00, 0x00


//--------------------- .nv.info._ZN7cutlass13device_kernelIN5flash11enable_sm90INS1_16FlashAttnFwdSm90INS1_25CollectiveMainloopFwdSm90ILi2EN4cute5tupleIJNS5_1CILi1EEES8_S8_EEENS6_IJNS7_ILi128EEENS7_ILi96EEENS7_ILi64EEEEEELi256ENS_10bfloat16_tEfNS_4arch4Sm90ELb0ELb0ELb1ELb0ELb0ELb0ELb0ELb1ELb0ELb0ELb0ELb0EEENS1_21CollectiveEpilogueFwdINS6_IJSA_NS7_ILi256EEESB_EEES9_SE_SG_Li256ELb0ELb0ELb0ELb0EEENS1_29StaticPersistentTileSchedulerILb0EEEEEEEEEvNT_6ParamsE --------------------------
	.section	.nv.info._ZN7cutlass13device_kernelIN5flash11enable_sm90INS1_16FlashAttnFwdSm90INS1_25CollectiveMainloopFwdSm90ILi2EN4cute5tupleIJNS5_1CILi1EEES8_S8_EEENS6_IJNS7_ILi128EEENS7_ILi96EEENS7_ILi64EEEEEELi256ENS_10bfloat16_tEfNS_4arch4Sm90ELb0ELb0ELb1ELb0ELb0ELb0ELb0ELb1ELb0ELb0ELb0ELb0EEENS1_21CollectiveEpilogueFwdINS6_IJSA_NS7_ILi256EEESB_EEES9_SE_SG_Li256ELb0ELb0ELb0ELb0EEENS1_29StaticPersistentTileSchedulerILb0EEEEEEEEEvNT_6ParamsE,"",@"SHT_CUDA_INFO"
	.sectionflags	@""
	.align	4


	//----- nvinfo : EIATTR_CUDA_API_VERSION
	.align		4
        /*0000*/ 	.byte	0x04, 0x37
        /*0002*/ 	.short	(.L_134 - .L_133)
.L_133:
        /*0004*/ 	.word	0x00000082


	//----- nvinfo : EIATTR_KPARAM_INFO
	.align		4
.L_134:
        /*0008*/ 	.byte	0x04, 0x17
        /*000a*/ 	.short	(.L_136 - .L_135)
.L_135:
        /*000c*/ 	.word	0x00000000
        /*0010*/ 	.short	0x0000
        /*0012*/ 	.short	0x0070
        /*0014*/ 	.byte	0x00, 0xf0, 0x01, 0x2e


	//----- nvinfo : EIATTR_SPARSE_MMA_MASK
	.align		4
.L_136:
        /*0018*/ 	.byte	0x03, 0x50
        /*001a*/ 	.short	0x0000


	//----- nvinfo : EIATTR_MAXREG_COUNT
	.align		4
        /*001c*/ 	.byte	0x03, 0x1b
        /*001e*/ 	.short	0x00a8


	//----- nvinfo : EIATTR_NUM_BARRIERS
	.align		4
        /*0020*/ 	.byte	0x02, 0x4c
        /*0022*/ 	.byte	0x10
	.zero		1


	//----- nvinfo : EIATTR_EXTERNS
	.align		4
        /*0024*/ 	.byte	0x04, 0x0f
        /*0026*/ 	.short	(.L_138 - .L_137)


	//   ....[0]....
	.align		4
.L_137:
        /*0028*/ 	.word	index@(__assertfail)


	//----- nvinfo : EIATTR_ANNOTATIONS
	.align		4
.L_138:
        /*002c*/ 	.byte	0x04, 0x55
        /*002e*/ 	.short	(.L_140 - .L_139)


	//   ....[0]....
.L_139:
        /*0030*/ 	.word	0x00000001
        /*0034*/ 	.byte	0x90, 0x6f, 0x00, 0x00, 0x01, 0x00, 0x00, 0x00, 0xa0, 0x6f, 0x00, 0x00, 0x01, 0x00, 0x00, 0x00
        /* <DEDUP_REMOVED lines=10> */
        /*00e4*/ 	.byte	0x70, 0x97, 0x00, 0x00


	//----- nvinfo : EIATTR_MERCURY_ISA_VERSION
	.align		4
.L_140:
        /*00e8*/ 	.byte	0x03, 0x5f
        /*00ea*/ 	.short	0x0101


	//----- nvinfo : EIATTR_INT_WARP_WIDE_INSTR_OFFSETS
	.align		4
        /*00ec*/ 	.byte	0x04, 0x31
        /*00ee*/ 	.short	(.L_142 - .L_141)


	//   ....[0]....
.L_141:
        /*00f0*/ 	.word	0x00000190


	//   ....[1]....
        /*00f4*/ 	.word	0x000001c0


	//   ....[2]....
        /*00f8*/ 	.word	0x000001d0


	//   ....[3]....
        /*00fc*/ 	.word	0x000076a0


	//   ....[4]....
        /*0100*/ 	.word	0x000076d0


	//----- nvinfo : EIATTR_COOP_GROUP_MASK_REGIDS
	.align		4
.L_142:
        /*0104*/ 	.byte	0x04, 0x29
        /*0106*/ 	.short	(.L_144 - .L_143)


	//   ....[0]....
.L_143:
        /*0108*/ 	.word	0xffffffff


	//   ....[1]....
        /*010c*/ 	.word	0xffffffff


	//   ....[2]....
        /*0110*/ 	.word	0xffffffff


	//   ....[3]....
        /*0114*/ 	.word	0xffffffff


	//   ....[4]....
        /*0118*/ 	.word	0xffffffff


	//   ....[5]....
        /*011c*/ 	.word	0xffffffff


	//   ....[6]....
        /*0120*/ 	.word	0xffffffff


	//   ....[7]....
        /*0124*/ 	.word	0xffffffff


	//   ....[8]....
        /*0128*/ 	.word	0xffffffff


	//   ....[9]....
        /*012c*/ 	.word	0xffffffff


	//   ....[10]....
        /*0130*/ 	.word	0xffffffff


	//   ....[11]....
        /*0134*/ 	.word	0xffffffff


	//   ....[12]....
        /*0138*/ 	.word	0xffffffff


	//   ....[13]....
        /*013c*/ 	.word	0xffffffff


	//   ....[14]....
        /*0140*/ 	.word	0xffffffff


	//   ....[15]....
        /*0144*/ 	.word	0xffffffff


	//   ....[16]....
        /*0148*/ 	.word	0xffffffff


	//   ....[17]....
        /*014c*/ 	.word	0xffffffff


	//   ....[18]....
        /*0150*/ 	.word	0xffffffff


	//   ....[19]....
        /*0154*/ 	.word	0xffffffff


	//   ....[20]....
        /*0158*/ 	.word	0xffffffff


	//   ....[21]....
        /*015c*/ 	.word	0xffffffff


	//   ....[22]....
        /*0160*/ 	.word	0xffffffff


	//   ....[23]....
        /*0164*/ 	.word	0x0500000f


	//   ....[24]....
        /*0168*/ 	.word	0x0500000f


	//----- nvinfo : EIATTR_COOP_GROUP_INSTR_OFFSETS
	.align		4
.L_144:
        /*016c*/ 	.byte	0x04, 0x28
        /*016e*/ 	.short	(.L_146 - .L_145)


	//   ....[0]....
.L_145:
        /*0170*/ 	.word	0x00000070


	//   ....[1]....
        /*0174*/ 	.word	0x000001a0


	//   ....[2]....
        /*0178*/ 	.word	0x000001f0


	//   ....[3]....
        /*017c*/ 	.word	0x000003e0


	//   ....[4]....
        /*0180*/ 	.word	0x00000540


	//   ....[5]....
        /*0184*/ 	.word	0x00000660


	//   ....[6]....
        /*0188*/ 	.word	0x000007c0


	//   ....[7]....
        /*018c*/ 	.word	0x00000d40


	//   ....[8]....
        /*0190*/ 	.word	0x00001fd0


	//   ....[9]....
        /*0194*/ 	.word	0x00002060


	//   ....[10]....
        /*0198*/ 	.word	0x00002480


	//   ....[11]....
        /*019c*/ 	.word	0x00002500


	//   ....[12]....
        /*01a0*/ 	.word	0x00003a10


	//   ....[13]....
        /*01a4*/ 	.word	0x00003a80


	//   ....[14]....
        /*01a8*/ 	.word	0x00003ef0


	//   ....[15]....
        /*01ac*/ 	.word	0x000040b0


	//   ....[16]....
        /*01b0*/ 	.word	0x00005430


	//   ....[17]....
        /*01b4*/ 	.word	0x00005470


	//   ....[18]....
        /*01b8*/ 	.word	0x00005600


	//   ....[19]....
        /*01bc*/ 	.word	0x00005640


	//   ....[20]....
        /*01c0*/ 	.word	0x00006870


	//   ....[21]....
        /*01c4*/ 	.word	0x00006ea0


	//   ....[22]....
        /*01c8*/ 	.word	0x00009870


	//   ....[23]....
        /*01cc*/ 	.word	0x00009d60


	//   ....[24]....
        /*01d0*/ 	.word	0x0000a200


	//----- nvinfo : EIATTR_REG_RECONFIG
	.align		4
.L_146:
        /*01d4*/ 	.byte	0x01, 0x54
	.zero		2


	//----- nvinfo : EIATTR_SYSCALL_OFFSETS
	.align		4
        /*01d8*/ 	.byte	0x04, 0x46
        /*01da*/ 	.short	(.L_148 - .L_147)


	//   ....[0]....
.L_147:
        /*01dc*/ 	.word	0x00001070


	//   ....[1]....
        /*01e0*/ 	.word	0x00007300


	//   ....[2]....
        /*01e4*/ 	.word	0x00007440


	//   ....[3]....
        /*01e8*/ 	.word	0x00007540


	//----- nvinfo : EIATTR_MBARRIER_INSTR_OFFSETS
	.align		4
.L_148:
        /*01ec*/ 	.byte	0x04, 0x39
        /*01ee*/ 	.short	(.L_150 - .L_149)


	//   ....[0]....
.L_149:
        /*01f0*/ 	.word	0x00000290
        /*01f4*/ 	.word	0x000000ff
        /*01f8*/ 	.word	0x00022800
        /*01fc*/ 	.short	0x0100
        /*01fe*/ 	.byte	0x06
	.zero		1


	//   ....[1]....
        /*0200*/ 	.word	0x000002a0
        /*0204*/ 	.word	0x000000ff
        /*0208*/ 	.word	0x00022820
        /*020c*/ 	.short	0x0100
        /*020e*/ 	.byte	0x06
	.zero		1


	//   ....[2]....
        /*0210*/ 	.word	0x00000390
        /*0214*/ 	.word	0x000000ff
        /*0218*/ 	.word	0x00022830
        /*021c*/ 	.short	0x0100
        /*021e*/ 	.byte	0x08
	.zero		1


	//   ....[3]....
        /*0220*/ 	.word	0x000003a0
        /*0224*/ 	.word	0x000000ff
        /*0228*/ 	.word	0x00022840
        /*022c*/ 	.short	0x0100
        /*022e*/ 	.byte	0x08
	.zero		1


	//   ....[4]....
        /*0230*/ 	.word	0x000003b0
        /*0234*/ 	.word	0x000000ff
        /*0238*/ 	.word	0x00022838
        /*023c*/ 	.short	0x0100
        /*023e*/ 	.byte	0x08
	.zero		1


	//   ....[5]....
        /*0240*/ 	.word	0x000003c0
        /*0244*/ 	.word	0x000000ff
        /*0248*/ 	.word	0x00022848
        /*024c*/ 	.short	0x0100
        /*024e*/ 	.byte	0x08
	.zero		1


	//   ....[6]....
        /*0250*/ 	.word	0x000004f0
        /*0254*/ 	.word	0x000000ff
        /*0258*/ 	.word	0x00022850
        /*025c*/ 	.short	0x0100
        /*025e*/ 	.byte	0x08
	.zero		1


	//   ....[7]....
        /*0260*/ 	.word	0x00000500
        /*0264*/ 	.word	0x000000ff
        /*0268*/ 	.word	0x00022860
        /*026c*/ 	.short	0x0100
        /*026e*/ 	.byte	0x08
	.zero		1


	//   ....[8]....
        /*0270*/ 	.word	0x00000510
        /*0274*/ 	.word	0x000000ff
        /*0278*/ 	.word	0x00022858
        /*027c*/ 	.short	0x0100
        /*027e*/ 	.byte	0x08
	.zero		1


	//   ....[9]....
        /*0280*/ 	.word	0x00000520
        /*0284*/ 	.word	0x000000ff
        /*0288*/ 	.word	0x00022868
        /*028c*/ 	.short	0x0100
        /*028e*/ 	.byte	0x08
	.zero		1


	//   ....[10]....
        /*0290*/ 	.word	0x00000610
        /*0294*/ 	.word	0x000000ff
        /*0298*/ 	.word	0x00022870
        /*029c*/ 	.short	0x0100
        /*029e*/ 	.byte	0x06
	.zero		1


	//   ....[11]....
        /*02a0*/ 	.word	0x00000620
        /*02a4*/ 	.word	0x000000ff
        /*02a8*/ 	.word	0x00022880
        /*02ac*/ 	.short	0x0100
        /*02ae*/ 	.byte	0x06
	.zero		1


	//   ....[12]....
        /*02b0*/ 	.word	0x00000630
        /*02b4*/ 	.word	0x000000ff
        /*02b8*/ 	.word	0x00022878
        /*02bc*/ 	.short	0x0100
        /*02be*/ 	.byte	0x06
	.zero		1


	//   ....[13]....
        /*02c0*/ 	.word	0x00000640
        /*02c4*/ 	.word	0x000000ff
        /*02c8*/ 	.word	0x00022888
        /*02cc*/ 	.short	0x0100
        /*02ce*/ 	.byte	0x06
	.zero		1


	//   ....[14]....
        /*02d0*/ 	.word	0x00000770
        /*02d4*/ 	.word	0x000000ff
        /*02d8*/ 	.word	0x00022890
        /*02dc*/ 	.short	0x0100
        /*02de*/ 	.byte	0x08
	.zero		1


	//   ....[15]....
        /*02e0*/ 	.word	0x00000780
        /*02e4*/ 	.word	0x000000ff
        /*02e8*/ 	.word	0x000228a0
        /*02ec*/ 	.short	0x0100
        /*02ee*/ 	.byte	0x08
	.zero		1


	//   ....[16]....
        /*02f0*/ 	.word	0x00000790
        /*02f4*/ 	.word	0x000000ff
        /*02f8*/ 	.word	0x00022898
        /*02fc*/ 	.short	0x0100
        /*02fe*/ 	.byte	0x08
	.zero		1


	//   ....[17]....
        /*0300*/ 	.word	0x000007a0
        /*0304*/ 	.word	0x000000ff
        /*0308*/ 	.word	0x000228a8
        /*030c*/ 	.short	0x0100
        /*030e*/ 	.byte	0x08
	.zero		1


	//   ....[18]....
        /*0310*/ 	.word	0x000008d0
        /*0314*/ 	.word	0x000000ff
        /*0318*/ 	.word	0x000228b0
        /*031c*/ 	.short	0x0100
        /*031e*/ 	.byte	0x08
	.zero		1


	//   ....[19]....
        /*0320*/ 	.word	0x000008e0
        /*0324*/ 	.word	0x000000ff
        /*0328*/ 	.word	0x000228c0
        /*032c*/ 	.short	0x0100
        /*032e*/ 	.byte	0x08
	.zero		1


	//   ....[20]....
        /*0330*/ 	.word	0x000008f0
        /*0334*/ 	.word	0x000000ff
        /*0338*/ 	.word	0x000228b8
        /*033c*/ 	.short	0x0100
        /*033e*/ 	.byte	0x08
	.zero		1


	//   ....[21]....
        /*0340*/ 	.word	0x00000900
        /*0344*/ 	.word	0x000000ff
        /*0348*/ 	.word	0x000228c8
        /*034c*/ 	.short	0x0100
        /*034e*/ 	.byte	0x08
	.zero		1


	//   ....[22]....
        /*0350*/ 	.word	0x000010c0
        /*0354*/ 	.word	0x000000ff
        /*0358*/ 	.word	0x00022800
        /*035c*/ 	.short	0x010a
        /*035e*/ 	.byte	0x2e
	.zero		1


	//   ....[23]....
        /*0360*/ 	.word	0x00001170
        /*0364*/ 	.word	0x000000ff
        /*0368*/ 	.word	0x00022830
        /*036c*/ 	.short	0x010a
        /*036e*/ 	.byte	0x15
	.zero		1


	//   ....[24]....
        /*0370*/ 	.word	0x000011b0
        /*0374*/ 	.word	0x000000ff
        /*0378*/ 	.word	0x00022830
        /*037c*/ 	.short	0x010a
        /*037e*/ 	.byte	0x15
	.zero		1


	//   ....[25]....
        /*0380*/ 	.word	0x00002960
        /*0384*/ 	.word	0x00000000
        /*0388*/ 	.word	0x00000000
        /*038c*/ 	.short	0x0101
        /*038e*/ 	.byte	0x3f
	.zero		1


	//   ....[26]....
        /*0390*/ 	.word	0x00002da0
        /*0394*/ 	.word	0x000000ff
        /*0398*/ 	.word	0x00022850
        /*039c*/ 	.short	0x010a
        /*039e*/ 	.byte	0x15
	.zero		1


	//   ....[27]....
        /*03a0*/ 	.word	0x00002de0
        /*03a4*/ 	.word	0x000000ff
        /*03a8*/ 	.word	0x00022850
        /*03ac*/ 	.short	0x010a
        /*03ae*/ 	.byte	0x15
	.zero		1


	//   ....[28]....
        /*03b0*/ 	.word	0x000030d0
        /*03b4*/ 	.word	0x0000000a
        /*03b8*/ 	.word	0x00000000
        /*03bc*/ 	.short	0x0101
        /*03be*/ 	.byte	0x3f
	.zero		1


	//   ....[29]....
        /*03c0*/ 	.word	0x00003230
        /*03c4*/ 	.word	0x000000ff
        /*03c8*/ 	.word	0x00022830
        /*03cc*/ 	.short	0x010a
        /*03ce*/ 	.byte	0x18
	.zero		1


	//   ....[30]....
        /*03d0*/ 	.word	0x00003280
        /*03d4*/ 	.word	0x000000ff
        /*03d8*/ 	.word	0x00022830
        /*03dc*/ 	.short	0x010a
        /*03de*/ 	.byte	0x18
	.zero		1


	//   ....[31]....
        /*03e0*/ 	.word	0x00004430
        /*03e4*/ 	.word	0x00000098
        /*03e8*/ 	.word	0x00000000
        /*03ec*/ 	.short	0x0101
        /*03ee*/ 	.byte	0x3f
	.zero		1


	//   ....[32]....
        /*03f0*/ 	.word	0x00005100
        /*03f4*/ 	.word	0x000000ff
        /*03f8*/ 	.word	0x00022850
        /*03fc*/ 	.short	0x010a
        /*03fe*/ 	.byte	0x18
	.zero		1


	//   ....[33]....
        /*0400*/ 	.word	0x00005150
        /*0404*/ 	.word	0x000000ff
        /*0408*/ 	.word	0x00022850
        /*040c*/ 	.short	0x010a
        /*040e*/ 	.byte	0x18
	.zero		1


	//   ....[34]....
        /*0410*/ 	.word	0x00005410
        /*0414*/ 	.word	0x000000c7
        /*0418*/ 	.word	0x00000000
        /*041c*/ 	.short	0x0101
        /*041e*/ 	.byte	0x3f
	.zero		1


	//   ....[35]....
        /*0420*/ 	.word	0x00006db0
        /*0424*/ 	.word	0x000000ff
        /*0428*/ 	.word	0x00000000
        /*042c*/ 	.short	0x0101
        /*042e*/ 	.byte	0x06
	.zero		1


	//   ....[36]....
        /*0430*/ 	.word	0x00007a20
        /*0434*/ 	.word	0x00000005
        /*0438*/ 	.word	0x00022840
        /*043c*/ 	.short	0x010a
        /*043e*/ 	.byte	0x3f
	.zero		1


	//   ....[37]....
        /*0440*/ 	.word	0x00007db0
        /*0444*/ 	.word	0x0000000a
        /*0448*/ 	.word	0x00022820
        /*044c*/ 	.short	0x010a
        /*044e*/ 	.byte	0x3f
	.zero		1


	//   ....[38]....
        /*0450*/ 	.word	0x00007e70
        /*0454*/ 	.word	0x00000008
        /*0458*/ 	.word	0x00022860
        /*045c*/ 	.short	0x010a
        /*045e*/ 	.byte	0x3f
	.zero		1


	//   ....[39]....
        /*0460*/ 	.word	0x00008430
        /*0464*/ 	.word	0x00000002
        /*0468*/ 	.word	0x00022840
        /*046c*/ 	.short	0x010a
        /*046e*/ 	.byte	0x3f
	.zero		1


	//   ....[40]....
        /*0470*/ 	.word	0x000085f0
        /*0474*/ 	.word	0x00000002
        /*0478*/ 	.word	0x00022860
        /*047c*/ 	.short	0x010a
        /*047e*/ 	.byte	0x3f
	.zero		1


	//   ....[41]....
        /*0480*/ 	.word	0x00008b40
        /*0484*/ 	.word	0x00000003
        /*0488*/ 	.word	0x00022840
        /*048c*/ 	.short	0x010a
        /*048e*/ 	.byte	0x3f
	.zero		1


	//   ....[42]....
        /*0490*/ 	.word	0x00008d00
        /*0494*/ 	.word	0x00000003
        /*0498*/ 	.word	0x00022860
        /*049c*/ 	.short	0x010a
        /*049e*/ 	.byte	0x3f
	.zero		1


	//   ....[43]....
        /*04a0*/ 	.word	0x000091f0
        /*04a4*/ 	.word	0x00000003
        /*04a8*/ 	.word	0x00022840
        /*04ac*/ 	.short	0x010a
        /*04ae*/ 	.byte	0x3f
	.zero		1


	//   ....[44]....
        /*04b0*/ 	.word	0x000093b0
        /*04b4*/ 	.word	0x00000003
        /*04b8*/ 	.word	0x00022860
        /*04bc*/ 	.short	0x010a
        /*04be*/ 	.byte	0x3f
	.zero		1


	//   ....[45]....
        /*04c0*/ 	.word	0x000097f0
        /*04c4*/ 	.word	0x00000000
        /*04c8*/ 	.word	0x00022820
        /*04cc*/ 	.short	0x010a
        /*04ce*/ 	.byte	0x3f
	.zero		1


	//   ....[46]....
        /*04d0*/ 	.word	0x00009990
        /*04d4*/ 	.word	0x00000006
        /*04d8*/ 	.word	0x00000000
        /*04dc*/ 	.short	0x010a
        /*04de*/ 	.byte	0x3f
	.zero		1


	//   ....[47]....
        /*04e0*/ 	.word	0x00009a00
        /*04e4*/ 	.word	0x00000003
        /*04e8*/ 	.word	0x00000000
        /*04ec*/ 	.short	0x010a
        /*04ee*/ 	.byte	0x3f
	.zero		1


	//   ....[48]....
        /*04f0*/ 	.word	0x00009a60
        /*04f4*/ 	.word	0x00000010
        /*04f8*/ 	.word	0x00000000
        /*04fc*/ 	.short	0x010a
        /*04fe*/ 	.byte	0x3f
	.zero		1


	//   ....[49]....
        /*0500*/ 	.word	0x00009a90
        /*0504*/ 	.word	0x00000003
        /*0508*/ 	.word	0x00000000
        /*050c*/ 	.short	0x010a
        /*050e*/ 	.byte	0x3f
	.zero		1


	//   ....[50]....
        /*0510*/ 	.word	0x00009b00
        /*0514*/ 	.word	0x00000003
        /*0518*/ 	.word	0x00022800
        /*051c*/ 	.short	0x010a
        /*051e*/ 	.byte	0x3f
	.zero		1


	//   ....[51]....
        /*0520*/ 	.word	0x00009b60
        /*0524*/ 	.word	0x00000000
        /*0528*/ 	.word	0x00022830
        /*052c*/ 	.short	0x010a
        /*052e*/ 	.byte	0x3f
	.zero		1


	//   ....[52]....
        /*0530*/ 	.word	0x00009bb0
        /*0534*/ 	.word	0x0000000a
        /*0538*/ 	.word	0x00022850
        /*053c*/ 	.short	0x010a
        /*053e*/ 	.byte	0x3f
	.zero		1


	//   ....[53]....
        /*0540*/ 	.word	0x00009c20
        /*0544*/ 	.word	0x00000004
        /*0548*/ 	.word	0x00022830
        /*054c*/ 	.short	0x010a
        /*054e*/ 	.byte	0x3f
	.zero		1


	//   ....[54]....
        /*0550*/ 	.word	0x00009c80
        /*0554*/ 	.word	0x000000c7
        /*0558*/ 	.word	0x00022850
        /*055c*/ 	.short	0x010a
        /*055e*/ 	.byte	0x3f
	.zero		1


	//   ....[55]....
        /*0560*/ 	.word	0x00009e20
        /*0564*/ 	.word	0x00000005
        /*0568*/ 	.word	0x00022840
        /*056c*/ 	.short	0x010a
        /*056e*/ 	.byte	0x3f
	.zero		1


	//   ....[56]....
        /*0570*/ 	.word	0x00009ea0
        /*0574*/ 	.word	0x00000008
        /*0578*/ 	.word	0x00022820
        /*057c*/ 	.short	0x010a
        /*057e*/ 	.byte	0x3f
	.zero		1


	//   ....[57]....
        /*0580*/ 	.word	0x00009ef0
        /*0584*/ 	.word	0x00000008
        /*0588*/ 	.word	0x00022860
        /*058c*/ 	.short	0x010a
        /*058e*/ 	.byte	0x3f
	.zero		1


	//   ....[58]....
        /*0590*/ 	.word	0x00009f40
        /*0594*/ 	.word	0x00000002
        /*0598*/ 	.word	0x00022840
        /*059c*/ 	.short	0x010a
        /*059e*/ 	.byte	0x3f
	.zero		1


	//   ....[59]....
        /*05a0*/ 	.word	0x00009f90
        /*05a4*/ 	.word	0x00000002
        /*05a8*/ 	.word	0x00022860
        /*05ac*/ 	.short	0x010a
        /*05ae*/ 	.byte	0x3f
	.zero		1


	//   ....[60]....
        /*05b0*/ 	.word	0x00009fe0
        /*05b4*/ 	.word	0x00000003
        /*05b8*/ 	.word	0x00022840
        /*05bc*/ 	.short	0x010a
        /*05be*/ 	.byte	0x3f
	.zero		1


	//   ....[61]....
        /*05c0*/ 	.word	0x0000a030
        /*05c4*/ 	.word	0x00000003
        /*05c8*/ 	.word	0x00022860
        /*05cc*/ 	.short	0x010a
        /*05ce*/ 	.byte	0x3f
	.zero		1


	//   ....[62]....
        /*05d0*/ 	.word	0x0000a080
        /*05d4*/ 	.word	0x00000003
        /*05d8*/ 	.word	0x00022840
        /*05dc*/ 	.short	0x010a
        /*05de*/ 	.byte	0x3f
	.zero		1


	//   ....[63]....
        /*05e0*/ 	.word	0x0000a0d0
        /*05e4*/ 	.word	0x00000003
        /*05e8*/ 	.word	0x00022860
        /*05ec*/ 	.short	0x010a
        /*05ee*/ 	.byte	0x3f
	.zero		1


	//   ....[64]....
        /*05f0*/ 	.word	0x0000a120
        /*05f4*/ 	.word	0x00000000
        /*05f8*/ 	.word	0x00022820
        /*05fc*/ 	.short	0x010a
        /*05fe*/ 	.byte	0x3f
	.zero		1


	//   ....[65]....
        /*0600*/ 	.word	0x0000a2c0
        /*0604*/ 	.word	0x00000006
        /*0608*/ 	.word	0x00000000
        /*060c*/ 	.short	0x010a
        /*060e*/ 	.byte	0x3f
	.zero		1


	//   ....[66]....
        /*0610*/ 	.word	0x0000a310
        /*0614*/ 	.word	0x00000003
        /*0618*/ 	.word	0x00000000
        /*061c*/ 	.short	0x010a
        /*061e*/ 	.byte	0x3f
	.zero		1


	//   ....[67]....
        /*0620*/ 	.word	0x0000a360
        /*0624*/ 	.word	0x00000010
        /*0628*/ 	.word	0x00000000
        /*062c*/ 	.short	0x010a
        /*062e*/ 	.byte	0x3f
	.zero		1


	//----- nvinfo : EIATTR_NUM_MBARRIERS
	.align		4
.L_150:
        /*0630*/ 	.byte	0x03, 0x38
        /*0632*/ 	.short	0x0016


	//----- nvinfo : EIATTR_EXIT_INSTR_OFFSETS
	.align		4
        /*0634*/ 	.byte	0x04, 0x1c
        /*0636*/ 	.short	(.L_152 - .L_151)


	//   ....[0]....
.L_151:
        /*0638*/ 	.word	0x00000a30


	//   ....[1]....
        /*063c*/ 	.word	0x00006e60


	//   ....[2]....
        /*0640*/ 	.word	0x00006ec0


	//   ....[3]....
        /*0644*/ 	.word	0x00009ae0


	//----- nvinfo : EIATTR_MAX_THREADS
	.align		4
.L_152:
        /*0648*/ 	.byte	0x04, 0x05
        /*064a*/ 	.short	(.L_154 - .L_153)
.L_153:
        /*064c*/ 	.word	0x00000180
        /*0650*/ 	.word	0x00000001
        /*0654*/ 	.word	0x00000001


	//----- nvinfo : EIATTR_CRS_STACK_SIZE
	.align		4
.L_154:
        /*0658*/ 	.byte	0x04, 0x1e
        /*065a*/ 	.short	(.L_156 - .L_155)
.L_155:
        /*065c*/ 	.word	0x00000000


	//----- nvinfo : EIATTR_CBANK_PARAM_SIZE
	.align		4
.L_156:
        /*0660*/ 	.byte	0x03, 0x19
        /*0662*/ 	.short	0x0bf0


	//----- nvinfo : EIATTR_PARAM_CBANK
	.align		4
        /*0664*/ 	.byte	0x04, 0x0a
        /*0666*/ 	.short	(.L_158 - .L_157)
	.align		4
.L_157:
        /*0668*/ 	.word	index@(.nv.constant0._ZN7cutlass13device_kernelIN5flash11enable_sm90INS1_16FlashAttnFwdSm90INS1_25CollectiveMainloopFwdSm90ILi2EN4cute5tupleIJNS5_1CILi1EEES8_S8_EEENS6_IJNS7_ILi128EEENS7_ILi96EEENS7_ILi64EEEEEELi256ENS_10bfloat16_tEfNS_4arch4Sm90ELb0ELb0ELb1ELb0ELb0ELb0ELb0ELb1ELb0ELb0ELb0ELb0EEENS1_21CollectiveEpilogueFwdINS6_IJSA_NS7_ILi256EEESB_EEES9_SE_SG_Li256ELb0ELb0ELb0ELb0EEENS1_29StaticPersistentTileSchedulerILb0EEEEEEEEEvNT_6ParamsE)
        /*066c*/ 	.short	0x0210
        /*066e*/ 	.short	0x0bf0


	//----- nvinfo : EIATTR_SW_WAR
	.align		4
.L_158:
        /*0670*/ 	.byte	0x04, 0x36
        /*0672*/ 	.short	(.L_160 - .L_159)
.L_159:
        /*0674*/ 	.word	0x00000008
.L_160:


//--------------------- .nv.info._ZN7cutlass13device_kernelIN5flash11enable_sm90INS1_16FlashAttnFwdSm90INS1_25CollectiveMainloopFwdSm90ILi2EN4cute5tupleIJNS5_1CILi1EEES8_S8_EEENS6_IJNS7_ILi128EEENS7_ILi96EEENS7_ILi64EEEEEELi256ENS_10bfloat16_tEfNS_4arch4Sm90ELb0ELb0ELb1ELb0ELb0ELb0ELb1ELb1ELb0ELb0ELb0ELb0EEENS1_21CollectiveEpilogueFwdINS6_IJSA_NS7_ILi256EEESB_EEES9_SE_SG_Li256ELb0ELb0ELb0ELb0EEENS1_29StaticPersistentTileSchedulerILb0EEEEEEEEEvNT_6ParamsE --------------------------
	.section	.nv.info._ZN7cutlass13device_kernelIN5flash11enable_sm90INS1_16FlashAttnFwdSm90INS1_25CollectiveMainloopFwdSm90ILi2EN4cute5tupleIJNS5_1CILi1EEES8_S8_EEENS6_IJNS7_ILi128EEENS7_ILi96EEENS7_ILi64EEEEEELi256ENS_10bfloat16_tEfNS_4arch4Sm90ELb0ELb0ELb1ELb0ELb0ELb0ELb1ELb1ELb0ELb0ELb0ELb0EEENS1_21CollectiveEpilogueFwdINS6_IJSA_NS7_ILi256EEESB_EEES9_SE_SG_Li256ELb0ELb0ELb0ELb0EEENS1_29StaticPersistentTileSchedulerILb0EEEEEEEEEvNT_6ParamsE,"",@"SHT_CUDA_INFO"
	.sectionflags	@""
	.align	4


	//----- nvinfo : EIATTR_CUDA_API_VERSION
	.align		4
        /*0000*/ 	.byte	0x04, 0x37
        /*0002*/ 	.short	(.L_162 - .L_161)
.L_161:
        /*0004*/ 	.word	0x00000082


	//----- nvinfo : EIATTR_KPARAM_INFO
	.align		4
.L_162:
        /*0008*/ 	.byte	0x04, 0x17
        /*000a*/ 	.short	(.L_164 - .L_163)
.L_163:
        /*000c*/ 	.word	0x00000000
        /*0010*/ 	.short	0x0000
        /*0012*/ 	.short	0x0070
        /*0014*/ 	.byte	0x00, 0xf0, 0x01, 0x32


	//----- nvinfo : EIATTR_SPARSE_MMA_MASK
	.align		4
.L_164:
        /*0018*/ 	.byte	0x03, 0x50
        /*001a*/ 	.short	0x0000


	//----- nvinfo : EIATTR_MAXREG_COUNT
	.align		4
        /*001c*/ 	.byte	0x03, 0x1b
        /*001e*/ 	.short	0x00a8


	//----- nvinfo : EIATTR_NUM_BARRIERS
	.align		4
        /*0020*/ 	.byte	0x02, 0x4c
        /*0022*/ 	.byte	0x10
	.zero		1


	//----- nvinfo : EIATTR_EXTERNS
	.align		4
        /*0024*/ 	.byte	0x04, 0x0f
        /*0026*/ 	.short	(.L_166 - .L_165)


	//   ....[0]....
	.align		4
.L_165:
        /*0028*/ 	.word	index@(__assertfail)


	//----- nvinfo : EIATTR_ANNOTATIONS
	.align		4
.L_166:
        /*002c*/ 	.byte	0x04, 0x55
        /*002e*/ 	.short	(.L_168 - .L_167)


	//   ....[0]....
.L_167:
        /* <DEDUP_REMOVED lines=13> */


	//----- nvinfo : EIATTR_MERCURY_ISA_VERSION
	.align		4
.L_168:
        /*00e8*/ 	.byte	0x03, 0x5f
        /*00ea*/ 	.short	0x0101


	//----- nvinfo : EIATTR_INT_WARP_WIDE_INSTR_OFFSETS
	.align		4
        /*00ec*/ 	.byte	0x04, 0x31
        /*00ee*/ 	.short	(.L_170 - .L_169)


	//   ....[0]....
.L_169:
        /*00f0*/ 	.word	0x000001c0


	//   ....[1]....
        /*00f4*/ 	.word	0x000001f0


	//   ....[2]....
        /*00f8*/ 	.word	0x00000200


	//   ....[3]....
        /*00fc*/ 	.word	0x00000270


	//   ....[4]....
        /*0100*/ 	.word	0x000084b0


	//   ....[5]....
        /*0104*/ 	.word	0x00008510


	//----- nvinfo : EIATTR_COOP_GROUP_MASK_REGIDS
	.align		4
.L_170:
        /*0108*/ 	.byte	0x04, 0x29
        /*010a*/ 	.short	(.L_172 - .L_171)


	//   ....[0]....
.L_171:
        /*010c*/ 	.word	0xffffffff


	//   ....[1]....
        /*0110*/ 	.word	0xffffffff


	//   ....[2]....
        /*0114*/ 	.word	0xffffffff


	//   ....[3]....
        /*0118*/ 	.word	0xffffffff


	//   ....[4]....
        /*011c*/ 	.word	0xffffffff


	//   ....[5]....
        /*0120*/ 	.word	0xffffffff


	//   ....[6]....
        /*0124*/ 	.word	0xffffffff


	//   ....[7]....
        /*0128*/ 	.word	0xffffffff


	//   ....[8]....
        /*012c*/ 	.word	0xffffffff


	//   ....[9]....
        /*0130*/ 	.word	0xffffffff


	//   ....[10]....
        /*0134*/ 	.word	0xffffffff


	//   ....[11]....
        /*0138*/ 	.word	0xffffffff


	//   ....[12]....
        /*013c*/ 	.word	0xffffffff


	//   ....[13]....
        /*0140*/ 	.word	0xffffffff


	//   ....[14]....
        /*0144*/ 	.word	0xffffffff


	//   ....[15]....
        /*0148*/ 	.word	0xffffffff


	//   ....[16]....
        /*014c*/ 	.word	0xffffffff


	//   ....[17]....
        /*0150*/ 	.word	0xffffffff


	//   ....[18]....
        /*0154*/ 	.word	0xffffffff


	//   ....[19]....
        /*0158*/ 	.word	0xffffffff


	//   ....[20]....
        /*015c*/ 	.word	0xffffffff


	//   ....[21]....
        /*0160*/ 	.word	0xffffffff


	//   ....[22]....
        /*0164*/ 	.word	0xffffffff


	//   ....[23]....
        /*0168*/ 	.word	0x0500000f


	//   ....[24]....
        /*016c*/ 	.word	0x0500000f


	//----- nvinfo : EIATTR_COOP_GROUP_INSTR_OFFSETS
	.align		4
.L_172:
        /*0170*/ 	.byte	0x04, 0x28
        /*0172*/ 	.short	(.L_174 - .L_173)


	//   ....[0]....
.L_173:
        /*0174*/ 	.word	0x00000070


	//   ....[1]....
        /*0178*/ 	.word	0x000001d0


	//   ....[2]....
        /*017c*/ 	.word	0x00000220


	//   ....[3]....
        /*0180*/ 	.word	0x00000430


	//   ....[4]....
        /*0184*/ 	.word	0x00000590


	//   ....[5]....
        /*0188*/ 	.word	0x000006b0


	//   ....[6]....
        /*018c*/ 	.word	0x00000810


	//   ....[7]....
        /*0190*/ 	.word	0x00000d90


	//   ....[8]....
        /*0194*/ 	.word	0x00002a40


	//   ....[9]....
        /*0198*/ 	.word	0x00002a90


	//   ....[10]....
        /*019c*/ 	.word	0x00002ab0


	//   ....[11]....
        /*01a0*/ 	.word	0x00002ad0


	//   ....[12]....
        /*01a4*/ 	.word	0x00004c10


	//   ....[13]....
        /*01a8*/ 	.word	0x00004c60


	//   ....[14]....
        /*01ac*/ 	.word	0x00004c80


	//   ....[15]....
        /*01b0*/ 	.word	0x00004ca0


	//   ....[16]....
        /*01b4*/ 	.word	0x00006260


	//   ....[17]....
        /*01b8*/ 	.word	0x000062a0


	//   ....[18]....
        /*01bc*/ 	.word	0x00006430


	//   ....[19]....
        /*01c0*/ 	.word	0x00006470


	//   ....[20]....
        /*01c4*/ 	.word	0x00007630


	//   ....[21]....
        /*01c8*/ 	.word	0x00007cd0


	//   ....[22]....
        /*01cc*/ 	.word	0x0000a8f0


	//   ....[23]....
        /*01d0*/ 	.word	0x0000ae40


	//   ....[24]....
        /*01d4*/ 	.word	0x0000b2e0


	//----- nvinfo : EIATTR_REG_RECONFIG
	.align		4
.L_174:
        /*01d8*/ 	.byte	0x01, 0x54
	.zero		2


	//----- nvinfo : EIATTR_SYSCALL_OFFSETS
	.align		4
        /*01dc*/ 	.byte	0x04, 0x46
        /*01de*/ 	.short	(.L_176 - .L_175)


	//   ....[0]....
.L_175:
        /*01e0*/ 	.word	0x000010d0


	//   ....[1]....
        /*01e4*/ 	.word	0x00008130


	//   ....[2]....
        /*01e8*/ 	.word	0x00008270


	//   ....[3]....
        /*01ec*/ 	.word	0x00008370


	//----- nvinfo : EIATTR_MBARRIER_INSTR_OFFSETS
	.align		4
.L_176:
        /*01f0*/ 	.byte	0x04, 0x39
        /*01f2*/ 	.short	(.L_178 - .L_177)


	//   ....[0]....
.L_177:
        /*01f4*/ 	.word	0x000002d0
        /*01f8*/ 	.word	0x000000ff
        /*01fc*/ 	.word	0x00032400
        /*0200*/ 	.short	0x0100
        /*0202*/ 	.byte	0x06
	.zero		1


	//   ....[1]....
        /*0204*/ 	.word	0x000002e0
        /*0208*/ 	.word	0x000000ff
        /*020c*/ 	.word	0x00032410
        /*0210*/ 	.short	0x0100
        /*0212*/ 	.byte	0x06
	.zero		1


	//   ....[2]....
        /*0214*/ 	.word	0x000002f0
        /*0218*/ 	.word	0x000000ff
        /*021c*/ 	.word	0x00032420
        /*0220*/ 	.short	0x0100
        /*0222*/ 	.byte	0x06
	.zero		1


	//   ....[3]....
        /*0224*/ 	.word	0x000003e0
        /*0228*/ 	.word	0x000000ff
        /*022c*/ 	.word	0x00032430
        /*0230*/ 	.short	0x0100
        /*0232*/ 	.byte	0x08
	.zero		1


	//   ....[4]....
        /*0234*/ 	.word	0x000003f0
        /*0238*/ 	.word	0x000000ff
        /*023c*/ 	.word	0x00032440
        /*0240*/ 	.short	0x0100
        /*0242*/ 	.byte	0x08
	.zero		1


	//   ....[5]....
        /*0244*/ 	.word	0x00000400
        /*0248*/ 	.word	0x000000ff
        /*024c*/ 	.word	0x00032438
        /*0250*/ 	.short	0x0100
        /*0252*/ 	.byte	0x08
	.zero		1


	//   ....[6]....
        /*0254*/ 	.word	0x00000410
        /*0258*/ 	.word	0x000000ff
        /*025c*/ 	.word	0x00032448
        /*0260*/ 	.short	0x0100
        /*0262*/ 	.byte	0x08
	.zero		1


	//   ....[7]....
        /*0264*/ 	.word	0x00000540
        /*0268*/ 	.word	0x000000ff
        /*026c*/ 	.word	0x00032450
        /*0270*/ 	.short	0x0100
        /*0272*/ 	.byte	0x08
	.zero		1


	//   ....[8]....
        /*0274*/ 	.word	0x00000550
        /*0278*/ 	.word	0x000000ff
        /*027c*/ 	.word	0x00032460
        /*0280*/ 	.short	0x0100
        /*0282*/ 	.byte	0x08
	.zero		1


	//   ....[9]....
        /*0284*/ 	.word	0x00000560
        /*0288*/ 	.word	0x000000ff
        /*028c*/ 	.word	0x00032458
        /*0290*/ 	.short	0x0100
        /*0292*/ 	.byte	0x08
	.zero		1


	//   ....[10]....
        /*0294*/ 	.word	0x00000570
        /*0298*/ 	.word	0x000000ff
        /*029c*/ 	.word	0x00032468
        /*02a0*/ 	.short	0x0100
        /*02a2*/ 	.byte	0x08
	.zero		1


	//   ....[11]....
        /*02a4*/ 	.word	0x00000660
        /*02a8*/ 	.word	0x000000ff
        /*02ac*/ 	.word	0x00032470
        /*02b0*/ 	.short	0x0100
        /*02b2*/ 	.byte	0x06
	.zero		1


	//   ....[12]....
        /*02b4*/ 	.word	0x00000670
        /*02b8*/ 	.word	0x000000ff
        /*02bc*/ 	.word	0x00032480
        /*02c0*/ 	.short	0x0100
        /*02c2*/ 	.byte	0x06
	.zero		1


	//   ....[13]....
        /*02c4*/ 	.word	0x00000680
        /*02c8*/ 	.word	0x000000ff
        /*02cc*/ 	.word	0x00032478
        /*02d0*/ 	.short	0x0100
        /*02d2*/ 	.byte	0x06
	.zero		1


	//   ....[14]....
        /*02d4*/ 	.word	0x00000690
        /*02d8*/ 	.word	0x000000ff
        /*02dc*/ 	.word	0x00032488
        /*02e0*/ 	.short	0x0100
        /*02e2*/ 	.byte	0x06
	.zero		1


	//   ....[15]....
        /*02e4*/ 	.word	0x000007c0
        /*02e8*/ 	.word	0x000000ff
        /*02ec*/ 	.word	0x00032490
        /*02f0*/ 	.short	0x0100
        /*02f2*/ 	.byte	0x08
	.zero		1


	//   ....[16]....
        /*02f4*/ 	.word	0x000007d0
        /*02f8*/ 	.word	0x000000ff
        /*02fc*/ 	.word	0x000324a0
        /*0300*/ 	.short	0x0100
        /*0302*/ 	.byte	0x08
	.zero		1


	//   ....[17]....
        /*0304*/ 	.word	0x000007e0
        /*0308*/ 	.word	0x000000ff
        /*030c*/ 	.word	0x00032498
        /*0310*/ 	.short	0x0100
        /*0312*/ 	.byte	0x08
	.zero		1


	//   ....[18]....
        /*0314*/ 	.word	0x000007f0
        /*0318*/ 	.word	0x000000ff
        /*031c*/ 	.word	0x000324a8
        /*0320*/ 	.short	0x0100
        /*0322*/ 	.byte	0x08
	.zero		1


	//   ....[19]....
        /*0324*/ 	.word	0x00000920
        /*0328*/ 	.word	0x000000ff
        /*032c*/ 	.word	0x000324b0
        /*0330*/ 	.short	0x0100
        /*0332*/ 	.byte	0x08
	.zero		1


	//   ....[20]....
        /*0334*/ 	.word	0x00000930
        /*0338*/ 	.word	0x000000ff
        /*033c*/ 	.word	0x000324c0
        /*0340*/ 	.short	0x0100
        /*0342*/ 	.byte	0x08
	.zero		1


	//   ....[21]....
        /*0344*/ 	.word	0x00000940
        /*0348*/ 	.word	0x000000ff
        /*034c*/ 	.word	0x000324b8
        /*0350*/ 	.short	0x0100
        /*0352*/ 	.byte	0x08
	.zero		1


	//   ....[22]....
        /*0354*/ 	.word	0x00000950
        /*0358*/ 	.word	0x000000ff
        /*035c*/ 	.word	0x000324c8
        /*0360*/ 	.short	0x0100
        /*0362*/ 	.byte	0x08
	.zero		1


	//   ....[23]....
        /*0364*/ 	.word	0x00001120
        /*0368*/ 	.word	0x000000ff
        /*036c*/ 	.word	0x00032400
        /*0370*/ 	.short	0x010a
        /*0372*/ 	.byte	0x29
	.zero		1


	//   ....[24]....
        /*0374*/ 	.word	0x000011d0
        /*0378*/ 	.word	0x000000ff
        /*037c*/ 	.word	0x00032430
        /*0380*/ 	.short	0x010a
        /*0382*/ 	.byte	0x1a
	.zero		1


	//   ....[25]....
        /*0384*/ 	.word	0x00001210
        /*0388*/ 	.word	0x000000ff
        /*038c*/ 	.word	0x00032430
        /*0390*/ 	.short	0x010a
        /*0392*/ 	.byte	0x1a
	.zero		1


	//   ....[26]....
        /*0394*/ 	.word	0x00001470
        /*0398*/ 	.word	0x000000ff
        /*039c*/ 	.word	0x00032410
        /*03a0*/ 	.short	0x010a
        /*03a2*/ 	.byte	0x29
	.zero		1


	//   ....[27]....
        /*03a4*/ 	.word	0x000014b0
        /*03a8*/ 	.word	0x000000ff
        /*03ac*/ 	.word	0x00032450
        /*03b0*/ 	.short	0x010a
        /*03b2*/ 	.byte	0x1a
	.zero		1


	//   ....[28]....
        /*03b4*/ 	.word	0x000014f0
        /*03b8*/ 	.word	0x000000ff
        /*03bc*/ 	.word	0x00032450
        /*03c0*/ 	.short	0x010a
        /*03c2*/ 	.byte	0x1a
	.zero		1


	//   ....[29]....
        /*03c4*/ 	.word	0x00002d30
        /*03c8*/ 	.word	0x00000018
        /*03cc*/ 	.word	0x00000000
        /*03d0*/ 	.short	0x0101
        /*03d2*/ 	.byte	0x3f
	.zero		1


	//   ....[30]....
        /*03d4*/ 	.word	0x00003850
        /*03d8*/ 	.word	0x0000000c
        /*03dc*/ 	.word	0x00000000
        /*03e0*/ 	.short	0x0101
        /*03e2*/ 	.byte	0x3f
	.zero		1


	//   ....[31]....
        /*03e4*/ 	.word	0x00003990
        /*03e8*/ 	.word	0x000000ff
        /*03ec*/ 	.word	0x00032430
        /*03f0*/ 	.short	0x010a
        /*03f2*/ 	.byte	0x1d
	.zero		1


	//   ....[32]....
        /*03f4*/ 	.word	0x000039d0
        /*03f8*/ 	.word	0x000000ff
        /*03fc*/ 	.word	0x00032430
        /*0400*/ 	.short	0x010a
        /*0402*/ 	.byte	0x1d
	.zero		1


	//   ....[33]....
        /*0404*/ 	.word	0x00003b50
        /*0408*/ 	.word	0x000000ff
        /*040c*/ 	.word	0x00032450
        /*0410*/ 	.short	0x010a
        /*0412*/ 	.byte	0x1d
	.zero		1


	//   ....[34]....
        /*0414*/ 	.word	0x00003b90
        /*0418*/ 	.word	0x000000ff
        /*041c*/ 	.word	0x00032450
        /*0420*/ 	.short	0x010a
        /*0422*/ 	.byte	0x1d
	.zero		1


	//   ....[35]....
        /*0424*/ 	.word	0x00004eb0
        /*0428*/ 	.word	0x00000098
        /*042c*/ 	.word	0x00000000
        /*0430*/ 	.short	0x0101
        /*0432*/ 	.byte	0x3f
	.zero		1


	//   ....[36]....
        /*0434*/ 	.word	0x00006240
        /*0438*/ 	.word	0x000000c4
        /*043c*/ 	.word	0x00000000
        /*0440*/ 	.short	0x0101
        /*0442*/ 	.byte	0x3f
	.zero		1


	//   ....[37]....
        /*0444*/ 	.word	0x00007be0
        /*0448*/ 	.word	0x000000ff
        /*044c*/ 	.word	0x00000000
        /*0450*/ 	.short	0x0101
        /*0452*/ 	.byte	0x06
	.zero		1


	//   ....[38]....
        /*0454*/ 	.word	0x00008870
        /*0458*/ 	.word	0x00000005
        /*045c*/ 	.word	0x00032440
        /*0460*/ 	.short	0x010a
        /*0462*/ 	.byte	0x3f
	.zero		1


	//   ....[39]....
        /*0464*/ 	.word	0x00008e50
        /*0468*/ 	.word	0x0000000a
        /*046c*/ 	.word	0x00032420
        /*0470*/ 	.short	0x010a
        /*0472*/ 	.byte	0x3f
	.zero		1


	//   ....[40]....
        /*0474*/ 	.word	0x00008f10
        /*0478*/ 	.word	0x00000008
        /*047c*/ 	.word	0x00032460
        /*0480*/ 	.short	0x010a
        /*0482*/ 	.byte	0x3f
	.zero		1


	//   ....[41]....
        /*0484*/ 	.word	0x000094c0
        /*0488*/ 	.word	0x00000002
        /*048c*/ 	.word	0x00032440
        /*0490*/ 	.short	0x010a
        /*0492*/ 	.byte	0x3f
	.zero		1


	//   ....[42]....
        /*0494*/ 	.word	0x00009690
        /*0498*/ 	.word	0x00000002
        /*049c*/ 	.word	0x00032460
        /*04a0*/ 	.short	0x010a
        /*04a2*/ 	.byte	0x3f
	.zero		1


	//   ....[43]....
        /*04a4*/ 	.word	0x00009bc0
        /*04a8*/ 	.word	0x00000003
        /*04ac*/ 	.word	0x00032440
        /*04b0*/ 	.short	0x010a
        /*04b2*/ 	.byte	0x3f
	.zero		1


	//   ....[44]....
        /*04b4*/ 	.word	0x00009d90
        /*04b8*/ 	.word	0x00000003
        /*04bc*/ 	.word	0x00032460
        /*04c0*/ 	.short	0x010a
        /*04c2*/ 	.byte	0x3f
	.zero		1


	//   ....[45]....
        /*04c4*/ 	.word	0x0000a260
        /*04c8*/ 	.word	0x00000003
        /*04cc*/ 	.word	0x00032440
        /*04d0*/ 	.short	0x010a
        /*04d2*/ 	.byte	0x3f
	.zero		1


	//   ....[46]....
        /*04d4*/ 	.word	0x0000a430
        /*04d8*/ 	.word	0x00000003
        /*04dc*/ 	.word	0x00032460
        /*04e0*/ 	.short	0x010a
        /*04e2*/ 	.byte	0x3f
	.zero		1


	//   ....[47]....
        /*04e4*/ 	.word	0x0000a870
        /*04e8*/ 	.word	0x00000000
        /*04ec*/ 	.word	0x00032420
        /*04f0*/ 	.short	0x010a
        /*04f2*/ 	.byte	0x3f
	.zero		1


	//   ....[48]....
        /*04f4*/ 	.word	0x0000aa10
        /*04f8*/ 	.word	0x00000006
        /*04fc*/ 	.word	0x00000000
        /*0500*/ 	.short	0x010a
        /*0502*/ 	.byte	0x3f
	.zero		1


	//   ....[49]....
        /*0504*/ 	.word	0x0000aa80
        /*0508*/ 	.word	0x00000003
        /*050c*/ 	.word	0x00000000
        /*0510*/ 	.short	0x010a
        /*0512*/ 	.byte	0x3f
	.zero		1


	//   ....[50]....
        /*0514*/ 	.word	0x0000aae0
        /*0518*/ 	.word	0x00000010
        /*051c*/ 	.word	0x00000000
        /*0520*/ 	.short	0x010a
        /*0522*/ 	.byte	0x3f
	.zero		1


	//   ....[51]....
        /*0524*/ 	.word	0x0000ab10
        /*0528*/ 	.word	0x00000003
        /*052c*/ 	.word	0x00000000
        /*0530*/ 	.short	0x010a
        /*0532*/ 	.byte	0x3f
	.zero		1


	//   ....[52]....
        /*0534*/ 	.word	0x0000ab80
        /*0538*/ 	.word	0x00000003
        /*053c*/ 	.word	0x00032400
        /*0540*/ 	.short	0x010a
        /*0542*/ 	.byte	0x3f
	.zero		1


	//   ....[53]....
        /*0544*/ 	.word	0x0000abe0
        /*0548*/ 	.word	0x00000004
        /*054c*/ 	.word	0x00032430
        /*0550*/ 	.short	0x010a
        /*0552*/ 	.byte	0x3f
	.zero		1


	//   ....[54]....
        /*0554*/ 	.word	0x0000ac40
        /*0558*/ 	.word	0x00000005
        /*055c*/ 	.word	0x00032410
        /*0560*/ 	.short	0x010a
        /*0562*/ 	.byte	0x3f
	.zero		1


	//   ....[55]....
        /*0564*/ 	.word	0x0000aca0
        /*0568*/ 	.word	0x00000000
        /*056c*/ 	.word	0x00032450
        /*0570*/ 	.short	0x010a
        /*0572*/ 	.byte	0x3f
	.zero		1


	//   ....[56]....
        /*0574*/ 	.word	0x0000ad00
        /*0578*/ 	.word	0x00000006
        /*057c*/ 	.word	0x00032430
        /*0580*/ 	.short	0x010a
        /*0582*/ 	.byte	0x3f
	.zero		1


	//   ....[57]....
        /*0584*/ 	.word	0x0000ad60
        /*0588*/ 	.word	0x00000006
        /*058c*/ 	.word	0x00032450
        /*0590*/ 	.short	0x010a
        /*0592*/ 	.byte	0x3f
	.zero		1


	//   ....[58]....
        /*0594*/ 	.word	0x0000af00
        /*0598*/ 	.word	0x00000005
        /*059c*/ 	.word	0x00032440
        /*05a0*/ 	.short	0x010a
        /*05a2*/ 	.byte	0x3f
	.zero		1


	//   ....[59]....
        /*05a4*/ 	.word	0x0000af80
        /*05a8*/ 	.word	0x00000008
        /*05ac*/ 	.word	0x00032420
        /*05b0*/ 	.short	0x010a
        /*05b2*/ 	.byte	0x3f
	.zero		1


	//   ....[60]....
        /*05b4*/ 	.word	0x0000afd0
        /*05b8*/ 	.word	0x00000008
        /*05bc*/ 	.word	0x00032460
        /*05c0*/ 	.short	0x010a
        /*05c2*/ 	.byte	0x3f
	.zero		1


	//   ....[61]....
        /*05c4*/ 	.word	0x0000b020
        /*05c8*/ 	.word	0x00000002
        /*05cc*/ 	.word	0x00032440
        /*05d0*/ 	.short	0x010a
        /*05d2*/ 	.byte	0x3f
	.zero		1


	//   ....[62]....
        /*05d4*/ 	.word	0x0000b070
        /*05d8*/ 	.word	0x00000002
        /*05dc*/ 	.word	0x00032460
        /*05e0*/ 	.short	0x010a
        /*05e2*/ 	.byte	0x3f
	.zero		1


	//   ....[63]....
        /*05e4*/ 	.word	0x0000b0c0
        /*05e8*/ 	.word	0x00000003
        /*05ec*/ 	.word	0x00032440
        /*05f0*/ 	.short	0x010a
        /*05f2*/ 	.byte	0x3f
	.zero		1


	//   ....[64]....
        /*05f4*/ 	.word	0x0000b110
        /*05f8*/ 	.word	0x00000003
        /*05fc*/ 	.word	0x00032460
        /*0600*/ 	.short	0x010a
        /*0602*/ 	.byte	0x3f
	.zero		1


	//   ....[65]....
        /*0604*/ 	.word	0x0000b160
        /*0608*/ 	.word	0x00000003
        /*060c*/ 	.word	0x00032440
        /*0610*/ 	.short	0x010a
        /*0612*/ 	.byte	0x3f
	.zero		1


	//   ....[66]....
        /*0614*/ 	.word	0x0000b1b0
        /*0618*/ 	.word	0x00000003
        /*061c*/ 	.word	0x00032460
        /*0620*/ 	.short	0x010a
        /*0622*/ 	.byte	0x3f
	.zero		1


	//   ....[67]....
        /*0624*/ 	.word	0x0000b200
        /*0628*/ 	.word	0x00000000
        /*062c*/ 	.word	0x00032420
        /*0630*/ 	.short	0x010a
        /*0632*/ 	.byte	0x3f
	.zero		1


	//   ....[68]....
        /*0634*/ 	.word	0x0000b3a0
        /*0638*/ 	.word	0x00000006
        /*063c*/ 	.word	0x00000000
        /*0640*/ 	.short	0x010a
        /*0642*/ 	.byte	0x3f
	.zero		1


	//   ....[69]....
        /*0644*/ 	.word	0x0000b3f0
        /*0648*/ 	.word	0x00000003
        /*064c*/ 	.word	0x00000000
        /*0650*/ 	.short	0x010a
        /*0652*/ 	.byte	0x3f
	.zero		1


	//   ....[70]....
        /*0654*/ 	.word	0x0000b440
        /*0658*/ 	.word	0x00000010
        /*065c*/ 	.word	0x00000000
        /*0660*/ 	.short	0x010a
        /*0662*/ 	.byte	0x3f
	.zero		1


	//----- nvinfo : EIATTR_NUM_MBARRIERS
	.align		4
.L_178:
        /*0664*/ 	.byte	0x03, 0x38
        /*0666*/ 	.short	0x0017


	//----- nvinfo : EIATTR_EXIT_INSTR_OFFSETS
	.align		4
        /*0668*/ 	.byte	0x04, 0x1c
        /*066a*/ 	.short	(.L_180 - .L_179)


	//   ....[0]....
.L_179:
        /*066c*/ 	.word	0x00000a80


	//   ....[1]....
        /*0670*/ 	.word	0x00007c90


	//   ....[2]....
        /*0674*/ 	.word	0x00007cf0


	//   ....[3]....
        /*0678*/ 	.word	0x0000ab60


	//----- nvinfo : EIATTR_MAX_THREADS
	.align		4
.L_180:
        /*067c*/ 	.byte	0x04, 0x05
        /*067e*/ 	.short	(.L_182 - .L_181)
.L_181:
        /*0680*/ 	.word	0x00000180
        /*0684*/ 	.word	0x00000001
        /*0688*/ 	.word	0x00000001


	//----- nvinfo : EIATTR_CRS_STACK_SIZE
	.align		4
.L_182:
        /*068c*/ 	.byte	0x04, 0x1e
        /*068e*/ 	.short	(.L_184 - .L_183)
.L_183:
        /*0690*/ 	.word	0x00000000


	//----- nvinfo : EIATTR_CBANK_PARAM_SIZE
	.align		4
.L_184:
        /*0694*/ 	.byte	0x03, 0x19
        /*0696*/ 	.short	0x0cf0


	//----- nvinfo : EIATTR_PARAM_CBANK
	.align		4
        /*0698*/ 	.byte	0x04, 0x0a
        /*069a*/ 	.short	(.L_186 - .L_185)
	.align		4
.L_185:
        /*069c*/ 	.word	index@(.nv.constant0._ZN7cutlass13device_kernelIN5flash11enable_sm90INS1_16FlashAttnFwdSm90INS1_25CollectiveMainloopFwdSm90ILi2EN4cute5tupleIJNS5_1CILi1EEES8_S8_EEENS6_IJNS7_ILi128EEENS7_ILi96EEENS7_ILi64EEEEEELi256ENS_10bfloat16_tEfNS_4arch4Sm90ELb0ELb0ELb1ELb0ELb0ELb0ELb1ELb1ELb0ELb0ELb0ELb0EEENS1_21CollectiveEpilogueFwdINS6_IJSA_NS7_ILi256EEESB_EEES9_SE_SG_Li256ELb0ELb0ELb0ELb0EEENS1_29StaticPersistentTileSchedulerILb0EEEEEEEEEvNT_6ParamsE)
        /*06a0*/ 	.short	0x0210
        /*06a2*/ 	.short	0x0cf0


	//----- nvinfo : EIATTR_SW_WAR
	.align		4
.L_186:
        /*06a4*/ 	.byte	0x04, 0x36
        /*06a6*/ 	.short	(.L_188 - .L_187)
.L_187:
        /*06a8*/ 	.word	0x00000008
.L_188:


//--------------------- .nv.info._ZN7cutlass13device_kernelIN5flash11enable_sm90INS1_16FlashAttnFwdSm90INS1_25CollectiveMainloopFwdSm90ILi2EN4cute5tupleIJNS5_1CILi1EEES8_S8_EEENS6_IJNS7_ILi128EEENS7_ILi96EEENS7_ILi64EEEEEELi256ENS_10bfloat16_tEfNS_4arch4Sm90ELb0ELb0ELb1ELb1ELb0ELb0ELb0ELb1ELb0ELb0ELb0ELb0EEENS1_21CollectiveEpilogueFwdINS6_IJSA_NS7_ILi256EEESB_EEES9_SE_SG_Li256ELb1ELb0ELb0ELb0EEENS1_36VarlenDynamicPersistentTileSchedulerILi128ELi96ELi256ELi32ELb0ELb0ELb1ELb0ELb1ELb1EEEEEEEEEvNT_6ParamsE --------------------------
	.section	.nv.info._ZN7cutlass13device_kernelIN5flash11enable_sm90INS1_16FlashAttnFwdSm90INS1_25CollectiveMainloopFwdSm90ILi2EN4cute5tupleIJNS5_1CILi1EEES8_S8_EEENS6_IJNS7_ILi128EEENS7_ILi96EEENS7_ILi64EEEEEELi256ENS_10bfloat16_tEfNS_4arch4Sm90ELb0ELb0ELb1ELb1ELb0ELb0ELb0ELb1ELb0ELb0ELb0ELb0EEENS1_21CollectiveEpilogueFwdINS6_IJSA_NS7_ILi256EEESB_EEES9_SE_SG_Li256ELb1ELb0ELb0ELb0EEENS1_36VarlenDynamicPersistentTileSchedulerILi128ELi96ELi256ELi32ELb0ELb0ELb1ELb0ELb1ELb1EEEEEEEEEvNT_6ParamsE,"",@"SHT_CUDA_INFO"
	.sectionflags	@""
	.align	4


	//----- nvinfo : EIATTR_CUDA_API_VERSION
	.align		4
        /*0000*/ 	.byte	0x04, 0x37
        /*0002*/ 	.short	(.L_190 - .L_189)
.L_189:
        /*0004*/ 	.word	0x00000082


	//----- nvinfo : EIATTR_KPARAM_INFO
	.align		4
.L_190:
        /*0008*/ 	.byte	0x04, 0x17
        /*000a*/ 	.short	(.L_192 - .L_191)
.L_191:
        /*000c*/ 	.word	0x00000000
        /*0010*/ 	.short	0x0000
        /*0012*/ 	.short	0x0070
        /*0014*/ 	.byte	0x00, 0xf0, 0x01, 0x28


	//----- nvinfo : EIATTR_SPARSE_MMA_MASK
	.align		4
.L_192:
        /*0018*/ 	.byte	0x03, 0x50
        /*001a*/ 	.short	0x0000


	//----- nvinfo : EIATTR_MAXREG_COUNT
	.align		4
        /*001c*/ 	.byte	0x03, 0x1b
        /*001e*/ 	.short	0x00a8


	//----- nvinfo : EIATTR_NUM_BARRIERS
	.align		4
        /*0020*/ 	.byte	0x02, 0x4c
        /*0022*/ 	.byte	0x10
	.zero		1


	//----- nvinfo : EIATTR_EXTERNS
	.align		4
        /*0024*/ 	.byte	0x04, 0x0f
        /*0026*/ 	.short	(.L_194 - .L_193)


	//   ....[0]....
	.align		4
.L_193:
        /*0028*/ 	.word	index@(__assertfail)


	//----- nvinfo : EIATTR_ANNOTATIONS
	.align		4
.L_194:
        /*002c*/ 	.byte	0x04, 0x55
        /*002e*/ 	.short	(.L_196 - .L_195)


	//   ....[0]....
.L_195:
        /* <DEDUP_REMOVED lines=30> */
        /*0204*/ 	.byte	0x60, 0xd5, 0x00, 0x00, 0x01, 0x00, 0x00, 0x00, 0x70, 0xd6, 0x00, 0x00


	//----- nvinfo : EIATTR_MERCURY_ISA_VERSION
	.align		4
.L_196:
        /*0210*/ 	.byte	0x03, 0x5f
        /*0212*/ 	.short	0x0101


	//----- nvinfo : EIATTR_UNUSED_LOAD_BYTE_OFFSET
	.align		4
        /*0214*/ 	.byte	0x04, 0x44
        /*0216*/ 	.short	(.L_198 - .L_197)


	//   ....[0]....
.L_197:
        /*0218*/ 	.word	0x00000a50
        /*021c*/ 	.word	0x0000fff0


	//   ....[1]....
        /*0220*/ 	.word	0x00006600
        /*0224*/ 	.word	0x0000fff0


	//----- nvinfo : EIATTR_INT_WARP_WIDE_INSTR_OFFSETS
	.align		4
.L_198:
        /*0228*/ 	.byte	0x04, 0x31
        /*022a*/ 	.short	(.L_200 - .L_199)


	//   ....[0]....
.L_199:
        /*022c*/ 	.word	0x00000160


	//   ....[1]....
        /*0230*/ 	.word	0x000001a0


	//   ....[2]....
        /*0234*/ 	.word	0x00000210


	//   ....[3]....
        /*0238*/ 	.word	0x00009f20


	//   ....[4]....
        /*023c*/ 	.word	0x00009fb0


	//   ....[5]....
        /*0240*/ 	.word	0x0000a430


	//   ....[6]....
        /*0244*/ 	.word	0x0000a460


	//   ....[7]....
        /*0248*/ 	.word	0x0000c890


	//   ....[8]....
        /*024c*/ 	.word	0x0000c920


	//----- nvinfo : EIATTR_COOP_GROUP_MASK_REGIDS
	.align		4
.L_200:
        /*0250*/ 	.byte	0x04, 0x29
        /*0252*/ 	.short	(.L_202 - .L_201)


	//   ....[0]....
.L_201:
        /*0254*/ 	.word	0xffffffff


	//   ....[1]....
        /*0258*/ 	.word	0xffffffff


	//   ....[2]....
        /*025c*/ 	.word	0xffffffff


	//   ....[3]....
        /*0260*/ 	.word	0xffffffff


	//   ....[4]....
        /*0264*/ 	.word	0xffffffff


	//   ....[5]....
        /*0268*/ 	.word	0xffffffff


	//   ....[6]....
        /*026c*/ 	.word	0xffffffff


	//   ....[7]....
        /*0270*/ 	.word	0xffffffff


	//   ....[8]....
        /*0274*/ 	.word	0xffffffff


	//   ....[9]....
        /*0278*/ 	.word	0xffffffff


	//   ....[10]....
        /*027c*/ 	.word	0xffffffff


	//   ....[11]....
        /*0280*/ 	.word	0xffffffff


	//   ....[12]....
        /*0284*/ 	.word	0xffffffff


	//   ....[13]....
        /*0288*/ 	.word	0xffffffff


	//   ....[14]....
        /*028c*/ 	.word	0xffffffff


	//   ....[15]....
        /*0290*/ 	.word	0xffffffff


	//   ....[16]....
        /*0294*/ 	.word	0xffffffff


	//   ....[17]....
        /*0298*/ 	.word	0xffffffff


	//   ....[18]....
        /*029c*/ 	.word	0xffffffff


	//   ....[19]....
        /*02a0*/ 	.word	0xffffffff


	//   ....[20]....
        /*02a4*/ 	.word	0xffffffff


	//   ....[21]....
        /*02a8*/ 	.word	0xffffffff


	//   ....[22]....
        /*02ac*/ 	.word	0xffffffff


	//   ....[23]....
        /*02b0*/ 	.word	0xffffffff


	//   ....[24]....
        /*02b4*/ 	.word	0xffffffff


	//   ....[25]....
        /*02b8*/ 	.word	0xffffffff


	//   ....[26]....
        /*02bc*/ 	.word	0xffffffff


	//   ....[27]....
        /*02c0*/ 	.word	0xffffffff


	//   ....[28]....
        /*02c4*/ 	.word	0xffffffff


	//   ....[29]....
        /*02c8*/ 	.word	0xffffffff


	//   ....[30]....
        /*02cc*/ 	.word	0xffffffff


	//   ....[31]....
        /*02d0*/ 	.word	0xffffffff


	//   ....[32]....
        /*02d4*/ 	.word	0xffffffff


	//   ....[33]....
        /*02d8*/ 	.word	0xffffffff


	//   ....[34]....
        /*02dc*/ 	.word	0xffffffff


	//   ....[35]....
        /*02e0*/ 	.word	0xffffffff


	//   ....[36]....
        /*02e4*/ 	.word	0xffffffff


	//   ....[37]....
        /*02e8*/ 	.word	0xffffffff


	//   ....[38]....
        /*02ec*/ 	.word	0xffffffff


	//   ....[39]....
        /*02f0*/ 	.word	0xffffffff


	//   ....[40]....
        /*02f4*/ 	.word	0xffffffff


	//   ....[41]....
        /*02f8*/ 	.word	0xffffffff


	//   ....[42]....
        /*02fc*/ 	.word	0xffffffff


	//   ....[43]....
        /*0300*/ 	.word	0xffffffff


	//   ....[44]....
        /*0304*/ 	.word	0xffffffff


	//   ....[45]....
        /*0308*/ 	.word	0xffffffff


	//   ....[46]....
        /*030c*/ 	.word	0xffffffff


	//   ....[47]....
        /*0310*/ 	.word	0xffffffff


	//   ....[48]....
        /*0314*/ 	.word	0xffffffff


	//   ....[49]....
        /*0318*/ 	.word	0xffffffff


	//   ....[50]....
        /*031c*/ 	.word	0xffffffff


	//   ....[51]....
        /*0320*/ 	.word	0xffffffff


	//   ....[52]....
        /*0324*/ 	.word	0xffffffff


	//   ....[53]....
        /*0328*/ 	.word	0xffffffff


	//   ....[54]....
        /*032c*/ 	.word	0x0500000f


	//   ....[55]....
        /*0330*/ 	.word	0x0500000f


	//   ....[56]....
        /*0334*/ 	.word	0x0500000f


	//   ....[57]....
        /*0338*/ 	.word	0x0500000f


	//   ....[58]....
        /*033c*/ 	.word	0x0500000f


	//   ....[59]....
        /*0340*/ 	.word	0x0500000f


	//   ....[60]....
        /*0344*/ 	.word	0x0500000f


	//   ....[61]....
        /*0348*/ 	.word	0x0500000f


	//   ....[62]....
        /*034c*/ 	.word	0x0500000f


	//   ....[63]....
        /*0350*/ 	.word	0x0500000f


	//   ....[64]....
        /*0354*/ 	.word	0x0500000f


	//   ....[65]....
        /*0358*/ 	.word	0x0500000f


	//   ....[66]....
        /*035c*/ 	.word	0x0500000f


	//   ....[67]....
        /*0360*/ 	.word	0x0500000f


	//   ....[68]....
        /*0364*/ 	.word	0x0500000f


	//   ....[69]....
        /*0368*/ 	.word	0x0500000f


	//   ....[70]....
        /*036c*/ 	.word	0x0500000f


	//   ....[71]....
        /*0370*/ 	.word	0x0500000f


	//   ....[72]....
        /*0374*/ 	.word	0x0500000f


	//----- nvinfo : EIATTR_COOP_GROUP_INSTR_OFFSETS
	.align		4
.L_202:
        /*0378*/ 	.byte	0x04, 0x28
        /*037a*/ 	.short	(.L_204 - .L_203)


	//   ....[0]....
.L_203:
        /*037c*/ 	.word	0x00000070


	//   ....[1]....
        /*0380*/ 	.word	0x00000170


	//   ....[2]....
        /*0384*/ 	.word	0x000001c0


	//   ....[3]....
        /*0388*/ 	.word	0x000003f0


	//   ....[4]....
        /*038c*/ 	.word	0x00000550


	//   ....[5]....
        /*0390*/ 	.word	0x00000670


	//   ....[6]....
        /*0394*/ 	.word	0x000007d0


	//   ....[7]....
        /*0398*/ 	.word	0x00001560


	//   ....[8]....
        /*039c*/ 	.word	0x00002700


	//   ....[9]....
        /*03a0*/ 	.word	0x00002790


	//   ....[10]....
        /*03a4*/ 	.word	0x00002bd0


	//   ....[11]....
        /*03a8*/ 	.word	0x00002c40


	//   ....[12]....
        /*03ac*/ 	.word	0x00004170


	//   ....[13]....
        /*03b0*/ 	.word	0x000041e0


	//   ....[14]....
        /*03b4*/ 	.word	0x00004650


	//   ....[15]....
        /*03b8*/ 	.word	0x00004810


	//   ....[16]....
        /*03bc*/ 	.word	0x00005b90


	//   ....[17]....
        /*03c0*/ 	.word	0x00005c10


	//   ....[18]....
        /*03c4*/ 	.word	0x00005c60


	//   ....[19]....
        /*03c8*/ 	.word	0x00005c80


	//   ....[20]....
        /*03cc*/ 	.word	0x00009090


	//   ....[21]....
        /*03d0*/ 	.word	0x00009220


	//   ....[22]....
        /*03d4*/ 	.word	0x00009250


	//   ....[23]....
        /*03d8*/ 	.word	0x00009290


	//   ....[24]....
        /*03dc*/ 	.word	0x000092f0


	//   ....[25]....
        /*03e0*/ 	.word	0x00009350


	//   ....[26]....
        /*03e4*/ 	.word	0x00009390


	//   ....[27]....
        /*03e8*/ 	.word	0x00009540


	//   ....[28]....
        /*03ec*/ 	.word	0x000095a0


	//   ....[29]....
        /*03f0*/ 	.word	0x000095e0


	//   ....[30]....
        /*03f4*/ 	.word	0x00009620


	//   ....[31]....
        /*03f8*/ 	.word	0x00009650


	//   ....[32]....
        /*03fc*/ 	.word	0x00009680


	//   ....[33]....
        /*0400*/ 	.word	0x00009710


	//   ....[34]....
        /*0404*/ 	.word	0x00009740


	//   ....[35]....
        /*0408*/ 	.word	0x000097d0


	//   ....[36]....
        /*040c*/ 	.word	0x0000c9b0


	//   ....[37]....
        /*0410*/ 	.word	0x0000c9c0


	//   ....[38]....
        /*0414*/ 	.word	0x0000cad0


	//   ....[39]....
        /*0418*/ 	.word	0x0000cb30


	//   ....[40]....
        /*041c*/ 	.word	0x0000cb70


	//   ....[41]....
        /*0420*/ 	.word	0x0000cbb0


	//   ....[42]....
        /*0424*/ 	.word	0x0000cbe0


	//   ....[43]....
        /*0428*/ 	.word	0x0000cc10


	//   ....[44]....
        /*042c*/ 	.word	0x0000cda0


	//   ....[45]....
        /*0430*/ 	.word	0x0000ce00


	//   ....[46]....
        /*0434*/ 	.word	0x0000ce40


	//   ....[47]....
        /*0438*/ 	.word	0x0000ce80


	//   ....[48]....
        /*043c*/ 	.word	0x0000ceb0


	//   ....[49]....
        /*0440*/ 	.word	0x0000cee0


	//   ....[50]....
        /*0444*/ 	.word	0x0000cfa0


	//   ....[51]....
        /*0448*/ 	.word	0x0000cfc0


	//   ....[52]....
        /*044c*/ 	.word	0x0000d030


	//   ....[53]....
        /*0450*/ 	.word	0x0000d480


	//   ....[54]....
        /*0454*/ 	.word	0x0000d980


	//   ....[55]....
        /*0458*/ 	.word	0x0000dda0


	//   ....[56]....
        /*045c*/ 	.word	0x0000de30


	//   ....[57]....
        /*0460*/ 	.word	0x0000ded0


	//   ....[58]....
        /*0464*/ 	.word	0x0000df80


	//   ....[59]....
        /*0468*/ 	.word	0x0000e000


	//   ....[60]....
        /*046c*/ 	.word	0x0000e080


	//   ....[61]....
        /*0470*/ 	.word	0x0000e100


	//   ....[62]....
        /*0474*/ 	.word	0x0000e180


	//   ....[63]....
        /*0478*/ 	.word	0x0000e210


	//   ....[64]....
        /*047c*/ 	.word	0x0000e2c0


	//   ....[65]....
        /*0480*/ 	.word	0x0000e340


	//   ....[66]....
        /*0484*/ 	.word	0x0000e3c0


	//   ....[67]....
        /*0488*/ 	.word	0x0000e440


	//   ....[68]....
        /*048c*/ 	.word	0x0000e4c0


	//   ....[69]....
        /*0490*/ 	.word	0x0000e530


	//   ....[70]....
        /*0494*/ 	.word	0x0000e5d0


	//   ....[71]....
        /*0498*/ 	.word	0x0000e660


	//   ....[72]....
        /*049c*/ 	.word	0x0000e780


	//----- nvinfo : EIATTR_REG_RECONFIG
	.align		4
.L_204:
        /*04a0*/ 	.byte	0x01, 0x54
	.zero		2


	//----- nvinfo : EIATTR_SYSCALL_OFFSETS
	.align		4
        /*04a4*/ 	.byte	0x04, 0x46
        /*04a6*/ 	.short	(.L_206 - .L_205)


	//   ....[0]....
.L_205:
        /*04a8*/ 	.word	0x00001740


	//   ....[1]....
        /*04ac*/ 	.word	0x0000a140


	//   ....[2]....
        /*04b0*/ 	.word	0x0000a280


	//   ....[3]....
        /*04b4*/ 	.word	0x0000a380


	//----- nvinfo : EIATTR_MBARRIER_INSTR_OFFSETS
	.align		4
.L_206:
        /*04b8*/ 	.byte	0x04, 0x39
        /*04ba*/ 	.short	(.L_208 - .L_207)


	//   ....[0]....
.L_207:
        /*04bc*/ 	.word	0x000002a0
        /*04c0*/ 	.word	0x000000ff
        /*04c4*/ 	.word	0x00022800
        /*04c8*/ 	.short	0x0100
        /*04ca*/ 	.byte	0x08
	.zero		1


	//   ....[1]....
        /*04cc*/ 	.word	0x000002b0
        /*04d0*/ 	.word	0x000000ff
        /*04d4*/ 	.word	0x00022820
        /*04d8*/ 	.short	0x0100
        /*04da*/ 	.byte	0x08
	.zero		1


	//   ....[2]....
        /*04dc*/ 	.word	0x000003a0
        /*04e0*/ 	.word	0x000000ff
        /*04e4*/ 	.word	0x00022830
        /*04e8*/ 	.short	0x0100
        /*04ea*/ 	.byte	0x08
	.zero		1


	//   ....[3]....
        /*04ec*/ 	.word	0x000003b0
        /*04f0*/ 	.word	0x000000ff
        /*04f4*/ 	.word	0x00022840
        /*04f8*/ 	.short	0x0100
        /*04fa*/ 	.byte	0x08
	.zero		1


	//   ....[4]....
        /*04fc*/ 	.word	0x000003c0
        /*0500*/ 	.word	0x000000ff
        /*0504*/ 	.word	0x00022838
        /*0508*/ 	.short	0x0100
        /*050a*/ 	.byte	0x08
	.zero		1


	//   ....[5]....
        /*050c*/ 	.word	0x000003d0
        /*0510*/ 	.word	0x000000ff
        /*0514*/ 	.word	0x00022848
        /*0518*/ 	.short	0x0100
        /*051a*/ 	.byte	0x08
	.zero		1


	//   ....[6]....
        /*051c*/ 	.word	0x00000500
        /*0520*/ 	.word	0x000000ff
        /*0524*/ 	.word	0x00022850
        /*0528*/ 	.short	0x0100
        /*052a*/ 	.byte	0x08
	.zero		1


	//   ....[7]....
        /*052c*/ 	.word	0x00000510
        /*0530*/ 	.word	0x000000ff
        /*0534*/ 	.word	0x00022860
        /*0538*/ 	.short	0x0100
        /*053a*/ 	.byte	0x08
	.zero		1


	//   ....[8]....
        /*053c*/ 	.word	0x00000520
        /*0540*/ 	.word	0x000000ff
        /*0544*/ 	.word	0x00022858
        /*0548*/ 	.short	0x0100
        /*054a*/ 	.byte	0x08
	.zero		1


	//   ....[9]....
        /*054c*/ 	.word	0x00000530
        /*0550*/ 	.word	0x000000ff
        /*0554*/ 	.word	0x00022868
        /*0558*/ 	.short	0x0100
        /*055a*/ 	.byte	0x08
	.zero		1


	//   ....[10]....
        /*055c*/ 	.word	0x00000620
        /*0560*/ 	.word	0x000000ff
        /*0564*/ 	.word	0x00022870
        /*0568*/ 	.short	0x0100
        /*056a*/ 	.byte	0x06
	.zero		1


	//   ....[11]....
        /*056c*/ 	.word	0x00000630
        /*0570*/ 	.word	0x000000ff
        /*0574*/ 	.word	0x00022880
        /*0578*/ 	.short	0x0100
        /*057a*/ 	.byte	0x06
	.zero		1


	//   ....[12]....
        /*057c*/ 	.word	0x00000640
        /*0580*/ 	.word	0x000000ff
        /*0584*/ 	.word	0x00022878
        /*0588*/ 	.short	0x0100
        /*058a*/ 	.byte	0x06
	.zero		1


	//   ....[13]....
        /*058c*/ 	.word	0x00000650
        /*0590*/ 	.word	0x000000ff
        /*0594*/ 	.word	0x00022888
        /*0598*/ 	.short	0x0100
        /*059a*/ 	.byte	0x06
	.zero		1


	//   ....[14]....
        /*059c*/ 	.word	0x00000780
        /*05a0*/ 	.word	0x000000ff
        /*05a4*/ 	.word	0x00022890
        /*05a8*/ 	.short	0x0100
        /*05aa*/ 	.byte	0x08
	.zero		1


	//   ....[15]....
        /*05ac*/ 	.word	0x00000790
        /*05b0*/ 	.word	0x000000ff
        /*05b4*/ 	.word	0x000228a0
        /*05b8*/ 	.short	0x0100
        /*05ba*/ 	.byte	0x08
	.zero		1


	//   ....[16]....
        /*05bc*/ 	.word	0x000007a0
        /*05c0*/ 	.word	0x000000ff
        /*05c4*/ 	.word	0x00022898
        /*05c8*/ 	.short	0x0100
        /*05ca*/ 	.byte	0x08
	.zero		1


	//   ....[17]....
        /*05cc*/ 	.word	0x000007b0
        /*05d0*/ 	.word	0x000000ff
        /*05d4*/ 	.word	0x000228a8
        /*05d8*/ 	.short	0x0100
        /*05da*/ 	.byte	0x08
	.zero		1


	//   ....[18]....
        /*05dc*/ 	.word	0x000008e0
        /*05e0*/ 	.word	0x000000ff
        /*05e4*/ 	.word	0x000228b0
        /*05e8*/ 	.short	0x0100
        /*05ea*/ 	.byte	0x08
	.zero		1


	//   ....[19]....
        /*05ec*/ 	.word	0x000008f0
        /*05f0*/ 	.word	0x000000ff
        /*05f4*/ 	.word	0x000228c0
        /*05f8*/ 	.short	0x0100
        /*05fa*/ 	.byte	0x08
	.zero		1


	//   ....[20]....
        /*05fc*/ 	.word	0x00000900
        /*0600*/ 	.word	0x000000ff
        /*0604*/ 	.word	0x000228b8
        /*0608*/ 	.short	0x0100
        /*060a*/ 	.byte	0x08
	.zero		1


	//   ....[21]....
        /*060c*/ 	.word	0x00000910
        /*0610*/ 	.word	0x000000ff
        /*0614*/ 	.word	0x000228c8
        /*0618*/ 	.short	0x0100
        /*061a*/ 	.byte	0x08
	.zero		1


	//   ....[22]....
        /*061c*/ 	.word	0x000017e0
        /*0620*/ 	.word	0x00000006
        /*0624*/ 	.word	0x00022800
        /*0628*/ 	.short	0x010a
        /*062a*/ 	.byte	0x3f
	.zero		1


	//   ....[23]....
        /*062c*/ 	.word	0x000018a0
        /*0630*/ 	.word	0x00000005
        /*0634*/ 	.word	0x00022830
        /*0638*/ 	.short	0x010a
        /*063a*/ 	.byte	0x3f
	.zero		1


	//   ....[24]....
        /*063c*/ 	.word	0x000018e0
        /*0640*/ 	.word	0x00000005
        /*0644*/ 	.word	0x00022830
        /*0648*/ 	.short	0x010a
        /*064a*/ 	.byte	0x3f
	.zero		1


	//   ....[25]....
        /*064c*/ 	.word	0x00003060
        /*0650*/ 	.word	0x00000003
        /*0654*/ 	.word	0x00000000
        /*0658*/ 	.short	0x0101
        /*065a*/ 	.byte	0x3f
	.zero		1


	//   ....[26]....
        /*065c*/ 	.word	0x000034c0
        /*0660*/ 	.word	0x00000005
        /*0664*/ 	.word	0x00022850
        /*0668*/ 	.short	0x010a
        /*066a*/ 	.byte	0x3f
	.zero		1


	//   ....[27]....
        /*066c*/ 	.word	0x00003500
        /*0670*/ 	.word	0x00000005
        /*0674*/ 	.word	0x00022850
        /*0678*/ 	.short	0x010a
        /*067a*/ 	.byte	0x3f
	.zero		1


	//   ....[28]....
        /*067c*/ 	.word	0x00003800
        /*0680*/ 	.word	0x00000005
        /*0684*/ 	.word	0x00000000
        /*0688*/ 	.short	0x0101
        /*068a*/ 	.byte	0x3f
	.zero		1


	//   ....[29]....
        /*068c*/ 	.word	0x00003990
        /*0690*/ 	.word	0x000000ff
        /*0694*/ 	.word	0x00022830
        /*0698*/ 	.short	0x010a
        /*069a*/ 	.byte	0x17
	.zero		1


	//   ....[30]....
        /*069c*/ 	.word	0x000039e0
        /*06a0*/ 	.word	0x000000ff
        /*06a4*/ 	.word	0x00022830
        /*06a8*/ 	.short	0x010a
        /*06aa*/ 	.byte	0x17
	.zero		1


	//   ....[31]....
        /*06ac*/ 	.word	0x00005200
        /*06b0*/ 	.word	0x00000098
        /*06b4*/ 	.word	0x00000000
        /*06b8*/ 	.short	0x0101
        /*06ba*/ 	.byte	0x3f
	.zero		1


	//   ....[32]....
        /*06bc*/ 	.word	0x00005860
        /*06c0*/ 	.word	0x000000ff
        /*06c4*/ 	.word	0x00022850
        /*06c8*/ 	.short	0x010a
        /*06ca*/ 	.byte	0x17
	.zero		1


	//   ....[33]....
        /*06cc*/ 	.word	0x000058b0
        /*06d0*/ 	.word	0x000000ff
        /*06d4*/ 	.word	0x00022850
        /*06d8*/ 	.short	0x010a
        /*06da*/ 	.byte	0x17
	.zero		1


	//   ....[34]....
        /*06dc*/ 	.word	0x00005b70
        /*06e0*/ 	.word	0x000000c7
        /*06e4*/ 	.word	0x00000000
        /*06e8*/ 	.short	0x0101
        /*06ea*/ 	.byte	0x3f
	.zero		1


	//   ....[35]....
        /*06ec*/ 	.word	0x00007cf0
        /*06f0*/ 	.word	0x00000000
        /*06f4*/ 	.word	0x00000000
        /*06f8*/ 	.short	0x0101
        /*06fa*/ 	.byte	0x3f
	.zero		1


	//   ....[36]....
        /*06fc*/ 	.word	0x0000a8e0
        /*0700*/ 	.word	0x00000008
        /*0704*/ 	.word	0x00022840
        /*0708*/ 	.short	0x010a
        /*070a*/ 	.byte	0x3f
	.zero		1


	//   ....[37]....
        /*070c*/ 	.word	0x0000ace0
        /*0710*/ 	.word	0x0000000a
        /*0714*/ 	.word	0x00022820
        /*0718*/ 	.short	0x010a
        /*071a*/ 	.byte	0x3f
	.zero		1


	//   ....[38]....
        /*071c*/ 	.word	0x0000ada0
        /*0720*/ 	.word	0x00000008
        /*0724*/ 	.word	0x00022860
        /*0728*/ 	.short	0x010a
        /*072a*/ 	.byte	0x3f
	.zero		1


	//   ....[39]....
        /*072c*/ 	.word	0x0000b410
        /*0730*/ 	.word	0x00000003
        /*0734*/ 	.word	0x00022840
        /*0738*/ 	.short	0x010a
        /*073a*/ 	.byte	0x3f
	.zero		1


	//   ....[40]....
        /*073c*/ 	.word	0x0000b620
        /*0740*/ 	.word	0x00000003
        /*0744*/ 	.word	0x00022860
        /*0748*/ 	.short	0x010a
        /*074a*/ 	.byte	0x3f
	.zero		1


	//   ....[41]....
        /*074c*/ 	.word	0x0000bba0
        /*0750*/ 	.word	0x00000002
        /*0754*/ 	.word	0x00022840
        /*0758*/ 	.short	0x010a
        /*075a*/ 	.byte	0x3f
	.zero		1


	//   ....[42]....
        /*075c*/ 	.word	0x0000bda0
        /*0760*/ 	.word	0x00000002
        /*0764*/ 	.word	0x00022860
        /*0768*/ 	.short	0x010a
        /*076a*/ 	.byte	0x3f
	.zero		1


	//   ....[43]....
        /*076c*/ 	.word	0x0000c2a0
        /*0770*/ 	.word	0x00000002
        /*0774*/ 	.word	0x00022840
        /*0778*/ 	.short	0x010a
        /*077a*/ 	.byte	0x3f
	.zero		1


	//   ....[44]....
        /*077c*/ 	.word	0x0000c4b0
        /*0780*/ 	.word	0x00000002
        /*0784*/ 	.word	0x00022860
        /*0788*/ 	.short	0x010a
        /*078a*/ 	.byte	0x3f
	.zero		1


	//   ....[45]....
        /*078c*/ 	.word	0x0000d400
        /*0790*/ 	.word	0x00000000
        /*0794*/ 	.word	0x00022820
        /*0798*/ 	.short	0x010a
        /*079a*/ 	.byte	0x3f
	.zero		1


	//   ....[46]....
        /*079c*/ 	.word	0x0000d5c0
        /*07a0*/ 	.word	0x00000006
        /*07a4*/ 	.word	0x00000000
        /*07a8*/ 	.short	0x010a
        /*07aa*/ 	.byte	0x3f
	.zero		1


	//   ....[47]....
        /*07ac*/ 	.word	0x0000d630
        /*07b0*/ 	.word	0x00000007
        /*07b4*/ 	.word	0x00000000
        /*07b8*/ 	.short	0x010a
        /*07ba*/ 	.byte	0x3f
	.zero		1


	//   ....[48]....
        /*07bc*/ 	.word	0x0000d6a0
        /*07c0*/ 	.word	0x00000004
        /*07c4*/ 	.word	0x00000000
        /*07c8*/ 	.short	0x010a
        /*07ca*/ 	.byte	0x3f
	.zero		1


	//   ....[49]....
        /*07cc*/ 	.word	0x0000d6d0
        /*07d0*/ 	.word	0x00000003
        /*07d4*/ 	.word	0x00000000
        /*07d8*/ 	.short	0x010a
        /*07da*/ 	.byte	0x3f
	.zero		1


	//   ....[50]....
        /*07dc*/ 	.word	0x0000d730
        /*07e0*/ 	.word	0x00000006
        /*07e4*/ 	.word	0x00022800
        /*07e8*/ 	.short	0x010a
        /*07ea*/ 	.byte	0x3f
	.zero		1


	//   ....[51]....
        /*07ec*/ 	.word	0x0000d780
        /*07f0*/ 	.word	0x00000005
        /*07f4*/ 	.word	0x00022830
        /*07f8*/ 	.short	0x010a
        /*07fa*/ 	.byte	0x3f
	.zero		1


	//   ....[52]....
        /*07fc*/ 	.word	0x0000d7d0
        /*0800*/ 	.word	0x00000005
        /*0804*/ 	.word	0x00022850
        /*0808*/ 	.short	0x010a
        /*080a*/ 	.byte	0x3f
	.zero		1


	//   ....[53]....
        /*080c*/ 	.word	0x0000d840
        /*0810*/ 	.word	0x00000000
        /*0814*/ 	.word	0x00022830
        /*0818*/ 	.short	0x010a
        /*081a*/ 	.byte	0x3f
	.zero		1


	//   ....[54]....
        /*081c*/ 	.word	0x0000d8a0
        /*0820*/ 	.word	0x000000c7
        /*0824*/ 	.word	0x00022850
        /*0828*/ 	.short	0x010a
        /*082a*/ 	.byte	0x3f
	.zero		1


	//   ....[55]....
        /*082c*/ 	.word	0x0000da40
        /*0830*/ 	.word	0x00000008
        /*0834*/ 	.word	0x00022840
        /*0838*/ 	.short	0x010a
        /*083a*/ 	.byte	0x3f
	.zero		1


	//   ....[56]....
        /*083c*/ 	.word	0x0000dac0
        /*0840*/ 	.word	0x00000008
        /*0844*/ 	.word	0x00022820
        /*0848*/ 	.short	0x010a
        /*084a*/ 	.byte	0x3f
	.zero		1


	//   ....[57]....
        /*084c*/ 	.word	0x0000db10
        /*0850*/ 	.word	0x00000008
        /*0854*/ 	.word	0x00022860
        /*0858*/ 	.short	0x010a
        /*085a*/ 	.byte	0x3f
	.zero		1


	//   ....[58]....
        /*085c*/ 	.word	0x0000db60
        /*0860*/ 	.word	0x00000003
        /*0864*/ 	.word	0x00022840
        /*0868*/ 	.short	0x010a
        /*086a*/ 	.byte	0x3f
	.zero		1


	//   ....[59]....
        /*086c*/ 	.word	0x0000dbb0
        /*0870*/ 	.word	0x00000003
        /*0874*/ 	.word	0x00022860
        /*0878*/ 	.short	0x010a
        /*087a*/ 	.byte	0x3f
	.zero		1


	//   ....[60]....
        /*087c*/ 	.word	0x0000dc00
        /*0880*/ 	.word	0x00000002
        /*0884*/ 	.word	0x00022840
        /*0888*/ 	.short	0x010a
        /*088a*/ 	.byte	0x3f
	.zero		1


	//   ....[61]....
        /*088c*/ 	.word	0x0000dc50
        /*0890*/ 	.word	0x00000002
        /*0894*/ 	.word	0x00022860
        /*0898*/ 	.short	0x010a
        /*089a*/ 	.byte	0x3f
	.zero		1


	//   ....[62]....
        /*089c*/ 	.word	0x0000dca0
        /*08a0*/ 	.word	0x00000002
        /*08a4*/ 	.word	0x00022840
        /*08a8*/ 	.short	0x010a
        /*08aa*/ 	.byte	0x3f
	.zero		1


	//   ....[63]....
        /*08ac*/ 	.word	0x0000dcf0
        /*08b0*/ 	.word	0x00000002
        /*08b4*/ 	.word	0x00022860
        /*08b8*/ 	.short	0x010a
        /*08ba*/ 	.byte	0x3f
	.zero		1


	//   ....[64]....
        /*08bc*/ 	.word	0x0000e6a0
        /*08c0*/ 	.word	0x00000000
        /*08c4*/ 	.word	0x00022820
        /*08c8*/ 	.short	0x010a
        /*08ca*/ 	.byte	0x3f
	.zero		1


	//   ....[65]....
        /*08cc*/ 	.word	0x0000e840
        /*08d0*/ 	.word	0x00000006
        /*08d4*/ 	.word	0x00000000
        /*08d8*/ 	.short	0x010a
        /*08da*/ 	.byte	0x3f
	.zero		1


	//   ....[66]....
        /*08dc*/ 	.word	0x0000e890
        /*08e0*/ 	.word	0x00000007
        /*08e4*/ 	.word	0x00000000
        /*08e8*/ 	.short	0x010a
        /*08ea*/ 	.byte	0x3f
	.zero		1


	//   ....[67]....
        /*08ec*/ 	.word	0x0000e8e0
        /*08f0*/ 	.word	0x00000004
        /*08f4*/ 	.word	0x00000000
        /*08f8*/ 	.short	0x010a
        /*08fa*/ 	.byte	0x3f
	.zero		1


	//----- nvinfo : EIATTR_NUM_MBARRIERS
	.align		4
.L_208:
        /*08fc*/ 	.byte	0x03, 0x38
        /*08fe*/ 	.short	0x0016


	//----- nvinfo : EIATTR_EXIT_INSTR_OFFSETS
	.align		4
        /*0900*/ 	.byte	0x04, 0x1c
        /*0902*/ 	.short	(.L_210 - .L_209)


	//   ....[0]....
.L_209:
        /*0904*/ 	.word	0x00000a90


	//   ....[1]....
        /*0908*/ 	.word	0x00009050


	//   ....[2]....
        /*090c*/ 	.word	0x000090b0


	//   ....[3]....
        /*0910*/ 	.word	0x0000d720


	//----- nvinfo : EIATTR_MAX_THREADS
	.align		4
.L_210:
        /*0914*/ 	.byte	0x04, 0x05
        /*0916*/ 	.short	(.L_212 - .L_211)
.L_211:
        /*0918*/ 	.word	0x00000180
        /*091c*/ 	.word	0x00000001
        /*0920*/ 	.word	0x00000001


	//----- nvinfo : EIATTR_CRS_STACK_SIZE
	.align		4
.L_212:
        /*0924*/ 	.byte	0x04, 0x1e
        /*0926*/ 	.short	(.L_214 - .L_213)
.L_213:
        /*0928*/ 	.word	0x00000000


	//----- nvinfo : EIATTR_CBANK_PARAM_SIZE
	.align		4
.L_214:
        /*092c*/ 	.byte	0x03, 0x19
        /*092e*/ 	.short	0x0a70


	//----- nvinfo : EIATTR_PARAM_CBANK
	.align		4
        /*0930*/ 	.byte	0x04, 0x0a
        /*0932*/ 	.short	(.L_216 - .L_215)
	.align		4
.L_215:
        /*0934*/ 	.word	index@(.nv.constant0._ZN7cutlass13device_kernelIN5flash11enable_sm90INS1_16FlashAttnFwdSm90INS1_25CollectiveMainloopFwdSm90ILi2EN4cute5tupleIJNS5_1CILi1EEES8_S8_EEENS6_IJNS7_ILi128EEENS7_ILi96EEENS7_ILi64EEEEEELi256ENS_10bfloat16_tEfNS_4arch4Sm90ELb0ELb0ELb1ELb1ELb0ELb0ELb0ELb1ELb0ELb0ELb0ELb0EEENS1_21CollectiveEpilogueFwdINS6_IJSA_NS7_ILi256EEESB_EEES9_SE_SG_Li256ELb1ELb0ELb0ELb0EEENS1_36VarlenDynamicPersistentTileSchedulerILi128ELi96ELi256ELi32ELb0ELb0ELb1ELb0ELb1ELb1EEEEEEEEEvNT_6ParamsE)
        /*0938*/ 	.short	0x0210
        /*093a*/ 	.short	0x0a70


	//----- nvinfo : EIATTR_SW_WAR
	.align		4
.L_216:
        /*093c*/ 	.byte	0x04, 0x36
        /*093e*/ 	.short	(.L_218 - .L_217)
.L_217:
        /*0940*/ 	.word	0x00000008
.L_218:


//--------------------- .nv.info._ZN7cutlass13device_kernelIN5flash11enable_sm90INS1_16FlashAttnFwdSm90INS1_25CollectiveMainloopFwdSm90ILi2EN4cute5tupleIJNS5_1CILi1EEES8_S8_EEENS6_IJNS7_ILi128EEENS7_ILi96EEENS7_ILi64EEEEEELi256ENS_10bfloat16_tEfNS_4arch4Sm90ELb0ELb0ELb1ELb1ELb0ELb1ELb0ELb1ELb0ELb0ELb0ELb0EEENS1_21CollectiveEpilogueFwdINS6_IJSA_NS7_ILi256EEESB_EEES9_SE_SG_Li256ELb1ELb0ELb0ELb0EEENS1_36VarlenDynamicPersistentTileSchedulerILi128ELi96ELi256ELi32ELb0ELb0ELb1ELb0ELb1ELb1EEEEEEEEEvNT_6ParamsE --------------------------
	.section	.nv.info._ZN7cutlass13device_kernelIN5flash11enable_sm90INS1_16FlashAttnFwdSm90INS1_25CollectiveMainloopFwdSm90ILi2EN4cute5tupleIJNS5_1CILi1EEES8_S8_EEENS6_IJNS7_ILi128EEENS7_ILi96EEENS7_ILi64EEEEEELi256ENS_10bfloat16_tEfNS_4arch4Sm90ELb0ELb0ELb1ELb1ELb0ELb1ELb0ELb1ELb0ELb0ELb0ELb0EEENS1_21CollectiveEpilogueFwdINS6_IJSA_NS7_ILi256EEESB_EEES9_SE_SG_Li256ELb1ELb0ELb0ELb0EEENS1_36VarlenDynamicPersistentTileSchedulerILi128ELi96ELi256ELi32ELb0ELb0ELb1ELb0ELb1ELb1EEEEEEEEEvNT_6ParamsE,"",@"SHT_CUDA_INFO"
	.sectionflags	@""
	.align	4


	//----- nvinfo : EIATTR_CUDA_API_VERSION
	.align		4
        /*0000*/ 	.byte	0x04, 0x37
        /*0002*/ 	.short	(.L_220 - .L_219)
.L_219:
        /*0004*/ 	.word	0x00000082


	//----- nvinfo : EIATTR_KPARAM_INFO
	.align		4
.L_220:
        /*0008*/ 	.byte	0x04, 0x17
        /*000a*/ 	.short	(.L_222 - .L_221)
.L_221:
        /*000c*/ 	.word	0x00000000
        /*0010*/ 	.short	0x0000
        /*0012*/ 	.short	0x0070
        /*0014*/ 	.byte	0x00, 0xf0, 0x01, 0x28


	//----- nvinfo : EIATTR_SPARSE_MMA_MASK
	.align		4
.L_222:
        /*0018*/ 	.byte	0x03, 0x50
        /*001a*/ 	.short	0x0000


	//----- nvinfo : EIATTR_MAXREG_COUNT
	.align		4
        /*001c*/ 	.byte	0x03, 0x1b
        /*001e*/ 	.short	0x00a8


	//----- nvinfo : EIATTR_NUM_BARRIERS
	.align		4
        /*0020*/ 	.byte	0x02, 0x4c
        /*0022*/ 	.byte	0x10
	.zero		1


	//----- nvinfo : EIATTR_EXTERNS
	.align		4
        /*0024*/ 	.byte	0x04, 0x0f
        /*0026*/ 	.short	(.L_224 - .L_223)


	//   ....[0]....
	.align		4
.L_223:
        /*0028*/ 	.word	index@(__assertfail)


	//----- nvinfo : EIATTR_ANNOTATIONS
	.align		4
.L_224:
        /*002c*/ 	.byte	0x04, 0x55
        /*002e*/ 	.short	(.L_226 - .L_225)


	//   ....[0]....
.L_225:
        /* <DEDUP_REMOVED lines=41> */


	//----- nvinfo : EIATTR_MERCURY_ISA_VERSION
	.align		4
.L_226:
        /*02b0*/ 	.byte	0x03, 0x5f
        /*02b2*/ 	.short	0x0101


	//----- nvinfo : EIATTR_UNUSED_LOAD_BYTE_OFFSET
	.align		4
        /*02b4*/ 	.byte	0x04, 0x44
        /*02b6*/ 	.short	(.L_228 - .L_227)


	//   ....[0]....
.L_227:
        /*02b8*/ 	.word	0x00000b00
        /*02bc*/ 	.word	0x0000fff0


	//   ....[1]....
        /*02c0*/ 	.word	0x0000d320
        /*02c4*/ 	.word	0x0000fff0


	//----- nvinfo : EIATTR_INT_WARP_WIDE_INSTR_OFFSETS
	.align		4
.L_228:
        /*02c8*/ 	.byte	0x04, 0x31
        /*02ca*/ 	.short	(.L_230 - .L_229)


	//   ....[0]....
.L_229:
        /*02cc*/ 	.word	0x000001c0


	//   ....[1]....
        /*02d0*/ 	.word	0x00000200


	//   ....[2]....
        /*02d4*/ 	.word	0x00000270


	//   ....[3]....
        /*02d8*/ 	.word	0x00011a40


	//   ....[4]....
        /*02dc*/ 	.word	0x00011ad0


	//   ....[5]....
        /*02e0*/ 	.word	0x00011f50


	//   ....[6]....
        /*02e4*/ 	.word	0x00011f80


	//   ....[7]....
        /*02e8*/ 	.word	0x000143a0


	//   ....[8]....
        /*02ec*/ 	.word	0x00014430


	//----- nvinfo : EIATTR_COOP_GROUP_MASK_REGIDS
	.align		4
.L_230:
        /*02f0*/ 	.byte	0x04, 0x29
        /*02f2*/ 	.short	(.L_232 - .L_231)


	//   ....[0]....
.L_231:
        /*02f4*/ 	.word	0xffffffff


	//   ....[1]....
        /*02f8*/ 	.word	0xffffffff


	//   ....[2]....
        /*02fc*/ 	.word	0xffffffff


	//   ....[3]....
        /*0300*/ 	.word	0xffffffff


	//   ....[4]....
        /*0304*/ 	.word	0xffffffff


	//   ....[5]....
        /*0308*/ 	.word	0xffffffff


	//   ....[6]....
        /*030c*/ 	.word	0xffffffff


	//   ....[7]....
        /*0310*/ 	.word	0xffffffff


	//   ....[8]....
        /*0314*/ 	.word	0xffffffff


	//   ....[9]....
        /*0318*/ 	.word	0xffffffff


	//   ....[10]....
        /*031c*/ 	.word	0xffffffff


	//   ....[11]....
        /*0320*/ 	.word	0xffffffff


	//   ....[12]....
        /*0324*/ 	.word	0xffffffff


	//   ....[13]....
        /*0328*/ 	.word	0xffffffff


	//   ....[14]....
        /*032c*/ 	.word	0xffffffff


	//   ....[15]....
        /*0330*/ 	.word	0xffffffff


	//   ....[16]....
        /*0334*/ 	.word	0xffffffff


	//   ....[17]....
        /*0338*/ 	.word	0xffffffff


	//   ....[18]....
        /*033c*/ 	.word	0xffffffff


	//   ....[19]....
        /*0340*/ 	.word	0xffffffff


	//   ....[20]....
        /*0344*/ 	.word	0xffffffff


	//   ....[21]....
        /*0348*/ 	.word	0xffffffff


	//   ....[22]....
        /*034c*/ 	.word	0xffffffff


	//   ....[23]....
        /*0350*/ 	.word	0xffffffff


	//   ....[24]....
        /*0354*/ 	.word	0xffffffff


	//   ....[25]....
        /*0358*/ 	.word	0xffffffff


	//   ....[26]....
        /*035c*/ 	.word	0xffffffff


	//   ....[27]....
        /*0360*/ 	.word	0xffffffff


	//   ....[28]....
        /*0364*/ 	.word	0xffffffff


	//   ....[29]....
        /*0368*/ 	.word	0xffffffff


	//   ....[30]....
        /*036c*/ 	.word	0xffffffff


	//   ....[31]....
        /*0370*/ 	.word	0xffffffff


	//   ....[32]....
        /*0374*/ 	.word	0xffffffff


	//   ....[33]....
        /*0378*/ 	.word	0xffffffff


	//   ....[34]....
        /*037c*/ 	.word	0xffffffff


	//   ....[35]....
        /*0380*/ 	.word	0xffffffff


	//   ....[36]....
        /*0384*/ 	.word	0xffffffff


	//   ....[37]....
        /*0388*/ 	.word	0xffffffff


	//   ....[38]....
        /*038c*/ 	.word	0xffffffff


	//   ....[39]....
        /*0390*/ 	.word	0xffffffff


	//   ....[40]....
        /*0394*/ 	.word	0xffffffff


	//   ....[41]....
        /*0398*/ 	.word	0xffffffff


	//   ....[42]....
        /*039c*/ 	.word	0xffffffff


	//   ....[43]....
        /*03a0*/ 	.word	0xffffffff


	//   ....[44]....
        /*03a4*/ 	.word	0xffffffff


	//   ....[45]....
        /*03a8*/ 	.word	0xffffffff


	//   ....[46]....
        /*03ac*/ 	.word	0xffffffff


	//   ....[47]....
        /*03b0*/ 	.word	0xffffffff


	//   ....[48]....
        /*03b4*/ 	.word	0xffffffff


	//   ....[49]....
        /*03b8*/ 	.word	0xffffffff


	//   ....[50]....
        /*03bc*/ 	.word	0xffffffff


	//   ....[51]....
        /*03c0*/ 	.word	0xffffffff


	//   ....[52]....
        /*03c4*/ 	.word	0xffffffff


	//   ....[53]....
        /*03c8*/ 	.word	0xffffffff


	//   ....[54]....
        /*03cc*/ 	.word	0x0500000f


	//   ....[55]....
        /*03d0*/ 	.word	0x0500000f


	//   ....[56]....
        /*03d4*/ 	.word	0x0500000f


	//   ....[57]....
        /*03d8*/ 	.word	0x0500000f


	//   ....[58]....
        /*03dc*/ 	.word	0x0500000f


	//   ....[59]....
        /*03e0*/ 	.word	0x0500000f


	//   ....[60]....
        /*03e4*/ 	.word	0x0500000f


	//   ....[61]....
        /*03e8*/ 	.word	0x0500000f


	//   ....[62]....
        /*03ec*/ 	.word	0x0500000f


	//   ....[63]....
        /*03f0*/ 	.word	0x0500000f


	//   ....[64]....
        /*03f4*/ 	.word	0x0500000f


	//   ....[65]....
        /*03f8*/ 	.word	0x0500000f


	//   ....[66]....
        /*03fc*/ 	.word	0x0500000f


	//   ....[67]....
        /*0400*/ 	.word	0x0500000f


	//   ....[68]....
        /*0404*/ 	.word	0x0500000f


	//   ....[69]....
        /*0408*/ 	.word	0x0500000f


	//   ....[70]....
        /*040c*/ 	.word	0x0500000f


	//   ....[71]....
        /*0410*/ 	.word	0x0500000f


	//   ....[72]....
        /*0414*/ 	.word	0x0500000f


	//   ....[73]....
        /*0418*/ 	.word	0x0500000f


	//   ....[74]....
        /*041c*/ 	.word	0x0500000f


	//   ....[75]....
        /*0420*/ 	.word	0x0500000f


	//   ....[76]....
        /*0424*/ 	.word	0x0500000f


	//   ....[77]....
        /*0428*/ 	.word	0x0500000f


	//   ....[78]....
        /*042c*/ 	.word	0x0500000f


	//   ....[79]....
        /*0430*/ 	.word	0x0500000f


	//   ....[80]....
        /*0434*/ 	.word	0x0500000f


	//   ....[81]....
        /*0438*/ 	.word	0x0500000f


	//   ....[82]....
        /*043c*/ 	.word	0x0500000f


	//----- nvinfo : EIATTR_COOP_GROUP_INSTR_OFFSETS
	.align		4
.L_232:
        /*0440*/ 	.byte	0x04, 0x28
        /*0442*/ 	.short	(.L_234 - .L_233)


	//   ....[0]....
.L_233:
        /*0444*/ 	.word	0x00000070


	//   ....[1]....
        /*0448*/ 	.word	0x000001d0


	//   ....[2]....
        /*044c*/ 	.word	0x00000220


	//   ....[3]....
        /*0450*/ 	.word	0x00000450


	//   ....[4]....
        /*0454*/ 	.word	0x000005b0


	//   ....[5]....
        /*0458*/ 	.word	0x000006d0


	//   ....[6]....
        /*045c*/ 	.word	0x00000830


	//   ....[7]....
        /*0460*/ 	.word	0x00005cd0


	//   ....[8]....
        /*0464*/ 	.word	0x000091b0


	//   ....[9]....
        /*0468*/ 	.word	0x00009230


	//   ....[10]....
        /*046c*/ 	.word	0x00009620


	//   ....[11]....
        /*0470*/ 	.word	0x00009680


	//   ....[12]....
        /*0474*/ 	.word	0x0000ad80


	//   ....[13]....
        /*0478*/ 	.word	0x0000ade0


	//   ....[14]....
        /*047c*/ 	.word	0x0000b280


	//   ....[15]....
        /*0480*/ 	.word	0x0000b440


	//   ....[16]....
        /*0484*/ 	.word	0x0000c8a0


	//   ....[17]....
        /*0488*/ 	.word	0x0000c910


	//   ....[18]....
        /*048c*/ 	.word	0x0000c980


	//   ....[19]....
        /*0490*/ 	.word	0x0000c9a0


	//   ....[20]....
        /*0494*/ 	.word	0x0000fc60


	//   ....[21]....
        /*0498*/ 	.word	0x0000fdf0


	//   ....[22]....
        /*049c*/ 	.word	0x0000fe20


	//   ....[23]....
        /*04a0*/ 	.word	0x0000fe60


	//   ....[24]....
        /*04a4*/ 	.word	0x0000fec0


	//   ....[25]....
        /*04a8*/ 	.word	0x0000ff20


	//   ....[26]....
        /*04ac*/ 	.word	0x0000ff60


	//   ....[27]....
        /*04b0*/ 	.word	0x00010110


	//   ....[28]....
        /*04b4*/ 	.word	0x00010170


	//   ....[29]....
        /*04b8*/ 	.word	0x000101b0


	//   ....[30]....
        /*04bc*/ 	.word	0x000101f0


	//   ....[31]....
        /*04c0*/ 	.word	0x00010220


	//   ....[32]....
        /*04c4*/ 	.word	0x00010250


	//   ....[33]....
        /*04c8*/ 	.word	0x000102e0


	//   ....[34]....
        /*04cc*/ 	.word	0x00010310


	//   ....[35]....
        /*04d0*/ 	.word	0x000103a0


	//   ....[36]....
        /*04d4*/ 	.word	0x000144c0


	//   ....[37]....
        /*04d8*/ 	.word	0x000144d0


	//   ....[38]....
        /*04dc*/ 	.word	0x000145e0


	//   ....[39]....
        /*04e0*/ 	.word	0x00014640


	//   ....[40]....
        /*04e4*/ 	.word	0x00014680


	//   ....[41]....
        /*04e8*/ 	.word	0x000146c0


	//   ....[42]....
        /*04ec*/ 	.word	0x000146f0


	//   ....[43]....
        /*04f0*/ 	.word	0x00014720


	//   ....[44]....
        /*04f4*/ 	.word	0x000148b0


	//   ....[45]....
        /*04f8*/ 	.word	0x00014910


	//   ....[46]....
        /*04fc*/ 	.word	0x00014950


	//   ....[47]....
        /*0500*/ 	.word	0x00014990


	//   ....[48]....
        /*0504*/ 	.word	0x000149c0


	//   ....[49]....
        /*0508*/ 	.word	0x000149f0


	//   ....[50]....
        /*050c*/ 	.word	0x00014ab0


	//   ....[51]....
        /*0510*/ 	.word	0x00014ad0


	//   ....[52]....
        /*0514*/ 	.word	0x00014b40


	//   ....[53]....
        /*0518*/ 	.word	0x00014f90


	//   ....[54]....
        /*051c*/ 	.word	0x000153d0


	//   ....[55]....
        /*0520*/ 	.word	0x00015470


	//   ....[56]....
        /*0524*/ 	.word	0x00015510


	//   ....[57]....
        /*0528*/ 	.word	0x000155b0


	//   ....[58]....
        /*052c*/ 	.word	0x00015650


	//   ....[59]....
        /*0530*/ 	.word	0x00015740


	//   ....[60]....
        /*0534*/ 	.word	0x000157e0


	//   ....[61]....
        /*0538*/ 	.word	0x00015880


	//   ....[62]....
        /*053c*/ 	.word	0x00015920


	//   ....[63]....
        /*0540*/ 	.word	0x00015b80


	//   ....[64]....
        /*0544*/ 	.word	0x00015e60


	//   ....[65]....
        /*0548*/ 	.word	0x00016280


	//   ....[66]....
        /*054c*/ 	.word	0x00016310


	//   ....[67]....
        /*0550*/ 	.word	0x000163b0


	//   ....[68]....
        /*0554*/ 	.word	0x00016460


	//   ....[69]....
        /*0558*/ 	.word	0x000164e0


	//   ....[70]....
        /*055c*/ 	.word	0x00016560


	//   ....[71]....
        /*0560*/ 	.word	0x000165e0


	//   ....[72]....
        /*0564*/ 	.word	0x00016660


	//   ....[73]....
        /*0568*/ 	.word	0x000166f0


	//   ....[74]....
        /*056c*/ 	.word	0x000167a0


	//   ....[75]....
        /*0570*/ 	.word	0x00016820


	//   ....[76]....
        /*0574*/ 	.word	0x000168a0


	//   ....[77]....
        /*0578*/ 	.word	0x00016920


	//   ....[78]....
        /*057c*/ 	.word	0x000169a0


	//   ....[79]....
        /*0580*/ 	.word	0x00016a10


	//   ....[80]....
        /*0584*/ 	.word	0x00016ab0


	//   ....[81]....
        /*0588*/ 	.word	0x00016b40


	//   ....[82]....
        /*058c*/ 	.word	0x00016c60


	//----- nvinfo : EIATTR_REG_RECONFIG
	.align		4
.L_234:
        /*0590*/ 	.byte	0x01, 0x54
	.zero		2


	//----- nvinfo : EIATTR_SYSCALL_OFFSETS
	.align		4
        /*0594*/ 	.byte	0x04, 0x46
        /*0596*/ 	.short	(.L_236 - .L_235)


	//   ....[0]....
.L_235:
        /*0598*/ 	.word	0x000016e0


	//   ....[1]....
        /*059c*/ 	.word	0x00001830


	//   ....[2]....
        /*05a0*/ 	.word	0x00005e70


	//   ....[3]....
        /*05a4*/ 	.word	0x00006300


	//   ....[4]....
        /*05a8*/ 	.word	0x00011c60


	//   ....[5]....
        /*05ac*/ 	.word	0x00011da0


	//   ....[6]....
        /*05b0*/ 	.word	0x00011ea0


	//----- nvinfo : EIATTR_MBARRIER_INSTR_OFFSETS
	.align		4
.L_236:
        /*05b4*/ 	.byte	0x04, 0x39
        /*05b6*/ 	.short	(.L_238 - .L_237)


	//   ....[0]....
.L_237:
        /*05b8*/ 	.word	0x00000300
        /*05bc*/ 	.word	0x000000ff
        /*05c0*/ 	.word	0x00022800
        /*05c4*/ 	.short	0x0100
        /*05c6*/ 	.byte	0x08
	.zero		1


	//   ....[1]....
        /*05c8*/ 	.word	0x00000310
        /*05cc*/ 	.word	0x000000ff
        /*05d0*/ 	.word	0x00022820
        /*05d4*/ 	.short	0x0100
        /*05d6*/ 	.byte	0x08
	.zero		1


	//   ....[2]....
        /*05d8*/ 	.word	0x00000400
        /*05dc*/ 	.word	0x000000ff
        /*05e0*/ 	.word	0x00022830
        /*05e4*/ 	.short	0x0100
        /*05e6*/ 	.byte	0x08
	.zero		1


	//   ....[3]....
        /*05e8*/ 	.word	0x00000410
        /*05ec*/ 	.word	0x000000ff
        /*05f0*/ 	.word	0x00022840
        /*05f4*/ 	.short	0x0100
        /*05f6*/ 	.byte	0x08
	.zero		1


	//   ....[4]....
        /*05f8*/ 	.word	0x00000420
        /*05fc*/ 	.word	0x000000ff
        /*0600*/ 	.word	0x00022838
        /*0604*/ 	.short	0x0100
        /*0606*/ 	.byte	0x08
	.zero		1


	//   ....[5]....
        /*0608*/ 	.word	0x00000430
        /*060c*/ 	.word	0x000000ff
        /*0610*/ 	.word	0x00022848
        /*0614*/ 	.short	0x0100
        /*0616*/ 	.byte	0x08
	.zero		1


	//   ....[6]....
        /*0618*/ 	.word	0x00000560
        /*061c*/ 	.word	0x000000ff
        /*0620*/ 	.word	0x00022850
        /*0624*/ 	.short	0x0100
        /*0626*/ 	.byte	0x08
	.zero		1


	//   ....[7]....
        /*0628*/ 	.word	0x00000570
        /*062c*/ 	.word	0x000000ff
        /*0630*/ 	.word	0x00022860
        /*0634*/ 	.short	0x0100
        /*0636*/ 	.byte	0x08
	.zero		1


	//   ....[8]....
        /*0638*/ 	.word	0x00000580
        /*063c*/ 	.word	0x000000ff
        /*0640*/ 	.word	0x00022858
        /*0644*/ 	.short	0x0100
        /*0646*/ 	.byte	0x08
	.zero		1


	//   ....[9]....
        /*0648*/ 	.word	0x00000590
        /*064c*/ 	.word	0x000000ff
        /*0650*/ 	.word	0x00022868
        /*0654*/ 	.short	0x0100
        /*0656*/ 	.byte	0x08
	.zero		1


	//   ....[10]....
        /*0658*/ 	.word	0x00000680
        /*065c*/ 	.word	0x000000ff
        /*0660*/ 	.word	0x00022870
        /*0664*/ 	.short	0x0100
        /*0666*/ 	.byte	0x06
	.zero		1


	//   ....[11]....
        /*0668*/ 	.word	0x00000690
        /*066c*/ 	.word	0x000000ff
        /*0670*/ 	.word	0x00022880
        /*0674*/ 	.short	0x0100
        /*0676*/ 	.byte	0x06
	.zero		1


	//   ....[12]....
        /*0678*/ 	.word	0x000006a0
        /*067c*/ 	.word	0x000000ff
        /*0680*/ 	.word	0x00022878
        /*0684*/ 	.short	0x0100
        /*0686*/ 	.byte	0x06
	.zero		1


	//   ....[13]....
        /*0688*/ 	.word	0x000006b0
        /*068c*/ 	.word	0x000000ff
        /*0690*/ 	.word	0x00022888
        /*0694*/ 	.short	0x0100
        /*0696*/ 	.byte	0x06
	.zero		1


	//   ....[14]....
        /*0698*/ 	.word	0x000007e0
        /*069c*/ 	.word	0x000000ff
        /*06a0*/ 	.word	0x00022890
        /*06a4*/ 	.short	0x0100
        /*06a6*/ 	.byte	0x08
	.zero		1


	//   ....[15]....
        /*06a8*/ 	.word	0x000007f0
        /*06ac*/ 	.word	0x000000ff
        /*06b0*/ 	.word	0x000228a0
        /*06b4*/ 	.short	0x0100
        /*06b6*/ 	.byte	0x08
	.zero		1


	//   ....[16]....
        /*06b8*/ 	.word	0x00000800
        /*06bc*/ 	.word	0x000000ff
        /*06c0*/ 	.word	0x00022898
        /*06c4*/ 	.short	0x0100
        /*06c6*/ 	.byte	0x08
	.zero		1


	//   ....[17]....
        /*06c8*/ 	.word	0x00000810
        /*06cc*/ 	.word	0x000000ff
        /*06d0*/ 	.word	0x000228a8
        /*06d4*/ 	.short	0x0100
        /*06d6*/ 	.byte	0x08
	.zero		1


	//   ....[18]....
        /*06d8*/ 	.word	0x00000940
        /*06dc*/ 	.word	0x000000ff
        /*06e0*/ 	.word	0x000228b0
        /*06e4*/ 	.short	0x0100
        /*06e6*/ 	.byte	0x08
	.zero		1


	//   ....[19]....
        /*06e8*/ 	.word	0x00000950
        /*06ec*/ 	.word	0x000000ff
        /*06f0*/ 	.word	0x000228c0
        /*06f4*/ 	.short	0x0100
        /*06f6*/ 	.byte	0x08
	.zero		1


	//   ....[20]....
        /*06f8*/ 	.word	0x00000960
        /*06fc*/ 	.word	0x000000ff
        /*0700*/ 	.word	0x000228b8
        /*0704*/ 	.short	0x0100
        /*0706*/ 	.byte	0x08
	.zero		1


	//   ....[21]....
        /*0708*/ 	.word	0x00000970
        /*070c*/ 	.word	0x000000ff
        /*0710*/ 	.word	0x000228c8
        /*0714*/ 	.short	0x0100
        /*0716*/ 	.byte	0x08
	.zero		1


	//   ....[22]....
        /*0718*/ 	.word	0x00002b10
        /*071c*/ 	.word	0x0000005a
        /*0720*/ 	.word	0x00022890
        /*0724*/ 	.short	0x010a
        /*0726*/ 	.byte	0x3f
	.zero		1


	//   ....[23]....
        /*0728*/ 	.word	0x00003e10
        /*072c*/ 	.word	0x0000005a
        /*0730*/ 	.word	0x00022890
        /*0734*/ 	.short	0x010a
        /*0736*/ 	.byte	0x3f
	.zero		1


	//   ....[24]....
        /*0738*/ 	.word	0x00004f00
        /*073c*/ 	.word	0x0000005a
        /*0740*/ 	.word	0x00022890
        /*0744*/ 	.short	0x010a
        /*0746*/ 	.byte	0x3f
	.zero		1


	//   ....[25]....
        /*0748*/ 	.word	0x00005110
        /*074c*/ 	.word	0x00000004
        /*0750*/ 	.word	0x00000000
        /*0754*/ 	.short	0x0101
        /*0756*/ 	.byte	0x3f
	.zero		1


	//   ....[26]....
        /*0758*/ 	.word	0x00005150
        /*075c*/ 	.word	0x0000005a
        /*0760*/ 	.word	0x000228b0
        /*0764*/ 	.short	0x010a
        /*0766*/ 	.byte	0x3f
	.zero		1


	//   ....[27]....
        /*0768*/ 	.word	0x000057a0
        /*076c*/ 	.word	0x0000005a
        /*0770*/ 	.word	0x00000000
        /*0774*/ 	.short	0x0101
        /*0776*/ 	.byte	0x3f
	.zero		1


	//   ....[28]....
        /*0778*/ 	.word	0x00005f00
        /*077c*/ 	.word	0x00000012
        /*0780*/ 	.word	0x00022800
        /*0784*/ 	.short	0x010a
        /*0786*/ 	.byte	0x3f
	.zero		1


	//   ....[29]....
        /*0788*/ 	.word	0x00005f50
        /*078c*/ 	.word	0x00000012
        /*0790*/ 	.word	0x00022800
        /*0794*/ 	.short	0x010a
        /*0796*/ 	.byte	0x3f
	.zero		1


	//   ....[30]....
        /*0798*/ 	.word	0x00006610
        /*079c*/ 	.word	0x00000012
        /*07a0*/ 	.word	0x00022800
        /*07a4*/ 	.short	0x010a
        /*07a6*/ 	.byte	0x3f
	.zero		1


	//   ....[31]....
        /*07a8*/ 	.word	0x00007440
        /*07ac*/ 	.word	0x00000012
        /*07b0*/ 	.word	0x00022800
        /*07b4*/ 	.short	0x010a
        /*07b6*/ 	.byte	0x3f
	.zero		1


	//   ....[32]....
        /*07b8*/ 	.word	0x00008230
        /*07bc*/ 	.word	0x00000003
        /*07c0*/ 	.word	0x00022830
        /*07c4*/ 	.short	0x010a
        /*07c6*/ 	.byte	0x3f
	.zero		1


	//   ....[33]....
        /*07c8*/ 	.word	0x000082d0
        /*07cc*/ 	.word	0x00000003
        /*07d0*/ 	.word	0x00022830
        /*07d4*/ 	.short	0x010a
        /*07d6*/ 	.byte	0x3f
	.zero		1


	//   ....[34]....
        /*07d8*/ 	.word	0x00009b10
        /*07dc*/ 	.word	0x0000000d
        /*07e0*/ 	.word	0x00000000
        /*07e4*/ 	.short	0x0101
        /*07e6*/ 	.byte	0x3f
	.zero		1


	//   ....[35]....
        /*07e8*/ 	.word	0x00009f60
        /*07ec*/ 	.word	0x00000003
        /*07f0*/ 	.word	0x00022850
        /*07f4*/ 	.short	0x010a
        /*07f6*/ 	.byte	0x3f
	.zero		1


	//   ....[36]....
        /*07f8*/ 	.word	0x00009fb0
        /*07fc*/ 	.word	0x00000003
        /*0800*/ 	.word	0x00022850
        /*0804*/ 	.short	0x010a
        /*0806*/ 	.byte	0x3f
	.zero		1


	//   ....[37]....
        /*0808*/ 	.word	0x0000a390
        /*080c*/ 	.word	0x00000003
        /*0810*/ 	.word	0x00000000
        /*0814*/ 	.short	0x0101
        /*0816*/ 	.byte	0x3f
	.zero		1


	//   ....[38]....
        /*0818*/ 	.word	0x0000a4a0
        /*081c*/ 	.word	0x0000000c
        /*0820*/ 	.word	0x00022830
        /*0824*/ 	.short	0x010a
        /*0826*/ 	.byte	0x3f
	.zero		1


	//   ....[39]....
        /*0828*/ 	.word	0x0000a500
        /*082c*/ 	.word	0x0000000c
        /*0830*/ 	.word	0x00022830
        /*0834*/ 	.short	0x010a
        /*0836*/ 	.byte	0x3f
	.zero		1


	//   ....[40]....
        /*0838*/ 	.word	0x0000b800
        /*083c*/ 	.word	0x0000009a
        /*0840*/ 	.word	0x00000000
        /*0844*/ 	.short	0x0101
        /*0846*/ 	.byte	0x3f
	.zero		1


	//   ....[41]....
        /*0848*/ 	.word	0x0000c470
        /*084c*/ 	.word	0x0000000c
        /*0850*/ 	.word	0x00022850
        /*0854*/ 	.short	0x010a
        /*0856*/ 	.byte	0x3f
	.zero		1


	//   ....[42]....
        /*0858*/ 	.word	0x0000c4c0
        /*085c*/ 	.word	0x0000000c
        /*0860*/ 	.word	0x00022850
        /*0864*/ 	.short	0x010a
        /*0866*/ 	.byte	0x3f
	.zero		1


	//   ....[43]....
        /*0868*/ 	.word	0x0000c870
        /*086c*/ 	.word	0x0000000c
        /*0870*/ 	.word	0x00000000
        /*0874*/ 	.short	0x0101
        /*0876*/ 	.byte	0x3f
	.zero		1


	//   ....[44]....
        /*0878*/ 	.word	0x0000e990
        /*087c*/ 	.word	0x00000000
        /*0880*/ 	.word	0x00000000
        /*0884*/ 	.short	0x0101
        /*0886*/ 	.byte	0x3f
	.zero		1


	//   ....[45]....
        /*0888*/ 	.word	0x00010dd0
        /*088c*/ 	.word	0x00000005
        /*0890*/ 	.word	0x00022820
        /*0894*/ 	.short	0x010a
        /*0896*/ 	.byte	0x3f
	.zero		1


	//   ....[46]....
        /*0898*/ 	.word	0x00010e60
        /*089c*/ 	.word	0x00000006
        /*08a0*/ 	.word	0x000228a0
        /*08a4*/ 	.short	0x010a
        /*08a6*/ 	.byte	0x3f
	.zero		1


	//   ....[47]....
        /*08a8*/ 	.word	0x00011040
        /*08ac*/ 	.word	0x00000006
        /*08b0*/ 	.word	0x000228c0
        /*08b4*/ 	.short	0x010a
        /*08b6*/ 	.byte	0x3f
	.zero		1


	//   ....[48]....
        /*08b8*/ 	.word	0x00011450
        /*08bc*/ 	.word	0x00000007
        /*08c0*/ 	.word	0x000228a0
        /*08c4*/ 	.short	0x010a
        /*08c6*/ 	.byte	0x3f
	.zero		1


	//   ....[49]....
        /*08c8*/ 	.word	0x00011610
        /*08cc*/ 	.word	0x00000007
        /*08d0*/ 	.word	0x000228c0
        /*08d4*/ 	.short	0x010a
        /*08d6*/ 	.byte	0x3f
	.zero		1


	//   ....[50]....
        /*08d8*/ 	.word	0x00012400
        /*08dc*/ 	.word	0x00000005
        /*08e0*/ 	.word	0x00022840
        /*08e4*/ 	.short	0x010a
        /*08e6*/ 	.byte	0x3f
	.zero		1


	//   ....[51]....
        /*08e8*/ 	.word	0x00012800
        /*08ec*/ 	.word	0x00000007
        /*08f0*/ 	.word	0x00022820
        /*08f4*/ 	.short	0x010a
        /*08f6*/ 	.byte	0x3f
	.zero		1


	//   ....[52]....
        /*08f8*/ 	.word	0x000128c0
        /*08fc*/ 	.word	0x00000002
        /*0900*/ 	.word	0x00022860
        /*0904*/ 	.short	0x010a
        /*0906*/ 	.byte	0x3f
	.zero		1


	//   ....[53]....
        /*0908*/ 	.word	0x00012f30
        /*090c*/ 	.word	0x00000002
        /*0910*/ 	.word	0x00022840
        /*0914*/ 	.short	0x010a
        /*0916*/ 	.byte	0x3f
	.zero		1


	//   ....[54]....
        /*0918*/ 	.word	0x00013140
        /*091c*/ 	.word	0x00000002
        /*0920*/ 	.word	0x00022860
        /*0924*/ 	.short	0x010a
        /*0926*/ 	.byte	0x3f
	.zero		1


	//   ....[55]....
        /*0928*/ 	.word	0x000136c0
        /*092c*/ 	.word	0x00000003
        /*0930*/ 	.word	0x00022840
        /*0934*/ 	.short	0x010a
        /*0936*/ 	.byte	0x3f
	.zero		1


	//   ....[56]....
        /*0938*/ 	.word	0x000138c0
        /*093c*/ 	.word	0x00000003
        /*0940*/ 	.word	0x00022860
        /*0944*/ 	.short	0x010a
        /*0946*/ 	.byte	0x3f
	.zero		1


	//   ....[57]....
        /*0948*/ 	.word	0x00013dc0
        /*094c*/ 	.word	0x00000003
        /*0950*/ 	.word	0x00022840
        /*0954*/ 	.short	0x010a
        /*0956*/ 	.byte	0x3f
	.zero		1


	//   ....[58]....
        /*0958*/ 	.word	0x00013fd0
        /*095c*/ 	.word	0x00000003
        /*0960*/ 	.word	0x00022860
        /*0964*/ 	.short	0x010a
        /*0966*/ 	.byte	0x3f
	.zero		1


	//   ....[59]....
        /*0968*/ 	.word	0x00014f10
        /*096c*/ 	.word	0x00000000
        /*0970*/ 	.word	0x00022820
        /*0974*/ 	.short	0x010a
        /*0976*/ 	.byte	0x3f
	.zero		1


	//   ....[60]....
        /*0978*/ 	.word	0x000150c0
        /*097c*/ 	.word	0x00000006
        /*0980*/ 	.word	0x00000000
        /*0984*/ 	.short	0x010a
        /*0986*/ 	.byte	0x3f
	.zero		1


	//   ....[61]....
        /*0988*/ 	.word	0x00015130
        /*098c*/ 	.word	0x00000007
        /*0990*/ 	.word	0x00000000
        /*0994*/ 	.short	0x010a
        /*0996*/ 	.byte	0x3f
	.zero		1


	//   ....[62]....
        /*0998*/ 	.word	0x000151a0
        /*099c*/ 	.word	0x00000004
        /*09a0*/ 	.word	0x00000000
        /*09a4*/ 	.short	0x010a
        /*09a6*/ 	.byte	0x3f
	.zero		1


	//   ....[63]....
        /*09a8*/ 	.word	0x000151d0
        /*09ac*/ 	.word	0x00000003
        /*09b0*/ 	.word	0x00000000
        /*09b4*/ 	.short	0x010a
        /*09b6*/ 	.byte	0x3f
	.zero		1


	//   ....[64]....
        /*09b8*/ 	.word	0x00015230
        /*09bc*/ 	.word	0x0000005a
        /*09c0*/ 	.word	0x00022890
        /*09c4*/ 	.short	0x010a
        /*09c6*/ 	.byte	0x3f
	.zero		1


	//   ....[65]....
        /*09c8*/ 	.word	0x00015280
        /*09cc*/ 	.word	0x0000005a
        /*09d0*/ 	.word	0x00022890
        /*09d4*/ 	.short	0x010a
        /*09d6*/ 	.byte	0x3f
	.zero		1


	//   ....[66]....
        /*09d8*/ 	.word	0x000152d0
        /*09dc*/ 	.word	0x0000005a
        /*09e0*/ 	.word	0x00022890
        /*09e4*/ 	.short	0x010a
        /*09e6*/ 	.byte	0x3f
	.zero		1


	//   ....[67]....
        /*09e8*/ 	.word	0x00015320
        /*09ec*/ 	.word	0x0000005a
        /*09f0*/ 	.word	0x000228b0
        /*09f4*/ 	.short	0x010a
        /*09f6*/ 	.byte	0x3f
	.zero		1


	//   ....[68]....
        /*09f8*/ 	.word	0x00015690
        /*09fc*/ 	.word	0x00000012
        /*0a00*/ 	.word	0x00022800
        /*0a04*/ 	.short	0x010a
        /*0a06*/ 	.byte	0x3f
	.zero		1


	//   ....[69]....
        /*0a08*/ 	.word	0x00015960
        /*0a0c*/ 	.word	0x00000012
        /*0a10*/ 	.word	0x00022800
        /*0a14*/ 	.short	0x010a
        /*0a16*/ 	.byte	0x3f
	.zero		1


	//   ....[70]....
        /*0a18*/ 	.word	0x000159b0
        /*0a1c*/ 	.word	0x00000003
        /*0a20*/ 	.word	0x00022830
        /*0a24*/ 	.short	0x010a
        /*0a26*/ 	.byte	0x3f
	.zero		1


	//   ....[71]....
        /*0a28*/ 	.word	0x00015a00
        /*0a2c*/ 	.word	0x00000003
        /*0a30*/ 	.word	0x00022850
        /*0a34*/ 	.short	0x010a
        /*0a36*/ 	.byte	0x3f
	.zero		1


	//   ....[72]....
        /*0a38*/ 	.word	0x00015a50
        /*0a3c*/ 	.word	0x0000000c
        /*0a40*/ 	.word	0x00022830
        /*0a44*/ 	.short	0x010a
        /*0a46*/ 	.byte	0x3f
	.zero		1


	//   ....[73]....
        /*0a48*/ 	.word	0x00015aa0
        /*0a4c*/ 	.word	0x0000000c
        /*0a50*/ 	.word	0x00022850
        /*0a54*/ 	.short	0x010a
        /*0a56*/ 	.byte	0x3f
	.zero		1


	//   ....[74]....
        /*0a58*/ 	.word	0x00015c40
        /*0a5c*/ 	.word	0x00000005
        /*0a60*/ 	.word	0x00022820
        /*0a64*/ 	.short	0x010a
        /*0a66*/ 	.byte	0x3f
	.zero		1


	//   ....[75]....
        /*0a68*/ 	.word	0x00015c90
        /*0a6c*/ 	.word	0x00000006
        /*0a70*/ 	.word	0x000228a0
        /*0a74*/ 	.short	0x010a
        /*0a76*/ 	.byte	0x3f
	.zero		1


	//   ....[76]....
        /*0a78*/ 	.word	0x00015ce0
        /*0a7c*/ 	.word	0x00000006
        /*0a80*/ 	.word	0x000228c0
        /*0a84*/ 	.short	0x010a
        /*0a86*/ 	.byte	0x3f
	.zero		1


	//   ....[77]....
        /*0a88*/ 	.word	0x00015d30
        /*0a8c*/ 	.word	0x00000007
        /*0a90*/ 	.word	0x000228a0
        /*0a94*/ 	.short	0x010a
        /*0a96*/ 	.byte	0x3f
	.zero		1


	//   ....[78]....
        /*0a98*/ 	.word	0x00015d80
        /*0a9c*/ 	.word	0x00000007
        /*0aa0*/ 	.word	0x000228c0
        /*0aa4*/ 	.short	0x010a
        /*0aa6*/ 	.byte	0x3f
	.zero		1


	//   ....[79]....
        /*0aa8*/ 	.word	0x00015f20
        /*0aac*/ 	.word	0x00000005
        /*0ab0*/ 	.word	0x00022840
        /*0ab4*/ 	.short	0x010a
        /*0ab6*/ 	.byte	0x3f
	.zero		1


	//   ....[80]....
        /*0ab8*/ 	.word	0x00015fa0
        /*0abc*/ 	.word	0x00000005
        /*0ac0*/ 	.word	0x00022820
        /*0ac4*/ 	.short	0x010a
        /*0ac6*/ 	.byte	0x3f
	.zero		1


	//   ....[81]....
        /*0ac8*/ 	.word	0x00015ff0
        /*0acc*/ 	.word	0x00000002
        /*0ad0*/ 	.word	0x00022860
        /*0ad4*/ 	.short	0x010a
        /*0ad6*/ 	.byte	0x3f
	.zero		1


	//   ....[82]....
        /*0ad8*/ 	.word	0x00016040
        /*0adc*/ 	.word	0x00000002
        /*0ae0*/ 	.word	0x00022840
        /*0ae4*/ 	.short	0x010a
        /*0ae6*/ 	.byte	0x3f
	.zero		1


	//   ....[83]....
        /*0ae8*/ 	.word	0x00016090
        /*0aec*/ 	.word	0x00000002
        /*0af0*/ 	.word	0x00022860
        /*0af4*/ 	.short	0x010a
        /*0af6*/ 	.byte	0x3f
	.zero		1


	//   ....[84]....
        /*0af8*/ 	.word	0x000160e0
        /*0afc*/ 	.word	0x00000003
        /*0b00*/ 	.word	0x00022840
        /*0b04*/ 	.short	0x010a
        /*0b06*/ 	.byte	0x3f
	.zero		1


	//   ....[85]....
        /*0b08*/ 	.word	0x00016130
        /*0b0c*/ 	.word	0x00000003
        /*0b10*/ 	.word	0x00022860
        /*0b14*/ 	.short	0x010a
        /*0b16*/ 	.byte	0x3f
	.zero		1


	//   ....[86]....
        /*0b18*/ 	.word	0x00016180
        /*0b1c*/ 	.word	0x00000003
        /*0b20*/ 	.word	0x00022840
        /*0b24*/ 	.short	0x010a
        /*0b26*/ 	.byte	0x3f
	.zero		1


	//   ....[87]....
        /*0b28*/ 	.word	0x000161d0
        /*0b2c*/ 	.word	0x00000003
        /*0b30*/ 	.word	0x00022860
        /*0b34*/ 	.short	0x010a
        /*0b36*/ 	.byte	0x3f
	.zero		1


	//   ....[88]....
        /*0b38*/ 	.word	0x00016b80
        /*0b3c*/ 	.word	0x00000000
        /*0b40*/ 	.word	0x00022820
        /*0b44*/ 	.short	0x010a
        /*0b46*/ 	.byte	0x3f
	.zero		1


	//   ....[89]....
        /*0b48*/ 	.word	0x00016d20
        /*0b4c*/ 	.word	0x00000006
        /*0b50*/ 	.word	0x00000000
        /*0b54*/ 	.short	0x010a
        /*0b56*/ 	.byte	0x3f
	.zero		1


	//   ....[90]....
        /*0b58*/ 	.word	0x00016d70
        /*0b5c*/ 	.word	0x00000007
        /*0b60*/ 	.word	0x00000000
        /*0b64*/ 	.short	0x010a
        /*0b66*/ 	.byte	0x3f
	.zero		1


	//   ....[91]....
        /*0b68*/ 	.word	0x00016dc0
        /*0b6c*/ 	.word	0x00000004
        /*0b70*/ 	.word	0x00000000
        /*0b74*/ 	.short	0x010a
        /*0b76*/ 	.byte	0x3f
	.zero		1


	//----- nvinfo : EIATTR_NUM_MBARRIERS
	.align		4
.L_238:
        /*0b78*/ 	.byte	0x03, 0x38
        /*0b7a*/ 	.short	0x0016


	//----- nvinfo : EIATTR_EXIT_INSTR_OFFSETS
	.align		4
        /*0b7c*/ 	.byte	0x04, 0x1c
        /*0b7e*/ 	.short	(.L_240 - .L_239)


	//   ....[0]....
.L_239:
        /*0b80*/ 	.word	0x00015220


	//----- nvinfo : EIATTR_MAX_THREADS
	.align		4
.L_240:
        /*0b84*/ 	.byte	0x04, 0x05
        /*0b86*/ 	.short	(.L_242 - .L_241)
.L_241:
        /*0b88*/ 	.word	0x00000180
        /*0b8c*/ 	.word	0x00000001
        /*0b90*/ 	.word	0x00000001


	//----- nvinfo : EIATTR_CRS_STACK_SIZE
	.align		4
.L_242:
        /*0b94*/ 	.byte	0x04, 0x1e
        /*0b96*/ 	.short	(.L_244 - .L_243)
.L_243:
        /*0b98*/ 	.word	0x00000000


	//----- nvinfo : EIATTR_CBANK_PARAM_SIZE
	.align		4
.L_244:
        /*0b9c*/ 	.byte	0x03, 0x19
        /*0b9e*/ 	.short	0x0a70


	//----- nvinfo : EIATTR_PARAM_CBANK
	.align		4
        /*0ba0*/ 	.byte	0x04, 0x0a
        /*0ba2*/ 	.short	(.L_246 - .L_245)
	.align		4
.L_245:
        /*0ba4*/ 	.word	index@(.nv.constant0._ZN7cutlass13device_kernelIN5flash11enable_sm90INS1_16FlashAttnFwdSm90INS1_25CollectiveMainloopFwdSm90ILi2EN4cute5tupleIJNS5_1CILi1EEES8_S8_EEENS6_IJNS7_ILi128EEENS7_ILi96EEENS7_ILi64EEEEEELi256ENS_10bfloat16_tEfNS_4arch4Sm90ELb0ELb0ELb1ELb1ELb0ELb1ELb0ELb1ELb0ELb0ELb0ELb0EEENS1_21CollectiveEpilogueFwdINS6_IJSA_NS7_ILi256EEESB_EEES9_SE_SG_Li256ELb1ELb0ELb0ELb0EEENS1_36VarlenDynamicPersistentTileSchedulerILi128ELi96ELi256ELi32ELb0ELb0ELb1ELb0ELb1ELb1EEEEEEEEEvNT_6ParamsE)
        /*0ba8*/ 	.short	0x0210
        /*0baa*/ 	.short	0x0a70


	//----- nvinfo : EIATTR_SW_WAR
	.align		4
.L_246:
        /*0bac*/ 	.byte	0x04, 0x36
        /*0bae*/ 	.short	(.L_248 - .L_247)
.L_247:
        /*0bb0*/ 	.word	0x00000008
.L_248:


//--------------------- .nv.info._ZN7cutlass13device_kernelIN5flash11enable_sm90INS1_16FlashAttnFwdSm90INS1_25CollectiveMainloopFwdSm90ILi2EN4cute5tupleIJNS5_1CILi1EEES8_S8_EEENS6_IJNS7_ILi128EEENS7_ILi96EEENS7_ILi64EEEEEELi256ENS_10bfloat16_tEfNS_4arch4Sm90ELb0ELb0ELb1ELb1ELb0ELb0ELb1ELb1ELb0ELb0ELb0ELb0EEENS1_21CollectiveEpilogueFwdINS6_IJSA_NS7_ILi256EEESB_EEES9_SE_SG_Li256ELb1ELb0ELb0ELb0EEENS1_36VarlenDynamicPersistentTileSchedulerILi128ELi96ELi256ELi32ELb0ELb0ELb1ELb0ELb1ELb1EEEEEEEEEvNT_6ParamsE --------------------------
	.section	.nv.info._ZN7cutlass13device_kernelIN5flash11enable_sm90INS1_16FlashAttnFwdSm90INS1_25CollectiveMainloopFwdSm90ILi2EN4cute5tupleIJNS5_1CILi1EEES8_S8_EEENS6_IJNS7_ILi128EEENS7_ILi96EEENS7_ILi64EEEEEELi256ENS_10bfloat16_tEfNS_4arch4Sm90ELb0ELb0ELb1ELb1ELb0ELb0ELb1ELb1ELb0ELb0ELb0ELb0EEENS1_21CollectiveEpilogueFwdINS6_IJSA_NS7_ILi256EEESB_EEES9_SE_SG_Li256ELb1ELb0ELb0ELb0EEENS1_36VarlenDynamicPersistentTileSchedulerILi128ELi96ELi256ELi32ELb0ELb0ELb1ELb0ELb1ELb1EEEEEEEEEvNT_6ParamsE,"",@"SHT_CUDA_INFO"
	.sectionflags	@""
	.align	4


	//----- nvinfo : EIATTR_CUDA_API_VERSION
	.align		4
        /*0000*/ 	.byte	0x04, 0x37
        /*0002*/ 	.short	(.L_250 - .L_249)
.L_249:
        /*0004*/ 	.word	0x00000082


	//----- nvinfo : EIATTR_KPARAM_INFO
	.align		4
.L_250:
        /*0008*/ 	.byte	0x04, 0x17
        /*000a*/ 	.short	(.L_252 - .L_251)
.L_251:
        /*000c*/ 	.word	0x00000000
        /*0010*/ 	.short	0x0000
        /*0012*/ 	.short	0x0070
        /*0014*/ 	.byte	0x00, 0xf0, 0x01, 0x2c


	//----- nvinfo : EIATTR_SPARSE_MMA_MASK
	.align		4
.L_252:
        /*0018*/ 	.byte	0x03, 0x50
        /*001a*/ 	.short	0x0000


	//----- nvinfo : EIATTR_MAXREG_COUNT
	.align		4
        /*001c*/ 	.byte	0x03, 0x1b
        /*001e*/ 	.short	0x00a8


	//----- nvinfo : EIATTR_NUM_BARRIERS
	.align		4
        /*0020*/ 	.byte	0x02, 0x4c
        /*0022*/ 	.byte	0x10
	.zero		1


	//----- nvinfo : EIATTR_EXTERNS
	.align		4
        /*0024*/ 	.byte	0x04, 0x0f
        /*0026*/ 	.short	(.L_254 - .L_253)


	//   ....[0]....
	.align		4
.L_253:
        /*0028*/ 	.word	index@(__assertfail)


	//----- nvinfo : EIATTR_ANNOTATIONS
	.align		4
.L_254:
        /*002c*/ 	.byte	0x04, 0x55
        /*002e*/ 	.short	(.L_256 - .L_255)


	//   ....[0]....
.L_255:
        /* <DEDUP_REMOVED lines=30> */


	//----- nvinfo : EIATTR_MERCURY_ISA_VERSION
	.align		4
.L_256:
        /*0200*/ 	.byte	0x03, 0x5f
        /*0202*/ 	.short	0x0101


	//----- nvinfo : EIATTR_UNUSED_LOAD_BYTE_OFFSET
	.align		4
        /*0204*/ 	.byte	0x04, 0x44
        /*0206*/ 	.short	(.L_258 - .L_257)


	//   ....[0]....
.L_257:
        /*0208*/ 	.word	0x00000ae0
        /*020c*/ 	.word	0x0000fff0


	//   ....[1]....
        /*0210*/ 	.word	0x000076b0
        /*0214*/ 	.word	0x0000fff0


	//----- nvinfo : EIATTR_INT_WARP_WIDE_INSTR_OFFSETS
	.align		4
.L_258:
        /*0218*/ 	.byte	0x04, 0x31
        /*021a*/ 	.short	(.L_260 - .L_259)


	//   ....[0]....
.L_259:
        /*021c*/ 	.word	0x00000190


	//   ....[1]....
        /*0220*/ 	.word	0x000001d0


	//   ....[2]....
        /*0224*/ 	.word	0x00000240


	//   ....[3]....
        /*0228*/ 	.word	0x00000250


	//   ....[4]....
        /*022c*/ 	.word	0x0000b090


	//   ....[5]....
        /*0230*/ 	.word	0x0000b120


	//   ....[6]....
        /*0234*/ 	.word	0x0000b5b0


	//   ....[7]....
        /*0238*/ 	.word	0x0000b5e0


	//   ....[8]....
        /*023c*/ 	.word	0x0000dc00


	//   ....[9]....
        /*0240*/ 	.word	0x0000dc90


	//----- nvinfo : EIATTR_COOP_GROUP_MASK_REGIDS
	.align		4
.L_260:
        /*0244*/ 	.byte	0x04, 0x29
        /*0246*/ 	.short	(.L_262 - .L_261)


	//   ....[0]....
.L_261:
        /*0248*/ 	.word	0xffffffff


	//   ....[1]....
        /*024c*/ 	.word	0xffffffff


	//   ....[2]....
        /*0250*/ 	.word	0xffffffff


	//   ....[3]....
        /*0254*/ 	.word	0xffffffff


	//   ....[4]....
        /*0258*/ 	.word	0xffffffff


	//   ....[5]....
        /*025c*/ 	.word	0xffffffff


	//   ....[6]....
        /*0260*/ 	.word	0xffffffff


	//   ....[7]....
        /*0264*/ 	.word	0xffffffff


	//   ....[8]....
        /*0268*/ 	.word	0xffffffff


	//   ....[9]....
        /*026c*/ 	.word	0xffffffff


	//   ....[10]....
        /*0270*/ 	.word	0xffffffff


	//   ....[11]....
        /*0274*/ 	.word	0xffffffff


	//   ....[12]....
        /*0278*/ 	.word	0xffffffff


	//   ....[13]....
        /*027c*/ 	.word	0xffffffff


	//   ....[14]....
        /*0280*/ 	.word	0xffffffff


	//   ....[15]....
        /*0284*/ 	.word	0xffffffff


	//   ....[16]....
        /*0288*/ 	.word	0xffffffff


	//   ....[17]....
        /*028c*/ 	.word	0xffffffff


	//   ....[18]....
        /*0290*/ 	.word	0xffffffff


	//   ....[19]....
        /*0294*/ 	.word	0xffffffff


	//   ....[20]....
        /*0298*/ 	.word	0xffffffff


	//   ....[21]....
        /*029c*/ 	.word	0xffffffff


	//   ....[22]....
        /*02a0*/ 	.word	0xffffffff


	//   ....[23]....
        /*02a4*/ 	.word	0xffffffff


	//   ....[24]....
        /*02a8*/ 	.word	0xffffffff


	//   ....[25]....
        /*02ac*/ 	.word	0xffffffff


	//   ....[26]....
        /*02b0*/ 	.word	0xffffffff


	//   ....[27]....
        /*02b4*/ 	.word	0xffffffff


	//   ....[28]....
        /*02b8*/ 	.word	0xffffffff


	//   ....[29]....
        /*02bc*/ 	.word	0xffffffff


	//   ....[30]....
        /*02c0*/ 	.word	0xffffffff


	//   ....[31]....
        /*02c4*/ 	.word	0xffffffff


	//   ....[32]....
        /*02c8*/ 	.word	0xffffffff


	//   ....[33]....
        /*02cc*/ 	.word	0xffffffff


	//   ....[34]....
        /*02d0*/ 	.word	0xffffffff


	//   ....[35]....
        /*02d4*/ 	.word	0xffffffff


	//   ....[36]....
        /*02d8*/ 	.word	0xffffffff


	//   ....[37]....
        /*02dc*/ 	.word	0xffffffff


	//   ....[38]....
        /*02e0*/ 	.word	0xffffffff


	//   ....[39]....
        /*02e4*/ 	.word	0xffffffff


	//   ....[40]....
        /*02e8*/ 	.word	0xffffffff


	//   ....[41]....
        /*02ec*/ 	.word	0xffffffff


	//   ....[42]....
        /*02f0*/ 	.word	0xffffffff


	//   ....[43]....
        /*02f4*/ 	.word	0xffffffff


	//   ....[44]....
        /*02f8*/ 	.word	0xffffffff


	//   ....[45]....
        /*02fc*/ 	.word	0xffffffff


	//   ....[46]....
        /*0300*/ 	.word	0xffffffff


	//   ....[47]....
        /*0304*/ 	.word	0xffffffff


	//   ....[48]....
        /*0308*/ 	.word	0xffffffff


	//   ....[49]....
        /*030c*/ 	.word	0xffffffff


	//   ....[50]....
        /*0310*/ 	.word	0xffffffff


	//   ....[51]....
        /*0314*/ 	.word	0xffffffff


	//   ....[52]....
        /*0318*/ 	.word	0xffffffff


	//   ....[53]....
        /*031c*/ 	.word	0xffffffff


	//   ....[54]....
        /*0320*/ 	.word	0x0500000f


	//   ....[55]....
        /*0324*/ 	.word	0x0500000f


	//   ....[56]....
        /*0328*/ 	.word	0x0500000f


	//   ....[57]....
        /*032c*/ 	.word	0x0500000f


	//   ....[58]....
        /*0330*/ 	.word	0x0500000f


	//   ....[59]....
        /*0334*/ 	.word	0x0500000f


	//   ....[60]....
        /*0338*/ 	.word	0x0500000f


	//   ....[61]....
        /*033c*/ 	.word	0x0500000f


	//   ....[62]....
        /*0340*/ 	.word	0x0500000f


	//   ....[63]....
        /*0344*/ 	.word	0x0500000f


	//   ....[64]....
        /*0348*/ 	.word	0x0500000f


	//   ....[65]....
        /*034c*/ 	.word	0x0500000f


	//   ....[66]....
        /*0350*/ 	.word	0x0500000f


	//   ....[67]....
        /*0354*/ 	.word	0x0500000f


	//   ....[68]....
        /*0358*/ 	.word	0x0500000f


	//   ....[69]....
        /*035c*/ 	.word	0x0500000f


	//   ....[70]....
        /*0360*/ 	.word	0x0500000f


	//   ....[71]....
        /*0364*/ 	.word	0x0500000f


	//   ....[72]....
        /*0368*/ 	.word	0x0500000f


	//----- nvinfo : EIATTR_COOP_GROUP_INSTR_OFFSETS
	.align		4
.L_262:
        /*036c*/ 	.byte	0x04, 0x28
        /*036e*/ 	.short	(.L_264 - .L_263)


	//   ....[0]....
.L_263:
        /*0370*/ 	.word	0x00000070


	//   ....[1]....
        /*0374*/ 	.word	0x000001a0


	//   ....[2]....
        /*0378*/ 	.word	0x000001f0


	//   ....[3]....
        /*037c*/ 	.word	0x00000440


	//   ....[4]....
        /*0380*/ 	.word	0x000005a0


	//   ....[5]....
        /*0384*/ 	.word	0x000006c0


	//   ....[6]....
        /*0388*/ 	.word	0x00000820


	//   ....[7]....
        /*038c*/ 	.word	0x000016b0


	//   ....[8]....
        /*0390*/ 	.word	0x000034d0


	//   ....[9]....
        /*0394*/ 	.word	0x00003520


	//   ....[10]....
        /*0398*/ 	.word	0x00003540


	//   ....[11]....
        /*039c*/ 	.word	0x00003560


	//   ....[12]....
        /*03a0*/ 	.word	0x00005590


	//   ....[13]....
        /*03a4*/ 	.word	0x000055e0


	//   ....[14]....
        /*03a8*/ 	.word	0x00005600


	//   ....[15]....
        /*03ac*/ 	.word	0x00005620


	//   ....[16]....
        /*03b0*/ 	.word	0x00006c10


	//   ....[17]....
        /*03b4*/ 	.word	0x00006c50


	//   ....[18]....
        /*03b8*/ 	.word	0x00006d20


	//   ....[19]....
        /*03bc*/ 	.word	0x00006d50


	//   ....[20]....
        /*03c0*/ 	.word	0x0000a200


	//   ....[21]....
        /*03c4*/ 	.word	0x0000a390


	//   ....[22]....
        /*03c8*/ 	.word	0x0000a3c0


	//   ....[23]....
        /*03cc*/ 	.word	0x0000a400


	//   ....[24]....
        /*03d0*/ 	.word	0x0000a460


	//   ....[25]....
        /*03d4*/ 	.word	0x0000a4c0


	//   ....[26]....
        /*03d8*/ 	.word	0x0000a500


	//   ....[27]....
        /*03dc*/ 	.word	0x0000a6b0


	//   ....[28]....
        /*03e0*/ 	.word	0x0000a710


	//   ....[29]....
        /*03e4*/ 	.word	0x0000a750


	//   ....[30]....
        /*03e8*/ 	.word	0x0000a790


	//   ....[31]....
        /*03ec*/ 	.word	0x0000a7c0


	//   ....[32]....
        /*03f0*/ 	.word	0x0000a7f0


	//   ....[33]....
        /*03f4*/ 	.word	0x0000a880


	//   ....[34]....
        /*03f8*/ 	.word	0x0000a8b0


	//   ....[35]....
        /*03fc*/ 	.word	0x0000a940


	//   ....[36]....
        /*0400*/ 	.word	0x0000dd20


	//   ....[37]....
        /*0404*/ 	.word	0x0000dd30


	//   ....[38]....
        /*0408*/ 	.word	0x0000de40


	//   ....[39]....
        /*040c*/ 	.word	0x0000dea0


	//   ....[40]....
        /*0410*/ 	.word	0x0000dee0


	//   ....[41]....
        /*0414*/ 	.word	0x0000df20


	//   ....[42]....
        /*0418*/ 	.word	0x0000df50


	//   ....[43]....
        /*041c*/ 	.word	0x0000df80


	//   ....[44]....
        /*0420*/ 	.word	0x0000e110


	//   ....[45]....
        /*0424*/ 	.word	0x0000e170


	//   ....[46]....
        /*0428*/ 	.word	0x0000e1b0


	//   ....[47]....
        /*042c*/ 	.word	0x0000e1f0


	//   ....[48]....
        /*0430*/ 	.word	0x0000e220


	//   ....[49]....
        /*0434*/ 	.word	0x0000e250


	//   ....[50]....
        /*0438*/ 	.word	0x0000e310


	//   ....[51]....
        /*043c*/ 	.word	0x0000e330


	//   ....[52]....
        /*0440*/ 	.word	0x0000e3a0


	//   ....[53]....
        /*0444*/ 	.word	0x0000e7d0


	//   ....[54]....
        /*0448*/ 	.word	0x0000ed30


	//   ....[55]....
        /*044c*/ 	.word	0x0000f150


	//   ....[56]....
        /*0450*/ 	.word	0x0000f1e0


	//   ....[57]....
        /*0454*/ 	.word	0x0000f280


	//   ....[58]....
        /*0458*/ 	.word	0x0000f330


	//   ....[59]....
        /*045c*/ 	.word	0x0000f3b0


	//   ....[60]....
        /*0460*/ 	.word	0x0000f430


	//   ....[61]....
        /*0464*/ 	.word	0x0000f4b0


	//   ....[62]....
        /*0468*/ 	.word	0x0000f530


	//   ....[63]....
        /*046c*/ 	.word	0x0000f5c0


	//   ....[64]....
        /*0470*/ 	.word	0x0000f670


	//   ....[65]....
        /*0474*/ 	.word	0x0000f6f0


	//   ....[66]....
        /*0478*/ 	.word	0x0000f770


	//   ....[67]....
        /*047c*/ 	.word	0x0000f7f0


	//   ....[68]....
        /*0480*/ 	.word	0x0000f870


	//   ....[69]....
        /*0484*/ 	.word	0x0000f8e0


	//   ....[70]....
        /*0488*/ 	.word	0x0000f980


	//   ....[71]....
        /*048c*/ 	.word	0x0000fa10


	//   ....[72]....
        /*0490*/ 	.word	0x0000fb30


	//----- nvinfo : EIATTR_REG_RECONFIG
	.align		4
.L_264:
        /*0494*/ 	.byte	0x01, 0x54
	.zero		2


	//----- nvinfo : EIATTR_SYSCALL_OFFSETS
	.align		4
        /*0498*/ 	.byte	0x04, 0x46
        /*049a*/ 	.short	(.L_266 - .L_265)


	//   ....[0]....
.L_265:
        /*049c*/ 	.word	0x00001820


	//   ....[1]....
        /*04a0*/ 	.word	0x0000b2b0


	//   ....[2]....
        /*04a4*/ 	.word	0x0000b3f0


	//   ....[3]....
        /*04a8*/ 	.word	0x0000b4f0


	//----- nvinfo : EIATTR_MBARRIER_INSTR_OFFSETS
	.align		4
.L_266:
        /*04ac*/ 	.byte	0x04, 0x39
        /*04ae*/ 	.short	(.L_268 - .L_267)


	//   ....[0]....
.L_267:
        /*04b0*/ 	.word	0x000002e0
        /*04b4*/ 	.word	0x000000ff
        /*04b8*/ 	.word	0x00032400
        /*04bc*/ 	.short	0x0100
        /*04be*/ 	.byte	0x08
	.zero		1


	//   ....[1]....
        /*04c0*/ 	.word	0x000002f0
        /*04c4*/ 	.word	0x000000ff
        /*04c8*/ 	.word	0x00032410
        /*04cc*/ 	.short	0x0100
        /*04ce*/ 	.byte	0x08
	.zero		1


	//   ....[2]....
        /*04d0*/ 	.word	0x00000300
        /*04d4*/ 	.word	0x000000ff
        /*04d8*/ 	.word	0x00032420
        /*04dc*/ 	.short	0x0100
        /*04de*/ 	.byte	0x08
	.zero		1


	//   ....[3]....
        /*04e0*/ 	.word	0x000003f0
        /*04e4*/ 	.word	0x000000ff
        /*04e8*/ 	.word	0x00032430
        /*04ec*/ 	.short	0x0100
        /*04ee*/ 	.byte	0x08
	.zero		1


	//   ....[4]....
        /*04f0*/ 	.word	0x00000400
        /*04f4*/ 	.word	0x000000ff
        /*04f8*/ 	.word	0x00032440
        /*04fc*/ 	.short	0x0100
        /*04fe*/ 	.byte	0x08
	.zero		1


	//   ....[5]....
        /*0500*/ 	.word	0x00000410
        /*0504*/ 	.word	0x000000ff
        /*0508*/ 	.word	0x00032438
        /*050c*/ 	.short	0x0100
        /*050e*/ 	.byte	0x08
	.zero		1


	//   ....[6]....
        /*0510*/ 	.word	0x00000420
        /*0514*/ 	.word	0x000000ff
        /*0518*/ 	.word	0x00032448
        /*051c*/ 	.short	0x0100
        /*051e*/ 	.byte	0x08
	.zero		1


	//   ....[7]....
        /*0520*/ 	.word	0x00000550
        /*0524*/ 	.word	0x000000ff
        /*0528*/ 	.word	0x00032450
        /*052c*/ 	.short	0x0100
        /*052e*/ 	.byte	0x08
	.zero		1


	//   ....[8]....
        /*0530*/ 	.word	0x00000560
        /*0534*/ 	.word	0x000000ff
        /*0538*/ 	.word	0x00032460
        /*053c*/ 	.short	0x0100
        /*053e*/ 	.byte	0x08
	.zero		1


	//   ....[9]....
        /*0540*/ 	.word	0x00000570
        /*0544*/ 	.word	0x000000ff
        /*0548*/ 	.word	0x00032458
        /*054c*/ 	.short	0x0100
        /*054e*/ 	.byte	0x08
	.zero		1


	//   ....[10]....
        /*0550*/ 	.word	0x00000580
        /*0554*/ 	.word	0x000000ff
        /*0558*/ 	.word	0x00032468
        /*055c*/ 	.short	0x0100
        /*055e*/ 	.byte	0x08
	.zero		1


	//   ....[11]....
        /*0560*/ 	.word	0x00000670
        /*0564*/ 	.word	0x000000ff
        /*0568*/ 	.word	0x00032470
        /*056c*/ 	.short	0x0100
        /*056e*/ 	.byte	0x06
	.zero		1


	//   ....[12]....
        /*0570*/ 	.word	0x00000680
        /*0574*/ 	.word	0x000000ff
        /*0578*/ 	.word	0x00032480
        /*057c*/ 	.short	0x0100
        /*057e*/ 	.byte	0x06
	.zero		1


	//   ....[13]....
        /*0580*/ 	.word	0x00000690
        /*0584*/ 	.word	0x000000ff
        /*0588*/ 	.word	0x00032478
        /*058c*/ 	.short	0x0100
        /*058e*/ 	.byte	0x06
	.zero		1


	//   ....[14]....
        /*0590*/ 	.word	0x000006a0
        /*0594*/ 	.word	0x000000ff
        /*0598*/ 	.word	0x00032488
        /*059c*/ 	.short	0x0100
        /*059e*/ 	.byte	0x06
	.zero		1


	//   ....[15]....
        /*05a0*/ 	.word	0x000007d0
        /*05a4*/ 	.word	0x000000ff
        /*05a8*/ 	.word	0x00032490
        /*05ac*/ 	.short	0x0100
        /*05ae*/ 	.byte	0x08
	.zero		1


	//   ....[16]....
        /*05b0*/ 	.word	0x000007e0
        /*05b4*/ 	.word	0x000000ff
        /*05b8*/ 	.word	0x000324a0
        /*05bc*/ 	.short	0x0100
        /*05be*/ 	.byte	0x08
	.zero		1


	//   ....[17]....
        /*05c0*/ 	.word	0x000007f0
        /*05c4*/ 	.word	0x000000ff
        /*05c8*/ 	.word	0x00032498
        /*05cc*/ 	.short	0x0100
        /*05ce*/ 	.byte	0x08
	.zero		1


	//   ....[18]....
        /*05d0*/ 	.word	0x00000800
        /*05d4*/ 	.word	0x000000ff
        /*05d8*/ 	.word	0x000324a8
        /*05dc*/ 	.short	0x0100
        /*05de*/ 	.byte	0x08
	.zero		1


	//   ....[19]....
        /*05e0*/ 	.word	0x00000930
        /*05e4*/ 	.word	0x000000ff
        /*05e8*/ 	.word	0x000324b0
        /*05ec*/ 	.short	0x0100
        /*05ee*/ 	.byte	0x08
	.zero		1


	//   ....[20]....
        /*05f0*/ 	.word	0x00000940
        /*05f4*/ 	.word	0x000000ff
        /*05f8*/ 	.word	0x000324c0
        /*05fc*/ 	.short	0x0100
        /*05fe*/ 	.byte	0x08
	.zero		1


	//   ....[21]....
        /*0600*/ 	.word	0x00000950
        /*0604*/ 	.word	0x000000ff
        /*0608*/ 	.word	0x000324b8
        /*060c*/ 	.short	0x0100
        /*060e*/ 	.byte	0x08
	.zero		1


	//   ....[22]....
        /*0610*/ 	.word	0x00000960
        /*0614*/ 	.word	0x000000ff
        /*0618*/ 	.word	0x000324c8
        /*061c*/ 	.short	0x0100
        /*061e*/ 	.byte	0x08
	.zero		1


	//   ....[23]....
        /*0620*/ 	.word	0x000018e0
        /*0624*/ 	.word	0x00000004
        /*0628*/ 	.word	0x00032400
        /*062c*/ 	.short	0x010a
        /*062e*/ 	.byte	0x3f
	.zero		1


	//   ....[24]....
        /*0630*/ 	.word	0x000019c0
        /*0634*/ 	.word	0x00000000
        /*0638*/ 	.word	0x00032430
        /*063c*/ 	.short	0x010a
        /*063e*/ 	.byte	0x3f
	.zero		1


	//   ....[25]....
        /*0640*/ 	.word	0x00001a10
        /*0644*/ 	.word	0x00000000
        /*0648*/ 	.word	0x00032430
        /*064c*/ 	.short	0x010a
        /*064e*/ 	.byte	0x3f
	.zero		1


	//   ....[26]....
        /*0650*/ 	.word	0x00001d80
        /*0654*/ 	.word	0x00000004
        /*0658*/ 	.word	0x00032410
        /*065c*/ 	.short	0x010a
        /*065e*/ 	.byte	0x3f
	.zero		1


	//   ....[27]....
        /*0660*/ 	.word	0x00001dc0
        /*0664*/ 	.word	0x00000000
        /*0668*/ 	.word	0x00032450
        /*066c*/ 	.short	0x010a
        /*066e*/ 	.byte	0x3f
	.zero		1


	//   ....[28]....
        /*0670*/ 	.word	0x00001e00
        /*0674*/ 	.word	0x00000000
        /*0678*/ 	.word	0x00032450
        /*067c*/ 	.short	0x010a
        /*067e*/ 	.byte	0x3f
	.zero		1


	//   ....[29]....
        /*0680*/ 	.word	0x000037c0
        /*0684*/ 	.word	0x00000018
        /*0688*/ 	.word	0x00000000
        /*068c*/ 	.short	0x0101
        /*068e*/ 	.byte	0x3f
	.zero		1


	//   ....[30]....
        /*0690*/ 	.word	0x000042a0
        /*0694*/ 	.word	0x00000000
        /*0698*/ 	.word	0x00000000
        /*069c*/ 	.short	0x0101
        /*069e*/ 	.byte	0x3f
	.zero		1


	//   ....[31]....
        /*06a0*/ 	.word	0x00004400
        /*06a4*/ 	.word	0x000000ff
        /*06a8*/ 	.word	0x00032430
        /*06ac*/ 	.short	0x010a
        /*06ae*/ 	.byte	0x05
	.zero		1


	//   ....[32]....
        /*06b0*/ 	.word	0x00004440
        /*06b4*/ 	.word	0x000000ff
        /*06b8*/ 	.word	0x00032430
        /*06bc*/ 	.short	0x010a
        /*06be*/ 	.byte	0x05
	.zero		1


	//   ....[33]....
        /*06c0*/ 	.word	0x00004650
        /*06c4*/ 	.word	0x000000ff
        /*06c8*/ 	.word	0x00032450
        /*06cc*/ 	.short	0x010a
        /*06ce*/ 	.byte	0x05
	.zero		1


	//   ....[34]....
        /*06d0*/ 	.word	0x00004690
        /*06d4*/ 	.word	0x000000ff
        /*06d8*/ 	.word	0x00032450
        /*06dc*/ 	.short	0x010a
        /*06de*/ 	.byte	0x05
	.zero		1


	//   ....[35]....
        /*06e0*/ 	.word	0x000058a0
        /*06e4*/ 	.word	0x00000098
        /*06e8*/ 	.word	0x00000000
        /*06ec*/ 	.short	0x0101
        /*06ee*/ 	.byte	0x3f
	.zero		1


	//   ....[36]....
        /*06f0*/ 	.word	0x00006bf0
        /*06f4*/ 	.word	0x000000d6
        /*06f8*/ 	.word	0x00000000
        /*06fc*/ 	.short	0x0101
        /*06fe*/ 	.byte	0x3f
	.zero		1


	//   ....[37]....
        /*0700*/ 	.word	0x00008e30
        /*0704*/ 	.word	0x00000097
        /*0708*/ 	.word	0x00000000
        /*070c*/ 	.short	0x0101
        /*070e*/ 	.byte	0x3f
	.zero		1


	//   ....[38]....
        /*0710*/ 	.word	0x0000ba50
        /*0714*/ 	.word	0x00000008
        /*0718*/ 	.word	0x00032440
        /*071c*/ 	.short	0x010a
        /*071e*/ 	.byte	0x3f
	.zero		1


	//   ....[39]....
        /*0720*/ 	.word	0x0000c070
        /*0724*/ 	.word	0x00000008
        /*0728*/ 	.word	0x00032420
        /*072c*/ 	.short	0x010a
        /*072e*/ 	.byte	0x3f
	.zero		1


	//   ....[40]....
        /*0730*/ 	.word	0x0000c140
        /*0734*/ 	.word	0x00000008
        /*0738*/ 	.word	0x00032460
        /*073c*/ 	.short	0x010a
        /*073e*/ 	.byte	0x3f
	.zero		1


	//   ....[41]....
        /*0740*/ 	.word	0x0000c7b0
        /*0744*/ 	.word	0x00000003
        /*0748*/ 	.word	0x00032440
        /*074c*/ 	.short	0x010a
        /*074e*/ 	.byte	0x3f
	.zero		1


	//   ....[42]....
        /*0750*/ 	.word	0x0000c9c0
        /*0754*/ 	.word	0x00000003
        /*0758*/ 	.word	0x00032460
        /*075c*/ 	.short	0x010a
        /*075e*/ 	.byte	0x3f
	.zero		1


	//   ....[43]....
        /*0760*/ 	.word	0x0000cf30
        /*0764*/ 	.word	0x00000002
        /*0768*/ 	.word	0x00032440
        /*076c*/ 	.short	0x010a
        /*076e*/ 	.byte	0x3f
	.zero		1


	//   ....[44]....
        /*0770*/ 	.word	0x0000d130
        /*0774*/ 	.word	0x00000002
        /*0778*/ 	.word	0x00032460
        /*077c*/ 	.short	0x010a
        /*077e*/ 	.byte	0x3f
	.zero		1


	//   ....[45]....
        /*0780*/ 	.word	0x0000d610
        /*0784*/ 	.word	0x00000002
        /*0788*/ 	.word	0x00032440
        /*078c*/ 	.short	0x010a
        /*078e*/ 	.byte	0x3f
	.zero		1


	//   ....[46]....
        /*0790*/ 	.word	0x0000d820
        /*0794*/ 	.word	0x00000002
        /*0798*/ 	.word	0x00032460
        /*079c*/ 	.short	0x010a
        /*079e*/ 	.byte	0x3f
	.zero		1


	//   ....[47]....
        /*07a0*/ 	.word	0x0000e760
        /*07a4*/ 	.word	0x00000000
        /*07a8*/ 	.word	0x00032420
        /*07ac*/ 	.short	0x010a
        /*07ae*/ 	.byte	0x3f
	.zero		1


	//   ....[48]....
        /*07b0*/ 	.word	0x0000e930
        /*07b4*/ 	.word	0x00000006
        /*07b8*/ 	.word	0x00000000
        /*07bc*/ 	.short	0x010a
        /*07be*/ 	.byte	0x3f
	.zero		1


	//   ....[49]....
        /*07c0*/ 	.word	0x0000e9a0
        /*07c4*/ 	.word	0x00000007
        /*07c8*/ 	.word	0x00000000
        /*07cc*/ 	.short	0x010a
        /*07ce*/ 	.byte	0x3f
	.zero		1


	//   ....[50]....
        /*07d0*/ 	.word	0x0000ea10
        /*07d4*/ 	.word	0x00000004
        /*07d8*/ 	.word	0x00000000
        /*07dc*/ 	.short	0x010a
        /*07de*/ 	.byte	0x3f
	.zero		1


	//   ....[51]....
        /*07e0*/ 	.word	0x0000ea40
        /*07e4*/ 	.word	0x00000003
        /*07e8*/ 	.word	0x00000000
        /*07ec*/ 	.short	0x010a
        /*07ee*/ 	.byte	0x3f
	.zero		1


	//   ....[52]....
        /*07f0*/ 	.word	0x0000eaa0
        /*07f4*/ 	.word	0x00000004
        /*07f8*/ 	.word	0x00032400
        /*07fc*/ 	.short	0x010a
        /*07fe*/ 	.byte	0x3f
	.zero		1


	//   ....[53]....
        /*0800*/ 	.word	0x0000eaf0
        /*0804*/ 	.word	0x00000000
        /*0808*/ 	.word	0x00032430
        /*080c*/ 	.short	0x010a
        /*080e*/ 	.byte	0x3f
	.zero		1


	//   ....[54]....
        /*0810*/ 	.word	0x0000eb40
        /*0814*/ 	.word	0x00000004
        /*0818*/ 	.word	0x00032410
        /*081c*/ 	.short	0x010a
        /*081e*/ 	.byte	0x3f
	.zero		1


	//   ....[55]....
        /*0820*/ 	.word	0x0000eb90
        /*0824*/ 	.word	0x00000000
        /*0828*/ 	.word	0x00032450
        /*082c*/ 	.short	0x010a
        /*082e*/ 	.byte	0x3f
	.zero		1


	//   ....[56]....
        /*0830*/ 	.word	0x0000ebf0
        /*0834*/ 	.word	0x00000099
        /*0838*/ 	.word	0x00032430
        /*083c*/ 	.short	0x010a
        /*083e*/ 	.byte	0x3f
	.zero		1


	//   ....[57]....
        /*0840*/ 	.word	0x0000ec50
        /*0844*/ 	.word	0x000000d1
        /*0848*/ 	.word	0x00032450
        /*084c*/ 	.short	0x010a
        /*084e*/ 	.byte	0x3f
	.zero		1


	//   ....[58]....
        /*0850*/ 	.word	0x0000edf0
        /*0854*/ 	.word	0x00000008
        /*0858*/ 	.word	0x00032440
        /*085c*/ 	.short	0x010a
        /*085e*/ 	.byte	0x3f
	.zero		1


	//   ....[59]....
        /*0860*/ 	.word	0x0000ee70
        /*0864*/ 	.word	0x00000008
        /*0868*/ 	.word	0x00032420
        /*086c*/ 	.short	0x010a
        /*086e*/ 	.byte	0x3f
	.zero		1


	//   ....[60]....
        /*0870*/ 	.word	0x0000eec0
        /*0874*/ 	.word	0x00000008
        /*0878*/ 	.word	0x00032460
        /*087c*/ 	.short	0x010a
        /*087e*/ 	.byte	0x3f
	.zero		1


	//   ....[61]....
        /*0880*/ 	.word	0x0000ef10
        /*0884*/ 	.word	0x00000003
        /*0888*/ 	.word	0x00032440
        /*088c*/ 	.short	0x010a
        /*088e*/ 	.byte	0x3f
	.zero		1


	//   ....[62]....
        /*0890*/ 	.word	0x0000ef60
        /*0894*/ 	.word	0x00000003
        /*0898*/ 	.word	0x00032460
        /*089c*/ 	.short	0x010a
        /*089e*/ 	.byte	0x3f
	.zero		1


	//   ....[63]....
        /*08a0*/ 	.word	0x0000efb0
        /*08a4*/ 	.word	0x00000002
        /*08a8*/ 	.word	0x00032440
        /*08ac*/ 	.short	0x010a
        /*08ae*/ 	.byte	0x3f
	.zero		1


	//   ....[64]....
        /*08b0*/ 	.word	0x0000f000
        /*08b4*/ 	.word	0x00000002
        /*08b8*/ 	.word	0x00032460
        /*08bc*/ 	.short	0x010a
        /*08be*/ 	.byte	0x3f
	.zero		1


	//   ....[65]....
        /*08c0*/ 	.word	0x0000f050
        /*08c4*/ 	.word	0x00000002
        /*08c8*/ 	.word	0x00032440
        /*08cc*/ 	.short	0x010a
        /*08ce*/ 	.byte	0x3f
	.zero		1


	//   ....[66]....
        /*08d0*/ 	.word	0x0000f0a0
        /*08d4*/ 	.word	0x00000002
        /*08d8*/ 	.word	0x00032460
        /*08dc*/ 	.short	0x010a
        /*08de*/ 	.byte	0x3f
	.zero		1


	//   ....[67]....
        /*08e0*/ 	.word	0x0000fa50
        /*08e4*/ 	.word	0x00000000
        /*08e8*/ 	.word	0x00032420
        /*08ec*/ 	.short	0x010a
        /*08ee*/ 	.byte	0x3f
	.zero		1


	//   ....[68]....
        /*08f0*/ 	.word	0x0000fbf0
        /*08f4*/ 	.word	0x00000006
        /*08f8*/ 	.word	0x00000000
        /*08fc*/ 	.short	0x010a
        /*08fe*/ 	.byte	0x3f
	.zero		1


	//   ....[69]....
        /*0900*/ 	.word	0x0000fc40
        /*0904*/ 	.word	0x00000007
        /*0908*/ 	.word	0x00000000
        /*090c*/ 	.short	0x010a
        /*090e*/ 	.byte	0x3f
	.zero		1


	//   ....[70]....
        /*0910*/ 	.word	0x0000fc90
        /*0914*/ 	.word	0x00000004
        /*0918*/ 	.word	0x00000000
        /*091c*/ 	.short	0x010a
        /*091e*/ 	.byte	0x3f
	.zero		1


	//----- nvinfo : EIATTR_NUM_MBARRIERS
	.align		4
.L_268:
        /*0920*/ 	.byte	0x03, 0x38
        /*0922*/ 	.short	0x0017


	//----- nvinfo : EIATTR_EXIT_INSTR_OFFSETS
	.align		4
        /*0924*/ 	.byte	0x04, 0x1c
        /*0926*/ 	.short	(.L_270 - .L_269)


	//   ....[0]....
.L_269:
        /*0928*/ 	.word	0x00000b20


	//   ....[1]....
        /*092c*/ 	.word	0x0000a1c0


	//   ....[2]....
        /*0930*/ 	.word	0x0000a220


	//   ....[3]....
        /*0934*/ 	.word	0x0000ea90


	//----- nvinfo : EIATTR_MAX_THREADS
	.align		4
.L_270:
        /*0938*/ 	.byte	0x04, 0x05
        /*093a*/ 	.short	(.L_272 - .L_271)
.L_271:
        /*093c*/ 	.word	0x00000180
        /*0940*/ 	.word	0x00000001
        /*0944*/ 	.word	0x00000001


	//----- nvinfo : EIATTR_CRS_STACK_SIZE
	.align		4
.L_272:
        /*0948*/ 	.byte	0x04, 0x1e
        /*094a*/ 	.short	(.L_274 - .L_273)
.L_273:
        /*094c*/ 	.word	0x00000000


	//----- nvinfo : EIATTR_CBANK_PARAM_SIZE
	.align		4
.L_274:
        /*0950*/ 	.byte	0x03, 0x19
        /*0952*/ 	.short	0x0b70


	//----- nvinfo : EIATTR_PARAM_CBANK
	.align		4
        /*0954*/ 	.byte	0x04, 0x0a
        /*0956*/ 	.short	(.L_276 - .L_275)
	.align		4
.L_275:
        /*0958*/ 	.word	index@(.nv.constant0._ZN7cutlass13device_kernelIN5flash11enable_sm90INS1_16FlashAttnFwdSm90INS1_25CollectiveMainloopFwdSm90ILi2EN4cute5tupleIJNS5_1CILi1EEES8_S8_EEENS6_IJNS7_ILi128EEENS7_ILi96EEENS7_ILi64EEEEEELi256ENS_10bfloat16_tEfNS_4arch4Sm90ELb0ELb0ELb1ELb1ELb0ELb0ELb1ELb1ELb0ELb0ELb0ELb0EEENS1_21CollectiveEpilogueFwdINS6_IJSA_NS7_ILi256EEESB_EEES9_SE_SG_Li256ELb1ELb0ELb0ELb0EEENS1_36VarlenDynamicPersistentTileSchedulerILi128ELi96ELi256ELi32ELb0ELb0ELb1ELb0ELb1ELb1EEEEEEEEEvNT_6ParamsE)
        /*095c*/ 	.short	0x0210
        /*095e*/ 	.short	0x0b70


	//----- nvinfo : EIATTR_SW_WAR
	.align		4
.L_276:
        /*0960*/ 	.byte	0x04, 0x36
        /*0962*/ 	.short	(.L_278 - .L_277)
.L_277:
        /*0964*/ 	.word	0x00000008
.L_278:


//--------------------- .nv.info._ZN7cutlass13device_kernelIN5flash11enable_sm90INS1_16FlashAttnFwdSm90INS1_25CollectiveMainloopFwdSm90ILi2EN4cute5tupleIJNS5_1CILi1EEES8_S8_EEENS6_IJNS7_ILi128EEENS7_ILi96EEENS7_ILi64EEEEEELi256ENS_10bfloat16_tEfNS_4arch4Sm90ELb0ELb0ELb1ELb1ELb0ELb1ELb1ELb1ELb0ELb0ELb0ELb0EEENS1_21CollectiveEpilogueFwdINS6_IJSA_NS7_ILi256EEESB_EEES9_SE_SG_Li256ELb1ELb0ELb0ELb0EEENS1_36VarlenDynamicPersistentTileSchedulerILi128ELi96ELi256ELi32ELb0ELb0ELb1ELb0ELb1ELb1EEEEEEEEEvNT_6ParamsE --------------------------
	.section	.nv.info._ZN7cutlass13device_kernelIN5flash11enable_sm90INS1_16FlashAttnFwdSm90INS1_25CollectiveMainloopFwdSm90ILi2EN4cute5tupleIJNS5_1CILi1EEES8_S8_EEENS6_IJNS7_ILi128EEENS7_ILi96EEENS7_ILi64EEEEEELi256ENS_10bfloat16_tEfNS_4arch4Sm90ELb0ELb0ELb1ELb1ELb0ELb1ELb1ELb1ELb0ELb0ELb0ELb0EEENS1_21CollectiveEpilogueFwdINS6_IJSA_NS7_ILi256EEESB_EEES9_SE_SG_Li256ELb1ELb0ELb0ELb0EEENS1_36VarlenDynamicPersistentTileSchedulerILi128ELi96ELi256ELi32ELb0ELb0ELb1ELb0ELb1ELb1EEEEEEEEEvNT_6ParamsE,"",@"SHT_CUDA_INFO"
	.sectionflags	@""
	.align	4


	//----- nvinfo : EIATTR_CUDA_API_VERSION
	.align		4
        /*0000*/ 	.byte	0x04, 0x37
        /*0002*/ 	.short	(.L_280 - .L_279)
.L_279:
        /*0004*/ 	.word	0x00000082


	//----- nvinfo : EIATTR_KPARAM_INFO
	.align		4
.L_280:
        /*0008*/ 	.byte	0x04, 0x17
        /*000a*/ 	.short	(.L_282 - .L_281)
.L_281:
        /*000c*/ 	.word	0x00000000
        /*0010*/ 	.short	0x0000
        /*0012*/ 	.short	0x0070
        /*0014*/ 	.byte	0x00, 0xf0, 0x01, 0x2c


	//----- nvinfo : EIATTR_SPARSE_MMA_MASK
	.align		4
.L_282:
        /*0018*/ 	.byte	0x03, 0x50
        /*001a*/ 	.short	0x0000


	//----- nvinfo : EIATTR_MAXREG_COUNT
	.align		4
        /*001c*/ 	.byte	0x03, 0x1b
        /*001e*/ 	.short	0x00a8


	//----- nvinfo : EIATTR_NUM_BARRIERS
	.align		4
        /*0020*/ 	.byte	0x02, 0x4c
        /*0022*/ 	.byte	0x10
	.zero		1


	//----- nvinfo : EIATTR_EXTERNS
	.align		4
        /*0024*/ 	.byte	0x04, 0x0f
        /*0026*/ 	.short	(.L_284 - .L_283)


	//   ....[0]....
	.align		4
.L_283:
        /*0028*/ 	.word	index@(__assertfail)


	//----- nvinfo : EIATTR_ANNOTATIONS
	.align		4
.L_284:
        /*002c*/ 	.byte	0x04, 0x55
        /*002e*/ 	.short	(.L_286 - .L_285)


	//   ....[0]....
.L_285:
        /* <DEDUP_REMOVED lines=66> */


	//----- nvinfo : EIATTR_MERCURY_ISA_VERSION
	.align		4
.L_286:
        /*0438*/ 	.byte	0x03, 0x5f
        /*043a*/ 	.short	0x0101


	//----- nvinfo : EIATTR_UNUSED_LOAD_BYTE_OFFSET
	.align		4
        /*043c*/ 	.byte	0x04, 0x44
        /*043e*/ 	.short	(.L_288 - .L_287)


	//   ....[0]....
.L_287:
        /*0440*/ 	.word	0x00000b70
        /*0444*/ 	.word	0x0000fff0


	//   ....[1]....
        /*0448*/ 	.word	0x0000ed60
        /*044c*/ 	.word	0x0000fff0


	//----- nvinfo : EIATTR_INT_WARP_WIDE_INSTR_OFFSETS
	.align		4
.L_288:
        /*0450*/ 	.byte	0x04, 0x31
        /*0452*/ 	.short	(.L_290 - .L_289)


	//   ....[0]....
.L_289:
        /*0454*/ 	.word	0x000001f0


	//   ....[1]....
        /*0458*/ 	.word	0x00000230


	//   ....[2]....
        /*045c*/ 	.word	0x000002a0


	//   ....[3]....
        /*0460*/ 	.word	0x000002b0


	//   ....[4]....
        /*0464*/ 	.word	0x00013510


	//   ....[5]....
        /*0468*/ 	.word	0x000135a0


	//   ....[6]....
        /*046c*/ 	.word	0x00013a20


	//   ....[7]....
        /*0470*/ 	.word	0x00013a50


	//   ....[8]....
        /*0474*/ 	.word	0x00016070


	//   ....[9]....
        /*0478*/ 	.word	0x00016100


	//----- nvinfo : EIATTR_COOP_GROUP_MASK_REGIDS
	.align		4
.L_290:
        /*047c*/ 	.byte	0x04, 0x29
        /*047e*/ 	.short	(.L_292 - .L_291)


	//   ....[0]....
.L_291:
        /*0480*/ 	.word	0xffffffff


	//   ....[1]....
        /*0484*/ 	.word	0xffffffff


	//   ....[2]....
        /*0488*/ 	.word	0xffffffff


	//   ....[3]....
        /*048c*/ 	.word	0xffffffff


	//   ....[4]....
        /*0490*/ 	.word	0xffffffff


	//   ....[5]....
        /*0494*/ 	.word	0xffffffff


	//   ....[6]....
        /*0498*/ 	.word	0xffffffff


	//   ....[7]....
        /*049c*/ 	.word	0xffffffff


	//   ....[8]....
        /*04a0*/ 	.word	0xffffffff


	//   ....[9]....
        /*04a4*/ 	.word	0xffffffff


	//   ....[10]....
        /*04a8*/ 	.word	0xffffffff


	//   ....[11]....
        /*04ac*/ 	.word	0xffffffff


	//   ....[12]....
        /*04b0*/ 	.word	0xffffffff


	//   ....[13]....
        /*04b4*/ 	.word	0xffffffff


	//   ....[14]....
        /*04b8*/ 	.word	0xffffffff


	//   ....[15]....
        /*04bc*/ 	.word	0xffffffff


	//   ....[16]....
        /*04c0*/ 	.word	0xffffffff


	//   ....[17]....
        /*04c4*/ 	.word	0xffffffff


	//   ....[18]....
        /*04c8*/ 	.word	0xffffffff


	//   ....[19]....
        /*04cc*/ 	.word	0xffffffff


	//   ....[20]....
        /*04d0*/ 	.word	0xffffffff


	//   ....[21]....
        /*04d4*/ 	.word	0xffffffff


	//   ....[22]....
        /*04d8*/ 	.word	0xffffffff


	//   ....[23]....
        /*04dc*/ 	.word	0xffffffff


	//   ....[24]....
        /*04e0*/ 	.word	0xffffffff


	//   ....[25]....
        /*04e4*/ 	.word	0xffffffff


	//   ....[26]....
        /*04e8*/ 	.word	0xffffffff


	//   ....[27]....
        /*04ec*/ 	.word	0xffffffff


	//   ....[28]....
        /*04f0*/ 	.word	0xffffffff


	//   ....[29]....
        /*04f4*/ 	.word	0xffffffff


	//   ....[30]....
        /*04f8*/ 	.word	0xffffffff


	//   ....[31]....
        /*04fc*/ 	.word	0xffffffff


	//   ....[32]....
        /*0500*/ 	.word	0xffffffff


	//   ....[33]....
        /*0504*/ 	.word	0xffffffff


	//   ....[34]....
        /*0508*/ 	.word	0xffffffff


	//   ....[35]....
        /*050c*/ 	.word	0xffffffff


	//   ....[36]....
        /*0510*/ 	.word	0xffffffff


	//   ....[37]....
        /*0514*/ 	.word	0xffffffff


	//   ....[38]....
        /*0518*/ 	.word	0xffffffff


	//   ....[39]....
        /*051c*/ 	.word	0xffffffff


	//   ....[40]....
        /*0520*/ 	.word	0xffffffff


	//   ....[41]....
        /*0524*/ 	.word	0xffffffff


	//   ....[42]....
        /*0528*/ 	.word	0xffffffff


	//   ....[43]....
        /*052c*/ 	.word	0xffffffff


	//   ....[44]....
        /*0530*/ 	.word	0xffffffff


	//   ....[45]....
        /*0534*/ 	.word	0xffffffff


	//   ....[46]....
        /*0538*/ 	.word	0xffffffff


	//   ....[47]....
        /*053c*/ 	.word	0xffffffff


	//   ....[48]....
        /*0540*/ 	.word	0xffffffff


	//   ....[49]....
        /*0544*/ 	.word	0xffffffff


	//   ....[50]....
        /*0548*/ 	.word	0xffffffff


	//   ....[51]....
        /*054c*/ 	.word	0xffffffff


	//   ....[52]....
        /*0550*/ 	.word	0xffffffff


	//   ....[53]....
        /*0554*/ 	.word	0xffffffff


	//   ....[54]....
        /*0558*/ 	.word	0x0500000f


	//   ....[55]....
        /*055c*/ 	.word	0x0500000f


	//   ....[56]....
        /*0560*/ 	.word	0x0500000f


	//   ....[57]....
        /*0564*/ 	.word	0x0500000f


	//   ....[58]....
        /*0568*/ 	.word	0x0500000f


	//   ....[59]....
        /*056c*/ 	.word	0x0500000f


	//   ....[60]....
        /*0570*/ 	.word	0x0500000f


	//   ....[61]....
        /*0574*/ 	.word	0x0500000f


	//   ....[62]....
        /*0578*/ 	.word	0x0500000f


	//   ....[63]....
        /*057c*/ 	.word	0x0500000f


	//   ....[64]....
        /*0580*/ 	.word	0x0500000f


	//   ....[65]....
        /*0584*/ 	.word	0x0500000f


	//   ....[66]....
        /*0588*/ 	.word	0x0500000f


	//   ....[67]....
        /*058c*/ 	.word	0x0500000f


	//   ....[68]....
        /*0590*/ 	.word	0x0500000f


	//   ....[69]....
        /*0594*/ 	.word	0x0500000f


	//   ....[70]....
        /*0598*/ 	.word	0x0500000f


	//   ....[71]....
        /*059c*/ 	.word	0x0500000f


	//   ....[72]....
        /*05a0*/ 	.word	0x0500000f


	//   ....[73]....
        /*05a4*/ 	.word	0x0500000f


	//   ....[74]....
        /*05a8*/ 	.word	0x0500000f


	//   ....[75]....
        /*05ac*/ 	.word	0x0500000f


	//   ....[76]....
        /*05b0*/ 	.word	0x0500000f


	//   ....[77]....
        /*05b4*/ 	.word	0x0500000f


	//   ....[78]....
        /*05b8*/ 	.word	0x0500000f


	//   ....[79]....
        /*05bc*/ 	.word	0x0500000f


	//   ....[80]....
        /*05c0*/ 	.word	0x0500000f


	//   ....[81]....
        /*05c4*/ 	.word	0x0500000f


	//   ....[82]....
        /*05c8*/ 	.word	0x0500000f


	//----- nvinfo : EIATTR_COOP_GROUP_INSTR_OFFSETS
	.align		4
.L_292:
        /*05cc*/ 	.byte	0x04, 0x28
        /*05ce*/ 	.short	(.L_294 - .L_293)


	//   ....[0]....
.L_293:
        /*05d0*/ 	.word	0x00000070


	//   ....[1]....
        /*05d4*/ 	.word	0x00000200


	//   ....[2]....
        /*05d8*/ 	.word	0x00000250


	//   ....[3]....
        /*05dc*/ 	.word	0x000004a0


	//   ....[4]....
        /*05e0*/ 	.word	0x00000600


	//   ....[5]....
        /*05e4*/ 	.word	0x00000720


	//   ....[6]....
        /*05e8*/ 	.word	0x00000880


	//   ....[7]....
        /*05ec*/ 	.word	0x00005f90


	//   ....[8]....
        /*05f0*/ 	.word	0x0000a550


	//   ....[9]....
        /*05f4*/ 	.word	0x0000a570


	//   ....[10]....
        /*05f8*/ 	.word	0x0000a590


	//   ....[11]....
        /*05fc*/ 	.word	0x0000a5b0


	//   ....[12]....
        /*0600*/ 	.word	0x0000cac0


	//   ....[13]....
        /*0604*/ 	.word	0x0000cb90


	//   ....[14]....
        /*0608*/ 	.word	0x0000cbb0


	//   ....[15]....
        /*060c*/ 	.word	0x0000cbf0


	//   ....[16]....
        /*0610*/ 	.word	0x0000e2c0


	//   ....[17]....
        /*0614*/ 	.word	0x0000e320


	//   ....[18]....
        /*0618*/ 	.word	0x0000e380


	//   ....[19]....
        /*061c*/ 	.word	0x0000e3b0


	//   ....[20]....
        /*0620*/ 	.word	0x00011750


	//   ....[21]....
        /*0624*/ 	.word	0x000118e0


	//   ....[22]....
        /*0628*/ 	.word	0x00011910


	//   ....[23]....
        /*062c*/ 	.word	0x00011950


	//   ....[24]....
        /*0630*/ 	.word	0x000119b0


	//   ....[25]....
        /*0634*/ 	.word	0x00011a10


	//   ....[26]....
        /*0638*/ 	.word	0x00011a50


	//   ....[27]....
        /*063c*/ 	.word	0x00011c00


	//   ....[28]....
        /*0640*/ 	.word	0x00011c60


	//   ....[29]....
        /*0644*/ 	.word	0x00011ca0


	//   ....[30]....
        /*0648*/ 	.word	0x00011ce0


	//   ....[31]....
        /*064c*/ 	.word	0x00011d10


	//   ....[32]....
        /*0650*/ 	.word	0x00011d40


	//   ....[33]....
        /*0654*/ 	.word	0x00011dd0


	//   ....[34]....
        /*0658*/ 	.word	0x00011e00


	//   ....[35]....
        /*065c*/ 	.word	0x00011e90


	//   ....[36]....
        /*0660*/ 	.word	0x00016190


	//   ....[37]....
        /*0664*/ 	.word	0x000161a0


	//   ....[38]....
        /*0668*/ 	.word	0x000162b0


	//   ....[39]....
        /*066c*/ 	.word	0x00016310


	//   ....[40]....
        /*0670*/ 	.word	0x00016350


	//   ....[41]....
        /*0674*/ 	.word	0x00016390


	//   ....[42]....
        /*0678*/ 	.word	0x000163c0


	//   ....[43]....
        /*067c*/ 	.word	0x000163f0


	//   ....[44]....
        /*0680*/ 	.word	0x00016580


	//   ....[45]....
        /*0684*/ 	.word	0x000165e0


	//   ....[46]....
        /*0688*/ 	.word	0x00016620


	//   ....[47]....
        /*068c*/ 	.word	0x00016660


	//   ....[48]....
        /*0690*/ 	.word	0x00016690


	//   ....[49]....
        /*0694*/ 	.word	0x000166c0


	//   ....[50]....
        /*0698*/ 	.word	0x00016780


	//   ....[51]....
        /*069c*/ 	.word	0x000167a0


	//   ....[52]....
        /*06a0*/ 	.word	0x00016810


	//   ....[53]....
        /*06a4*/ 	.word	0x00016c40


	//   ....[54]....
        /*06a8*/ 	.word	0x000170f0


	//   ....[55]....
        /*06ac*/ 	.word	0x00017190


	//   ....[56]....
        /*06b0*/ 	.word	0x00017230


	//   ....[57]....
        /*06b4*/ 	.word	0x000172d0


	//   ....[58]....
        /*06b8*/ 	.word	0x00017370


	//   ....[59]....
        /*06bc*/ 	.word	0x00017460


	//   ....[60]....
        /*06c0*/ 	.word	0x00017500


	//   ....[61]....
        /*06c4*/ 	.word	0x000175a0


	//   ....[62]....
        /*06c8*/ 	.word	0x00017640


	//   ....[63]....
        /*06cc*/ 	.word	0x000178f0


	//   ....[64]....
        /*06d0*/ 	.word	0x00017bd0


	//   ....[65]....
        /*06d4*/ 	.word	0x00017ff0


	//   ....[66]....
        /*06d8*/ 	.word	0x00018080


	//   ....[67]....
        /*06dc*/ 	.word	0x00018120


	//   ....[68]....
        /*06e0*/ 	.word	0x000181d0


	//   ....[69]....
        /*06e4*/ 	.word	0x00018250


	//   ....[70]....
        /*06e8*/ 	.word	0x000182d0


	//   ....[71]....
        /*06ec*/ 	.word	0x00018350


	//   ....[72]....
        /*06f0*/ 	.word	0x000183d0


	//   ....[73]....
        /*06f4*/ 	.word	0x00018460


	//   ....[74]....
        /*06f8*/ 	.word	0x00018510


	//   ....[75]....
        /*06fc*/ 	.word	0x00018590


	//   ....[76]....
        /*0700*/ 	.word	0x00018610


	//   ....[77]....
        /*0704*/ 	.word	0x00018690


	//   ....[78]....
        /*0708*/ 	.word	0x00018710


	//   ....[79]....
        /*070c*/ 	.word	0x00018780


	//   ....[80]....
        /*0710*/ 	.word	0x00018820


	//   ....[81]....
        /*0714*/ 	.word	0x000188b0


	//   ....[82]....
        /*0718*/ 	.word	0x000189d0


	//----- nvinfo : EIATTR_REG_RECONFIG
	.align		4
.L_294:
        /*071c*/ 	.byte	0x01, 0x54
	.zero		2


	//----- nvinfo : EIATTR_SYSCALL_OFFSETS
	.align		4
        /*0720*/ 	.byte	0x04, 0x46
        /*0722*/ 	.short	(.L_296 - .L_295)


	//   ....[0]....
.L_295:
        /*0724*/ 	.word	0x000017f0


	//   ....[1]....
        /*0728*/ 	.word	0x00001940


	//   ....[2]....
        /*072c*/ 	.word	0x00006100


	//   ....[3]....
        /*0730*/ 	.word	0x000065f0


	//   ....[4]....
        /*0734*/ 	.word	0x00013730


	//   ....[5]....
        /*0738*/ 	.word	0x00013870


	//   ....[6]....
        /*073c*/ 	.word	0x00013970


	//----- nvinfo : EIATTR_MBARRIER_INSTR_OFFSETS
	.align		4
.L_296:
        /*0740*/ 	.byte	0x04, 0x39
        /*0742*/ 	.short	(.L_298 - .L_297)


	//   ....[0]....
.L_297:
        /*0744*/ 	.word	0x00000340
        /*0748*/ 	.word	0x000000ff
        /*074c*/ 	.word	0x00032400
        /*0750*/ 	.short	0x0100
        /*0752*/ 	.byte	0x08
	.zero		1


	//   ....[1]....
        /*0754*/ 	.word	0x00000350
        /*0758*/ 	.word	0x000000ff
        /*075c*/ 	.word	0x00032410
        /*0760*/ 	.short	0x0100
        /*0762*/ 	.byte	0x08
	.zero		1


	//   ....[2]....
        /*0764*/ 	.word	0x00000360
        /*0768*/ 	.word	0x000000ff
        /*076c*/ 	.word	0x00032420
        /*0770*/ 	.short	0x0100
        /*0772*/ 	.byte	0x08
	.zero		1


	//   ....[3]....
        /*0774*/ 	.word	0x00000450
        /*0778*/ 	.word	0x000000ff
        /*077c*/ 	.word	0x00032430
        /*0780*/ 	.short	0x0100
        /*0782*/ 	.byte	0x08
	.zero		1


	//   ....[4]....
        /*0784*/ 	.word	0x00000460
        /*0788*/ 	.word	0x000000ff
        /*078c*/ 	.word	0x00032440
        /*0790*/ 	.short	0x0100
        /*0792*/ 	.byte	0x08
	.zero		1


	//   ....[5]....
        /*0794*/ 	.word	0x00000470
        /*0798*/ 	.word	0x000000ff
        /*079c*/ 	.word	0x00032438
        /*07a0*/ 	.short	0x0100
        /*07a2*/ 	.byte	0x08
	.zero		1


	//   ....[6]....
        /*07a4*/ 	.word	0x00000480
        /*07a8*/ 	.word	0x000000ff
        /*07ac*/ 	.word	0x00032448
        /*07b0*/ 	.short	0x0100
        /*07b2*/ 	.byte	0x08
	.zero		1


	//   ....[7]....
        /*07b4*/ 	.word	0x000005b0
        /*07b8*/ 	.word	0x000000ff
        /*07bc*/ 	.word	0x00032450
        /*07c0*/ 	.short	0x0100
        /*07c2*/ 	.byte	0x08
	.zero		1


	//   ....[8]....
        /*07c4*/ 	.word	0x000005c0
        /*07c8*/ 	.word	0x000000ff
        /*07cc*/ 	.word	0x00032460
        /*07d0*/ 	.short	0x0100
        /*07d2*/ 	.byte	0x08
	.zero		1


	//   ....[9]....
        /*07d4*/ 	.word	0x000005d0
        /*07d8*/ 	.word	0x000000ff
        /*07dc*/ 	.word	0x00032458
        /*07e0*/ 	.short	0x0100
        /*07e2*/ 	.byte	0x08
	.zero		1


	//   ....[10]....
        /*07e4*/ 	.word	0x000005e0
        /*07e8*/ 	.word	0x000000ff
        /*07ec*/ 	.word	0x00032468
        /*07f0*/ 	.short	0x0100
        /*07f2*/ 	.byte	0x08
	.zero		1


	//   ....[11]....
        /*07f4*/ 	.word	0x000006d0
        /*07f8*/ 	.word	0x000000ff
        /*07fc*/ 	.word	0x00032470
        /*0800*/ 	.short	0x0100
        /*0802*/ 	.byte	0x06
	.zero		1


	//   ....[12]....
        /*0804*/ 	.word	0x000006e0
        /*0808*/ 	.word	0x000000ff
        /*080c*/ 	.word	0x00032480
        /*0810*/ 	.short	0x0100
        /*0812*/ 	.byte	0x06
	.zero		1


	//   ....[13]....
        /*0814*/ 	.word	0x000006f0
        /*0818*/ 	.word	0x000000ff
        /*081c*/ 	.word	0x00032478
        /*0820*/ 	.short	0x0100
        /*0822*/ 	.byte	0x06
	.zero		1


	//   ....[14]....
        /*0824*/ 	.word	0x00000700
        /*0828*/ 	.word	0x000000ff
        /*082c*/ 	.word	0x00032488
        /*0830*/ 	.short	0x0100
        /*0832*/ 	.byte	0x06
	.zero		1


	//   ....[15]....
        /*0834*/ 	.word	0x00000830
        /*0838*/ 	.word	0x000000ff
        /*083c*/ 	.word	0x00032490
        /*0840*/ 	.short	0x0100
        /*0842*/ 	.byte	0x08
	.zero		1


	//   ....[16]....
        /*0844*/ 	.word	0x00000840
        /*0848*/ 	.word	0x000000ff
        /*084c*/ 	.word	0x000324a0
        /*0850*/ 	.short	0x0100
        /*0852*/ 	.byte	0x08
	.zero		1


	//   ....[17]....
        /*0854*/ 	.word	0x00000850
        /*0858*/ 	.word	0x000000ff
        /*085c*/ 	.word	0x00032498
        /*0860*/ 	.short	0x0100
        /*0862*/ 	.byte	0x08
	.zero		1


	//   ....[18]....
        /*0864*/ 	.word	0x00000860
        /*0868*/ 	.word	0x000000ff
        /*086c*/ 	.word	0x000324a8
        /*0870*/ 	.short	0x0100
        /*0872*/ 	.byte	0x08
	.zero		1


	//   ....[19]....
        /*0874*/ 	.word	0x00000990
        /*0878*/ 	.word	0x000000ff
        /*087c*/ 	.word	0x000324b0
        /*0880*/ 	.short	0x0100
        /*0882*/ 	.byte	0x08
	.zero		1


	//   ....[20]....
        /*0884*/ 	.word	0x000009a0
        /*0888*/ 	.word	0x000000ff
        /*088c*/ 	.word	0x000324c0
        /*0890*/ 	.short	0x0100
        /*0892*/ 	.byte	0x08
	.zero		1


	//   ....[21]....
        /*0894*/ 	.word	0x000009b0
        /*0898*/ 	.word	0x000000ff
        /*089c*/ 	.word	0x000324b8
        /*08a0*/ 	.short	0x0100
        /*08a2*/ 	.byte	0x08
	.zero		1


	//   ....[22]....
        /*08a4*/ 	.word	0x000009c0
        /*08a8*/ 	.word	0x000000ff
        /*08ac*/ 	.word	0x000324c8
        /*08b0*/ 	.short	0x0100
        /*08b2*/ 	.byte	0x08
	.zero		1


	//   ....[23]....
        /*08b4*/ 	.word	0x00002d00
        /*08b8*/ 	.word	0x0000005f
        /*08bc*/ 	.word	0x00032490
        /*08c0*/ 	.short	0x010a
        /*08c2*/ 	.byte	0x3f
	.zero		1


	//   ....[24]....
        /*08c4*/ 	.word	0x00004020
        /*08c8*/ 	.word	0x0000005f
        /*08cc*/ 	.word	0x00032490
        /*08d0*/ 	.short	0x010a
        /*08d2*/ 	.byte	0x3f
	.zero		1


	//   ....[25]....
        /*08d4*/ 	.word	0x00005130
        /*08d8*/ 	.word	0x0000005f
        /*08dc*/ 	.word	0x00032490
        /*08e0*/ 	.short	0x010a
        /*08e2*/ 	.byte	0x3f
	.zero		1


	//   ....[26]....
        /*08e4*/ 	.word	0x00005340
        /*08e8*/ 	.word	0x00000028
        /*08ec*/ 	.word	0x00000000
        /*08f0*/ 	.short	0x0101
        /*08f2*/ 	.byte	0x3f
	.zero		1


	//   ....[27]....
        /*08f4*/ 	.word	0x00005380
        /*08f8*/ 	.word	0x0000005f
        /*08fc*/ 	.word	0x000324b0
        /*0900*/ 	.short	0x010a
        /*0902*/ 	.byte	0x3f
	.zero		1


	//   ....[28]....
        /*0904*/ 	.word	0x000059e0
        /*0908*/ 	.word	0x0000005f
        /*090c*/ 	.word	0x00000000
        /*0910*/ 	.short	0x0101
        /*0912*/ 	.byte	0x3f
	.zero		1


	//   ....[29]....
        /*0914*/ 	.word	0x00006190
        /*0918*/ 	.word	0x00000012
        /*091c*/ 	.word	0x00032400
        /*0920*/ 	.short	0x010a
        /*0922*/ 	.byte	0x3f
	.zero		1


	//   ....[30]....
        /*0924*/ 	.word	0x000061e0
        /*0928*/ 	.word	0x00000012
        /*092c*/ 	.word	0x00032400
        /*0930*/ 	.short	0x010a
        /*0932*/ 	.byte	0x3f
	.zero		1


	//   ....[31]....
        /*0934*/ 	.word	0x00006910
        /*0938*/ 	.word	0x00000012
        /*093c*/ 	.word	0x00032400
        /*0940*/ 	.short	0x010a
        /*0942*/ 	.byte	0x3f
	.zero		1


	//   ....[32]....
        /*0944*/ 	.word	0x00007740
        /*0948*/ 	.word	0x00000012
        /*094c*/ 	.word	0x00032400
        /*0950*/ 	.short	0x010a
        /*0952*/ 	.byte	0x3f
	.zero		1


	//   ....[33]....
        /*0954*/ 	.word	0x00008580
        /*0958*/ 	.word	0x00000000
        /*095c*/ 	.word	0x00032430
        /*0960*/ 	.short	0x010a
        /*0962*/ 	.byte	0x3f
	.zero		1


	//   ....[34]....
        /*0964*/ 	.word	0x000085f0
        /*0968*/ 	.word	0x00000000
        /*096c*/ 	.word	0x00032430
        /*0970*/ 	.short	0x010a
        /*0972*/ 	.byte	0x3f
	.zero		1


	//   ....[35]....
        /*0974*/ 	.word	0x000089e0
        /*0978*/ 	.word	0x00000012
        /*097c*/ 	.word	0x00032410
        /*0980*/ 	.short	0x010a
        /*0982*/ 	.byte	0x3f
	.zero		1


	//   ....[36]....
        /*0984*/ 	.word	0x00008a30
        /*0988*/ 	.word	0x00000000
        /*098c*/ 	.word	0x00032450
        /*0990*/ 	.short	0x010a
        /*0992*/ 	.byte	0x3f
	.zero		1


	//   ....[37]....
        /*0994*/ 	.word	0x00008ab0
        /*0998*/ 	.word	0x00000000
        /*099c*/ 	.word	0x00032450
        /*09a0*/ 	.short	0x010a
        /*09a2*/ 	.byte	0x3f
	.zero		1


	//   ....[38]....
        /*09a4*/ 	.word	0x0000a710
        /*09a8*/ 	.word	0x00000018
        /*09ac*/ 	.word	0x00000000
        /*09b0*/ 	.short	0x0101
        /*09b2*/ 	.byte	0x3f
	.zero		1


	//   ....[39]....
        /*09b4*/ 	.word	0x0000b3f0
        /*09b8*/ 	.word	0x00000000
        /*09bc*/ 	.word	0x00000000
        /*09c0*/ 	.short	0x0101
        /*09c2*/ 	.byte	0x3f
	.zero		1


	//   ....[40]....
        /*09c4*/ 	.word	0x0000b500
        /*09c8*/ 	.word	0x00000003
        /*09cc*/ 	.word	0x00032430
        /*09d0*/ 	.short	0x010a
        /*09d2*/ 	.byte	0x3f
	.zero		1


	//   ....[41]....
        /*09d4*/ 	.word	0x0000b560
        /*09d8*/ 	.word	0x00000003
        /*09dc*/ 	.word	0x00032430
        /*09e0*/ 	.short	0x010a
        /*09e2*/ 	.byte	0x3f
	.zero		1


	//   ....[42]....
        /*09e4*/ 	.word	0x0000b810
        /*09e8*/ 	.word	0x00000003
        /*09ec*/ 	.word	0x00032450
        /*09f0*/ 	.short	0x010a
        /*09f2*/ 	.byte	0x3f
	.zero		1


	//   ....[43]....
        /*09f4*/ 	.word	0x0000b860
        /*09f8*/ 	.word	0x00000003
        /*09fc*/ 	.word	0x00032450
        /*0a00*/ 	.short	0x010a
        /*0a02*/ 	.byte	0x3f
	.zero		1


	//   ....[44]....
        /*0a04*/ 	.word	0x0000cd60
        /*0a08*/ 	.word	0x0000000a
        /*0a0c*/ 	.word	0x00000000
        /*0a10*/ 	.short	0x0101
        /*0a12*/ 	.byte	0x3f
	.zero		1


	//   ....[45]....
        /*0a14*/ 	.word	0x0000e290
        /*0a18*/ 	.word	0x00000003
        /*0a1c*/ 	.word	0x00000000
        /*0a20*/ 	.short	0x0101
        /*0a22*/ 	.byte	0x3f
	.zero		1


	//   ....[46]....
        /*0a24*/ 	.word	0x00010450
        /*0a28*/ 	.word	0x00000000
        /*0a2c*/ 	.word	0x00000000
        /*0a30*/ 	.short	0x0101
        /*0a32*/ 	.byte	0x3f
	.zero		1


	//   ....[47]....
        /*0a34*/ 	.word	0x000128b0
        /*0a38*/ 	.word	0x00000005
        /*0a3c*/ 	.word	0x00032420
        /*0a40*/ 	.short	0x010a
        /*0a42*/ 	.byte	0x3f
	.zero		1


	//   ....[48]....
        /*0a44*/ 	.word	0x00012930
        /*0a48*/ 	.word	0x00000007
        /*0a4c*/ 	.word	0x000324a0
        /*0a50*/ 	.short	0x010a
        /*0a52*/ 	.byte	0x3f
	.zero		1


	//   ....[49]....
        /*0a54*/ 	.word	0x00012b10
        /*0a58*/ 	.word	0x00000007
        /*0a5c*/ 	.word	0x000324c0
        /*0a60*/ 	.short	0x010a
        /*0a62*/ 	.byte	0x3f
	.zero		1


	//   ....[50]....
        /*0a64*/ 	.word	0x00012f20
        /*0a68*/ 	.word	0x00000007
        /*0a6c*/ 	.word	0x000324a0
        /*0a70*/ 	.short	0x010a
        /*0a72*/ 	.byte	0x3f
	.zero		1


	//   ....[51]....
        /*0a74*/ 	.word	0x000130e0
        /*0a78*/ 	.word	0x00000007
        /*0a7c*/ 	.word	0x000324c0
        /*0a80*/ 	.short	0x010a
        /*0a82*/ 	.byte	0x3f
	.zero		1


	//   ....[52]....
        /*0a84*/ 	.word	0x00013ed0
        /*0a88*/ 	.word	0x00000005
        /*0a8c*/ 	.word	0x00032440
        /*0a90*/ 	.short	0x010a
        /*0a92*/ 	.byte	0x3f
	.zero		1


	//   ....[53]....
        /*0a94*/ 	.word	0x000144f0
        /*0a98*/ 	.word	0x00000005
        /*0a9c*/ 	.word	0x00032420
        /*0aa0*/ 	.short	0x010a
        /*0aa2*/ 	.byte	0x3f
	.zero		1


	//   ....[54]....
        /*0aa4*/ 	.word	0x000145c0
        /*0aa8*/ 	.word	0x00000002
        /*0aac*/ 	.word	0x00032460
        /*0ab0*/ 	.short	0x010a
        /*0ab2*/ 	.byte	0x3f
	.zero		1


	//   ....[55]....
        /*0ab4*/ 	.word	0x00014c30
        /*0ab8*/ 	.word	0x00000002
        /*0abc*/ 	.word	0x00032440
        /*0ac0*/ 	.short	0x010a
        /*0ac2*/ 	.byte	0x3f
	.zero		1


	//   ....[56]....
        /*0ac4*/ 	.word	0x00014e40
        /*0ac8*/ 	.word	0x00000002
        /*0acc*/ 	.word	0x00032460
        /*0ad0*/ 	.short	0x010a
        /*0ad2*/ 	.byte	0x3f
	.zero		1


	//   ....[57]....
        /*0ad4*/ 	.word	0x000153a0
        /*0ad8*/ 	.word	0x00000003
        /*0adc*/ 	.word	0x00032440
        /*0ae0*/ 	.short	0x010a
        /*0ae2*/ 	.byte	0x3f
	.zero		1


	//   ....[58]....
        /*0ae4*/ 	.word	0x000155a0
        /*0ae8*/ 	.word	0x00000003
        /*0aec*/ 	.word	0x00032460
        /*0af0*/ 	.short	0x010a
        /*0af2*/ 	.byte	0x3f
	.zero		1


	//   ....[59]....
        /*0af4*/ 	.word	0x00015a80
        /*0af8*/ 	.word	0x00000003
        /*0afc*/ 	.word	0x00032440
        /*0b00*/ 	.short	0x010a
        /*0b02*/ 	.byte	0x3f
	.zero		1


	//   ....[60]....
        /*0b04*/ 	.word	0x00015c90
        /*0b08*/ 	.word	0x00000003
        /*0b0c*/ 	.word	0x00032460
        /*0b10*/ 	.short	0x010a
        /*0b12*/ 	.byte	0x3f
	.zero		1


	//   ....[61]....
        /*0b14*/ 	.word	0x00016bd0
        /*0b18*/ 	.word	0x00000000
        /*0b1c*/ 	.word	0x00032420
        /*0b20*/ 	.short	0x010a
        /*0b22*/ 	.byte	0x3f
	.zero		1


	//   ....[62]....
        /*0b24*/ 	.word	0x00016d90
        /*0b28*/ 	.word	0x00000006
        /*0b2c*/ 	.word	0x00000000
        /*0b30*/ 	.short	0x010a
        /*0b32*/ 	.byte	0x3f
	.zero		1


	//   ....[63]....
        /*0b34*/ 	.word	0x00016e00
        /*0b38*/ 	.word	0x00000007
        /*0b3c*/ 	.word	0x00000000
        /*0b40*/ 	.short	0x010a
        /*0b42*/ 	.byte	0x3f
	.zero		1


	//   ....[64]....
        /*0b44*/ 	.word	0x00016e70
        /*0b48*/ 	.word	0x00000004
        /*0b4c*/ 	.word	0x00000000
        /*0b50*/ 	.short	0x010a
        /*0b52*/ 	.byte	0x3f
	.zero		1


	//   ....[65]....
        /*0b54*/ 	.word	0x00016ea0
        /*0b58*/ 	.word	0x00000003
        /*0b5c*/ 	.word	0x00000000
        /*0b60*/ 	.short	0x010a
        /*0b62*/ 	.byte	0x3f
	.zero		1


	//   ....[66]....
        /*0b64*/ 	.word	0x00016f00
        /*0b68*/ 	.word	0x0000005f
        /*0b6c*/ 	.word	0x00032490
        /*0b70*/ 	.short	0x010a
        /*0b72*/ 	.byte	0x3f
	.zero		1


	//   ....[67]....
        /*0b74*/ 	.word	0x00016f50
        /*0b78*/ 	.word	0x0000005f
        /*0b7c*/ 	.word	0x00032490
        /*0b80*/ 	.short	0x010a
        /*0b82*/ 	.byte	0x3f
	.zero		1


	//   ....[68]....
        /*0b84*/ 	.word	0x00016fa0
        /*0b88*/ 	.word	0x0000005f
        /*0b8c*/ 	.word	0x00032490
        /*0b90*/ 	.short	0x010a
        /*0b92*/ 	.byte	0x3f
	.zero		1


	//   ....[69]....
        /*0b94*/ 	.word	0x00016ff0
        /*0b98*/ 	.word	0x0000005f
        /*0b9c*/ 	.word	0x000324b0
        /*0ba0*/ 	.short	0x010a
        /*0ba2*/ 	.byte	0x3f
	.zero		1


	//   ....[70]....
        /*0ba4*/ 	.word	0x000173b0
        /*0ba8*/ 	.word	0x00000012
        /*0bac*/ 	.word	0x00032400
        /*0bb0*/ 	.short	0x010a
        /*0bb2*/ 	.byte	0x3f
	.zero		1


	//   ....[71]....
        /*0bb4*/ 	.word	0x00017680
        /*0bb8*/ 	.word	0x00000012
        /*0bbc*/ 	.word	0x00032400
        /*0bc0*/ 	.short	0x010a
        /*0bc2*/ 	.byte	0x3f
	.zero		1


	//   ....[72]....
        /*0bc4*/ 	.word	0x000176d0
        /*0bc8*/ 	.word	0x00000000
        /*0bcc*/ 	.word	0x00032430
        /*0bd0*/ 	.short	0x010a
        /*0bd2*/ 	.byte	0x3f
	.zero		1


	//   ....[73]....
        /*0bd4*/ 	.word	0x00017720
        /*0bd8*/ 	.word	0x00000012
        /*0bdc*/ 	.word	0x00032410
        /*0be0*/ 	.short	0x010a
        /*0be2*/ 	.byte	0x3f
	.zero		1


	//   ....[74]....
        /*0be4*/ 	.word	0x00017770
        /*0be8*/ 	.word	0x00000000
        /*0bec*/ 	.word	0x00032450
        /*0bf0*/ 	.short	0x010a
        /*0bf2*/ 	.byte	0x3f
	.zero		1


	//   ....[75]....
        /*0bf4*/ 	.word	0x000177c0
        /*0bf8*/ 	.word	0x00000003
        /*0bfc*/ 	.word	0x00032430
        /*0c00*/ 	.short	0x010a
        /*0c02*/ 	.byte	0x3f
	.zero		1


	//   ....[76]....
        /*0c04*/ 	.word	0x00017810
        /*0c08*/ 	.word	0x00000003
        /*0c0c*/ 	.word	0x00032450
        /*0c10*/ 	.short	0x010a
        /*0c12*/ 	.byte	0x3f
	.zero		1


	//   ....[77]....
        /*0c14*/ 	.word	0x000179b0
        /*0c18*/ 	.word	0x00000005
        /*0c1c*/ 	.word	0x00032420
        /*0c20*/ 	.short	0x010a
        /*0c22*/ 	.byte	0x3f
	.zero		1


	//   ....[78]....
        /*0c24*/ 	.word	0x00017a00
        /*0c28*/ 	.word	0x00000007
        /*0c2c*/ 	.word	0x000324a0
        /*0c30*/ 	.short	0x010a
        /*0c32*/ 	.byte	0x3f
	.zero		1


	//   ....[79]....
        /*0c34*/ 	.word	0x00017a50
        /*0c38*/ 	.word	0x00000007
        /*0c3c*/ 	.word	0x000324c0
        /*0c40*/ 	.short	0x010a
        /*0c42*/ 	.byte	0x3f
	.zero		1


	//   ....[80]....
        /*0c44*/ 	.word	0x00017aa0
        /*0c48*/ 	.word	0x00000007
        /*0c4c*/ 	.word	0x000324a0
        /*0c50*/ 	.short	0x010a
        /*0c52*/ 	.byte	0x3f
	.zero		1


	//   ....[81]....
        /*0c54*/ 	.word	0x00017af0
        /*0c58*/ 	.word	0x00000007
        /*0c5c*/ 	.word	0x000324c0
        /*0c60*/ 	.short	0x010a
        /*0c62*/ 	.byte	0x3f
	.zero		1


	//   ....[82]....
        /*0c64*/ 	.word	0x00017c90
        /*0c68*/ 	.word	0x00000005
        /*0c6c*/ 	.word	0x00032440
        /*0c70*/ 	.short	0x010a
        /*0c72*/ 	.byte	0x3f
	.zero		1


	//   ....[83]....
        /*0c74*/ 	.word	0x00017d10
        /*0c78*/ 	.word	0x00000005
        /*0c7c*/ 	.word	0x00032420
        /*0c80*/ 	.short	0x010a
        /*0c82*/ 	.byte	0x3f
	.zero		1


	//   ....[84]....
        /*0c84*/ 	.word	0x00017d60
        /*0c88*/ 	.word	0x00000002
        /*0c8c*/ 	.word	0x00032460
        /*0c90*/ 	.short	0x010a
        /*0c92*/ 	.byte	0x3f
	.zero		1


	//   ....[85]....
        /*0c94*/ 	.word	0x00017db0
        /*0c98*/ 	.word	0x00000002
        /*0c9c*/ 	.word	0x00032440
        /*0ca0*/ 	.short	0x010a
        /*0ca2*/ 	.byte	0x3f
	.zero		1


	//   ....[86]....
        /*0ca4*/ 	.word	0x00017e00
        /*0ca8*/ 	.word	0x00000002
        /*0cac*/ 	.word	0x00032460
        /*0cb0*/ 	.short	0x010a
        /*0cb2*/ 	.byte	0x3f
	.zero		1


	//   ....[87]....
        /*0cb4*/ 	.word	0x00017e50
        /*0cb8*/ 	.word	0x00000003
        /*0cbc*/ 	.word	0x00032440
        /*0cc0*/ 	.short	0x010a
        /*0cc2*/ 	.byte	0x3f
	.zero		1


	//   ....[88]....
        /*0cc4*/ 	.word	0x00017ea0
        /*0cc8*/ 	.word	0x00000003
        /*0ccc*/ 	.word	0x00032460
        /*0cd0*/ 	.short	0x010a
        /*0cd2*/ 	.byte	0x3f
	.zero		1


	//   ....[89]....
        /*0cd4*/ 	.word	0x00017ef0
        /*0cd8*/ 	.word	0x00000003
        /*0cdc*/ 	.word	0x00032440
        /*0ce0*/ 	.short	0x010a
        /*0ce2*/ 	.byte	0x3f
	.zero		1


	//   ....[90]....
        /*0ce4*/ 	.word	0x00017f40
        /*0ce8*/ 	.word	0x00000003
        /*0cec*/ 	.word	0x00032460
        /*0cf0*/ 	.short	0x010a
        /*0cf2*/ 	.byte	0x3f
	.zero		1


	//   ....[91]....
        /*0cf4*/ 	.word	0x000188f0
        /*0cf8*/ 	.word	0x00000000
        /*0cfc*/ 	.word	0x00032420
        /*0d00*/ 	.short	0x010a
        /*0d02*/ 	.byte	0x3f
	.zero		1


	//   ....[92]....
        /*0d04*/ 	.word	0x00018a90
        /*0d08*/ 	.word	0x00000006
        /*0d0c*/ 	.word	0x00000000
        /*0d10*/ 	.short	0x010a
        /*0d12*/ 	.byte	0x3f
	.zero		1


	//   ....[93]....
        /*0d14*/ 	.word	0x00018ae0
        /*0d18*/ 	.word	0x00000007
        /*0d1c*/ 	.word	0x00000000
        /*0d20*/ 	.short	0x010a
        /*0d22*/ 	.byte	0x3f
	.zero		1


	//   ....[94]....
        /*0d24*/ 	.word	0x00018b30
        /*0d28*/ 	.word	0x00000004
        /*0d2c*/ 	.word	0x00000000
        /*0d30*/ 	.short	0x010a
        /*0d32*/ 	.byte	0x3f
	.zero		1


	//----- nvinfo : EIATTR_NUM_MBARRIERS
	.align		4
.L_298:
        /*0d34*/ 	.byte	0x03, 0x38
        /*0d36*/ 	.short	0x0017


	//----- nvinfo : EIATTR_EXIT_INSTR_OFFSETS
	.align		4
        /*0d38*/ 	.byte	0x04, 0x1c
        /*0d3a*/ 	.short	(.L_300 - .L_299)


	//   ....[0]....
.L_299:
        /*0d3c*/ 	.word	0x00016ef0


	//----- nvinfo : EIATTR_MAX_THREADS
	.align		4
.L_300:
        /*0d40*/ 	.byte	0x04, 0x05
        /*0d42*/ 	.short	(.L_302 - .L_301)
.L_301:
        /*0d44*/ 	.word	0x00000180
        /*0d48*/ 	.word	0x00000001
        /*0d4c*/ 	.word	0x00000001


	//----- nvinfo : EIATTR_CRS_STACK_SIZE
	.align		4
.L_302:
        /*0d50*/ 	.byte	0x04, 0x1e
        /*0d52*/ 	.short	(.L_304 - .L_303)
.L_303:
        /*0d54*/ 	.word	0x00000000


	//----- nvinfo : EIATTR_CBANK_PARAM_SIZE
	.align		4
.L_304:
        /*0d58*/ 	.byte	0x03, 0x19
        /*0d5a*/ 	.short	0x0b70


	//----- nvinfo : EIATTR_PARAM_CBANK
	.align		4
        /*0d5c*/ 	.byte	0x04, 0x0a
        /*0d5e*/ 	.short	(.L_306 - .L_305)
	.align		4
.L_305:
        /*0d60*/ 	.word	index@(.nv.constant0._ZN7cutlass13device_kernelIN5flash11enable_sm90INS1_16FlashAttnFwdSm90INS1_25CollectiveMainloopFwdSm90ILi2EN4cute5tupleIJNS5_1CILi1EEES8_S8_EEENS6_IJNS7_ILi128EEENS7_ILi96EEENS7_ILi64EEEEEELi256ENS_10bfloat16_tEfNS_4arch4Sm90ELb0ELb0ELb1ELb1ELb0ELb1ELb1ELb1ELb0ELb0ELb0ELb0EEENS1_21CollectiveEpilogueFwdINS6_IJSA_NS7_ILi256EEESB_EEES9_SE_SG_Li256ELb1ELb0ELb0ELb0EEENS1_36VarlenDynamicPersistentTileSchedulerILi128ELi96ELi256ELi32ELb0ELb0ELb1ELb0ELb1ELb1EEEEEEEEEvNT_6ParamsE)
        /*0d64*/ 	.short	0x0210
        /*0d66*/ 	.short	0x0b70


	//----- nvinfo : EIATTR_SW_WAR
	.align		4
.L_306:
        /*0d68*/ 	.byte	0x04, 0x36
        /*0d6a*/ 	.short	(.L_308 - .L_307)
.L_307:
        /*0d6c*/ 	.word	0x00000008
.L_308:


//--------------------- .nv.info._ZN7cutlass13device_kernelIN5flash11enable_sm90INS1_16FlashAttnFwdSm90INS1_25CollectiveMainloopFwdSm90ILi2EN4cute5tupleIJNS5_1CILi1EEES8_S8_EEENS6_IJNS7_ILi128EEENS7_ILi96EEENS7_ILi64EEEEEELi256ENS_10bfloat16_tEfNS_4arch4Sm90ELb0ELb1ELb1ELb0ELb0ELb0ELb0ELb1ELb0ELb0ELb0ELb0EEENS1_21CollectiveEpilogueFwdINS6_IJSA_NS7_ILi256EEESB_EEES9_SE_SG_Li256ELb0ELb0ELb0ELb0EEENS1_30DynamicPersistentTileSchedulerILi256ELi32ELb0ELb0ELb1EEEEEEEEEvNT_6ParamsE --------------------------
	.section	.nv.info._ZN7cutlass13device_kernelIN5flash11enable_sm90INS1_16FlashAttnFwdSm90INS1_25CollectiveMainloopFwdSm90ILi2EN4cute5tupleIJNS5_1CILi1EEES8_S8_EEENS6_IJNS7_ILi128EEENS7_ILi96EEENS7_ILi64EEEEEELi256ENS_10bfloat16_tEfNS_4arch4Sm90ELb0ELb1ELb1ELb0ELb0ELb0ELb0ELb1ELb0ELb0ELb0ELb0EEENS1_21CollectiveEpilogueFwdINS6_IJSA_NS7_ILi256EEESB_EEES9_SE_SG_Li256ELb0ELb0ELb0ELb0EEENS1_30DynamicPersistentTileSchedulerILi256ELi32ELb0ELb0ELb1EEEEEEEEEvNT_6ParamsE,"",@"SHT_CUDA_INFO"
	.sectionflags	@""
	.align	4


	//----- nvinfo : EIATTR_CUDA_API_VERSION
	.align		4
        /*0000*/ 	.byte	0x04, 0x37
        /*0002*/ 	.short	(.L_310 - .L_309)
.L_309:
        /*0004*/ 	.word	0x00000082


	//----- nvinfo : EIATTR_KPARAM_INFO
	.align		4
.L_310:
        /*0008*/ 	.byte	0x04, 0x17
        /*000a*/ 	.short	(.L_312 - .L_311)
.L_311:
        /*000c*/ 	.word	0x00000000
        /*0010*/ 	.short	0x0000
        /*0012*/ 	.short	0x0070
        /*0014*/ 	.byte	0x00, 0xf0, 0x01, 0x2e


	//----- nvinfo : EIATTR_SPARSE_MMA_MASK
	.align		4
.L_312:
        /*0018*/ 	.byte	0x03, 0x50
        /*001a*/ 	.short	0x0000


	//----- nvinfo : EIATTR_MAXREG_COUNT
	.align		4
        /*001c*/ 	.byte	0x03, 0x1b
        /*001e*/ 	.short	0x00a8


	//----- nvinfo : EIATTR_NUM_BARRIERS
	.align		4
        /*0020*/ 	.byte	0x02, 0x4c
        /*0022*/ 	.byte	0x10
	.zero		1


	//----- nvinfo : EIATTR_EXTERNS
	.align		4
        /*0024*/ 	.byte	0x04, 0x0f
        /*0026*/ 	.short	(.L_314 - .L_313)


	//   ....[0]....
	.align		4
.L_313:
        /*0028*/ 	.word	index@(__assertfail)


	//----- nvinfo : EIATTR_MERCURY_ISA_VERSION
	.align		4
.L_314:
        /*002c*/ 	.byte	0x03, 0x5f
        /*002e*/ 	.short	0x0101


	//----- nvinfo : EIATTR_INT_WARP_WIDE_INSTR_OFFSETS
	.align		4
        /*0030*/ 	.byte	0x04, 0x31
        /*0032*/ 	.short	(.L_316 - .L_315)


	//   ....[0]....
.L_315:
        /*0034*/ 	.word	0x00000180


	//   ....[1]....
        /*0038*/ 	.word	0x000001b0


	//   ....[2]....
        /*003c*/ 	.word	0x000001c0


	//   ....[3]....
        /*0040*/ 	.word	0x00010760


	//   ....[4]....
        /*0044*/ 	.word	0x000107f0


	//   ....[5]....
        /*0048*/ 	.word	0x00010ce0


	//   ....[6]....
        /*004c*/ 	.word	0x00012900


	//   ....[7]....
        /*0050*/ 	.word	0x00012990


	//----- nvinfo : EIATTR_COOP_GROUP_MASK_REGIDS
	.align		4
.L_316:
        /*0054*/ 	.byte	0x04, 0x29
        /*0056*/ 	.short	(.L_318 - .L_317)


	//   ....[0]....
.L_317:
        /*0058*/ 	.word	0xffffffff


	//   ....[1]....
        /*005c*/ 	.word	0xffffffff


	//   ....[2]....
        /*0060*/ 	.word	0xffffffff


	//   ....[3]....
        /*0064*/ 	.word	0xffffffff


	//   ....[4]....
        /*0068*/ 	.word	0xffffffff


	//   ....[5]....
        /*006c*/ 	.word	0xffffffff


	//   ....[6]....
        /*0070*/ 	.word	0xffffffff


	//   ....[7]....
        /*0074*/ 	.word	0xffffffff


	//   ....[8]....
        /*0078*/ 	.word	0xffffffff


	//   ....[9]....
        /*007c*/ 	.word	0xffffffff


	//   ....[10]....
        /*0080*/ 	.word	0xffffffff


	//   ....[11]....
        /*0084*/ 	.word	0xffffffff


	//   ....[12]....
        /*0088*/ 	.word	0xffffffff


	//   ....[13]....
        /*008c*/ 	.word	0xffffffff


	//   ....[14]....
        /*0090*/ 	.word	0xffffffff


	//   ....[15]....
        /*0094*/ 	.word	0xffffffff


	//   ....[16]....
        /*0098*/ 	.word	0xffffffff


	//   ....[17]....
        /*009c*/ 	.word	0xffffffff


	//   ....[18]....
        /*00a0*/ 	.word	0xffffffff


	//   ....[19]....
        /*00a4*/ 	.word	0xffffffff


	//   ....[20]....
        /*00a8*/ 	.word	0xffffffff


	//   ....[21]....
        /*00ac*/ 	.word	0xffffffff


	//   ....[22]....
        /*00b0*/ 	.word	0xffffffff


	//   ....[23]....
        /*00b4*/ 	.word	0xffffffff


	//   ....[24]....
        /*00b8*/ 	.word	0xffffffff


	//   ....[25]....
        /*00bc*/ 	.word	0xffffffff


	//   ....[26]....
        /*00c0*/ 	.word	0xffffffff


	//   ....[27]....
        /*00c4*/ 	.word	0xffffffff


	//   ....[28]....
        /*00c8*/ 	.word	0xffffffff


	//   ....[29]....
        /*00cc*/ 	.word	0xffffffff


	//   ....[30]....
        /*00d0*/ 	.word	0xffffffff


	//   ....[31]....
        /*00d4*/ 	.word	0xffffffff


	//   ....[32]....
        /*00d8*/ 	.word	0x0500000f


	//   ....[33]....
        /*00dc*/ 	.word	0x0500000f


	//----- nvinfo : EIATTR_COOP_GROUP_INSTR_OFFSETS
	.align		4
.L_318:
        /*00e0*/ 	.byte	0x04, 0x28
        /*00e2*/ 	.short	(.L_320 - .L_319)


	//   ....[0]....
.L_319:
        /*00e4*/ 	.word	0x00000060


	//   ....[1]....
        /*00e8*/ 	.word	0x00000190


	//   ....[2]....
        /*00ec*/ 	.word	0x000001e0


	//   ....[3]....
        /*00f0*/ 	.word	0x000003d0


	//   ....[4]....
        /*00f4*/ 	.word	0x00000530


	//   ....[5]....
        /*00f8*/ 	.word	0x00000650


	//   ....[6]....
        /*00fc*/ 	.word	0x000007b0


	//   ....[7]....
        /*0100*/ 	.word	0x00001940


	//   ....[8]....
        /*0104*/ 	.word	0x00003400


	//   ....[9]....
        /*0108*/ 	.word	0x00003510


	//   ....[10]....
        /*010c*/ 	.word	0x00003b10


	//   ....[11]....
        /*0110*/ 	.word	0x00003b90


	//   ....[12]....
        /*0114*/ 	.word	0x00006280


	//   ....[13]....
        /*0118*/ 	.word	0x000063a0


	//   ....[14]....
        /*011c*/ 	.word	0x00006a00


	//   ....[15]....
        /*0120*/ 	.word	0x00006a90


	//   ....[16]....
        /*0124*/ 	.word	0x000089e0


	//   ....[17]....
        /*0128*/ 	.word	0x00008a80


	//   ....[18]....
        /*012c*/ 	.word	0x00008ed0


	//   ....[19]....
        /*0130*/ 	.word	0x00009050


	//   ....[20]....
        /*0134*/ 	.word	0x0000bd50


	//   ....[21]....
        /*0138*/ 	.word	0x0000be70


	//   ....[22]....
        /*013c*/ 	.word	0x0000c510


	//   ....[23]....
        /*0140*/ 	.word	0x0000c5f0


	//   ....[24]....
        /*0144*/ 	.word	0x0000d990


	//   ....[25]....
        /*0148*/ 	.word	0x0000d9d0


	//   ....[26]....
        /*014c*/ 	.word	0x0000da90


	//   ....[27]....
        /*0150*/ 	.word	0x0000dab0


	//   ....[28]....
        /*0154*/ 	.word	0x0000f190


	//   ....[29]....
        /*0158*/ 	.word	0x0000feb0


	//   ....[30]....
        /*015c*/ 	.word	0x00012a10


	//   ....[31]....
        /*0160*/ 	.word	0x00012bc0


	//   ....[32]....
        /*0164*/ 	.word	0x000131c0


	//   ....[33]....
        /*0168*/ 	.word	0x000135a0


	//----- nvinfo : EIATTR_REG_RECONFIG
	.align		4
.L_320:
        /*016c*/ 	.byte	0x01, 0x54
	.zero		2


	//----- nvinfo : EIATTR_SYSCALL_OFFSETS
	.align		4
        /*0170*/ 	.byte	0x04, 0x46
        /*0172*/ 	.short	(.L_322 - .L_321)


	//   ....[0]....
.L_321:
        /*0174*/ 	.word	0x00001ac0


	//   ....[1]....
        /*0178*/ 	.word	0x00010980


	//   ....[2]....
        /*017c*/ 	.word	0x00010ac0


	//   ....[3]....
        /*0180*/ 	.word	0x00010bc0


	//----- nvinfo : EIATTR_MBARRIER_INSTR_OFFSETS
	.align		4
.L_322:
        /*0184*/ 	.byte	0x04, 0x39
        /*0186*/ 	.short	(.L_324 - .L_323)


	//   ....[0]....
.L_323:
        /*0188*/ 	.word	0x00000280
        /*018c*/ 	.word	0x000000ff
        /*0190*/ 	.word	0x00022800
        /*0194*/ 	.short	0x0100
        /*0196*/ 	.byte	0x06
	.zero		1


	//   ....[1]....
        /*0198*/ 	.word	0x00000290
        /*019c*/ 	.word	0x000000ff
        /*01a0*/ 	.word	0x00022820
        /*01a4*/ 	.short	0x0100
        /*01a6*/ 	.byte	0x06
	.zero		1


	//   ....[2]....
        /*01a8*/ 	.word	0x00000380
        /*01ac*/ 	.word	0x000000ff
        /*01b0*/ 	.word	0x00022830
        /*01b4*/ 	.short	0x0100
        /*01b6*/ 	.byte	0x08
	.zero		1


	//   ....[3]....
        /*01b8*/ 	.word	0x00000390
        /*01bc*/ 	.word	0x000000ff
        /*01c0*/ 	.word	0x00022840
        /*01c4*/ 	.short	0x0100
        /*01c6*/ 	.byte	0x08
	.zero		1


	//   ....[4]....
        /*01c8*/ 	.word	0x000003a0
        /*01cc*/ 	.word	0x000000ff
        /*01d0*/ 	.word	0x00022838
        /*01d4*/ 	.short	0x0100
        /*01d6*/ 	.byte	0x08
	.zero		1


	//   ....[5]....
        /*01d8*/ 	.word	0x000003b0
        /*01dc*/ 	.word	0x000000ff
        /*01e0*/ 	.word	0x00022848
        /*01e4*/ 	.short	0x0100
        /*01e6*/ 	.byte	0x08
	.zero		1


	//   ....[6]....
        /*01e8*/ 	.word	0x000004e0
        /*01ec*/ 	.word	0x000000ff
        /*01f0*/ 	.word	0x00022850
        /*01f4*/ 	.short	0x0100
        /*01f6*/ 	.byte	0x08
	.zero		1


	//   ....[7]....
        /*01f8*/ 	.word	0x000004f0
        /*01fc*/ 	.word	0x000000ff
        /*0200*/ 	.word	0x00022860
        /*0204*/ 	.short	0x0100
        /*0206*/ 	.byte	0x08
	.zero		1


	//   ....[8]....
        /*0208*/ 	.word	0x00000500
        /*020c*/ 	.word	0x000000ff
        /*0210*/ 	.word	0x00022858
        /*0214*/ 	.short	0x0100
        /*0216*/ 	.byte	0x08
	.zero		1


	//   ....[9]....
        /*0218*/ 	.word	0x00000510
        /*021c*/ 	.word	0x000000ff
        /*0220*/ 	.word	0x00022868
        /*0224*/ 	.short	0x0100
        /*0226*/ 	.byte	0x08
	.zero		1


	//   ....[10]....
        /*0228*/ 	.word	0x00000600
        /*022c*/ 	.word	0x000000ff
        /*0230*/ 	.word	0x00022870
        /*0234*/ 	.short	0x0100
        /*0236*/ 	.byte	0x06
	.zero		1


	//   ....[11]....
        /*0238*/ 	.word	0x00000610
        /*023c*/ 	.word	0x000000ff
        /*0240*/ 	.word	0x00022880
        /*0244*/ 	.short	0x0100
        /*0246*/ 	.byte	0x06
	.zero		1


	//   ....[12]....
        /*0248*/ 	.word	0x00000620
        /*024c*/ 	.word	0x000000ff
        /*0250*/ 	.word	0x00022878
        /*0254*/ 	.short	0x0100
        /*0256*/ 	.byte	0x06
	.zero		1


	//   ....[13]....
        /*0258*/ 	.word	0x00000630
        /*025c*/ 	.word	0x000000ff
        /*0260*/ 	.word	0x00022888
        /*0264*/ 	.short	0x0100
        /*0266*/ 	.byte	0x06
	.zero		1


	//   ....[14]....
        /*0268*/ 	.word	0x00000760
        /*026c*/ 	.word	0x000000ff
        /*0270*/ 	.word	0x00022890
        /*0274*/ 	.short	0x0100
        /*0276*/ 	.byte	0x08
	.zero		1


	//   ....[15]....
        /*0278*/ 	.word	0x00000770
        /*027c*/ 	.word	0x000000ff
        /*0280*/ 	.word	0x000228a0
        /*0284*/ 	.short	0x0100
        /*0286*/ 	.byte	0x08
	.zero		1


	//   ....[16]....
        /*0288*/ 	.word	0x00000780
        /*028c*/ 	.word	0x000000ff
        /*0290*/ 	.word	0x00022898
        /*0294*/ 	.short	0x0100
        /*0296*/ 	.byte	0x08
	.zero		1


	//   ....[17]....
        /*0298*/ 	.word	0x00000790
        /*029c*/ 	.word	0x000000ff
        /*02a0*/ 	.word	0x000228a8
        /*02a4*/ 	.short	0x0100
        /*02a6*/ 	.byte	0x08
	.zero		1


	//   ....[18]....
        /*02a8*/ 	.word	0x000008c0
        /*02ac*/ 	.word	0x000000ff
        /*02b0*/ 	.word	0x000228b0
        /*02b4*/ 	.short	0x0100
        /*02b6*/ 	.byte	0x08
	.zero		1


	//   ....[19]....
        /*02b8*/ 	.word	0x000008d0
        /*02bc*/ 	.word	0x000000ff
        /*02c0*/ 	.word	0x000228c0
        /*02c4*/ 	.short	0x0100
        /*02c6*/ 	.byte	0x08
	.zero		1


	//   ....[20]....
        /*02c8*/ 	.word	0x000008e0
        /*02cc*/ 	.word	0x000000ff
        /*02d0*/ 	.word	0x000228b8
        /*02d4*/ 	.short	0x0100
        /*02d6*/ 	.byte	0x08
	.zero		1


	//   ....[21]....
        /*02d8*/ 	.word	0x000008f0
        /*02dc*/ 	.word	0x000000ff
        /*02e0*/ 	.word	0x000228c8
        /*02e4*/ 	.short	0x0100
        /*02e6*/ 	.byte	0x08
	.zero		1


	//   ....[22]....
        /*02e8*/ 	.word	0x00001b30
        /*02ec*/ 	.word	0x000000ff
        /*02f0*/ 	.word	0x00022800
        /*02f4*/ 	.short	0x010a
        /*02f6*/ 	.byte	0x2e
	.zero		1


	//   ....[23]....
        /*02f8*/ 	.word	0x00001be0
        /*02fc*/ 	.word	0x000000ff
        /*0300*/ 	.word	0x00022830
        /*0304*/ 	.short	0x010a
        /*0306*/ 	.byte	0x15
	.zero		1


	//   ....[24]....
        /*0308*/ 	.word	0x00001c20
        /*030c*/ 	.word	0x000000ff
        /*0310*/ 	.word	0x00022830
        /*0314*/ 	.short	0x010a
        /*0316*/ 	.byte	0x15
	.zero		1


	//   ....[25]....
        /*0318*/ 	.word	0x00002200
        /*031c*/ 	.word	0x00000000
        /*0320*/ 	.word	0x00000000
        /*0324*/ 	.short	0x0101
        /*0326*/ 	.byte	0x3f
	.zero		1


	//   ....[26]....
        /*0328*/ 	.word	0x00004450
        /*032c*/ 	.word	0x000000ff
        /*0330*/ 	.word	0x00022850
        /*0334*/ 	.short	0x010a
        /*0336*/ 	.byte	0x15
	.zero		1


	//   ....[27]....
        /*0338*/ 	.word	0x00004490
        /*033c*/ 	.word	0x000000ff
        /*0340*/ 	.word	0x00022850
        /*0344*/ 	.short	0x010a
        /*0346*/ 	.byte	0x15
	.zero		1


	//   ....[28]....
        /*0348*/ 	.word	0x000047b0
        /*034c*/ 	.word	0x00000007
        /*0350*/ 	.word	0x00000000
        /*0354*/ 	.short	0x0101
        /*0356*/ 	.byte	0x3f
	.zero		1


	//   ....[29]....
        /*0358*/ 	.word	0x00004a70
        /*035c*/ 	.word	0x000000ff
        /*0360*/ 	.word	0x00022830
        /*0364*/ 	.short	0x010a
        /*0366*/ 	.byte	0x1c
	.zero		1


	//   ....[30]....
        /*0368*/ 	.word	0x00004ab0
        /*036c*/ 	.word	0x000000ff
        /*0370*/ 	.word	0x00022830
        /*0374*/ 	.short	0x010a
        /*0376*/ 	.byte	0x1c
	.zero		1


	//   ....[31]....
        /*0378*/ 	.word	0x00004fa0
        /*037c*/ 	.word	0x0000000e
        /*0380*/ 	.word	0x00000000
        /*0384*/ 	.short	0x0101
        /*0386*/ 	.byte	0x3f
	.zero		1


	//   ....[32]....
        /*0388*/ 	.word	0x00007b70
        /*038c*/ 	.word	0x000000ff
        /*0390*/ 	.word	0x00022850
        /*0394*/ 	.short	0x010a
        /*0396*/ 	.byte	0x1c
	.zero		1


	//   ....[33]....
        /*0398*/ 	.word	0x00007bb0
        /*039c*/ 	.word	0x000000ff
        /*03a0*/ 	.word	0x00022850
        /*03a4*/ 	.short	0x010a
        /*03a6*/ 	.byte	0x1c
	.zero		1


	//   ....[34]....
        /*03a8*/ 	.word	0x00007e80
        /*03ac*/ 	.word	0x000000b1
        /*03b0*/ 	.word	0x00000000
        /*03b4*/ 	.short	0x0101
        /*03b6*/ 	.byte	0x3f
	.zero		1


	//   ....[35]....
        /*03b8*/ 	.word	0x00008200
        /*03bc*/ 	.word	0x000000ff
        /*03c0*/ 	.word	0x00022830
        /*03c4*/ 	.short	0x010a
        /*03c6*/ 	.byte	0x1a
	.zero		1


	//   ....[36]....
        /*03c8*/ 	.word	0x00008240
        /*03cc*/ 	.word	0x000000ff
        /*03d0*/ 	.word	0x00022830
        /*03d4*/ 	.short	0x010a
        /*03d6*/ 	.byte	0x1a
	.zero		1


	//   ....[37]....
        /*03d8*/ 	.word	0x000093d0
        /*03dc*/ 	.word	0x00000098
        /*03e0*/ 	.word	0x00000000
        /*03e4*/ 	.short	0x0101
        /*03e6*/ 	.byte	0x3f
	.zero		1


	//   ....[38]....
        /*03e8*/ 	.word	0x0000a0d0
        /*03ec*/ 	.word	0x000000ff
        /*03f0*/ 	.word	0x00022850
        /*03f4*/ 	.short	0x010a
        /*03f6*/ 	.byte	0x1a
	.zero		1


	//   ....[39]....
        /*03f8*/ 	.word	0x0000a110
        /*03fc*/ 	.word	0x000000ff
        /*0400*/ 	.word	0x00022850
        /*0404*/ 	.short	0x010a
        /*0406*/ 	.byte	0x1a
	.zero		1


	//   ....[40]....
        /*0408*/ 	.word	0x0000a3e0
        /*040c*/ 	.word	0x000000d2
        /*0410*/ 	.word	0x00000000
        /*0414*/ 	.short	0x0101
        /*0416*/ 	.byte	0x3f
	.zero		1


	//   ....[41]....
        /*0418*/ 	.word	0x0000a540
        /*041c*/ 	.word	0x000000ff
        /*0420*/ 	.word	0x00022830
        /*0424*/ 	.short	0x010a
        /*0426*/ 	.byte	0x1b
	.zero		1


	//   ....[42]....
        /*0428*/ 	.word	0x0000a580
        /*042c*/ 	.word	0x000000ff
        /*0430*/ 	.word	0x00022830
        /*0434*/ 	.short	0x010a
        /*0436*/ 	.byte	0x1b
	.zero		1


	//   ....[43]....
        /*0438*/ 	.word	0x0000aa70
        /*043c*/ 	.word	0x00000098
        /*0440*/ 	.word	0x00000000
        /*0444*/ 	.short	0x0101
        /*0446*/ 	.byte	0x3f
	.zero		1


	//   ....[44]....
        /*0448*/ 	.word	0x0000d640
        /*044c*/ 	.word	0x000000ff
        /*0450*/ 	.word	0x00022850
        /*0454*/ 	.short	0x010a
        /*0456*/ 	.byte	0x1b
	.zero		1


	//   ....[45]....
        /*0458*/ 	.word	0x0000d680
        /*045c*/ 	.word	0x000000ff
        /*0460*/ 	.word	0x00022850
        /*0464*/ 	.short	0x010a
        /*0466*/ 	.byte	0x1b
	.zero		1


	//   ....[46]....
        /*0468*/ 	.word	0x0000d950
        /*046c*/ 	.word	0x000000b1
        /*0470*/ 	.word	0x00000000
        /*0474*/ 	.short	0x0101
        /*0476*/ 	.byte	0x3f
	.zero		1


	//   ....[47]....
        /*0478*/ 	.word	0x0000f3d0
        /*047c*/ 	.word	0x000000ff
        /*0480*/ 	.word	0x00000000
        /*0484*/ 	.short	0x0101
        /*0486*/ 	.byte	0x05
	.zero		1


	//   ....[48]....
        /*0488*/ 	.word	0x00010f80
        /*048c*/ 	.word	0x00000008
        /*0490*/ 	.word	0x00022840
        /*0494*/ 	.short	0x010a
        /*0496*/ 	.byte	0x3f
	.zero		1


	//   ....[49]....
        /*0498*/ 	.word	0x00011260
        /*049c*/ 	.word	0x000000ff
        /*04a0*/ 	.word	0x00022820
        /*04a4*/ 	.short	0x010a
        /*04a6*/ 	.byte	0x25
	.zero		1


	//   ....[50]....
        /*04a8*/ 	.word	0x00011300
        /*04ac*/ 	.word	0x00000008
        /*04b0*/ 	.word	0x00022860
        /*04b4*/ 	.short	0x010a
        /*04b6*/ 	.byte	0x3f
	.zero		1


	//   ....[51]....
        /*04b8*/ 	.word	0x00011830
        /*04bc*/ 	.word	0x00000002
        /*04c0*/ 	.word	0x00022840
        /*04c4*/ 	.short	0x010a
        /*04c6*/ 	.byte	0x3f
	.zero		1


	//   ....[52]....
        /*04c8*/ 	.word	0x000119a0
        /*04cc*/ 	.word	0x00000002
        /*04d0*/ 	.word	0x00022860
        /*04d4*/ 	.short	0x010a
        /*04d6*/ 	.byte	0x3f
	.zero		1


	//   ....[53]....
        /*04d8*/ 	.word	0x00011e90
        /*04dc*/ 	.word	0x00000003
        /*04e0*/ 	.word	0x00022840
        /*04e4*/ 	.short	0x010a
        /*04e6*/ 	.byte	0x3f
	.zero		1


	//   ....[54]....
        /*04e8*/ 	.word	0x00012000
        /*04ec*/ 	.word	0x00000003
        /*04f0*/ 	.word	0x00022860
        /*04f4*/ 	.short	0x010a
        /*04f6*/ 	.byte	0x3f
	.zero		1


	//   ....[55]....
        /*04f8*/ 	.word	0x00012470
        /*04fc*/ 	.word	0x00000002
        /*0500*/ 	.word	0x00022840
        /*0504*/ 	.short	0x010a
        /*0506*/ 	.byte	0x3f
	.zero		1


	//   ....[56]....
        /*0508*/ 	.word	0x000125e0
        /*050c*/ 	.word	0x00000002
        /*0510*/ 	.word	0x00022860
        /*0514*/ 	.short	0x010a
        /*0516*/ 	.byte	0x3f
	.zero		1


	//   ....[57]....
        /*0518*/ 	.word	0x00012b70
        /*051c*/ 	.word	0x00000007
        /*0520*/ 	.word	0x00022820
        /*0524*/ 	.short	0x010a
        /*0526*/ 	.byte	0x3f
	.zero		1


	//   ....[58]....
        /*0528*/ 	.word	0x00012cc0
        /*052c*/ 	.word	0x00000005
        /*0530*/ 	.word	0x00000000
        /*0534*/ 	.short	0x010a
        /*0536*/ 	.byte	0x3f
	.zero		1


	//   ....[59]....
        /*0538*/ 	.word	0x00012d30
        /*053c*/ 	.word	0x00000003
        /*0540*/ 	.word	0x00000000
        /*0544*/ 	.short	0x010a
        /*0546*/ 	.byte	0x3f
	.zero		1


	//   ....[60]....
        /*0548*/ 	.word	0x00012d90
        /*054c*/ 	.word	0x00000005
        /*0550*/ 	.word	0x00000000
        /*0554*/ 	.short	0x010a
        /*0556*/ 	.byte	0x3f
	.zero		1


	//   ....[61]....
        /*0558*/ 	.word	0x00012dc0
        /*055c*/ 	.word	0x00000003
        /*0560*/ 	.word	0x00000000
        /*0564*/ 	.short	0x010a
        /*0566*/ 	.byte	0x3f
	.zero		1


	//   ....[62]....
        /*0568*/ 	.word	0x00012e30
        /*056c*/ 	.word	0x00000003
        /*0570*/ 	.word	0x00022800
        /*0574*/ 	.short	0x010a
        /*0576*/ 	.byte	0x3f
	.zero		1


	//   ....[63]....
        /*0578*/ 	.word	0x00012e90
        /*057c*/ 	.word	0x00000003
        /*0580*/ 	.word	0x00022830
        /*0584*/ 	.short	0x010a
        /*0586*/ 	.byte	0x3f
	.zero		1


	//   ....[64]....
        /*0588*/ 	.word	0x00012ee0
        /*058c*/ 	.word	0x00000007
        /*0590*/ 	.word	0x00022850
        /*0594*/ 	.short	0x010a
        /*0596*/ 	.byte	0x3f
	.zero		1


	//   ....[65]....
        /*0598*/ 	.word	0x00012f40
        /*059c*/ 	.word	0x0000000b
        /*05a0*/ 	.word	0x00022830
        /*05a4*/ 	.short	0x010a
        /*05a6*/ 	.byte	0x3f
	.zero		1


	//   ....[66]....
        /*05a8*/ 	.word	0x00012f90
        /*05ac*/ 	.word	0x000000b1
        /*05b0*/ 	.word	0x00022850
        /*05b4*/ 	.short	0x010a
        /*05b6*/ 	.byte	0x3f
	.zero		1


	//   ....[67]....
        /*05b8*/ 	.word	0x00012ff0
        /*05bc*/ 	.word	0x00000008
        /*05c0*/ 	.word	0x00022830
        /*05c4*/ 	.short	0x010a
        /*05c6*/ 	.byte	0x3f
	.zero		1


	//   ....[68]....
        /*05c8*/ 	.word	0x00013040
        /*05cc*/ 	.word	0x000000d2
        /*05d0*/ 	.word	0x00022850
        /*05d4*/ 	.short	0x010a
        /*05d6*/ 	.byte	0x3f
	.zero		1


	//   ....[69]....
        /*05d8*/ 	.word	0x000130a0
        /*05dc*/ 	.word	0x00000009
        /*05e0*/ 	.word	0x00022830
        /*05e4*/ 	.short	0x010a
        /*05e6*/ 	.byte	0x3f
	.zero		1


	//   ....[70]....
        /*05e8*/ 	.word	0x000130f0
        /*05ec*/ 	.word	0x000000b1
        /*05f0*/ 	.word	0x00022850
        /*05f4*/ 	.short	0x010a
        /*05f6*/ 	.byte	0x3f
	.zero		1


	//   ....[71]....
        /*05f8*/ 	.word	0x00013270
        /*05fc*/ 	.word	0x00000008
        /*0600*/ 	.word	0x00022840
        /*0604*/ 	.short	0x010a
        /*0606*/ 	.byte	0x3f
	.zero		1


	//   ....[72]....
        /*0608*/ 	.word	0x000132d0
        /*060c*/ 	.word	0x00000008
        /*0610*/ 	.word	0x00022820
        /*0614*/ 	.short	0x010a
        /*0616*/ 	.byte	0x3f
	.zero		1


	//   ....[73]....
        /*0618*/ 	.word	0x00013320
        /*061c*/ 	.word	0x00000008
        /*0620*/ 	.word	0x00022860
        /*0624*/ 	.short	0x010a
        /*0626*/ 	.byte	0x3f
	.zero		1


	//   ....[74]....
        /*0628*/ 	.word	0x00013370
        /*062c*/ 	.word	0x00000002
        /*0630*/ 	.word	0x00022840
        /*0634*/ 	.short	0x010a
        /*0636*/ 	.byte	0x3f
	.zero		1


	//   ....[75]....
        /*0638*/ 	.word	0x000133c0
        /*063c*/ 	.word	0x00000002
        /*0640*/ 	.word	0x00022860
        /*0644*/ 	.short	0x010a
        /*0646*/ 	.byte	0x3f
	.zero		1


	//   ....[76]....
        /*0648*/ 	.word	0x00013410
        /*064c*/ 	.word	0x00000003
        /*0650*/ 	.word	0x00022840
        /*0654*/ 	.short	0x010a
        /*0656*/ 	.byte	0x3f
	.zero		1


	//   ....[77]....
        /*0658*/ 	.word	0x00013460
        /*065c*/ 	.word	0x00000003
        /*0660*/ 	.word	0x00022860
        /*0664*/ 	.short	0x010a
        /*0666*/ 	.byte	0x3f
	.zero		1


	//   ....[78]....
        /*0668*/ 	.word	0x000134b0
        /*066c*/ 	.word	0x00000002
        /*0670*/ 	.word	0x00022840
        /*0674*/ 	.short	0x010a
        /*0676*/ 	.byte	0x3f
	.zero		1


	//   ....[79]....
        /*0678*/ 	.word	0x00013500
        /*067c*/ 	.word	0x00000002
        /*0680*/ 	.word	0x00022860
        /*0684*/ 	.short	0x010a
        /*0686*/ 	.byte	0x3f
	.zero		1


	//   ....[80]....
        /*0688*/ 	.word	0x000135e0
        /*068c*/ 	.word	0x00000007
        /*0690*/ 	.word	0x00022820
        /*0694*/ 	.short	0x010a
        /*0696*/ 	.byte	0x3f
	.zero		1


	//   ....[81]....
        /*0698*/ 	.word	0x00013630
        /*069c*/ 	.word	0x00000005
        /*06a0*/ 	.word	0x00000000
        /*06a4*/ 	.short	0x010a
        /*06a6*/ 	.byte	0x3f
	.zero		1


	//   ....[82]....
        /*06a8*/ 	.word	0x00013680
        /*06ac*/ 	.word	0x00000003
        /*06b0*/ 	.word	0x00000000
        /*06b4*/ 	.short	0x010a
        /*06b6*/ 	.byte	0x3f
	.zero		1


	//   ....[83]....
        /*06b8*/ 	.word	0x000136d0
        /*06bc*/ 	.word	0x00000005
        /*06c0*/ 	.word	0x00000000
        /*06c4*/ 	.short	0x010a
        /*06c6*/ 	.byte	0x3f
	.zero		1


	//----- nvinfo : EIATTR_NUM_MBARRIERS
	.align		4
.L_324:
        /*06c8*/ 	.byte	0x03, 0x38
        /*06ca*/ 	.short	0x0016


	//----- nvinfo : EIATTR_EXIT_INSTR_OFFSETS
	.align		4
        /*06cc*/ 	.byte	0x04, 0x1c
        /*06ce*/ 	.short	(.L_326 - .L_325)


	//   ....[0]....
.L_325:
        /*06d0*/ 	.word	0x00000a30


	//   ....[1]....
        /*06d4*/ 	.word	0x0000fe70


	//   ....[2]....
        /*06d8*/ 	.word	0x0000fed0


	//   ....[3]....
        /*06dc*/ 	.word	0x00012be0


	//   ....[4]....
        /*06e0*/ 	.word	0x00012e10


	//----- nvinfo : EIATTR_MAX_THREADS
	.align		4
.L_326:
        /*06e4*/ 	.byte	0x04, 0x05
        /*06e6*/ 	.short	(.L_328 - .L_327)
.L_327:
        /*06e8*/ 	.word	0x00000180
        /*06ec*/ 	.word	0x00000001
        /*06f0*/ 	.word	0x00000001


	//----- nvinfo : EIATTR_CRS_STACK_SIZE
	.align		4
.L_328:
        /*06f4*/ 	.byte	0x04, 0x1e
        /*06f6*/ 	.short	(.L_330 - .L_329)
.L_329:
        /*06f8*/ 	.word	0x00000000


	//----- nvinfo : EIATTR_CBANK_PARAM_SIZE
	.align		4
.L_330:
        /*06fc*/ 	.byte	0x03, 0x19
        /*06fe*/ 	.short	0x0bf0


	//----- nvinfo : EIATTR_PARAM_CBANK
	.align		4
        /*0700*/ 	.byte	0x04, 0x0a
        /*0702*/ 	.short	(.L_332 - .L_331)
	.align		4
.L_331:
        /*0704*/ 	.word	index@(.nv.constant0._ZN7cutlass13device_kernelIN5flash11enable_sm90INS1_16FlashAttnFwdSm90INS1_25CollectiveMainloopFwdSm90ILi2EN4cute5tupleIJNS5_1CILi1EEES8_S8_EEENS6_IJNS7_ILi128EEENS7_ILi96EEENS7_ILi64EEEEEELi256ENS_10bfloat16_tEfNS_4arch4Sm90ELb0ELb1ELb1ELb0ELb0ELb0ELb0ELb1ELb0ELb0ELb0ELb0EEENS1_21CollectiveEpilogueFwdINS6_IJSA_NS7_ILi256EEESB_EEES9_SE_SG_Li256ELb0ELb0ELb0ELb0EEENS1_30DynamicPersistentTileSchedulerILi256ELi32ELb0ELb0ELb1EEEEEEEEEvNT_6ParamsE)
        /*0708*/ 	.short	0x0210
        /*070a*/ 	.short	0x0bf0


	//----- nvinfo : EIATTR_SW_WAR
	.align		4
.L_332:
        /*070c*/ 	.byte	0x04, 0x36
        /*070e*/ 	.short	(.L_334 - .L_333)
.L_333:
        /*0710*/ 	.word	0x00000008
.L_334:


//--------------------- .nv.info._ZN7cutlass13device_kernelIN5flash11enable_sm90INS1_16FlashAttnFwdSm90INS1_25CollectiveMainloopFwdSm90ILi2EN4cute5tupleIJNS5_1CILi1EEES8_S8_EEENS6_IJNS7_ILi128EEENS7_ILi96EEENS7_ILi64EEEEEELi256ENS_10bfloat16_tEfNS_4arch4Sm90ELb0ELb1ELb1ELb0ELb0ELb0ELb1ELb1ELb0ELb0ELb0ELb0EEENS1_21CollectiveEpilogueFwdINS6_IJSA_NS7_ILi256EEESB_EEES9_SE_SG_Li256ELb0ELb0ELb0ELb0EEENS1_30DynamicPersistentTileSchedulerILi256ELi32ELb0ELb0ELb1EEEEEEEEEvNT_6ParamsE --------------------------
	.section	.nv.info._ZN7cutlass13device_kernelIN5flash11enable_sm90INS1_16FlashAttnFwdSm90INS1_25CollectiveMainloopFwdSm90ILi2EN4cute5tupleIJNS5_1CILi1EEES8_S8_EEENS6_IJNS7_ILi128EEENS7_ILi96EEENS7_ILi64EEEEEELi256ENS_10bfloat16_tEfNS_4arch4Sm90ELb0ELb1ELb1ELb0ELb0ELb0ELb1ELb1ELb0ELb0ELb0ELb0EEENS1_21CollectiveEpilogueFwdINS6_IJSA_NS7_ILi256EEESB_EEES9_SE_SG_Li256ELb0ELb0ELb0ELb0EEENS1_30DynamicPersistentTileSchedulerILi256ELi32ELb0ELb0ELb1EEEEEEEEEvNT_6ParamsE,"",@"SHT_CUDA_INFO"
	.sectionflags	@""
	.align	4


	//----- nvinfo : EIATTR_CUDA_API_VERSION
	.align		4
        /*0000*/ 	.byte	0x04, 0x37
        /*0002*/ 	.short	(.L_336 - .L_335)
.L_335:
        /*0004*/ 	.word	0x00000082


	//----- nvinfo : EIATTR_KPARAM_INFO
	.align		4
.L_336:
        /*0008*/ 	.byte	0x04, 0x17
        /*000a*/ 	.short	(.L_338 - .L_337)
.L_337:
        /*000c*/ 	.word	0x00000000
        /*0010*/ 	.short	0x0000
        /*0012*/ 	.short	0x0070
        /*0014*/ 	.byte	0x00, 0xf0, 0x01, 0x32


	//----- nvinfo : EIATTR_SPARSE_MMA_MASK
	.align		4
.L_338:
        /*0018*/ 	.byte	0x03, 0x50
        /*001a*/ 	.short	0x0000


	//----- nvinfo : EIATTR_MAXREG_COUNT
	.align		4
        /*001c*/ 	.byte	0x03, 0x1b
        /*001e*/ 	.short	0x00a8


	//----- nvinfo : EIATTR_NUM_BARRIERS
	.align		4
        /*0020*/ 	.byte	0x02, 0x4c
        /*0022*/ 	.byte	0x10
	.zero		1


	//----- nvinfo : EIATTR_EXTERNS
	.align		4
        /*0024*/ 	.byte	0x04, 0x0f
        /*0026*/ 	.short	(.L_340 - .L_339)


	//   ....[0]....
	.align		4
.L_339:
        /*0028*/ 	.word	index@(__assertfail)


	//----- nvinfo : EIATTR_ANNOTATIONS
	.align		4
.L_340:
        /*002c*/ 	.byte	0x04, 0x55
        /*002e*/ 	.short	(.L_342 - .L_341)


	//   ....[0]....
.L_341:
        /*0030*/ 	.word	0x00000001
        /*0034*/ 	.byte	0x00, 0x0a, 0x00, 0x00, 0x01, 0x00, 0x00, 0x00, 0x30, 0x0a, 0x00, 0x00, 0x01, 0x00, 0x00, 0x00
        /*0044*/ 	.byte	0x30, 0x16, 0x02, 0x00, 0x01, 0x00, 0x00, 0x00, 0xa0, 0x16, 0x02, 0x00, 0x01, 0x00, 0x00, 0x00
        /*0054*/ 	.byte	0xe0, 0x16, 0x02, 0x00, 0x01, 0x00, 0x00, 0x00, 0x00, 0x17, 0x02, 0x00, 0x01, 0x00, 0x00, 0x00
        /*0064*/ 	.byte	0x30, 0x28, 0x02, 0x00, 0x01, 0x00, 0x00, 0x00, 0x90, 0x28, 0x02, 0x00, 0x01, 0x00, 0x00, 0x00
        /*0074*/ 	.byte	0x80, 0x42, 0x02, 0x00, 0x01, 0x00, 0x00, 0x00, 0xb0, 0x43, 0x02, 0x00, 0x01, 0x00, 0x00, 0x00
        /*0084*/ 	.byte	0x80, 0x44, 0x02, 0x00, 0x01, 0x00, 0x00, 0x00, 0x20, 0x45, 0x02, 0x00, 0x01, 0x00, 0x00, 0x00
        /*0094*/ 	.byte	0xf0, 0x5d, 0x02, 0x00, 0x01, 0x00, 0x00, 0x00, 0x20, 0x5e, 0x02, 0x00


	//----- nvinfo : EIATTR_MERCURY_ISA_VERSION
	.align		4
.L_342:
        /*00a0*/ 	.byte	0x03, 0x5f
        /*00a2*/ 	.short	0x0101


	//----- nvinfo : EIATTR_INT_WARP_WIDE_INSTR_OFFSETS
	.align		4
        /*00a4*/ 	.byte	0x04, 0x31
        /*00a6*/ 	.short	(.L_344 - .L_343)


	//   ....[0]....
.L_343:
        /*00a8*/ 	.word	0x00000200


	//   ....[1]....
        /*00ac*/ 	.word	0x00000230


	//   ....[2]....
        /*00b0*/ 	.word	0x00000240


	//   ....[3]....
        /*00b4*/ 	.word	0x000002b0


	//   ....[4]....
        /*00b8*/ 	.word	0x00021e90


	//   ....[5]....
        /*00bc*/ 	.word	0x00021f20


	//   ....[6]....
        /*00c0*/ 	.word	0x00022410


	//   ....[7]....
        /*00c4*/ 	.word	0x00024300


	//   ....[8]....
        /*00c8*/ 	.word	0x00024390


	//----- nvinfo : EIATTR_COOP_GROUP_MASK_REGIDS
	.align		4
.L_344:
        /*00cc*/ 	.byte	0x04, 0x29
        /*00ce*/ 	.short	(.L_346 - .L_345)


	//   ....[0]....
.L_345:
        /*00d0*/ 	.word	0xffffffff


	//   ....[1]....
        /*00d4*/ 	.word	0xffffffff


	//   ....[2]....
        /*00d8*/ 	.word	0xffffffff


	//   ....[3]....
        /*00dc*/ 	.word	0xffffffff


	//   ....[4]....
        /*00e0*/ 	.word	0xffffffff


	//   ....[5]....
        /*00e4*/ 	.word	0xffffffff


	//   ....[6]....
        /*00e8*/ 	.word	0xffffffff


	//   ....[7]....
        /*00ec*/ 	.word	0xffffffff


	//   ....[8]....
        /*00f0*/ 	.word	0xffffffff


	//   ....[9]....
        /*00f4*/ 	.word	0xffffffff


	//   ....[10]....
        /*00f8*/ 	.word	0xffffffff


	//   ....[11]....
        /*00fc*/ 	.word	0xffffffff


	//   ....[12]....
        /*0100*/ 	.word	0xffffffff


	//   ....[13]....
        /*0104*/ 	.word	0xffffffff


	//   ....[14]....
        /*0108*/ 	.word	0xffffffff


	//   ....[15]....
        /*010c*/ 	.word	0xffffffff


	//   ....[16]....
        /*0110*/ 	.word	0xffffffff


	//   ....[17]....
        /*0114*/ 	.word	0xffffffff


	//   ....[18]....
        /*0118*/ 	.word	0xffffffff


	//   ....[19]....
        /*011c*/ 	.word	0xffffffff


	//   ....[20]....
        /*0120*/ 	.word	0xffffffff


	//   ....[21]....
        /*0124*/ 	.word	0xffffffff


	//   ....[22]....
        /*0128*/ 	.word	0xffffffff


	//   ....[23]....
        /*012c*/ 	.word	0xffffffff


	//   ....[24]....
        /*0130*/ 	.word	0xffffffff


	//   ....[25]....
        /*0134*/ 	.word	0xffffffff


	//   ....[26]....
        /*0138*/ 	.word	0xffffffff


	//   ....[27]....
        /*013c*/ 	.word	0xffffffff


	//   ....[28]....
        /*0140*/ 	.word	0x0500000f


	//   ....[29]....
        /*0144*/ 	.word	0x0500000f


	//   ....[30]....
        /*0148*/ 	.word	0xffffffff


	//   ....[31]....
        /*014c*/ 	.word	0xffffffff


	//   ....[32]....
        /*0150*/ 	.word	0xffffffff


	//   ....[33]....
        /*0154*/ 	.word	0xffffffff


	//----- nvinfo : EIATTR_COOP_GROUP_INSTR_OFFSETS
	.align		4
.L_346:
        /*0158*/ 	.byte	0x04, 0x28
        /*015a*/ 	.short	(.L_348 - .L_347)


	//   ....[0]....
.L_347:
        /*015c*/ 	.word	0x000000b0


	//   ....[1]....
        /*0160*/ 	.word	0x00000210


	//   ....[2]....
        /*0164*/ 	.word	0x00000260


	//   ....[3]....
        /*0168*/ 	.word	0x00000470


	//   ....[4]....
        /*016c*/ 	.word	0x000005d0


	//   ....[5]....
        /*0170*/ 	.word	0x000006f0


	//   ....[6]....
        /*0174*/ 	.word	0x00000850


	//   ....[7]....
        /*0178*/ 	.word	0x00001e10


	//   ....[8]....
        /*017c*/ 	.word	0x00005d80


	//   ....[9]....
        /*0180*/ 	.word	0x00005e10


	//   ....[10]....
        /*0184*/ 	.word	0x00006180


	//   ....[11]....
        /*0188*/ 	.word	0x000061b0


	//   ....[12]....
        /*018c*/ 	.word	0x0000b8a0


	//   ....[13]....
        /*0190*/ 	.word	0x0000b920


	//   ....[14]....
        /*0194*/ 	.word	0x0000bd60


	//   ....[15]....
        /*0198*/ 	.word	0x0000be60


	//   ....[16]....
        /*019c*/ 	.word	0x00016b60


	//   ....[17]....
        /*01a0*/ 	.word	0x00016ba0


	//   ....[18]....
        /*01a4*/ 	.word	0x00016ea0


	//   ....[19]....
        /*01a8*/ 	.word	0x00016f20


	//   ....[20]....
        /*01ac*/ 	.word	0x0001ed00


	//   ....[21]....
        /*01b0*/ 	.word	0x0001ed20


	//   ....[22]....
        /*01b4*/ 	.word	0x0001ed80


	//   ....[23]....
        /*01b8*/ 	.word	0x0001edc0


	//   ....[24]....
        /*01bc*/ 	.word	0x00020930


	//   ....[25]....
        /*01c0*/ 	.word	0x000215f0


	//   ....[26]....
        /*01c4*/ 	.word	0x00024420


	//   ....[27]....
        /*01c8*/ 	.word	0x00024600


	//   ....[28]....
        /*01cc*/ 	.word	0x00024b80


	//   ....[29]....
        /*01d0*/ 	.word	0x00024f50


	//   ....[30]....
        /*01d4*/ 	.word	0x00028dc0


	//   ....[31]....
        /*01d8*/ 	.word	0x00028e20


	//   ....[32]....
        /*01dc*/ 	.word	0x00028e80


	//   ....[33]....
        /*01e0*/ 	.word	0x00028ea0


	//----- nvinfo : EIATTR_REG_RECONFIG
	.align		4
.L_348:
        /*01e4*/ 	.byte	0x01, 0x54
	.zero		2


	//----- nvinfo : EIATTR_SYSCALL_OFFSETS
	.align		4
        /*01e8*/ 	.byte	0x04, 0x46
        /*01ea*/ 	.short	(.L_350 - .L_349)


	//   ....[0]....
.L_349:
        /*01ec*/ 	.word	0x00002360


	//   ....[1]....
        /*01f0*/ 	.word	0x000220a0


	//   ....[2]....
        /*01f4*/ 	.word	0x000221d0


	//   ....[3]....
        /*01f8*/ 	.word	0x000222d0


	//----- nvinfo : EIATTR_MBARRIER_INSTR_OFFSETS
	.align		4
.L_350:
        /*01fc*/ 	.byte	0x04, 0x39
        /*01fe*/ 	.short	(.L_352 - .L_351)


	//   ....[0]....
.L_351:
        /*0200*/ 	.word	0x00000310
        /*0204*/ 	.word	0x000000ff
        /*0208*/ 	.word	0x00032400
        /*020c*/ 	.short	0x0100
        /*020e*/ 	.byte	0x06
	.zero		1


	//   ....[1]....
        /*0210*/ 	.word	0x00000320
        /*0214*/ 	.word	0x000000ff
        /*0218*/ 	.word	0x00032410
        /*021c*/ 	.short	0x0100
        /*021e*/ 	.byte	0x06
	.zero		1


	//   ....[2]....
        /*0220*/ 	.word	0x00000330
        /*0224*/ 	.word	0x000000ff
        /*0228*/ 	.word	0x00032420
        /*022c*/ 	.short	0x0100
        /*022e*/ 	.byte	0x06
	.zero		1


	//   ....[3]....
        /*0230*/ 	.word	0x00000420
        /*0234*/ 	.word	0x000000ff
        /*0238*/ 	.word	0x00032430
        /*023c*/ 	.short	0x0100
        /*023e*/ 	.byte	0x08
	.zero		1


	//   ....[4]....
        /*0240*/ 	.word	0x00000430
        /*0244*/ 	.word	0x000000ff
        /*0248*/ 	.word	0x00032440
        /*024c*/ 	.short	0x0100
        /*024e*/ 	.byte	0x08
	.zero		1


	//   ....[5]....
        /*0250*/ 	.word	0x00000440
        /*0254*/ 	.word	0x000000ff
        /*0258*/ 	.word	0x00032438
        /*025c*/ 	.short	0x0100
        /*025e*/ 	.byte	0x08
	.zero		1


	//   ....[6]....
        /*0260*/ 	.word	0x00000450
        /*0264*/ 	.word	0x000000ff
        /*0268*/ 	.word	0x00032448
        /*026c*/ 	.short	0x0100
        /*026e*/ 	.byte	0x08
	.zero		1


	//   ....[7]....
        /*0270*/ 	.word	0x00000580
        /*0274*/ 	.word	0x000000ff
        /*0278*/ 	.word	0x00032450
        /*027c*/ 	.short	0x0100
        /*027e*/ 	.byte	0x08
	.zero		1


	//   ....[8]....
        /*0280*/ 	.word	0x00000590
        /*0284*/ 	.word	0x000000ff
        /*0288*/ 	.word	0x00032460
        /*028c*/ 	.short	0x0100
        /*028e*/ 	.byte	0x08
	.zero		1


	//   ....[9]....
        /*0290*/ 	.word	0x000005a0
        /*0294*/ 	.word	0x000000ff
        /*0298*/ 	.word	0x00032458
        /*029c*/ 	.short	0x0100
        /*029e*/ 	.byte	0x08
	.zero		1


	//   ....[10]....
        /*02a0*/ 	.word	0x000005b0
        /*02a4*/ 	.word	0x000000ff
        /*02a8*/ 	.word	0x00032468
        /*02ac*/ 	.short	0x0100
        /*02ae*/ 	.byte	0x08
	.zero		1


	//   ....[11]....
        /*02b0*/ 	.word	0x000006a0
        /*02b4*/ 	.word	0x000000ff
        /*02b8*/ 	.word	0x00032470
        /*02bc*/ 	.short	0x0100
        /*02be*/ 	.byte	0x06
	.zero		1


	//   ....[12]....
        /*02c0*/ 	.word	0x000006b0
        /*02c4*/ 	.word	0x000000ff
        /*02c8*/ 	.word	0x00032480
        /*02cc*/ 	.short	0x0100
        /*02ce*/ 	.byte	0x06
	.zero		1


	//   ....[13]....
        /*02d0*/ 	.word	0x000006c0
        /*02d4*/ 	.word	0x000000ff
        /*02d8*/ 	.word	0x00032478
        /*02dc*/ 	.short	0x0100
        /*02de*/ 	.byte	0x06
	.zero		1


	//   ....[14]....
        /*02e0*/ 	.word	0x000006d0
        /*02e4*/ 	.word	0x000000ff
        /*02e8*/ 	.word	0x00032488
        /*02ec*/ 	.short	0x0100
        /*02ee*/ 	.byte	0x06
	.zero		1


	//   ....[15]....
        /*02f0*/ 	.word	0x00000800
        /*02f4*/ 	.word	0x000000ff
        /*02f8*/ 	.word	0x00032490
        /*02fc*/ 	.short	0x0100
        /*02fe*/ 	.byte	0x08
	.zero		1


	//   ....[16]....
        /*0300*/ 	.word	0x00000810
        /*0304*/ 	.word	0x000000ff
        /*0308*/ 	.word	0x000324a0
        /*030c*/ 	.short	0x0100
        /*030e*/ 	.byte	0x08
	.zero		1


	//   ....[17]....
        /*0310*/ 	.word	0x00000820
        /*0314*/ 	.word	0x000000ff
        /*0318*/ 	.word	0x00032498
        /*031c*/ 	.short	0x0100
        /*031e*/ 	.byte	0x08
	.zero		1


	//   ....[18]....
        /*0320*/ 	.word	0x00000830
        /*0324*/ 	.word	0x000000ff
        /*0328*/ 	.word	0x000324a8
        /*032c*/ 	.short	0x0100
        /*032e*/ 	.byte	0x08
	.zero		1


	//   ....[19]....
        /*0330*/ 	.word	0x00000960
        /*0334*/ 	.word	0x000000ff
        /*0338*/ 	.word	0x000324b0
        /*033c*/ 	.short	0x0100
        /*033e*/ 	.byte	0x08
	.zero		1


	//   ....[20]....
        /*0340*/ 	.word	0x00000970
        /*0344*/ 	.word	0x000000ff
        /*0348*/ 	.word	0x000324c0
        /*034c*/ 	.short	0x0100
        /*034e*/ 	.byte	0x08
	.zero		1


	//   ....[21]....
        /*0350*/ 	.word	0x00000980
        /*0354*/ 	.word	0x000000ff
        /*0358*/ 	.word	0x000324b8
        /*035c*/ 	.short	0x0100
        /*035e*/ 	.byte	0x08
	.zero		1


	//   ....[22]....
        /*0360*/ 	.word	0x00000990
        /*0364*/ 	.word	0x000000ff
        /*0368*/ 	.word	0x000324c8
        /*036c*/ 	.short	0x0100
        /*036e*/ 	.byte	0x08
	.zero		1


	//   ....[23]....
        /*0370*/ 	.word	0x000025e0
        /*0374*/ 	.word	0x000000ff
        /*0378*/ 	.word	0x00032400
        /*037c*/ 	.short	0x010a
        /*037e*/ 	.byte	0x32
	.zero		1


	//   ....[24]....
        /*0380*/ 	.word	0x00002a40
        /*0384*/ 	.word	0x0000000c
        /*0388*/ 	.word	0x00000000
        /*038c*/ 	.short	0x010a
        /*038e*/ 	.byte	0x3f
	.zero		1


	//   ....[25]....
        /*0390*/ 	.word	0x00002aa0
        /*0394*/ 	.word	0x0000000c
        /*0398*/ 	.word	0x00000000
        /*039c*/ 	.short	0x010a
        /*039e*/ 	.byte	0x3f
	.zero		1


	//   ....[26]....
        /*03a0*/ 	.word	0x00002e50
        /*03a4*/ 	.word	0x000000ff
        /*03a8*/ 	.word	0x00032410
        /*03ac*/ 	.short	0x010a
        /*03ae*/ 	.byte	0x32
	.zero		1


	//   ....[27]....
        /*03b0*/ 	.word	0x00002f50
        /*03b4*/ 	.word	0x00000008
        /*03b8*/ 	.word	0x00000000
        /*03bc*/ 	.short	0x010a
        /*03be*/ 	.byte	0x3f
	.zero		1


	//   ....[28]....
        /*03c0*/ 	.word	0x00002fb0
        /*03c4*/ 	.word	0x00000008
        /*03c8*/ 	.word	0x00000000
        /*03cc*/ 	.short	0x010a
        /*03ce*/ 	.byte	0x3f
	.zero		1


	//   ....[29]....
        /*03d0*/ 	.word	0x00003c90
        /*03d4*/ 	.word	0x00000006
        /*03d8*/ 	.word	0x00000000
        /*03dc*/ 	.short	0x0101
        /*03de*/ 	.byte	0x3f
	.zero		1


	//   ....[30]....
        /*03e0*/ 	.word	0x00009450
        /*03e4*/ 	.word	0x00000015
        /*03e8*/ 	.word	0x00000000
        /*03ec*/ 	.short	0x0101
        /*03ee*/ 	.byte	0x3f
	.zero		1


	//   ....[31]....
        /*03f0*/ 	.word	0x00009af0
        /*03f4*/ 	.word	0x00000003
        /*03f8*/ 	.word	0x00000000
        /*03fc*/ 	.short	0x010a
        /*03fe*/ 	.byte	0x3f
	.zero		1


	//   ....[32]....
        /*0400*/ 	.word	0x00009bf0
        /*0404*/ 	.word	0x00000000
        /*0408*/ 	.word	0x00000000
        /*040c*/ 	.short	0x010a
        /*040e*/ 	.byte	0x3f
	.zero		1


	//   ....[33]....
        /*0410*/ 	.word	0x0000a020
        /*0414*/ 	.word	0x00000003
        /*0418*/ 	.word	0x00000000
        /*041c*/ 	.short	0x010a
        /*041e*/ 	.byte	0x3f
	.zero		1


	//   ....[34]....
        /*0420*/ 	.word	0x0000a0d0
        /*0424*/ 	.word	0x00000004
        /*0428*/ 	.word	0x00000000
        /*042c*/ 	.short	0x010a
        /*042e*/ 	.byte	0x3f
	.zero		1


	//   ....[35]....
        /*0430*/ 	.word	0x0000adc0
        /*0434*/ 	.word	0x00000003
        /*0438*/ 	.word	0x00000000
        /*043c*/ 	.short	0x0101
        /*043e*/ 	.byte	0x3f
	.zero		1


	//   ....[36]....
        /*0440*/ 	.word	0x000136e0
        /*0444*/ 	.word	0x00000000
        /*0448*/ 	.word	0x00000000
        /*044c*/ 	.short	0x0101
        /*044e*/ 	.byte	0x3f
	.zero		1


	//   ....[37]....
        /*0450*/ 	.word	0x000138e0
        /*0454*/ 	.word	0x00000005
        /*0458*/ 	.word	0x00000000
        /*045c*/ 	.short	0x010a
        /*045e*/ 	.byte	0x3f
	.zero		1


	//   ....[38]....
        /*0460*/ 	.word	0x000139e0
        /*0464*/ 	.word	0x00000000
        /*0468*/ 	.word	0x00000000
        /*046c*/ 	.short	0x010a
        /*046e*/ 	.byte	0x3f
	.zero		1


	//   ....[39]....
        /*0470*/ 	.word	0x00013e10
        /*0474*/ 	.word	0x00000005
        /*0478*/ 	.word	0x00000000
        /*047c*/ 	.short	0x010a
        /*047e*/ 	.byte	0x3f
	.zero		1


	//   ....[40]....
        /*0480*/ 	.word	0x00013ec0
        /*0484*/ 	.word	0x00000004
        /*0488*/ 	.word	0x00000000
        /*048c*/ 	.short	0x010a
        /*048e*/ 	.byte	0x3f
	.zero		1


	//   ....[41]....
        /*0490*/ 	.word	0x00014bb0
        /*0494*/ 	.word	0x00000004
        /*0498*/ 	.word	0x00000000
        /*049c*/ 	.short	0x0101
        /*049e*/ 	.byte	0x3f
	.zero		1


	//   ....[42]....
        /*04a0*/ 	.word	0x0001e890
        /*04a4*/ 	.word	0x00000000
        /*04a8*/ 	.word	0x00000000
        /*04ac*/ 	.short	0x0101
        /*04ae*/ 	.byte	0x3f
	.zero		1


	//   ....[43]....
        /*04b0*/ 	.word	0x00020b60
        /*04b4*/ 	.word	0x000000ff
        /*04b8*/ 	.word	0x00000000
        /*04bc*/ 	.short	0x0101
        /*04be*/ 	.byte	0x05
	.zero		1


	//   ....[44]....
        /*04c0*/ 	.word	0x00022690
        /*04c4*/ 	.word	0x0000000a
        /*04c8*/ 	.word	0x00032440
        /*04cc*/ 	.short	0x010a
        /*04ce*/ 	.byte	0x3f
	.zero		1


	//   ....[45]....
        /*04d0*/ 	.word	0x00022bc0
        /*04d4*/ 	.word	0x00000012
        /*04d8*/ 	.word	0x00032420
        /*04dc*/ 	.short	0x010a
        /*04de*/ 	.byte	0x3f
	.zero		1


	//   ....[46]....
        /*04e0*/ 	.word	0x00022c40
        /*04e4*/ 	.word	0x0000000a
        /*04e8*/ 	.word	0x00032460
        /*04ec*/ 	.short	0x010a
        /*04ee*/ 	.byte	0x3f
	.zero		1


	//   ....[47]....
        /*04f0*/ 	.word	0x00023180
        /*04f4*/ 	.word	0x00000002
        /*04f8*/ 	.word	0x00032440
        /*04fc*/ 	.short	0x010a
        /*04fe*/ 	.byte	0x3f
	.zero		1


	//   ....[48]....
        /*0500*/ 	.word	0x00023310
        /*0504*/ 	.word	0x00000002
        /*0508*/ 	.word	0x00032460
        /*050c*/ 	.short	0x010a
        /*050e*/ 	.byte	0x3f
	.zero		1


	//   ....[49]....
        /*0510*/ 	.word	0x00023800
        /*0514*/ 	.word	0x00000003
        /*0518*/ 	.word	0x00032440
        /*051c*/ 	.short	0x010a
        /*051e*/ 	.byte	0x3f
	.zero		1


	//   ....[50]....
        /*0520*/ 	.word	0x00023990
        /*0524*/ 	.word	0x00000003
        /*0528*/ 	.word	0x00032460
        /*052c*/ 	.short	0x010a
        /*052e*/ 	.byte	0x3f
	.zero		1


	//   ....[51]....
        /*0530*/ 	.word	0x00023e20
        /*0534*/ 	.word	0x00000002
        /*0538*/ 	.word	0x00032440
        /*053c*/ 	.short	0x010a
        /*053e*/ 	.byte	0x3f
	.zero		1


	//   ....[52]....
        /*0540*/ 	.word	0x00023fb0
        /*0544*/ 	.word	0x00000002
        /*0548*/ 	.word	0x00032460
        /*054c*/ 	.short	0x010a
        /*054e*/ 	.byte	0x3f
	.zero		1


	//   ....[53]....
        /*0550*/ 	.word	0x000245b0
        /*0554*/ 	.word	0x00000007
        /*0558*/ 	.word	0x00032420
        /*055c*/ 	.short	0x010a
        /*055e*/ 	.byte	0x3f
	.zero		1


	//   ....[54]....
        /*0560*/ 	.word	0x00024700
        /*0564*/ 	.word	0x00000005
        /*0568*/ 	.word	0x00000000
        /*056c*/ 	.short	0x010a
        /*056e*/ 	.byte	0x3f
	.zero		1


	//   ....[55]....
        /*0570*/ 	.word	0x00024770
        /*0574*/ 	.word	0x00000003
        /*0578*/ 	.word	0x00000000
        /*057c*/ 	.short	0x010a
        /*057e*/ 	.byte	0x3f
	.zero		1


	//   ....[56]....
        /*0580*/ 	.word	0x000247d0
        /*0584*/ 	.word	0x00000005
        /*0588*/ 	.word	0x00000000
        /*058c*/ 	.short	0x010a
        /*058e*/ 	.byte	0x3f
	.zero		1


	//   ....[57]....
        /*0590*/ 	.word	0x00024800
        /*0594*/ 	.word	0x00000003
        /*0598*/ 	.word	0x00000000
        /*059c*/ 	.short	0x010a
        /*059e*/ 	.byte	0x3f
	.zero		1


	//   ....[58]....
        /*05a0*/ 	.word	0x00024870
        /*05a4*/ 	.word	0x00000009
        /*05a8*/ 	.word	0x00032400
        /*05ac*/ 	.short	0x010a
        /*05ae*/ 	.byte	0x3f
	.zero		1


	//   ....[59]....
        /*05b0*/ 	.word	0x000248c0
        /*05b4*/ 	.word	0x0000000c
        /*05b8*/ 	.word	0x00000000
        /*05bc*/ 	.short	0x010a
        /*05be*/ 	.byte	0x3f
	.zero		1


	//   ....[60]....
        /*05c0*/ 	.word	0x00024920
        /*05c4*/ 	.word	0x00000009
        /*05c8*/ 	.word	0x00032410
        /*05cc*/ 	.short	0x010a
        /*05ce*/ 	.byte	0x3f
	.zero		1


	//   ....[61]....
        /*05d0*/ 	.word	0x00024970
        /*05d4*/ 	.word	0x00000008
        /*05d8*/ 	.word	0x00000000
        /*05dc*/ 	.short	0x010a
        /*05de*/ 	.byte	0x3f
	.zero		1


	//   ....[62]....
        /*05e0*/ 	.word	0x000249c0
        /*05e4*/ 	.word	0x00000000
        /*05e8*/ 	.word	0x00000000
        /*05ec*/ 	.short	0x010a
        /*05ee*/ 	.byte	0x3f
	.zero		1


	//   ....[63]....
        /*05f0*/ 	.word	0x00024a10
        /*05f4*/ 	.word	0x00000004
        /*05f8*/ 	.word	0x00000000
        /*05fc*/ 	.short	0x010a
        /*05fe*/ 	.byte	0x3f
	.zero		1


	//   ....[64]....
        /*0600*/ 	.word	0x00024a60
        /*0604*/ 	.word	0x00000000
        /*0608*/ 	.word	0x00000000
        /*060c*/ 	.short	0x010a
        /*060e*/ 	.byte	0x3f
	.zero		1


	//   ....[65]....
        /*0610*/ 	.word	0x00024ab0
        /*0614*/ 	.word	0x00000004
        /*0618*/ 	.word	0x00000000
        /*061c*/ 	.short	0x010a
        /*061e*/ 	.byte	0x3f
	.zero		1


	//   ....[66]....
        /*0620*/ 	.word	0x00024c30
        /*0624*/ 	.word	0x0000000a
        /*0628*/ 	.word	0x00032440
        /*062c*/ 	.short	0x010a
        /*062e*/ 	.byte	0x3f
	.zero		1


	//   ....[67]....
        /*0630*/ 	.word	0x00024c80
        /*0634*/ 	.word	0x00000012
        /*0638*/ 	.word	0x00032420
        /*063c*/ 	.short	0x010a
        /*063e*/ 	.byte	0x3f
	.zero		1


	//   ....[68]....
        /*0640*/ 	.word	0x00024cd0
        /*0644*/ 	.word	0x0000000a
        /*0648*/ 	.word	0x00032460
        /*064c*/ 	.short	0x010a
        /*064e*/ 	.byte	0x3f
	.zero		1


	//   ....[69]....
        /*0650*/ 	.word	0x00024d20
        /*0654*/ 	.word	0x00000002
        /*0658*/ 	.word	0x00032440
        /*065c*/ 	.short	0x010a
        /*065e*/ 	.byte	0x3f
	.zero		1


	//   ....[70]....
        /*0660*/ 	.word	0x00024d70
        /*0664*/ 	.word	0x00000002
        /*0668*/ 	.word	0x00032460
        /*066c*/ 	.short	0x010a
        /*066e*/ 	.byte	0x3f
	.zero		1


	//   ....[71]....
        /*0670*/ 	.word	0x00024dc0
        /*0674*/ 	.word	0x00000003
        /*0678*/ 	.word	0x00032440
        /*067c*/ 	.short	0x010a
        /*067e*/ 	.byte	0x3f
	.zero		1


	//   ....[72]....
        /*0680*/ 	.word	0x00024e10
        /*0684*/ 	.word	0x00000003
        /*0688*/ 	.word	0x00032460
        /*068c*/ 	.short	0x010a
        /*068e*/ 	.byte	0x3f
	.zero		1


	//   ....[73]....
        /*0690*/ 	.word	0x00024e60
        /*0694*/ 	.word	0x00000002
        /*0698*/ 	.word	0x00032440
        /*069c*/ 	.short	0x010a
        /*069e*/ 	.byte	0x3f
	.zero		1


	//   ....[74]....
        /*06a0*/ 	.word	0x00024eb0
        /*06a4*/ 	.word	0x00000002
        /*06a8*/ 	.word	0x00032460
        /*06ac*/ 	.short	0x010a
        /*06ae*/ 	.byte	0x3f
	.zero		1


	//   ....[75]....
        /*06b0*/ 	.word	0x00024f90
        /*06b4*/ 	.word	0x00000007
        /*06b8*/ 	.word	0x00032420
        /*06bc*/ 	.short	0x010a
        /*06be*/ 	.byte	0x3f
	.zero		1


	//   ....[76]....
        /*06c0*/ 	.word	0x00024fe0
        /*06c4*/ 	.word	0x00000005
        /*06c8*/ 	.word	0x00000000
        /*06cc*/ 	.short	0x010a
        /*06ce*/ 	.byte	0x3f
	.zero		1


	//   ....[77]....
        /*06d0*/ 	.word	0x00025030
        /*06d4*/ 	.word	0x00000003
        /*06d8*/ 	.word	0x00000000
        /*06dc*/ 	.short	0x010a
        /*06de*/ 	.byte	0x3f
	.zero		1


	//   ....[78]....
        /*06e0*/ 	.word	0x00025080
        /*06e4*/ 	.word	0x00000005
        /*06e8*/ 	.word	0x00000000
        /*06ec*/ 	.short	0x010a
        /*06ee*/ 	.byte	0x3f
	.zero		1


	//   ....[79]....
        /*06f0*/ 	.word	0x00025420
        /*06f4*/ 	.word	0x0000000c
        /*06f8*/ 	.word	0x00000000
        /*06fc*/ 	.short	0x010a
        /*06fe*/ 	.byte	0x3f
	.zero		1


	//   ....[80]....
        /*0700*/ 	.word	0x00025560
        /*0704*/ 	.word	0x00000002
        /*0708*/ 	.word	0x00000000
        /*070c*/ 	.short	0x010a
        /*070e*/ 	.byte	0x3f
	.zero		1


	//   ....[81]....
        /*0710*/ 	.word	0x00025bc0
        /*0714*/ 	.word	0x0000000b
        /*0718*/ 	.word	0x00000000
        /*071c*/ 	.short	0x010a
        /*071e*/ 	.byte	0x3f
	.zero		1


	//   ....[82]....
        /*0720*/ 	.word	0x00025d00
        /*0724*/ 	.word	0x00000008
        /*0728*/ 	.word	0x00000000
        /*072c*/ 	.short	0x010a
        /*072e*/ 	.byte	0x3f
	.zero		1


	//   ....[83]....
        /*0730*/ 	.word	0x00026ee0
        /*0734*/ 	.word	0x00000002
        /*0738*/ 	.word	0x00000000
        /*073c*/ 	.short	0x0101
        /*073e*/ 	.byte	0x3f
	.zero		1


	//   ....[84]....
        /*0740*/ 	.word	0x00040aa0
        /*0744*/ 	.word	0x00000004
        /*0748*/ 	.word	0x00000000
        /*074c*/ 	.short	0x0101
        /*074e*/ 	.byte	0x3f
	.zero		1


	//   ....[85]....
        /*0750*/ 	.word	0x00040ae0
        /*0754*/ 	.word	0x00000002
        /*0758*/ 	.word	0x00000000
        /*075c*/ 	.short	0x010a
        /*075e*/ 	.byte	0x3f
	.zero		1


	//   ....[86]....
        /*0760*/ 	.word	0x00040b30
        /*0764*/ 	.word	0x00000008
        /*0768*/ 	.word	0x00000000
        /*076c*/ 	.short	0x010a
        /*076e*/ 	.byte	0x3f
	.zero		1


	//----- nvinfo : EIATTR_NUM_MBARRIERS
	.align		4
.L_352:
        /*0770*/ 	.byte	0x03, 0x38
        /*0772*/ 	.short	0x0017


	//----- nvinfo : EIATTR_EXIT_INSTR_OFFSETS
	.align		4
        /*0774*/ 	.byte	0x04, 0x1c
        /*0776*/ 	.short	(.L_354 - .L_353)


	//   ....[0]....
.L_353:
        /*0778*/ 	.word	0x00000b80


	//   ....[1]....
        /*077c*/ 	.word	0x000215b0


	//   ....[2]....
        /*0780*/ 	.word	0x00021610


	//   ....[3]....
        /*0784*/ 	.word	0x00024620


	//   ....[4]....
        /*0788*/ 	.word	0x00024850


	//----- nvinfo : EIATTR_MAX_THREADS
	.align		4
.L_354:
        /*078c*/ 	.byte	0x04, 0x05
        /*078e*/ 	.short	(.L_356 - .L_355)
.L_355:
        /*0790*/ 	.word	0x00000180
        /*0794*/ 	.word	0x00000001
        /*0798*/ 	.word	0x00000001


	//----- nvinfo : EIATTR_CRS_STACK_SIZE
	.align		4
.L_356:
        /*079c*/ 	.byte	0x04, 0x1e
        /*079e*/ 	.short	(.L_358 - .L_357)
.L_357:
        /*07a0*/ 	.word	0x00000000


	//----- nvinfo : EIATTR_CBANK_PARAM_SIZE
	.align		4
.L_358:
        /*07a4*/ 	.byte	0x03, 0x19
        /*07a6*/ 	.short	0x0cf0


	//----- nvinfo : EIATTR_PARAM_CBANK
	.align		4
        /*07a8*/ 	.byte	0x04, 0x0a
        /*07aa*/ 	.short	(.L_360 - .L_359)
	.align		4
.L_359:
        /*07ac*/ 	.word	index@(.nv.constant0._ZN7cutlass13device_kernelIN5flash11enable_sm90INS1_16FlashAttnFwdSm90INS1_25CollectiveMainloopFwdSm90ILi2EN4cute5tupleIJNS5_1CILi1EEES8_S8_EEENS6_IJNS7_ILi128EEENS7_ILi96EEENS7_ILi64EEEEEELi256ENS_10bfloat16_tEfNS_4arch4Sm90ELb0ELb1ELb1ELb0ELb0ELb0ELb1ELb1ELb0ELb0ELb0ELb0EEENS1_21CollectiveEpilogueFwdINS6_IJSA_NS7_ILi256EEESB_EEES9_SE_SG_Li256ELb0ELb0ELb0ELb0EEENS1_30DynamicPersistentTileSchedulerILi256ELi32ELb0ELb0ELb1EEEEEEEEEvNT_6ParamsE)
        /*07b0*/ 	.short	0x0210
        /*07b2*/ 	.short	0x0cf0


	//----- nvinfo : EIATTR_SW_WAR
	.align		4
.L_360:
        /*07b4*/ 	.byte	0x04, 0x36
        /*07b6*/ 	.short	(.L_362 - .L_361)
.L_361:
        /*07b8*/ 	.word	0x00000008
.L_362:


//--------------------- .nv.info._ZN7cutlass13device_kernelIN5flash11enable_sm90INS1_16FlashAttnFwdSm90INS1_25CollectiveMainloopFwdSm90ILi2EN4cute5tupleIJNS5_1CILi1EEES8_S8_EEENS6_IJNS7_ILi128EEENS7_ILi96EEENS7_ILi64EEEEEELi256ENS_10bfloat16_tEfNS_4arch4Sm90ELb0ELb1ELb1ELb1ELb0ELb0ELb0ELb1ELb0ELb0ELb0ELb0EEENS1_21CollectiveEpilogueFwdINS6_IJSA_NS7_ILi256EEESB_EEES9_SE_SG_Li256ELb1ELb0ELb0ELb0EEENS1_36VarlenDynamicPersistentTileSchedulerILi128ELi96ELi256ELi32ELb0ELb0ELb1ELb1ELb0ELb1EEEEEEEEEvNT_6ParamsE --------------------------
	.section	.nv.info._ZN7cutlass13device_kernelIN5flash11enable_sm90INS1_16FlashAttnFwdSm90INS1_25CollectiveMainloopFwdSm90ILi2EN4cute5tupleIJNS5_1CILi1EEES8_S8_EEENS6_IJNS7_ILi128EEENS7_ILi96EEENS7_ILi64EEEEEELi256ENS_10bfloat16_tEfNS_4arch4Sm90ELb0ELb1ELb1ELb1ELb0ELb0ELb0ELb1ELb0ELb0ELb0ELb0EEENS1_21CollectiveEpilogueFwdINS6_IJSA_NS7_ILi256EEESB_EEES9_SE_SG_Li256ELb1ELb0ELb0ELb0EEENS1_36VarlenDynamicPersistentTileSchedulerILi128ELi96ELi256ELi32ELb0ELb0ELb1ELb1ELb0ELb1EEEEEEEEEvNT_6ParamsE,"",@"SHT_CUDA_INFO"
	.sectionflags	@""
	.align	4


	//----- nvinfo : EIATTR_CUDA_API_VERSION
	.align		4
        /*0000*/ 	.byte	0x04, 0x37
        /*0002*/ 	.short	(.L_364 - .L_363)
.L_363:
        /*0004*/ 	.word	0x00000082


	//----- nvinfo : EIATTR_KPARAM_INFO
	.align		4
.L_364:
        /*0008*/ 	.byte	0x04, 0x17
        /*000a*/ 	.short	(.L_366 - .L_365)
.L_365:
        /*000c*/ 	.word	0x00000000
        /*0010*/ 	.short	0x0000
        /*0012*/ 	.short	0x0070
        /*0014*/ 	.byte	0x00, 0xf0, 0x01, 0x28


	//----- nvinfo : EIATTR_SPARSE_MMA_MASK
	.align		4
.L_366:
        /*0018*/ 	.byte	0x03, 0x50
        /*001a*/ 	.short	0x0000


	//----- nvinfo : EIATTR_MAXREG_COUNT
	.align		4
        /*001c*/ 	.byte	0x03, 0x1b
        /*001e*/ 	.short	0x00a8


	//----- nvinfo : EIATTR_NUM_BARRIERS
	.align		4
        /*0020*/ 	.byte	0x02, 0x4c
        /*0022*/ 	.byte	0x10
	.zero		1


	//----- nvinfo : EIATTR_EXTERNS
	.align		4
        /*0024*/ 	.byte	0x04, 0x0f
        /*0026*/ 	.short	(.L_368 - .L_367)


	//   ....[0]....
	.align		4
.L_367:
        /*0028*/ 	.word	index@(__assertfail)


	//----- nvinfo : EIATTR_ANNOTATIONS
	.align		4
.L_368:
        /*002c*/ 	.byte	0x04, 0x55
        /*002e*/ 	.short	(.L_370 - .L_369)


	//   ....[0]....
.L_369:
        /* <DEDUP_REMOVED lines=27> */


	//----- nvinfo : EIATTR_MERCURY_ISA_VERSION
	.align		4
.L_370:
        /*01d0*/ 	.byte	0x03, 0x5f
        /*01d2*/ 	.short	0x0101


	//----- nvinfo : EIATTR_UNUSED_LOAD_BYTE_OFFSET
	.align		4
        /*01d4*/ 	.byte	0x04, 0x44
        /*01d6*/ 	.short	(.L_372 - .L_371)


	//   ....[0]....
.L_371:
        /*01d8*/ 	.word	0x00000a70
        /*01dc*/ 	.word	0x0000fff0


	//   ....[1]....
        /*01e0*/ 	.word	0x0000e6d0
        /*01e4*/ 	.word	0x0000fff0


	//----- nvinfo : EIATTR_INT_WARP_WIDE_INSTR_OFFSETS
	.align		4
.L_372:
        /*01e8*/ 	.byte	0x04, 0x31
        /*01ea*/ 	.short	(.L_374 - .L_373)


	//   ....[0]....
.L_373:
        /*01ec*/ 	.word	0x00000160


	//   ....[1]....
        /*01f0*/ 	.word	0x000001a0


	//   ....[2]....
        /*01f4*/ 	.word	0x00000210


	//   ....[3]....
        /*01f8*/ 	.word	0x00012600


	//   ....[4]....
        /*01fc*/ 	.word	0x00012690


	//   ....[5]....
        /*0200*/ 	.word	0x00012b90


	//   ....[6]....
        /*0204*/ 	.word	0x00012c10


	//   ....[7]....
        /*0208*/ 	.word	0x00014f30


	//   ....[8]....
        /*020c*/ 	.word	0x00014fc0


	//----- nvinfo : EIATTR_COOP_GROUP_MASK_REGIDS
	.align		4
.L_374:
        /*0210*/ 	.byte	0x04, 0x29
        /*0212*/ 	.short	(.L_376 - .L_375)


	//   ....[0]....
.L_375:
        /*0214*/ 	.word	0xffffffff


	//   ....[1]....
        /*0218*/ 	.word	0xffffffff


	//   ....[2]....
        /*021c*/ 	.word	0xffffffff


	//   ....[3]....
        /*0220*/ 	.word	0xffffffff


	//   ....[4]....
        /*0224*/ 	.word	0xffffffff


	//   ....[5]....
        /*0228*/ 	.word	0xffffffff


	//   ....[6]....
        /*022c*/ 	.word	0xffffffff


	//   ....[7]....
        /*0230*/ 	.word	0xffffffff


	//   ....[8]....
        /*0234*/ 	.word	0xffffffff


	//   ....[9]....
        /*0238*/ 	.word	0xffffffff


	//   ....[10]....
        /*023c*/ 	.word	0xffffffff


	//   ....[11]....
        /*0240*/ 	.word	0xffffffff


	//   ....[12]....
        /*0244*/ 	.word	0xffffffff


	//   ....[13]....
        /*0248*/ 	.word	0xffffffff


	//   ....[14]....
        /*024c*/ 	.word	0xffffffff


	//   ....[15]....
        /*0250*/ 	.word	0xffffffff


	//   ....[16]....
        /*0254*/ 	.word	0xffffffff


	//   ....[17]....
        /*0258*/ 	.word	0xffffffff


	//   ....[18]....
        /*025c*/ 	.word	0xffffffff


	//   ....[19]....
        /*0260*/ 	.word	0xffffffff


	//   ....[20]....
        /*0264*/ 	.word	0xffffffff


	//   ....[21]....
        /*0268*/ 	.word	0xffffffff


	//   ....[22]....
        /*026c*/ 	.word	0xffffffff


	//   ....[23]....
        /*0270*/ 	.word	0xffffffff


	//   ....[24]....
        /*0274*/ 	.word	0xffffffff


	//   ....[25]....
        /*0278*/ 	.word	0xffffffff


	//   ....[26]....
        /*027c*/ 	.word	0xffffffff


	//   ....[27]....
        /*0280*/ 	.word	0xffffffff


	//   ....[28]....
        /*0284*/ 	.word	0xffffffff


	//   ....[29]....
        /*0288*/ 	.word	0xffffffff


	//   ....[30]....
        /*028c*/ 	.word	0xffffffff


	//   ....[31]....
        /*0290*/ 	.word	0xffffffff


	//   ....[32]....
        /*0294*/ 	.word	0xffffffff


	//   ....[33]....
        /*0298*/ 	.word	0xffffffff


	//   ....[34]....
        /*029c*/ 	.word	0xffffffff


	//   ....[35]....
        /*02a0*/ 	.word	0xffffffff


	//   ....[36]....
        /*02a4*/ 	.word	0xffffffff


	//   ....[37]....
        /*02a8*/ 	.word	0xffffffff


	//   ....[38]....
        /*02ac*/ 	.word	0xffffffff


	//   ....[39]....
        /*02b0*/ 	.word	0xffffffff


	//   ....[40]....
        /*02b4*/ 	.word	0xffffffff


	//   ....[41]....
        /*02b8*/ 	.word	0xffffffff


	//   ....[42]....
        /*02bc*/ 	.word	0xffffffff


	//   ....[43]....
        /*02c0*/ 	.word	0xffffffff


	//   ....[44]....
        /*02c4*/ 	.word	0xffffffff


	//   ....[45]....
        /*02c8*/ 	.word	0xffffffff


	//   ....[46]....
        /*02cc*/ 	.word	0xffffffff


	//   ....[47]....
        /*02d0*/ 	.word	0xffffffff


	//   ....[48]....
        /*02d4*/ 	.word	0xffffffff


	//   ....[49]....
        /*02d8*/ 	.word	0xffffffff


	//   ....[50]....
        /*02dc*/ 	.word	0xffffffff


	//   ....[51]....
        /*02e0*/ 	.word	0xffffffff


	//   ....[52]....
        /*02e4*/ 	.word	0xffffffff


	//   ....[53]....
        /*02e8*/ 	.word	0xffffffff


	//   ....[54]....
        /*02ec*/ 	.word	0xffffffff


	//   ....[55]....
        /*02f0*/ 	.word	0xffffffff


	//   ....[56]....
        /*02f4*/ 	.word	0xffffffff


	//   ....[57]....
        /*02f8*/ 	.word	0xffffffff


	//   ....[58]....
        /*02fc*/ 	.word	0xffffffff


	//   ....[59]....
        /*0300*/ 	.word	0xffffffff


	//   ....[60]....
        /*0304*/ 	.word	0xffffffff


	//   ....[61]....
        /*0308*/ 	.word	0xffffffff


	//   ....[62]....
        /*030c*/ 	.word	0x0500000f


	//   ....[63]....
        /*0310*/ 	.word	0x0500000f


	//   ....[64]....
        /*0314*/ 	.word	0x0500000f


	//   ....[65]....
        /*0318*/ 	.word	0x0500000f


	//   ....[66]....
        /*031c*/ 	.word	0x0500000f


	//   ....[67]....
        /*0320*/ 	.word	0x0500000f


	//   ....[68]....
        /*0324*/ 	.word	0x0500000f


	//   ....[69]....
        /*0328*/ 	.word	0x0500000f


	//   ....[70]....
        /*032c*/ 	.word	0x0500000f


	//   ....[71]....
        /*0330*/ 	.word	0x0500000f


	//   ....[72]....
        /*0334*/ 	.word	0x0500000f


	//   ....[73]....
        /*0338*/ 	.word	0x0500000f


	//   ....[74]....
        /*033c*/ 	.word	0x0500000f


	//   ....[75]....
        /*0340*/ 	.word	0x0500000f


	//   ....[76]....
        /*0344*/ 	.word	0x0500000f


	//   ....[77]....
        /*0348*/ 	.word	0x0500000f


	//   ....[78]....
        /*034c*/ 	.word	0x0500000f


	//   ....[79]....
        /*0350*/ 	.word	0x0500000f


	//   ....[80]....
        /*0354*/ 	.word	0x0500000f


	//----- nvinfo : EIATTR_COOP_GROUP_INSTR_OFFSETS
	.align		4
.L_376:
        /*0358*/ 	.byte	0x04, 0x28
        /*035a*/ 	.short	(.L_378 - .L_377)


	//   ....[0]....
.L_377:
        /*035c*/ 	.word	0x00000070


	//   ....[1]....
        /*0360*/ 	.word	0x00000170


	//   ....[2]....
        /*0364*/ 	.word	0x000001c0


	//   ....[3]....
        /*0368*/ 	.word	0x000003f0


	//   ....[4]....
        /*036c*/ 	.word	0x00000550


	//   ....[5]....
        /*0370*/ 	.word	0x00000670


	//   ....[6]....
        /*0374*/ 	.word	0x000007d0


	//   ....[7]....
        /*0378*/ 	.word	0x000019e0


	//   ....[8]....
        /*037c*/ 	.word	0x00003610


	//   ....[9]....
        /*0380*/ 	.word	0x00003720


	//   ....[10]....
        /*0384*/ 	.word	0x00003c80


	//   ....[11]....
        /*0388*/ 	.word	0x00003ce0


	//   ....[12]....
        /*038c*/ 	.word	0x00006470


	//   ....[13]....
        /*0390*/ 	.word	0x00006580


	//   ....[14]....
        /*0394*/ 	.word	0x00006bf0


	//   ....[15]....
        /*0398*/ 	.word	0x00006d90


	//   ....[16]....
        /*039c*/ 	.word	0x00008c20


	//   ....[17]....
        /*03a0*/ 	.word	0x00008ca0


	//   ....[18]....
        /*03a4*/ 	.word	0x00009110


	//   ....[19]....
        /*03a8*/ 	.word	0x000092d0


	//   ....[20]....
        /*03ac*/ 	.word	0x0000bff0


	//   ....[21]....
        /*03b0*/ 	.word	0x0000c110


	//   ....[22]....
        /*03b4*/ 	.word	0x0000c8b0


	//   ....[23]....
        /*03b8*/ 	.word	0x0000ca80


	//   ....[24]....
        /*03bc*/ 	.word	0x0000dc50


	//   ....[25]....
        /*03c0*/ 	.word	0x0000dc90


	//   ....[26]....
        /*03c4*/ 	.word	0x0000dd60


	//   ....[27]....
        /*03c8*/ 	.word	0x0000dd70


	//   ....[28]....
        /*03cc*/ 	.word	0x00011190


	//   ....[29]....
        /*03d0*/ 	.word	0x00011310


	//   ....[30]....
        /*03d4*/ 	.word	0x00011340


	//   ....[31]....
        /*03d8*/ 	.word	0x00011380


	//   ....[32]....
        /*03dc*/ 	.word	0x000113f0


	//   ....[33]....
        /*03e0*/ 	.word	0x00011450


	//   ....[34]....
        /*03e4*/ 	.word	0x00011490


	//   ....[35]....
        /*03e8*/ 	.word	0x00011630


	//   ....[36]....
        /*03ec*/ 	.word	0x00011690


	//   ....[37]....
        /*03f0*/ 	.word	0x000116d0


	//   ....[38]....
        /*03f4*/ 	.word	0x00011710


	//   ....[39]....
        /*03f8*/ 	.word	0x00011740


	//   ....[40]....
        /*03fc*/ 	.word	0x00011770


	//   ....[41]....
        /*0400*/ 	.word	0x00011810


	//   ....[42]....
        /*0404*/ 	.word	0x00011870


	//   ....[43]....
        /*0408*/ 	.word	0x00011900


	//   ....[44]....
        /*040c*/ 	.word	0x00015050


	//   ....[45]....
        /*0410*/ 	.word	0x00015060


	//   ....[46]....
        /*0414*/ 	.word	0x00015170


	//   ....[47]....
        /*0418*/ 	.word	0x000151d0


	//   ....[48]....
        /*041c*/ 	.word	0x00015210


	//   ....[49]....
        /*0420*/ 	.word	0x00015250


	//   ....[50]....
        /*0424*/ 	.word	0x00015280


	//   ....[51]....
        /*0428*/ 	.word	0x000152b0


	//   ....[52]....
        /*042c*/ 	.word	0x00015440


	//   ....[53]....
        /*0430*/ 	.word	0x000154a0


	//   ....[54]....
        /*0434*/ 	.word	0x000154e0


	//   ....[55]....
        /*0438*/ 	.word	0x00015520


	//   ....[56]....
        /*043c*/ 	.word	0x00015550


	//   ....[57]....
        /*0440*/ 	.word	0x00015580


	//   ....[58]....
        /*0444*/ 	.word	0x00015640


	//   ....[59]....
        /*0448*/ 	.word	0x00015660


	//   ....[60]....
        /*044c*/ 	.word	0x000156d0


	//   ....[61]....
        /*0450*/ 	.word	0x00015d60


	//   ....[62]....
        /*0454*/ 	.word	0x000163a0


	//   ....[63]....
        /*0458*/ 	.word	0x000167c0


	//   ....[64]....
        /*045c*/ 	.word	0x00016850


	//   ....[65]....
        /*0460*/ 	.word	0x000168f0


	//   ....[66]....
        /*0464*/ 	.word	0x000169a0


	//   ....[67]....
        /*0468*/ 	.word	0x00016a20


	//   ....[68]....
        /*046c*/ 	.word	0x00016aa0


	//   ....[69]....
        /*0470*/ 	.word	0x00016b20


	//   ....[70]....
        /*0474*/ 	.word	0x00016ba0


	//   ....[71]....
        /*0478*/ 	.word	0x00016c30


	//   ....[72]....
        /*047c*/ 	.word	0x00016ce0


	//   ....[73]....
        /*0480*/ 	.word	0x00016d60


	//   ....[74]....
        /*0484*/ 	.word	0x00016de0


	//   ....[75]....
        /*0488*/ 	.word	0x00016e60


	//   ....[76]....
        /*048c*/ 	.word	0x00016ee0


	//   ....[77]....
        /*0490*/ 	.word	0x00016f50


	//   ....[78]....
        /*0494*/ 	.word	0x00016ff0


	//   ....[79]....
        /*0498*/ 	.word	0x00017080


	//   ....[80]....
        /*049c*/ 	.word	0x000171b0


	//----- nvinfo : EIATTR_REG_RECONFIG
	.align		4
.L_378:
        /*04a0*/ 	.byte	0x01, 0x54
	.zero		2


	//----- nvinfo : EIATTR_SYSCALL_OFFSETS
	.align		4
        /*04a4*/ 	.byte	0x04, 0x46
        /*04a6*/ 	.short	(.L_380 - .L_379)


	//   ....[0]....
.L_379:
        /*04a8*/ 	.word	0x00001bc0


	//   ....[1]....
        /*04ac*/ 	.word	0x00012820


	//   ....[2]....
        /*04b0*/ 	.word	0x00012960


	//   ....[3]....
        /*04b4*/ 	.word	0x00012a60


	//----- nvinfo : EIATTR_MBARRIER_INSTR_OFFSETS
	.align		4
.L_380:
        /*04b8*/ 	.byte	0x04, 0x39
        /*04ba*/ 	.short	(.L_382 - .L_381)


	//   ....[0]....
.L_381:
        /*04bc*/ 	.word	0x000002a0
        /*04c0*/ 	.word	0x000000ff
        /*04c4*/ 	.word	0x00022800
        /*04c8*/ 	.short	0x0100
        /*04ca*/ 	.byte	0x08
	.zero		1


	//   ....[1]....
        /*04cc*/ 	.word	0x000002b0
        /*04d0*/ 	.word	0x000000ff
        /*04d4*/ 	.word	0x00022820
        /*04d8*/ 	.short	0x0100
        /*04da*/ 	.byte	0x08
	.zero		1


	//   ....[2]....
        /*04dc*/ 	.word	0x000003a0
        /*04e0*/ 	.word	0x000000ff
        /*04e4*/ 	.word	0x00022830
        /*04e8*/ 	.short	0x0100
        /*04ea*/ 	.byte	0x08
	.zero		1


	//   ....[3]....
        /*04ec*/ 	.word	0x000003b0
        /*04f0*/ 	.word	0x000000ff
        /*04f4*/ 	.word	0x00022840
        /*04f8*/ 	.short	0x0100
        /*04fa*/ 	.byte	0x08
	.zero		1


	//   ....[4]....
        /*04fc*/ 	.word	0x000003c0
        /*0500*/ 	.word	0x000000ff
        /*0504*/ 	.word	0x00022838
        /*0508*/ 	.short	0x0100
        /*050a*/ 	.byte	0x08
	.zero		1


	//   ....[5]....
        /*050c*/ 	.word	0x000003d0
        /*0510*/ 	.word	0x000000ff
        /*0514*/ 	.word	0x00022848
        /*0518*/ 	.short	0x0100
        /*051a*/ 	.byte	0x08
	.zero		1


	//   ....[6]....
        /*051c*/ 	.word	0x00000500
        /*0520*/ 	.word	0x000000ff
        /*0524*/ 	.word	0x00022850
        /*0528*/ 	.short	0x0100
        /*052a*/ 	.byte	0x08
	.zero		1


	//   ....[7]....
        /*052c*/ 	.word	0x00000510
        /*0530*/ 	.word	0x000000ff
        /*0534*/ 	.word	0x00022860
        /*0538*/ 	.short	0x0100
        /*053a*/ 	.byte	0x08
	.zero		1


	//   ....[8]....
        /*053c*/ 	.word	0x00000520
        /*0540*/ 	.word	0x000000ff
        /*0544*/ 	.word	0x00022858
        /*0548*/ 	.short	0x0100
        /*054a*/ 	.byte	0x08
	.zero		1


	//   ....[9]....
        /*054c*/ 	.word	0x00000530
        /*0550*/ 	.word	0x000000ff
        /*0554*/ 	.word	0x00022868
        /*0558*/ 	.short	0x0100
        /*055a*/ 	.byte	0x08
	.zero		1


	//   ....[10]....
        /*055c*/ 	.word	0x00000620
        /*0560*/ 	.word	0x000000ff
        /*0564*/ 	.word	0x00022870
        /*0568*/ 	.short	0x0100
        /*056a*/ 	.byte	0x06
	.zero		1


	//   ....[11]....
        /*056c*/ 	.word	0x00000630
        /*0570*/ 	.word	0x000000ff
        /*0574*/ 	.word	0x00022880
        /*0578*/ 	.short	0x0100
        /*057a*/ 	.byte	0x06
	.zero		1


	//   ....[12]....
        /*057c*/ 	.word	0x00000640
        /*0580*/ 	.word	0x000000ff
        /*0584*/ 	.word	0x00022878
        /*0588*/ 	.short	0x0100
        /*058a*/ 	.byte	0x06
	.zero		1


	//   ....[13]....
        /*058c*/ 	.word	0x00000650
        /*0590*/ 	.word	0x000000ff
        /*0594*/ 	.word	0x00022888
        /*0598*/ 	.short	0x0100
        /*059a*/ 	.byte	0x06
	.zero		1


	//   ....[14]....
        /*059c*/ 	.word	0x00000780
        /*05a0*/ 	.word	0x000000ff
        /*05a4*/ 	.word	0x00022890
        /*05a8*/ 	.short	0x0100
        /*05aa*/ 	.byte	0x08
	.zero		1


	//   ....[15]....
        /*05ac*/ 	.word	0x00000790
        /*05b0*/ 	.word	0x000000ff
        /*05b4*/ 	.word	0x000228a0
        /*05b8*/ 	.short	0x0100
        /*05ba*/ 	.byte	0x08
	.zero		1


	//   ....[16]....
        /*05bc*/ 	.word	0x000007a0
        /*05c0*/ 	.word	0x000000ff
        /*05c4*/ 	.word	0x00022898
        /*05c8*/ 	.short	0x0100
        /*05ca*/ 	.byte	0x08
	.zero		1


	//   ....[17]....
        /*05cc*/ 	.word	0x000007b0
        /*05d0*/ 	.word	0x000000ff
        /*05d4*/ 	.word	0x000228a8
        /*05d8*/ 	.short	0x0100
        /*05da*/ 	.byte	0x08
	.zero		1


	//   ....[18]....
        /*05dc*/ 	.word	0x000008e0
        /*05e0*/ 	.word	0x000000ff
        /*05e4*/ 	.word	0x000228b0
        /*05e8*/ 	.short	0x0100
        /*05ea*/ 	.byte	0x08
	.zero		1


	//   ....[19]....
        /*05ec*/ 	.word	0x000008f0
        /*05f0*/ 	.word	0x000000ff
        /*05f4*/ 	.word	0x000228c0
        /*05f8*/ 	.short	0x0100
        /*05fa*/ 	.byte	0x08
	.zero		1


	//   ....[20]....
        /*05fc*/ 	.word	0x00000900
        /*0600*/ 	.word	0x000000ff
        /*0604*/ 	.word	0x000228b8
        /*0608*/ 	.short	0x0100
        /*060a*/ 	.byte	0x08
	.zero		1


	//   ....[21]....
        /*060c*/ 	.word	0x00000910
        /*0610*/ 	.word	0x000000ff
        /*0614*/ 	.word	0x000228c8
        /*0618*/ 	.short	0x0100
        /*061a*/ 	.byte	0x08
	.zero		1


	//   ....[22]....
        /*061c*/ 	.word	0x00001c70
        /*0620*/ 	.word	0x00000009
        /*0624*/ 	.word	0x00022800
        /*0628*/ 	.short	0x010a
        /*062a*/ 	.byte	0x3f
	.zero		1


	//   ....[23]....
        /*062c*/ 	.word	0x00001d40
        /*0630*/ 	.word	0x00000005
        /*0634*/ 	.word	0x00022830
        /*0638*/ 	.short	0x010a
        /*063a*/ 	.byte	0x3f
	.zero		1


	//   ....[24]....
        /*063c*/ 	.word	0x00001d80
        /*0640*/ 	.word	0x00000005
        /*0644*/ 	.word	0x00022830
        /*0648*/ 	.short	0x010a
        /*064a*/ 	.byte	0x3f
	.zero		1


	//   ....[25]....
        /*064c*/ 	.word	0x00002330
        /*0650*/ 	.word	0x00000000
        /*0654*/ 	.word	0x00000000
        /*0658*/ 	.short	0x0101
        /*065a*/ 	.byte	0x3f
	.zero		1


	//   ....[26]....
        /*065c*/ 	.word	0x000045c0
        /*0660*/ 	.word	0x00000005
        /*0664*/ 	.word	0x00022850
        /*0668*/ 	.short	0x010a
        /*066a*/ 	.byte	0x3f
	.zero		1


	//   ....[27]....
        /*066c*/ 	.word	0x00004600
        /*0670*/ 	.word	0x00000005
        /*0674*/ 	.word	0x00022850
        /*0678*/ 	.short	0x010a
        /*067a*/ 	.byte	0x3f
	.zero		1


	//   ....[28]....
        /*067c*/ 	.word	0x00004930
        /*0680*/ 	.word	0x00000005
        /*0684*/ 	.word	0x00000000
        /*0688*/ 	.short	0x0101
        /*068a*/ 	.byte	0x3f
	.zero		1


	//   ....[29]....
        /*068c*/ 	.word	0x00004c40
        /*0690*/ 	.word	0x000000ff
        /*0694*/ 	.word	0x00022830
        /*0698*/ 	.short	0x010a
        /*069a*/ 	.byte	0x1c
	.zero		1


	//   ....[30]....
        /*069c*/ 	.word	0x00004c80
        /*06a0*/ 	.word	0x000000ff
        /*06a4*/ 	.word	0x00022830
        /*06a8*/ 	.short	0x010a
        /*06aa*/ 	.byte	0x1c
	.zero		1


	//   ....[31]....
        /*06ac*/ 	.word	0x00005190
        /*06b0*/ 	.word	0x00000014
        /*06b4*/ 	.word	0x00000000
        /*06b8*/ 	.short	0x0101
        /*06ba*/ 	.byte	0x3f
	.zero		1


	//   ....[32]....
        /*06bc*/ 	.word	0x00007d30
        /*06c0*/ 	.word	0x000000ff
        /*06c4*/ 	.word	0x00022850
        /*06c8*/ 	.short	0x010a
        /*06ca*/ 	.byte	0x1c
	.zero		1


	//   ....[33]....
        /*06cc*/ 	.word	0x00007d70
        /*06d0*/ 	.word	0x000000ff
        /*06d4*/ 	.word	0x00022850
        /*06d8*/ 	.short	0x010a
        /*06da*/ 	.byte	0x1c
	.zero		1


	//   ....[34]....
        /*06dc*/ 	.word	0x00008070
        /*06e0*/ 	.word	0x000000b1
        /*06e4*/ 	.word	0x00000000
        /*06e8*/ 	.short	0x0101
        /*06ea*/ 	.byte	0x3f
	.zero		1


	//   ....[35]....
        /*06ec*/ 	.word	0x00008430
        /*06f0*/ 	.word	0x000000ff
        /*06f4*/ 	.word	0x00022830
        /*06f8*/ 	.short	0x010a
        /*06fa*/ 	.byte	0x19
	.zero		1


	//   ....[36]....
        /*06fc*/ 	.word	0x00008470
        /*0700*/ 	.word	0x000000ff
        /*0704*/ 	.word	0x00022830
        /*0708*/ 	.short	0x010a
        /*070a*/ 	.byte	0x19
	.zero		1


	//   ....[37]....
        /*070c*/ 	.word	0x000095d0
        /*0710*/ 	.word	0x00000099
        /*0714*/ 	.word	0x00000000
        /*0718*/ 	.short	0x0101
        /*071a*/ 	.byte	0x3f
	.zero		1


	//   ....[38]....
        /*071c*/ 	.word	0x0000a300
        /*0720*/ 	.word	0x000000ff
        /*0724*/ 	.word	0x00022850
        /*0728*/ 	.short	0x010a
        /*072a*/ 	.byte	0x19
	.zero		1


	//   ....[39]....
        /*072c*/ 	.word	0x0000a340
        /*0730*/ 	.word	0x000000ff
        /*0734*/ 	.word	0x00022850
        /*0738*/ 	.short	0x010a
        /*073a*/ 	.byte	0x19
	.zero		1


	//   ....[40]....
        /*073c*/ 	.word	0x0000a630
        /*0740*/ 	.word	0x000000d6
        /*0744*/ 	.word	0x00000000
        /*0748*/ 	.short	0x0101
        /*074a*/ 	.byte	0x3f
	.zero		1


	//   ....[41]....
        /*074c*/ 	.word	0x0000a7f0
        /*0750*/ 	.word	0x000000ff
        /*0754*/ 	.word	0x00022830
        /*0758*/ 	.short	0x010a
        /*075a*/ 	.byte	0x1b
	.zero		1


	//   ....[42]....
        /*075c*/ 	.word	0x0000a830
        /*0760*/ 	.word	0x000000ff
        /*0764*/ 	.word	0x00022830
        /*0768*/ 	.short	0x010a
        /*076a*/ 	.byte	0x1b
	.zero		1


	//   ....[43]....
        /*076c*/ 	.word	0x0000ad40
        /*0770*/ 	.word	0x00000006
        /*0774*/ 	.word	0x00000000
        /*0778*/ 	.short	0x0101
        /*077a*/ 	.byte	0x3f
	.zero		1


	//   ....[44]....
        /*077c*/ 	.word	0x0000d8e0
        /*0780*/ 	.word	0x000000ff
        /*0784*/ 	.word	0x00022850
        /*0788*/ 	.short	0x010a
        /*078a*/ 	.byte	0x1b
	.zero		1


	//   ....[45]....
        /*078c*/ 	.word	0x0000d920
        /*0790*/ 	.word	0x000000ff
        /*0794*/ 	.word	0x00022850
        /*0798*/ 	.short	0x010a
        /*079a*/ 	.byte	0x1b
	.zero		1


	//   ....[46]....
        /*079c*/ 	.word	0x0000dc10
        /*07a0*/ 	.word	0x000000b0
        /*07a4*/ 	.word	0x00000000
        /*07a8*/ 	.short	0x0101
        /*07aa*/ 	.byte	0x3f
	.zero		1


	//   ....[47]....
        /*07ac*/ 	.word	0x0000fe00
        /*07b0*/ 	.word	0x00000011
        /*07b4*/ 	.word	0x00000000
        /*07b8*/ 	.short	0x0101
        /*07ba*/ 	.byte	0x3f
	.zero		1


	//   ....[48]....
        /*07bc*/ 	.word	0x00012f70
        /*07c0*/ 	.word	0x00000009
        /*07c4*/ 	.word	0x00022840
        /*07c8*/ 	.short	0x010a
        /*07ca*/ 	.byte	0x3f
	.zero		1


	//   ....[49]....
        /*07cc*/ 	.word	0x00013360
        /*07d0*/ 	.word	0x0000000a
        /*07d4*/ 	.word	0x00022820
        /*07d8*/ 	.short	0x010a
        /*07da*/ 	.byte	0x3f
	.zero		1


	//   ....[50]....
        /*07dc*/ 	.word	0x00013420
        /*07e0*/ 	.word	0x00000006
        /*07e4*/ 	.word	0x00022860
        /*07e8*/ 	.short	0x010a
        /*07ea*/ 	.byte	0x3f
	.zero		1


	//   ....[51]....
        /*07ec*/ 	.word	0x00013a80
        /*07f0*/ 	.word	0x00000002
        /*07f4*/ 	.word	0x00022840
        /*07f8*/ 	.short	0x010a
        /*07fa*/ 	.byte	0x3f
	.zero		1


	//   ....[52]....
        /*07fc*/ 	.word	0x00013c90
        /*0800*/ 	.word	0x00000002
        /*0804*/ 	.word	0x00022860
        /*0808*/ 	.short	0x010a
        /*080a*/ 	.byte	0x3f
	.zero		1


	//   ....[53]....
        /*080c*/ 	.word	0x00014230
        /*0810*/ 	.word	0x00000002
        /*0814*/ 	.word	0x00022840
        /*0818*/ 	.short	0x010a
        /*081a*/ 	.byte	0x3f
	.zero		1


	//   ....[54]....
        /*081c*/ 	.word	0x00014430
        /*0820*/ 	.word	0x00000002
        /*0824*/ 	.word	0x00022860
        /*0828*/ 	.short	0x010a
        /*082a*/ 	.byte	0x3f
	.zero		1


	//   ....[55]....
        /*082c*/ 	.word	0x00014940
        /*0830*/ 	.word	0x00000002
        /*0834*/ 	.word	0x00022840
        /*0838*/ 	.short	0x010a
        /*083a*/ 	.byte	0x3f
	.zero		1


	//   ....[56]....
        /*083c*/ 	.word	0x00014b50
        /*0840*/ 	.word	0x00000002
        /*0844*/ 	.word	0x00022860
        /*0848*/ 	.short	0x010a
        /*084a*/ 	.byte	0x3f
	.zero		1


	//   ....[57]....
        /*084c*/ 	.word	0x00015ce0
        /*0850*/ 	.word	0x00000000
        /*0854*/ 	.word	0x00022820
        /*0858*/ 	.short	0x010a
        /*085a*/ 	.byte	0x3f
	.zero		1


	//   ....[58]....
        /*085c*/ 	.word	0x00015ea0
        /*0860*/ 	.word	0x00000006
        /*0864*/ 	.word	0x00000000
        /*0868*/ 	.short	0x010a
        /*086a*/ 	.byte	0x3f
	.zero		1


	//   ....[59]....
        /*086c*/ 	.word	0x00015f10
        /*0870*/ 	.word	0x00000007
        /*0874*/ 	.word	0x00000000
        /*0878*/ 	.short	0x010a
        /*087a*/ 	.byte	0x3f
	.zero		1


	//   ....[60]....
        /*087c*/ 	.word	0x00015f80
        /*0880*/ 	.word	0x00000004
        /*0884*/ 	.word	0x00000000
        /*0888*/ 	.short	0x010a
        /*088a*/ 	.byte	0x3f
	.zero		1


	//   ....[61]....
        /*088c*/ 	.word	0x00015fb0
        /*0890*/ 	.word	0x00000003
        /*0894*/ 	.word	0x00000000
        /*0898*/ 	.short	0x010a
        /*089a*/ 	.byte	0x3f
	.zero		1


	//   ....[62]....
        /*089c*/ 	.word	0x00016010
        /*08a0*/ 	.word	0x00000009
        /*08a4*/ 	.word	0x00022800
        /*08a8*/ 	.short	0x010a
        /*08aa*/ 	.byte	0x3f
	.zero		1


	//   ....[63]....
        /*08ac*/ 	.word	0x00016060
        /*08b0*/ 	.word	0x00000005
        /*08b4*/ 	.word	0x00022830
        /*08b8*/ 	.short	0x010a
        /*08ba*/ 	.byte	0x3f
	.zero		1


	//   ....[64]....
        /*08bc*/ 	.word	0x000160b0
        /*08c0*/ 	.word	0x00000005
        /*08c4*/ 	.word	0x00022850
        /*08c8*/ 	.short	0x010a
        /*08ca*/ 	.byte	0x3f
	.zero		1


	//   ....[65]....
        /*08cc*/ 	.word	0x00016110
        /*08d0*/ 	.word	0x00000015
        /*08d4*/ 	.word	0x00022830
        /*08d8*/ 	.short	0x010a
        /*08da*/ 	.byte	0x3f
	.zero		1


	//   ....[66]....
        /*08dc*/ 	.word	0x00016160
        /*08e0*/ 	.word	0x000000b1
        /*08e4*/ 	.word	0x00022850
        /*08e8*/ 	.short	0x010a
        /*08ea*/ 	.byte	0x3f
	.zero		1


	//   ....[67]....
        /*08ec*/ 	.word	0x000161c0
        /*08f0*/ 	.word	0x00000006
        /*08f4*/ 	.word	0x00022830
        /*08f8*/ 	.short	0x010a
        /*08fa*/ 	.byte	0x3f
	.zero		1


	//   ....[68]....
        /*08fc*/ 	.word	0x00016210
        /*0900*/ 	.word	0x000000d6
        /*0904*/ 	.word	0x00022850
        /*0908*/ 	.short	0x010a
        /*090a*/ 	.byte	0x3f
	.zero		1


	//   ....[69]....
        /*090c*/ 	.word	0x00016270
        /*0910*/ 	.word	0x00000006
        /*0914*/ 	.word	0x00022830
        /*0918*/ 	.short	0x010a
        /*091a*/ 	.byte	0x3f
	.zero		1


	//   ....[70]....
        /*091c*/ 	.word	0x000162c0
        /*0920*/ 	.word	0x000000b0
        /*0924*/ 	.word	0x00022850
        /*0928*/ 	.short	0x010a
        /*092a*/ 	.byte	0x3f
	.zero		1


	//   ....[71]....
        /*092c*/ 	.word	0x00016460
        /*0930*/ 	.word	0x00000009
        /*0934*/ 	.word	0x00022840
        /*0938*/ 	.short	0x010a
        /*093a*/ 	.byte	0x3f
	.zero		1


	//   ....[72]....
        /*093c*/ 	.word	0x000164e0
        /*0940*/ 	.word	0x00000009
        /*0944*/ 	.word	0x00022820
        /*0948*/ 	.short	0x010a
        /*094a*/ 	.byte	0x3f
	.zero		1


	//   ....[73]....
        /*094c*/ 	.word	0x00016530
        /*0950*/ 	.word	0x00000006
        /*0954*/ 	.word	0x00022860
        /*0958*/ 	.short	0x010a
        /*095a*/ 	.byte	0x3f
	.zero		1


	//   ....[74]....
        /*095c*/ 	.word	0x00016580
        /*0960*/ 	.word	0x00000002
        /*0964*/ 	.word	0x00022840
        /*0968*/ 	.short	0x010a
        /*096a*/ 	.byte	0x3f
	.zero		1


	//   ....[75]....
        /*096c*/ 	.word	0x000165d0
        /*0970*/ 	.word	0x00000002
        /*0974*/ 	.word	0x00022860
        /*0978*/ 	.short	0x010a
        /*097a*/ 	.byte	0x3f
	.zero		1


	//   ....[76]....
        /*097c*/ 	.word	0x00016620
        /*0980*/ 	.word	0x00000002
        /*0984*/ 	.word	0x00022840
        /*0988*/ 	.short	0x010a
        /*098a*/ 	.byte	0x3f
	.zero		1


	//   ....[77]....
        /*098c*/ 	.word	0x00016670
        /*0990*/ 	.word	0x00000002
        /*0994*/ 	.word	0x00022860
        /*0998*/ 	.short	0x010a
        /*099a*/ 	.byte	0x3f
	.zero		1


	//   ....[78]....
        /*099c*/ 	.word	0x000166c0
        /*09a0*/ 	.word	0x00000002
        /*09a4*/ 	.word	0x00022840
        /*09a8*/ 	.short	0x010a
        /*09aa*/ 	.byte	0x3f
	.zero		1


	//   ....[79]....
        /*09ac*/ 	.word	0x00016710
        /*09b0*/ 	.word	0x00000002
        /*09b4*/ 	.word	0x00022860
        /*09b8*/ 	.short	0x010a
        /*09ba*/ 	.byte	0x3f
	.zero		1


	//   ....[80]....
        /*09bc*/ 	.word	0x000170d0
        /*09c0*/ 	.word	0x00000000
        /*09c4*/ 	.word	0x00022820
        /*09c8*/ 	.short	0x010a
        /*09ca*/ 	.byte	0x3f
	.zero		1


	//   ....[81]....
        /*09cc*/ 	.word	0x00017270
        /*09d0*/ 	.word	0x00000006
        /*09d4*/ 	.word	0x00000000
        /*09d8*/ 	.short	0x010a
        /*09da*/ 	.byte	0x3f
	.zero		1


	//   ....[82]....
        /*09dc*/ 	.word	0x000172c0
        /*09e0*/ 	.word	0x00000007
        /*09e4*/ 	.word	0x00000000
        /*09e8*/ 	.short	0x010a
        /*09ea*/ 	.byte	0x3f
	.zero		1


	//   ....[83]....
        /*09ec*/ 	.word	0x00017310
        /*09f0*/ 	.word	0x00000004
        /*09f4*/ 	.word	0x00000000
        /*09f8*/ 	.short	0x010a
        /*09fa*/ 	.byte	0x3f
	.zero		1


	//----- nvinfo : EIATTR_NUM_MBARRIERS
	.align		4
.L_382:
        /*09fc*/ 	.byte	0x03, 0x38
        /*09fe*/ 	.short	0x0016


	//----- nvinfo : EIATTR_EXIT_INSTR_OFFSETS
	.align		4
        /*0a00*/ 	.byte	0x04, 0x1c
        /*0a02*/ 	.short	(.L_384 - .L_383)


	//   ....[0]....
.L_383:
        /*0a04*/ 	.word	0x00000ab0


	//   ....[1]....
        /*0a08*/ 	.word	0x00011150


	//   ....[2]....
        /*0a0c*/ 	.word	0x000111b0


	//   ....[3]....
        /*0a10*/ 	.word	0x00016000


	//----- nvinfo : EIATTR_MAX_THREADS
	.align		4
.L_384:
        /*0a14*/ 	.byte	0x04, 0x05
        /*0a16*/ 	.short	(.L_386 - .L_385)
.L_385:
        /*0a18*/ 	.word	0x00000180
        /*0a1c*/ 	.word	0x00000001
        /*0a20*/ 	.word	0x00000001


	//----- nvinfo : EIATTR_CRS_STACK_SIZE
	.align		4
.L_386:
        /*0a24*/ 	.byte	0x04, 0x1e
        /*0a26*/ 	.short	(.L_388 - .L_387)
.L_387:
        /*0a28*/ 	.word	0x00000000


	//----- nvinfo : EIATTR_CBANK_PARAM_SIZE
	.align		4
.L_388:
        /*0a2c*/ 	.byte	0x03, 0x19
        /*0a2e*/ 	.short	0x0a70


	//----- nvinfo : EIATTR_PARAM_CBANK
	.align		4
        /*0a30*/ 	.byte	0x04, 0x0a
        /*0a32*/ 	.short	(.L_390 - .L_389)
	.align		4
.L_389:
        /*0a34*/ 	.word	index@(.nv.constant0._ZN7cutlass13device_kernelIN5flash11enable_sm90INS1_16FlashAttnFwdSm90INS1_25CollectiveMainloopFwdSm90ILi2EN4cute5tupleIJNS5_1CILi1EEES8_S8_EEENS6_IJNS7_ILi128EEENS7_ILi96EEENS7_ILi64EEEEEELi256ENS_10bfloat16_tEfNS_4arch4Sm90ELb0ELb1ELb1ELb1ELb0ELb0ELb0ELb1ELb0ELb0ELb0ELb0EEENS1_21CollectiveEpilogueFwdINS6_IJSA_NS7_ILi256EEESB_EEES9_SE_SG_Li256ELb1ELb0ELb0ELb0EEENS1_36VarlenDynamicPersistentTileSchedulerILi128ELi96ELi256ELi32ELb0ELb0ELb1ELb1ELb0ELb1EEEEEEEEEvNT_6ParamsE)
        /*0a38*/ 	.short	0x0210
        /*0a3a*/ 	.short	0x0a70


	//----- nvinfo : EIATTR_SW_WAR
	.align		4
.L_390:
        /*0a3c*/ 	.byte	0x04, 0x36
        /*0a3e*/ 	.short	(.L_392 - .L_391)
.L_391:
        /*0a40*/ 	.word	0x00000008
.L_392:


//--------------------- .nv.info._ZN7cutlass13device_kernelIN5flash11enable_sm90INS1_16FlashAttnFwdSm90INS1_25CollectiveMainloopFwdSm90ILi2EN4cute5tupleIJNS5_1CILi1EEES8_S8_EEENS6_IJNS7_ILi128EEENS7_ILi96EEENS7_ILi64EEEEEELi256ENS_10bfloat16_tEfNS_4arch4Sm90ELb0ELb1ELb1ELb1ELb0ELb1ELb0ELb1ELb0ELb0ELb0ELb0EEENS1_21CollectiveEpilogueFwdINS6_IJSA_NS7_ILi256EEESB_EEES9_SE_SG_Li256ELb1ELb0ELb0ELb0EEENS1_36VarlenDynamicPersistentTileSchedulerILi128ELi96ELi256ELi32ELb0ELb0ELb1ELb1ELb0ELb1EEEEEEEEEvNT_6ParamsE --------------------------
	.section	.nv.info._ZN7cutlass13device_kernelIN5flash11enable_sm90INS1_16FlashAttnFwdSm90INS1_25CollectiveMainloopFwdSm90ILi2EN4cute5tupleIJNS5_1CILi1EEES8_S8_EEENS6_IJNS7_ILi128EEENS7_ILi96EEENS7_ILi64EEEEEELi256ENS_10bfloat16_tEfNS_4arch4Sm90ELb0ELb1ELb1ELb1ELb0ELb1ELb0ELb1ELb0ELb0ELb0ELb0EEENS1_21CollectiveEpilogueFwdINS6_IJSA_NS7_ILi256EEESB_EEES9_SE_SG_Li256ELb1ELb0ELb0ELb0EEENS1_36VarlenDynamicPersistentTileSchedulerILi128ELi96ELi256ELi32ELb0ELb0ELb1ELb1ELb0ELb1EEEEEEEEEvNT_6ParamsE,"",@"SHT_CUDA_INFO"
	.sectionflags	@""
	.align	4


	//----- nvinfo : EIATTR_CUDA_API_VERSION
	.align		4
        /*0000*/ 	.byte	0x04, 0x37
        /*0002*/ 	.short	(.L_394 - .L_393)
.L_393:
        /*0004*/ 	.word	0x00000082


	//----- nvinfo : EIATTR_KPARAM_INFO
	.align		4
.L_394:
        /*0008*/ 	.byte	0x04, 0x17
        /*000a*/ 	.short	(.L_396 - .L_395)
.L_395:
        /*000c*/ 	.word	0x00000000
        /*0010*/ 	.short	0x0000
        /*0012*/ 	.short	0x0070
        /*0014*/ 	.byte	0x00, 0xf0, 0x01, 0x28


	//----- nvinfo : EIATTR_SPARSE_MMA_MASK
	.align		4
.L_396:
        /*0018*/ 	.byte	0x03, 0x50
        /*001a*/ 	.short	0x0000


	//----- nvinfo : EIATTR_MAXREG_COUNT
	.align		4
        /*001c*/ 	.byte	0x03, 0x1b
        /*001e*/ 	.short	0x00a8


	//----- nvinfo : EIATTR_NUM_BARRIERS
	.align		4
        /*0020*/ 	.byte	0x02, 0x4c
        /*0022*/ 	.byte	0x10
	.zero		1


	//----- nvinfo : EIATTR_EXTERNS
	.align		4
        /*0024*/ 	.byte	0x04, 0x0f
        /*0026*/ 	.short	(.L_398 - .L_397)


	//   ....[0]....
	.align		4
.L_397:
        /*0028*/ 	.word	index@(__assertfail)


	//----- nvinfo : EIATTR_ANNOTATIONS
	.align		4
.L_398:
        /*002c*/ 	.byte	0x04, 0x55
        /*002e*/ 	.short	(.L_400 - .L_399)


	//   ....[0]....
.L_399:
        /* <DEDUP_REMOVED lines=42> */


	//----- nvinfo : EIATTR_MERCURY_ISA_VERSION
	.align		4
.L_400:
        /*02b8*/ 	.byte	0x03, 0x5f
        /*02ba*/ 	.short	0x0101


	//----- nvinfo : EIATTR_UNUSED_LOAD_BYTE_OFFSET
	.align		4
        /*02bc*/ 	.byte	0x04, 0x44
        /*02be*/ 	.short	(.L_402 - .L_401)


	//   ....[0]....
.L_401:
        /*02c0*/ 	.word	0x00000b00
        /*02c4*/ 	.word	0x0000fff0


	//   ....[1]....
        /*02c8*/ 	.word	0x00016760
        /*02cc*/ 	.word	0x0000fff0


	//----- nvinfo : EIATTR_INT_WARP_WIDE_INSTR_OFFSETS
	.align		4
.L_402:
        /*02d0*/ 	.byte	0x04, 0x31
        /*02d2*/ 	.short	(.L_404 - .L_403)


	//   ....[0]....
.L_403:
        /*02d4*/ 	.word	0x000001b0


	//   ....[1]....
        /*02d8*/ 	.word	0x00000250


	//   ....[2]....
        /*02dc*/ 	.word	0x000002c0


	//   ....[3]....
        /*02e0*/ 	.word	0x0001b800


	//   ....[4]....
        /*02e4*/ 	.word	0x0001b890


	//   ....[5]....
        /*02e8*/ 	.word	0x0001bd80


	//   ....[6]....
        /*02ec*/ 	.word	0x0001bdc0


	//   ....[7]....
        /*02f0*/ 	.word	0x0001e120


	//   ....[8]....
        /*02f4*/ 	.word	0x0001e1b0


	//----- nvinfo : EIATTR_COOP_GROUP_MASK_REGIDS
	.align		4
.L_404:
        /*02f8*/ 	.byte	0x04, 0x29
        /*02fa*/ 	.short	(.L_406 - .L_405)


	//   ....[0]....
.L_405:
        /*02fc*/ 	.word	0xffffffff


	//   ....[1]....
        /*0300*/ 	.word	0xffffffff


	//   ....[2]....
        /*0304*/ 	.word	0xffffffff


	//   ....[3]....
        /*0308*/ 	.word	0xffffffff


	//   ....[4]....
        /*030c*/ 	.word	0xffffffff


	//   ....[5]....
        /*0310*/ 	.word	0xffffffff


	//   ....[6]....
        /*0314*/ 	.word	0xffffffff


	//   ....[7]....
        /*0318*/ 	.word	0xffffffff


	//   ....[8]....
        /*031c*/ 	.word	0xffffffff


	//   ....[9]....
        /*0320*/ 	.word	0xffffffff


	//   ....[10]....
        /*0324*/ 	.word	0xffffffff


	//   ....[11]....
        /*0328*/ 	.word	0xffffffff


	//   ....[12]....
        /*032c*/ 	.word	0xffffffff


	//   ....[13]....
        /*0330*/ 	.word	0xffffffff


	//   ....[14]....
        /*0334*/ 	.word	0xffffffff


	//   ....[15]....
        /*0338*/ 	.word	0xffffffff


	//   ....[16]....
        /*033c*/ 	.word	0xffffffff


	//   ....[17]....
        /*0340*/ 	.word	0xffffffff


	//   ....[18]....
        /*0344*/ 	.word	0xffffffff


	//   ....[19]....
        /*0348*/ 	.word	0xffffffff


	//   ....[20]....
        /*034c*/ 	.word	0xffffffff


	//   ....[21]....
        /*0350*/ 	.word	0xffffffff


	//   ....[22]....
        /*0354*/ 	.word	0xffffffff


	//   ....[23]....
        /*0358*/ 	.word	0xffffffff


	//   ....[24]....
        /*035c*/ 	.word	0xffffffff


	//   ....[25]....
        /*0360*/ 	.word	0xffffffff


	//   ....[26]....
        /*0364*/ 	.word	0xffffffff


	//   ....[27]....
        /*0368*/ 	.word	0xffffffff


	//   ....[28]....
        /*036c*/ 	.word	0xffffffff


	//   ....[29]....
        /*0370*/ 	.word	0xffffffff


	//   ....[30]....
        /*0374*/ 	.word	0xffffffff


	//   ....[31]....
        /*0378*/ 	.word	0xffffffff


	//   ....[32]....
        /*037c*/ 	.word	0xffffffff


	//   ....[33]....
        /*0380*/ 	.word	0xffffffff


	//   ....[34]....
        /*0384*/ 	.word	0xffffffff


	//   ....[35]....
        /*0388*/ 	.word	0xffffffff


	//   ....[36]....
        /*038c*/ 	.word	0xffffffff


	//   ....[37]....
        /*0390*/ 	.word	0xffffffff


	//   ....[38]....
        /*0394*/ 	.word	0xffffffff


	//   ....[39]....
        /*0398*/ 	.word	0xffffffff


	//   ....[40]....
        /*039c*/ 	.word	0xffffffff


	//   ....[41]....
        /*03a0*/ 	.word	0xffffffff


	//   ....[42]....
        /*03a4*/ 	.word	0xffffffff


	//   ....[43]....
        /*03a8*/ 	.word	0xffffffff


	//   ....[44]....
        /*03ac*/ 	.word	0xffffffff


	//   ....[45]....
        /*03b0*/ 	.word	0xffffffff


	//   ....[46]....
        /*03b4*/ 	.word	0xffffffff


	//   ....[47]....
        /*03b8*/ 	.word	0xffffffff


	//   ....[48]....
        /*03bc*/ 	.word	0xffffffff


	//   ....[49]....
        /*03c0*/ 	.word	0xffffffff


	//   ....[50]....
        /*03c4*/ 	.word	0xffffffff


	//   ....[51]....
        /*03c8*/ 	.word	0xffffffff


	//   ....[52]....
        /*03cc*/ 	.word	0xffffffff


	//   ....[53]....
        /*03d0*/ 	.word	0xffffffff


	//   ....[54]....
        /*03d4*/ 	.word	0xffffffff


	//   ....[55]....
        /*03d8*/ 	.word	0xffffffff


	//   ....[56]....
        /*03dc*/ 	.word	0xffffffff


	//   ....[57]....
        /*03e0*/ 	.word	0xffffffff


	//   ....[58]....
        /*03e4*/ 	.word	0xffffffff


	//   ....[59]....
        /*03e8*/ 	.word	0xffffffff


	//   ....[60]....
        /*03ec*/ 	.word	0xffffffff


	//   ....[61]....
        /*03f0*/ 	.word	0xffffffff


	//   ....[62]....
        /*03f4*/ 	.word	0x0500000f


	//   ....[63]....
        /*03f8*/ 	.word	0x0500000f


	//   ....[64]....
        /*03fc*/ 	.word	0x0500000f


	//   ....[65]....
        /*0400*/ 	.word	0x0500000f


	//   ....[66]....
        /*0404*/ 	.word	0x0500000f


	//   ....[67]....
        /*0408*/ 	.word	0x0500000f


	//   ....[68]....
        /*040c*/ 	.word	0x0500000f


	//   ....[69]....
        /*0410*/ 	.word	0x0500000f


	//   ....[70]....
        /*0414*/ 	.word	0x0500000f


	//   ....[71]....
        /*0418*/ 	.word	0x0500000f


	//   ....[72]....
        /*041c*/ 	.word	0x0500000f


	//   ....[73]....
        /*0420*/ 	.word	0x0500000f


	//   ....[74]....
        /*0424*/ 	.word	0x0500000f


	//   ....[75]....
        /*0428*/ 	.word	0x0500000f


	//   ....[76]....
        /*042c*/ 	.word	0x0500000f


	//   ....[77]....
        /*0430*/ 	.word	0x0500000f


	//   ....[78]....
        /*0434*/ 	.word	0x0500000f


	//   ....[79]....
        /*0438*/ 	.word	0x0500000f


	//   ....[80]....
        /*043c*/ 	.word	0x0500000f


	//   ....[81]....
        /*0440*/ 	.word	0x0500000f


	//   ....[82]....
        /*0444*/ 	.word	0x0500000f


	//   ....[83]....
        /*0448*/ 	.word	0x0500000f


	//   ....[84]....
        /*044c*/ 	.word	0x0500000f


	//   ....[85]....
        /*0450*/ 	.word	0x0500000f


	//   ....[86]....
        /*0454*/ 	.word	0x0500000f


	//   ....[87]....
        /*0458*/ 	.word	0x0500000f


	//   ....[88]....
        /*045c*/ 	.word	0x0500000f


	//   ....[89]....
        /*0460*/ 	.word	0x0500000f


	//   ....[90]....
        /*0464*/ 	.word	0x0500000f


	//   ....[91]....
        /*0468*/ 	.word	0x0500000f


	//   ....[92]....
        /*046c*/ 	.word	0x0500000f


	//   ....[93]....
        /*0470*/ 	.word	0x0500000f


	//   ....[94]....
        /*0474*/ 	.word	0x0500000f


	//   ....[95]....
        /*0478*/ 	.word	0x0500000f


	//   ....[96]....
        /*047c*/ 	.word	0x0500000f


	//   ....[97]....
        /*0480*/ 	.word	0x0500000f


	//   ....[98]....
        /*0484*/ 	.word	0x0500000f


	//----- nvinfo : EIATTR_COOP_GROUP_INSTR_OFFSETS
	.align		4
.L_406:
        /*0488*/ 	.byte	0x04, 0x28
        /*048a*/ 	.short	(.L_408 - .L_407)


	//   ....[0]....
.L_407:
        /*048c*/ 	.word	0x00000060


	//   ....[1]....
        /*0490*/ 	.word	0x000001c0


	//   ....[2]....
        /*0494*/ 	.word	0x00000270


	//   ....[3]....
        /*0498*/ 	.word	0x00000430


	//   ....[4]....
        /*049c*/ 	.word	0x00000590


	//   ....[5]....
        /*04a0*/ 	.word	0x000006b0


	//   ....[6]....
        /*04a4*/ 	.word	0x00000810


	//   ....[7]....
        /*04a8*/ 	.word	0x000063d0


	//   ....[8]....
        /*04ac*/ 	.word	0x0000b0f0


	//   ....[9]....
        /*04b0*/ 	.word	0x0000b1d0


	//   ....[10]....
        /*04b4*/ 	.word	0x0000b800


	//   ....[11]....
        /*04b8*/ 	.word	0x0000b8b0


	//   ....[12]....
        /*04bc*/ 	.word	0x0000e3e0


	//   ....[13]....
        /*04c0*/ 	.word	0x0000e430


	//   ....[14]....
        /*04c4*/ 	.word	0x0000ebe0


	//   ....[15]....
        /*04c8*/ 	.word	0x0000edb0


	//   ....[16]....
        /*04cc*/ 	.word	0x00010a70


	//   ....[17]....
        /*04d0*/ 	.word	0x00010ad0


	//   ....[18]....
        /*04d4*/ 	.word	0x00010f60


	//   ....[19]....
        /*04d8*/ 	.word	0x00011120


	//   ....[20]....
        /*04dc*/ 	.word	0x00013f90


	//   ....[21]....
        /*04e0*/ 	.word	0x000143d0


	//   ....[22]....
        /*04e4*/ 	.word	0x000146c0


	//   ....[23]....
        /*04e8*/ 	.word	0x00014720


	//   ....[24]....
        /*04ec*/ 	.word	0x00015ce0


	//   ....[25]....
        /*04f0*/ 	.word	0x00015d50


	//   ....[26]....
        /*04f4*/ 	.word	0x00015da0


	//   ....[27]....
        /*04f8*/ 	.word	0x00015dd0


	//   ....[28]....
        /*04fc*/ 	.word	0x00019120


	//   ....[29]....
        /*0500*/ 	.word	0x00019290


	//   ....[30]....
        /*0504*/ 	.word	0x000192c0


	//   ....[31]....
        /*0508*/ 	.word	0x00019300


	//   ....[32]....
        /*050c*/ 	.word	0x00019370


	//   ....[33]....
        /*0510*/ 	.word	0x000193d0


	//   ....[34]....
        /*0514*/ 	.word	0x00019410


	//   ....[35]....
        /*0518*/ 	.word	0x000195b0


	//   ....[36]....
        /*051c*/ 	.word	0x00019610


	//   ....[37]....
        /*0520*/ 	.word	0x00019650


	//   ....[38]....
        /*0524*/ 	.word	0x00019690


	//   ....[39]....
        /*0528*/ 	.word	0x000196c0


	//   ....[40]....
        /*052c*/ 	.word	0x000196f0


	//   ....[41]....
        /*0530*/ 	.word	0x00019790


	//   ....[42]....
        /*0534*/ 	.word	0x000197f0


	//   ....[43]....
        /*0538*/ 	.word	0x00019880


	//   ....[44]....
        /*053c*/ 	.word	0x0001e240


	//   ....[45]....
        /*0540*/ 	.word	0x0001e250


	//   ....[46]....
        /*0544*/ 	.word	0x0001e360


	//   ....[47]....
        /*0548*/ 	.word	0x0001e3c0


	//   ....[48]....
        /*054c*/ 	.word	0x0001e400


	//   ....[49]....
        /*0550*/ 	.word	0x0001e440


	//   ....[50]....
        /*0554*/ 	.word	0x0001e470


	//   ....[51]....
        /*0558*/ 	.word	0x0001e4a0


	//   ....[52]....
        /*055c*/ 	.word	0x0001e630


	//   ....[53]....
        /*0560*/ 	.word	0x0001e690


	//   ....[54]....
        /*0564*/ 	.word	0x0001e6d0


	//   ....[55]....
        /*0568*/ 	.word	0x0001e710


	//   ....[56]....
        /*056c*/ 	.word	0x0001e740


	//   ....[57]....
        /*0570*/ 	.word	0x0001e770


	//   ....[58]....
        /*0574*/ 	.word	0x0001e830


	//   ....[59]....
        /*0578*/ 	.word	0x0001e850


	//   ....[60]....
        /*057c*/ 	.word	0x0001e8c0


	//   ....[61]....
        /*0580*/ 	.word	0x0001ef50


	//   ....[62]....
        /*0584*/ 	.word	0x0001f3e0


	//   ....[63]....
        /*0588*/ 	.word	0x0001f480


	//   ....[64]....
        /*058c*/ 	.word	0x0001f520


	//   ....[65]....
        /*0590*/ 	.word	0x0001f5c0


	//   ....[66]....
        /*0594*/ 	.word	0x0001f660


	//   ....[67]....
        /*0598*/ 	.word	0x0001f700


	//   ....[68]....
        /*059c*/ 	.word	0x0001f7a0


	//   ....[69]....
        /*05a0*/ 	.word	0x0001f840


	//   ....[70]....
        /*05a4*/ 	.word	0x0001f8e0


	//   ....[71]....
        /*05a8*/ 	.word	0x0001f9d0


	//   ....[72]....
        /*05ac*/ 	.word	0x0001fa70


	//   ....[73]....
        /*05b0*/ 	.word	0x0001fb10


	//   ....[74]....
        /*05b4*/ 	.word	0x0001fbb0


	//   ....[75]....
        /*05b8*/ 	.word	0x0001fc50


	//   ....[76]....
        /*05bc*/ 	.word	0x0001fcf0


	//   ....[77]....
        /*05c0*/ 	.word	0x0001fd90


	//   ....[78]....
        /*05c4*/ 	.word	0x0001fe30


	//   ....[79]....
        /*05c8*/ 	.word	0x000201d0


	//   ....[80]....
        /*05cc*/ 	.word	0x000204b0


	//   ....[81]....
        /*05d0*/ 	.word	0x000208d0


	//   ....[82]....
        /*05d4*/ 	.word	0x00020960


	//   ....[83]....
        /*05d8*/ 	.word	0x00020a00


	//   ....[84]....
        /*05dc*/ 	.word	0x00020ab0


	//   ....[85]....
        /*05e0*/ 	.word	0x00020b30


	//   ....[86]....
        /*05e4*/ 	.word	0x00020bb0


	//   ....[87]....
        /*05e8*/ 	.word	0x00020c30


	//   ....[88]....
        /*05ec*/ 	.word	0x00020cb0


	//   ....[89]....
        /*05f0*/ 	.word	0x00020d40


	//   ....[90]....
        /*05f4*/ 	.word	0x00020df0


	//   ....[91]....
        /*05f8*/ 	.word	0x00020e70


	//   ....[92]....
        /*05fc*/ 	.word	0x00020ef0


	//   ....[93]....
        /*0600*/ 	.word	0x00020f70


	//   ....[94]....
        /*0604*/ 	.word	0x00020ff0


	//   ....[95]....
        /*0608*/ 	.word	0x00021060


	//   ....[96]....
        /*060c*/ 	.word	0x00021100


	//   ....[97]....
        /*0610*/ 	.word	0x00021190


	//   ....[98]....
        /*0614*/ 	.word	0x000212c0


	//----- nvinfo : EIATTR_REG_RECONFIG
	.align		4
.L_408:
        /*0618*/ 	.byte	0x01, 0x54
	.zero		2


	//----- nvinfo : EIATTR_SYSCALL_OFFSETS
	.align		4
        /*061c*/ 	.byte	0x04, 0x46
        /*061e*/ 	.short	(.L_410 - .L_409)


	//   ....[0]....
.L_409:
        /*0620*/ 	.word	0x00001a50


	//   ....[1]....
        /*0624*/ 	.word	0x00001ba0


	//   ....[2]....
        /*0628*/ 	.word	0x00006570


	//   ....[3]....
        /*062c*/ 	.word	0x00006a00


	//   ....[4]....
        /*0630*/ 	.word	0x0001ba20


	//   ....[5]....
        /*0634*/ 	.word	0x0001bb60


	//   ....[6]....
        /*0638*/ 	.word	0x0001bc60


	//----- nvinfo : EIATTR_MBARRIER_INSTR_OFFSETS
	.align		4
.L_410:
        /*063c*/ 	.byte	0x04, 0x39
        /*063e*/ 	.short	(.L_412 - .L_411)


	//   ....[0]....
.L_411:
        /*0640*/ 	.word	0x000002e0
        /*0644*/ 	.word	0x000000ff
        /*0648*/ 	.word	0x00022800
        /*064c*/ 	.short	0x0100
        /*064e*/ 	.byte	0x08
	.zero		1


	//   ....[1]....
        /*0650*/ 	.word	0x000002f0
        /*0654*/ 	.word	0x000000ff
        /*0658*/ 	.word	0x00022820
        /*065c*/ 	.short	0x0100
        /*065e*/ 	.byte	0x08
	.zero		1


	//   ....[2]....
        /*0660*/ 	.word	0x000003e0
        /*0664*/ 	.word	0x000000ff
        /*0668*/ 	.word	0x00022830
        /*066c*/ 	.short	0x0100
        /*066e*/ 	.byte	0x08
	.zero		1


	//   ....[3]....
        /*0670*/ 	.word	0x000003f0
        /*0674*/ 	.word	0x000000ff
        /*0678*/ 	.word	0x00022840
        /*067c*/ 	.short	0x0100
        /*067e*/ 	.byte	0x08
	.zero		1


	//   ....[4]....
        /*0680*/ 	.word	0x00000400
        /*0684*/ 	.word	0x000000ff
        /*0688*/ 	.word	0x00022838
        /*068c*/ 	.short	0x0100
        /*068e*/ 	.byte	0x08
	.zero		1


	//   ....[5]....
        /*0690*/ 	.word	0x00000410
        /*0694*/ 	.word	0x000000ff
        /*0698*/ 	.word	0x00022848
        /*069c*/ 	.short	0x0100
        /*069e*/ 	.byte	0x08
	.zero		1


	//   ....[6]....
        /*06a0*/ 	.word	0x00000540
        /*06a4*/ 	.word	0x000000ff
        /*06a8*/ 	.word	0x00022850
        /*06ac*/ 	.short	0x0100
        /*06ae*/ 	.byte	0x08
	.zero		1


	//   ....[7]....
        /*06b0*/ 	.word	0x00000550
        /*06b4*/ 	.word	0x000000ff
        /*06b8*/ 	.word	0x00022860
        /*06bc*/ 	.short	0x0100
        /*06be*/ 	.byte	0x08
	.zero		1


	//   ....[8]....
        /*06c0*/ 	.word	0x00000560
        /*06c4*/ 	.word	0x000000ff
        /*06c8*/ 	.word	0x00022858
        /*06cc*/ 	.short	0x0100
        /*06ce*/ 	.byte	0x08
	.zero		1


	//   ....[9]....
        /*06d0*/ 	.word	0x00000570
        /*06d4*/ 	.word	0x000000ff
        /*06d8*/ 	.word	0x00022868
        /*06dc*/ 	.short	0x0100
        /*06de*/ 	.byte	0x08
	.zero		1


	//   ....[10]....
        /*06e0*/ 	.word	0x00000660
        /*06e4*/ 	.word	0x000000ff
        /*06e8*/ 	.word	0x00022870
        /*06ec*/ 	.short	0x0100
        /*06ee*/ 	.byte	0x06
	.zero		1


	//   ....[11]....
        /*06f0*/ 	.word	0x00000670
        /*06f4*/ 	.word	0x000000ff
        /*06f8*/ 	.word	0x00022880
        /*06fc*/ 	.short	0x0100
        /*06fe*/ 	.byte	0x06
	.zero		1


	//   ....[12]....
        /*0700*/ 	.word	0x00000680
        /*0704*/ 	.word	0x000000ff
        /*0708*/ 	.word	0x00022878
        /*070c*/ 	.short	0x0100
        /*070e*/ 	.byte	0x06
	.zero		1


	//   ....[13]....
        /*0710*/ 	.word	0x00000690
        /*0714*/ 	.word	0x000000ff
        /*0718*/ 	.word	0x00022888
        /*071c*/ 	.short	0x0100
        /*071e*/ 	.byte	0x06
	.zero		1


	//   ....[14]....
        /*0720*/ 	.word	0x000007c0
        /*0724*/ 	.word	0x000000ff
        /*0728*/ 	.word	0x00022890
        /*072c*/ 	.short	0x0100
        /*072e*/ 	.byte	0x08
	.zero		1


	//   ....[15]....
        /*0730*/ 	.word	0x000007d0
        /*0734*/ 	.word	0x000000ff
        /*0738*/ 	.word	0x000228a0
        /*073c*/ 	.short	0x0100
        /*073e*/ 	.byte	0x08
	.zero		1


	//   ....[16]....
        /*0740*/ 	.word	0x000007e0
        /*0744*/ 	.word	0x000000ff
        /*0748*/ 	.word	0x00022898
        /*074c*/ 	.short	0x0100
        /*074e*/ 	.byte	0x08
	.zero		1


	//   ....[17]....
        /*0750*/ 	.word	0x000007f0
        /*0754*/ 	.word	0x000000ff
        /*0758*/ 	.word	0x000228a8
        /*075c*/ 	.short	0x0100
        /*075e*/ 	.byte	0x08
	.zero		1


	//   ....[18]....
        /*0760*/ 	.word	0x00000920
        /*0764*/ 	.word	0x000000ff
        /*0768*/ 	.word	0x000228b0
        /*076c*/ 	.short	0x0100
        /*076e*/ 	.byte	0x08
	.zero		1


	//   ....[19]....
        /*0770*/ 	.word	0x00000930
        /*0774*/ 	.word	0x000000ff
        /*0778*/ 	.word	0x000228c0
        /*077c*/ 	.short	0x0100
        /*077e*/ 	.byte	0x08
	.zero		1


	//   ....[20]....
        /*0780*/ 	.word	0x00000940
        /*0784*/ 	.word	0x000000ff
        /*0788*/ 	.word	0x000228b8
        /*078c*/ 	.short	0x0100
        /*078e*/ 	.byte	0x08
	.zero		1


	//   ....[21]....
        /*0790*/ 	.word	0x00000950
        /*0794*/ 	.word	0x000000ff
        /*0798*/ 	.word	0x000228c8
        /*079c*/ 	.short	0x0100
        /*079e*/ 	.byte	0x08
	.zero		1


	//   ....[22]....
        /*07a0*/ 	.word	0x00002e90
        /*07a4*/ 	.word	0x0000005c
        /*07a8*/ 	.word	0x00022890
        /*07ac*/ 	.short	0x010a
        /*07ae*/ 	.byte	0x3f
	.zero		1


	//   ....[23]....
        /*07b0*/ 	.word	0x00004180
        /*07b4*/ 	.word	0x0000005c
        /*07b8*/ 	.word	0x00022890
        /*07bc*/ 	.short	0x010a
        /*07be*/ 	.byte	0x3f
	.zero		1


	//   ....[24]....
        /*07c0*/ 	.word	0x00005280
        /*07c4*/ 	.word	0x0000005c
        /*07c8*/ 	.word	0x00022890
        /*07cc*/ 	.short	0x010a
        /*07ce*/ 	.byte	0x3f
	.zero		1


	//   ....[25]....
        /*07d0*/ 	.word	0x00005490
        /*07d4*/ 	.word	0x00000004
        /*07d8*/ 	.word	0x00000000
        /*07dc*/ 	.short	0x0101
        /*07de*/ 	.byte	0x3f
	.zero		1


	//   ....[26]....
        /*07e0*/ 	.word	0x000054d0
        /*07e4*/ 	.word	0x0000005c
        /*07e8*/ 	.word	0x000228b0
        /*07ec*/ 	.short	0x010a
        /*07ee*/ 	.byte	0x3f
	.zero		1


	//   ....[27]....
        /*07f0*/ 	.word	0x00005b20
        /*07f4*/ 	.word	0x0000005c
        /*07f8*/ 	.word	0x00000000
        /*07fc*/ 	.short	0x0101
        /*07fe*/ 	.byte	0x3f
	.zero		1


	//   ....[28]....
        /*0800*/ 	.word	0x00006600
        /*0804*/ 	.word	0x00000011
        /*0808*/ 	.word	0x00022800
        /*080c*/ 	.short	0x010a
        /*080e*/ 	.byte	0x3f
	.zero		1


	//   ....[29]....
        /*0810*/ 	.word	0x00006650
        /*0814*/ 	.word	0x00000011
        /*0818*/ 	.word	0x00022800
        /*081c*/ 	.short	0x010a
        /*081e*/ 	.byte	0x3f
	.zero		1


	//   ....[30]....
        /*0820*/ 	.word	0x00007270
        /*0824*/ 	.word	0x00000011
        /*0828*/ 	.word	0x00022800
        /*082c*/ 	.short	0x010a
        /*082e*/ 	.byte	0x3f
	.zero		1


	//   ....[31]....
        /*0830*/ 	.word	0x00008700
        /*0834*/ 	.word	0x00000011
        /*0838*/ 	.word	0x00022800
        /*083c*/ 	.short	0x010a
        /*083e*/ 	.byte	0x3f
	.zero		1


	//   ....[32]....
        /*0840*/ 	.word	0x00009750
        /*0844*/ 	.word	0x00000005
        /*0848*/ 	.word	0x00022830
        /*084c*/ 	.short	0x010a
        /*084e*/ 	.byte	0x3f
	.zero		1


	//   ....[33]....
        /*0850*/ 	.word	0x000097f0
        /*0854*/ 	.word	0x00000005
        /*0858*/ 	.word	0x00022830
        /*085c*/ 	.short	0x010a
        /*085e*/ 	.byte	0x3f
	.zero		1


	//   ....[34]....
        /*0860*/ 	.word	0x00009f30
        /*0864*/ 	.word	0x00000000
        /*0868*/ 	.word	0x00000000
        /*086c*/ 	.short	0x0101
        /*086e*/ 	.byte	0x3f
	.zero		1


	//   ....[35]....
        /*0870*/ 	.word	0x0000c0c0
        /*0874*/ 	.word	0x00000005
        /*0878*/ 	.word	0x00022850
        /*087c*/ 	.short	0x010a
        /*087e*/ 	.byte	0x3f
	.zero		1


	//   ....[36]....
        /*0880*/ 	.word	0x0000c110
        /*0884*/ 	.word	0x00000005
        /*0888*/ 	.word	0x00022850
        /*088c*/ 	.short	0x010a
        /*088e*/ 	.byte	0x3f
	.zero		1


	//   ....[37]....
        /*0890*/ 	.word	0x0000c4e0
        /*0894*/ 	.word	0x00000005
        /*0898*/ 	.word	0x00000000
        /*089c*/ 	.short	0x0101
        /*089e*/ 	.byte	0x3f
	.zero		1


	//   ....[38]....
        /*08a0*/ 	.word	0x0000c7f0
        /*08a4*/ 	.word	0x000000d1
        /*08a8*/ 	.word	0x00022830
        /*08ac*/ 	.short	0x010a
        /*08ae*/ 	.byte	0x3f
	.zero		1


	//   ....[39]....
        /*08b0*/ 	.word	0x0000c850
        /*08b4*/ 	.word	0x000000d1
        /*08b8*/ 	.word	0x00022830
        /*08bc*/ 	.short	0x010a
        /*08be*/ 	.byte	0x3f
	.zero		1


	//   ....[40]....
        /*08c0*/ 	.word	0x0000ccc0
        /*08c4*/ 	.word	0x000000a4
        /*08c8*/ 	.word	0x00000000
        /*08cc*/ 	.short	0x0101
        /*08ce*/ 	.byte	0x3f
	.zero		1


	//   ....[41]....
        /*08d0*/ 	.word	0x0000fa10
        /*08d4*/ 	.word	0x000000d1
        /*08d8*/ 	.word	0x00022850
        /*08dc*/ 	.short	0x010a
        /*08de*/ 	.byte	0x3f
	.zero		1


	//   ....[42]....
        /*08e0*/ 	.word	0x0000fa60
        /*08e4*/ 	.word	0x000000d1
        /*08e8*/ 	.word	0x00022850
        /*08ec*/ 	.short	0x010a
        /*08ee*/ 	.byte	0x3f
	.zero		1


	//   ....[43]....
        /*08f0*/ 	.word	0x0000fe20
        /*08f4*/ 	.word	0x000000d1
        /*08f8*/ 	.word	0x00000000
        /*08fc*/ 	.short	0x0101
        /*08fe*/ 	.byte	0x3f
	.zero		1


	//   ....[44]....
        /*0900*/ 	.word	0x00010180
        /*0904*/ 	.word	0x000000cd
        /*0908*/ 	.word	0x00022830
        /*090c*/ 	.short	0x010a
        /*090e*/ 	.byte	0x3f
	.zero		1


	//   ....[45]....
        /*0910*/ 	.word	0x000101e0
        /*0914*/ 	.word	0x000000cd
        /*0918*/ 	.word	0x00022830
        /*091c*/ 	.short	0x010a
        /*091e*/ 	.byte	0x3f
	.zero		1


	//   ....[46]....
        /*0920*/ 	.word	0x000116f0
        /*0924*/ 	.word	0x000000a6
        /*0928*/ 	.word	0x00000000
        /*092c*/ 	.short	0x0101
        /*092e*/ 	.byte	0x3f
	.zero		1


	//   ....[47]....
        /*0930*/ 	.word	0x00012150
        /*0934*/ 	.word	0x000000cd
        /*0938*/ 	.word	0x00022850
        /*093c*/ 	.short	0x010a
        /*093e*/ 	.byte	0x3f
	.zero		1


	//   ....[48]....
        /*0940*/ 	.word	0x000121a0
        /*0944*/ 	.word	0x000000cd
        /*0948*/ 	.word	0x00022850
        /*094c*/ 	.short	0x010a
        /*094e*/ 	.byte	0x3f
	.zero		1


	//   ....[49]....
        /*0950*/ 	.word	0x00012540
        /*0954*/ 	.word	0x000000cd
        /*0958*/ 	.word	0x00000000
        /*095c*/ 	.short	0x0101
        /*095e*/ 	.byte	0x3f
	.zero		1


	//   ....[50]....
        /*0960*/ 	.word	0x00012670
        /*0964*/ 	.word	0x000000cd
        /*0968*/ 	.word	0x00022830
        /*096c*/ 	.short	0x010a
        /*096e*/ 	.byte	0x3f
	.zero		1


	//   ....[51]....
        /*0970*/ 	.word	0x000126d0
        /*0974*/ 	.word	0x000000cd
        /*0978*/ 	.word	0x00022830
        /*097c*/ 	.short	0x010a
        /*097e*/ 	.byte	0x3f
	.zero		1


	//   ....[52]....
        /*0980*/ 	.word	0x00012b30
        /*0984*/ 	.word	0x000000a4
        /*0988*/ 	.word	0x00000000
        /*098c*/ 	.short	0x0101
        /*098e*/ 	.byte	0x3f
	.zero		1


	//   ....[53]....
        /*0990*/ 	.word	0x000158a0
        /*0994*/ 	.word	0x000000cd
        /*0998*/ 	.word	0x00022850
        /*099c*/ 	.short	0x010a
        /*099e*/ 	.byte	0x3f
	.zero		1


	//   ....[54]....
        /*09a0*/ 	.word	0x000158f0
        /*09a4*/ 	.word	0x000000cd
        /*09a8*/ 	.word	0x00022850
        /*09ac*/ 	.short	0x010a
        /*09ae*/ 	.byte	0x3f
	.zero		1


	//   ....[55]....
        /*09b0*/ 	.word	0x00015cb0
        /*09b4*/ 	.word	0x000000cd
        /*09b8*/ 	.word	0x00000000
        /*09bc*/ 	.short	0x0101
        /*09be*/ 	.byte	0x3f
	.zero		1


	//   ....[56]....
        /*09c0*/ 	.word	0x00017e50
        /*09c4*/ 	.word	0x00000000
        /*09c8*/ 	.word	0x00000000
        /*09cc*/ 	.short	0x0101
        /*09ce*/ 	.byte	0x3f
	.zero		1


	//   ....[57]....
        /*09d0*/ 	.word	0x0001a850
        /*09d4*/ 	.word	0x00000007
        /*09d8*/ 	.word	0x00022820
        /*09dc*/ 	.short	0x010a
        /*09de*/ 	.byte	0x3f
	.zero		1


	//   ....[58]....
        /*09e0*/ 	.word	0x0001a8e0
        /*09e4*/ 	.word	0x00000008
        /*09e8*/ 	.word	0x000228a0
        /*09ec*/ 	.short	0x010a
        /*09ee*/ 	.byte	0x3f
	.zero		1


	//   ....[59]....
        /*09f0*/ 	.word	0x0001aac0
        /*09f4*/ 	.word	0x00000008
        /*09f8*/ 	.word	0x000228c0
        /*09fc*/ 	.short	0x010a
        /*09fe*/ 	.byte	0x3f
	.zero		1


	//   ....[60]....
        /*0a00*/ 	.word	0x0001aed0
        /*0a04*/ 	.word	0x00000009
        /*0a08*/ 	.word	0x000228a0
        /*0a0c*/ 	.short	0x010a
        /*0a0e*/ 	.byte	0x3f
	.zero		1


	//   ....[61]....
        /*0a10*/ 	.word	0x0001b090
        /*0a14*/ 	.word	0x00000009
        /*0a18*/ 	.word	0x000228c0
        /*0a1c*/ 	.short	0x010a
        /*0a1e*/ 	.byte	0x3f
	.zero		1


	//   ....[62]....
        /*0a20*/ 	.word	0x0001c170
        /*0a24*/ 	.word	0x00000005
        /*0a28*/ 	.word	0x00022840
        /*0a2c*/ 	.short	0x010a
        /*0a2e*/ 	.byte	0x3f
	.zero		1


	//   ....[63]....
        /*0a30*/ 	.word	0x0001c560
        /*0a34*/ 	.word	0x00000007
        /*0a38*/ 	.word	0x00022820
        /*0a3c*/ 	.short	0x010a
        /*0a3e*/ 	.byte	0x3f
	.zero		1


	//   ....[64]....
        /*0a40*/ 	.word	0x0001c620
        /*0a44*/ 	.word	0x00000002
        /*0a48*/ 	.word	0x00022860
        /*0a4c*/ 	.short	0x010a
        /*0a4e*/ 	.byte	0x3f
	.zero		1


	//   ....[65]....
        /*0a50*/ 	.word	0x0001cc70
        /*0a54*/ 	.word	0x00000002
        /*0a58*/ 	.word	0x00022840
        /*0a5c*/ 	.short	0x010a
        /*0a5e*/ 	.byte	0x3f
	.zero		1


	//   ....[66]....
        /*0a60*/ 	.word	0x0001ce80
        /*0a64*/ 	.word	0x00000002
        /*0a68*/ 	.word	0x00022860
        /*0a6c*/ 	.short	0x010a
        /*0a6e*/ 	.byte	0x3f
	.zero		1


	//   ....[67]....
        /*0a70*/ 	.word	0x0001d420
        /*0a74*/ 	.word	0x00000002
        /*0a78*/ 	.word	0x00022840
        /*0a7c*/ 	.short	0x010a
        /*0a7e*/ 	.byte	0x3f
	.zero		1


	//   ....[68]....
        /*0a80*/ 	.word	0x0001d620
        /*0a84*/ 	.word	0x00000002
        /*0a88*/ 	.word	0x00022860
        /*0a8c*/ 	.short	0x010a
        /*0a8e*/ 	.byte	0x3f
	.zero		1


	//   ....[69]....
        /*0a90*/ 	.word	0x0001db30
        /*0a94*/ 	.word	0x00000002
        /*0a98*/ 	.word	0x00022840
        /*0a9c*/ 	.short	0x010a
        /*0a9e*/ 	.byte	0x3f
	.zero		1


	//   ....[70]....
        /*0aa0*/ 	.word	0x0001dd40
        /*0aa4*/ 	.word	0x00000002
        /*0aa8*/ 	.word	0x00022860
        /*0aac*/ 	.short	0x010a
        /*0aae*/ 	.byte	0x3f
	.zero		1


	//   ....[71]....
        /*0ab0*/ 	.word	0x0001eed0
        /*0ab4*/ 	.word	0x00000000
        /*0ab8*/ 	.word	0x00022820
        /*0abc*/ 	.short	0x010a
        /*0abe*/ 	.byte	0x3f
	.zero		1


	//   ....[72]....
        /*0ac0*/ 	.word	0x0001f080
        /*0ac4*/ 	.word	0x00000006
        /*0ac8*/ 	.word	0x00000000
        /*0acc*/ 	.short	0x010a
        /*0ace*/ 	.byte	0x3f
	.zero		1


	//   ....[73]....
        /*0ad0*/ 	.word	0x0001f0f0
        /*0ad4*/ 	.word	0x00000007
        /*0ad8*/ 	.word	0x00000000
        /*0adc*/ 	.short	0x010a
        /*0ade*/ 	.byte	0x3f
	.zero		1


	//   ....[74]....
        /*0ae0*/ 	.word	0x0001f160
        /*0ae4*/ 	.word	0x00000004
        /*0ae8*/ 	.word	0x00000000
        /*0aec*/ 	.short	0x010a
        /*0aee*/ 	.byte	0x3f
	.zero		1


	//   ....[75]....
        /*0af0*/ 	.word	0x0001f190
        /*0af4*/ 	.word	0x00000003
        /*0af8*/ 	.word	0x00000000
        /*0afc*/ 	.short	0x010a
        /*0afe*/ 	.byte	0x3f
	.zero		1


	//   ....[76]....
        /*0b00*/ 	.word	0x0001f1f0
        /*0b04*/ 	.word	0x0000005c
        /*0b08*/ 	.word	0x00022890
        /*0b0c*/ 	.short	0x010a
        /*0b0e*/ 	.byte	0x3f
	.zero		1


	//   ....[77]....
        /*0b10*/ 	.word	0x0001f240
        /*0b14*/ 	.word	0x0000005c
        /*0b18*/ 	.word	0x00022890
        /*0b1c*/ 	.short	0x010a
        /*0b1e*/ 	.byte	0x3f
	.zero		1


	//   ....[78]....
        /*0b20*/ 	.word	0x0001f290
        /*0b24*/ 	.word	0x0000005c
        /*0b28*/ 	.word	0x00022890
        /*0b2c*/ 	.short	0x010a
        /*0b2e*/ 	.byte	0x3f
	.zero		1


	//   ....[79]....
        /*0b30*/ 	.word	0x0001f2e0
        /*0b34*/ 	.word	0x0000005c
        /*0b38*/ 	.word	0x000228b0
        /*0b3c*/ 	.short	0x010a
        /*0b3e*/ 	.byte	0x3f
	.zero		1


	//   ....[80]....
        /*0b40*/ 	.word	0x0001f920
        /*0b44*/ 	.word	0x00000011
        /*0b48*/ 	.word	0x00022800
        /*0b4c*/ 	.short	0x010a
        /*0b4e*/ 	.byte	0x3f
	.zero		1


	//   ....[81]....
        /*0b50*/ 	.word	0x0001fe70
        /*0b54*/ 	.word	0x00000011
        /*0b58*/ 	.word	0x00022800
        /*0b5c*/ 	.short	0x010a
        /*0b5e*/ 	.byte	0x3f
	.zero		1


	//   ....[82]....
        /*0b60*/ 	.word	0x0001fec0
        /*0b64*/ 	.word	0x00000005
        /*0b68*/ 	.word	0x00022830
        /*0b6c*/ 	.short	0x010a
        /*0b6e*/ 	.byte	0x3f
	.zero		1


	//   ....[83]....
        /*0b70*/ 	.word	0x0001ff10
        /*0b74*/ 	.word	0x00000005
        /*0b78*/ 	.word	0x00022850
        /*0b7c*/ 	.short	0x010a
        /*0b7e*/ 	.byte	0x3f
	.zero		1


	//   ....[84]....
        /*0b80*/ 	.word	0x0001ff60
        /*0b84*/ 	.word	0x000000d1
        /*0b88*/ 	.word	0x00022830
        /*0b8c*/ 	.short	0x010a
        /*0b8e*/ 	.byte	0x3f
	.zero		1


	//   ....[85]....
        /*0b90*/ 	.word	0x0001ffb0
        /*0b94*/ 	.word	0x000000d1
        /*0b98*/ 	.word	0x00022850
        /*0b9c*/ 	.short	0x010a
        /*0b9e*/ 	.byte	0x3f
	.zero		1


	//   ....[86]....
        /*0ba0*/ 	.word	0x00020000
        /*0ba4*/ 	.word	0x000000cd
        /*0ba8*/ 	.word	0x00022830
        /*0bac*/ 	.short	0x010a
        /*0bae*/ 	.byte	0x3f
	.zero		1


	//   ....[87]....
        /*0bb0*/ 	.word	0x00020050
        /*0bb4*/ 	.word	0x000000cd
        /*0bb8*/ 	.word	0x00022850
        /*0bbc*/ 	.short	0x010a
        /*0bbe*/ 	.byte	0x3f
	.zero		1


	//   ....[88]....
        /*0bc0*/ 	.word	0x000200a0
        /*0bc4*/ 	.word	0x000000cd
        /*0bc8*/ 	.word	0x00022830
        /*0bcc*/ 	.short	0x010a
        /*0bce*/ 	.byte	0x3f
	.zero		1


	//   ....[89]....
        /*0bd0*/ 	.word	0x000200f0
        /*0bd4*/ 	.word	0x000000cd
        /*0bd8*/ 	.word	0x00022850
        /*0bdc*/ 	.short	0x010a
        /*0bde*/ 	.byte	0x3f
	.zero		1


	//   ....[90]....
        /*0be0*/ 	.word	0x00020290
        /*0be4*/ 	.word	0x00000007
        /*0be8*/ 	.word	0x00022820
        /*0bec*/ 	.short	0x010a
        /*0bee*/ 	.byte	0x3f
	.zero		1


	//   ....[91]....
        /*0bf0*/ 	.word	0x000202e0
        /*0bf4*/ 	.word	0x00000008
        /*0bf8*/ 	.word	0x000228a0
        /*0bfc*/ 	.short	0x010a
        /*0bfe*/ 	.byte	0x3f
	.zero		1


	//   ....[92]....
        /*0c00*/ 	.word	0x00020330
        /*0c04*/ 	.word	0x00000008
        /*0c08*/ 	.word	0x000228c0
        /*0c0c*/ 	.short	0x010a
        /*0c0e*/ 	.byte	0x3f
	.zero		1


	//   ....[93]....
        /*0c10*/ 	.word	0x00020380
        /*0c14*/ 	.word	0x00000009
        /*0c18*/ 	.word	0x000228a0
        /*0c1c*/ 	.short	0x010a
        /*0c1e*/ 	.byte	0x3f
	.zero		1


	//   ....[94]....
        /*0c20*/ 	.word	0x000203d0
        /*0c24*/ 	.word	0x00000009
        /*0c28*/ 	.word	0x000228c0
        /*0c2c*/ 	.short	0x010a
        /*0c2e*/ 	.byte	0x3f
	.zero		1


	//   ....[95]....
        /*0c30*/ 	.word	0x00020570
        /*0c34*/ 	.word	0x00000005
        /*0c38*/ 	.word	0x00022840
        /*0c3c*/ 	.short	0x010a
        /*0c3e*/ 	.byte	0x3f
	.zero		1


	//   ....[96]....
        /*0c40*/ 	.word	0x000205f0
        /*0c44*/ 	.word	0x00000005
        /*0c48*/ 	.word	0x00022820
        /*0c4c*/ 	.short	0x010a
        /*0c4e*/ 	.byte	0x3f
	.zero		1


	//   ....[97]....
        /*0c50*/ 	.word	0x00020640
        /*0c54*/ 	.word	0x00000002
        /*0c58*/ 	.word	0x00022860
        /*0c5c*/ 	.short	0x010a
        /*0c5e*/ 	.byte	0x3f
	.zero		1


	//   ....[98]....
        /*0c60*/ 	.word	0x00020690
        /*0c64*/ 	.word	0x00000002
        /*0c68*/ 	.word	0x00022840
        /*0c6c*/ 	.short	0x010a
        /*0c6e*/ 	.byte	0x3f
	.zero		1


	//   ....[99]....
        /*0c70*/ 	.word	0x000206e0
        /*0c74*/ 	.word	0x00000002
        /*0c78*/ 	.word	0x00022860
        /*0c7c*/ 	.short	0x010a
        /*0c7e*/ 	.byte	0x3f
	.zero		1


	//   ....[100]....
        /*0c80*/ 	.word	0x00020730
        /*0c84*/ 	.word	0x00000002
        /*0c88*/ 	.word	0x00022840
        /*0c8c*/ 	.short	0x010a
        /*0c8e*/ 	.byte	0x3f
	.zero		1


	//   ....[101]....
        /*0c90*/ 	.word	0x00020780
        /*0c94*/ 	.word	0x00000002
        /*0c98*/ 	.word	0x00022860
        /*0c9c*/ 	.short	0x010a
        /*0c9e*/ 	.byte	0x3f
	.zero		1


	//   ....[102]....
        /*0ca0*/ 	.word	0x000207d0
        /*0ca4*/ 	.word	0x00000002
        /*0ca8*/ 	.word	0x00022840
        /*0cac*/ 	.short	0x010a
        /*0cae*/ 	.byte	0x3f
	.zero		1


	//   ....[103]....
        /*0cb0*/ 	.word	0x00020820
        /*0cb4*/ 	.word	0x00000002
        /*0cb8*/ 	.word	0x00022860
        /*0cbc*/ 	.short	0x010a
        /*0cbe*/ 	.byte	0x3f
	.zero		1


	//   ....[104]....
        /*0cc0*/ 	.word	0x000211e0
        /*0cc4*/ 	.word	0x00000000
        /*0cc8*/ 	.word	0x00022820
        /*0ccc*/ 	.short	0x010a
        /*0cce*/ 	.byte	0x3f
	.zero		1


	//   ....[105]....
        /*0cd0*/ 	.word	0x00021380
        /*0cd4*/ 	.word	0x00000006
        /*0cd8*/ 	.word	0x00000000
        /*0cdc*/ 	.short	0x010a
        /*0cde*/ 	.byte	0x3f
	.zero		1


	//   ....[106]....
        /*0ce0*/ 	.word	0x000213d0
        /*0ce4*/ 	.word	0x00000007
        /*0ce8*/ 	.word	0x00000000
        /*0cec*/ 	.short	0x010a
        /*0cee*/ 	.byte	0x3f
	.zero		1


	//   ....[107]....
        /*0cf0*/ 	.word	0x00021420
        /*0cf4*/ 	.word	0x00000004
        /*0cf8*/ 	.word	0x00000000
        /*0cfc*/ 	.short	0x010a
        /*0cfe*/ 	.byte	0x3f
	.zero		1


	//----- nvinfo : EIATTR_NUM_MBARRIERS
	.align		4
.L_412:
        /*0d00*/ 	.byte	0x03, 0x38
        /*0d02*/ 	.short	0x0016


	//----- nvinfo : EIATTR_EXIT_INSTR_OFFSETS
	.align		4
        /*0d04*/ 	.byte	0x04, 0x1c
        /*0d06*/ 	.short	(.L_414 - .L_413)


	//   ....[0]....
.L_413:
        /*0d08*/ 	.word	0x0001f1e0


	//----- nvinfo : EIATTR_MAX_THREADS
	.align		4
.L_414:
        /*0d0c*/ 	.byte	0x04, 0x05
        /*0d0e*/ 	.short	(.L_416 - .L_415)
.L_415:
        /*0d10*/ 	.word	0x00000180
        /*0d14*/ 	.word	0x00000001
        /*0d18*/ 	.word	0x00000001


	//----- nvinfo : EIATTR_CRS_STACK_SIZE
	.align		4
.L_416:
        /*0d1c*/ 	.byte	0x04, 0x1e
        /*0d1e*/ 	.short	(.L_418 - .L_417)
.L_417:
        /*0d20*/ 	.word	0x00000000


	//----- nvinfo : EIATTR_CBANK_PARAM_SIZE
	.align		4
.L_418:
        /*0d24*/ 	.byte	0x03, 0x19
        /*0d26*/ 	.short	0x0a70


	//----- nvinfo : EIATTR_PARAM_CBANK
	.align		4
        /*0d28*/ 	.byte	0x04, 0x0a
        /*0d2a*/ 	.short	(.L_420 - .L_419)
	.align		4
.L_419:
        /*0d2c*/ 	.word	index@(.nv.constant0._ZN7cutlass13device_kernelIN5flash11enable_sm90INS1_16FlashAttnFwdSm90INS1_25CollectiveMainloopFwdSm90ILi2EN4cute5tupleIJNS5_1CILi1EEES8_S8_EEENS6_IJNS7_ILi128EEENS7_ILi96EEENS7_ILi64EEEEEELi256ENS_10bfloat16_tEfNS_4arch4Sm90ELb0ELb1ELb1ELb1ELb0ELb1ELb0ELb1ELb0ELb0ELb0ELb0EEENS1_21CollectiveEpilogueFwdINS6_IJSA_NS7_ILi256EEESB_EEES9_SE_SG_Li256ELb1ELb0ELb0ELb0EEENS1_36VarlenDynamicPersistentTileSchedulerILi128ELi96ELi256ELi32ELb0ELb0ELb1ELb1ELb0ELb1EEEEEEEEEvNT_6ParamsE)
        /*0d30*/ 	.short	0x0210
        /*0d32*/ 	.short	0x0a70


	//----- nvinfo : EIATTR_SW_WAR
	.align		4
.L_420:
        /*0d34*/ 	.byte	0x04, 0x36
        /*0d36*/ 	.short	(.L_422 - .L_421)
.L_421:
        /*0d38*/ 	.word	0x00000008
.L_422:


//--------------------- .nv.info._ZN7cutlass13device_kernelIN5flash11enable_sm90INS1_16FlashAttnFwdSm90INS1_25CollectiveMainloopFwdSm90ILi2EN4cute5tupleIJNS5_1CILi1EEES8_S8_EEENS6_IJNS7_ILi128EEENS7_ILi96EEENS7_ILi64EEEEEELi256ENS_10bfloat16_tEfNS_4arch4Sm90ELb0ELb1ELb1ELb1ELb0ELb0ELb1ELb1ELb0ELb0ELb0ELb0EEENS1_21CollectiveEpilogueFwdINS6_IJSA_NS7_ILi256EEESB_EEES9_SE_SG_Li256ELb1ELb0ELb0ELb0EEENS1_36VarlenDynamicPersistentTileSchedulerILi128ELi96ELi256ELi32ELb0ELb0ELb1ELb1ELb0ELb1EEEEEEEEEvNT_6ParamsE --------------------------
	.section	.nv.info._ZN7cutlass13device_kernelIN5flash11enable_sm90INS1_16FlashAttnFwdSm90INS1_25CollectiveMainloopFwdSm90ILi2EN4cute5tupleIJNS5_1CILi1EEES8_S8_EEENS6_IJNS7_ILi128EEENS7_ILi96EEENS7_ILi64EEEEEELi256ENS_10bfloat16_tEfNS_4arch4Sm90ELb0ELb1ELb1ELb1ELb0ELb0ELb1ELb1ELb0ELb0ELb0ELb0EEENS1_21CollectiveEpilogueFwdINS6_IJSA_NS7_ILi256EEESB_EEES9_SE_SG_Li256ELb1ELb0ELb0ELb0EEENS1_36VarlenDynamicPersistentTileSchedulerILi128ELi96ELi256ELi32ELb0ELb0ELb1ELb1ELb0ELb1EEEEEEEEEvNT_6ParamsE,"",@"SHT_CUDA_INFO"
	.sectionflags	@""
	.align	4


	//----- nvinfo : EIATTR_CUDA_API_VERSION
	.align		4
        /*0000*/ 	.byte	0x04, 0x37
        /*0002*/ 	.short	(.L_424 - .L_423)
.L_423:
        /*0004*/ 	.word	0x00000082


	//----- nvinfo : EIATTR_KPARAM_INFO
	.align		4
.L_424:
        /*0008*/ 	.byte	0x04, 0x17
        /*000a*/ 	.short	(.L_426 - .L_425)
.L_425:
        /*000c*/ 	.word	0x00000000
        /*0010*/ 	.short	0x0000
        /*0012*/ 	.short	0x0070
        /*0014*/ 	.byte	0x00, 0xf0, 0x01, 0x2c


	//----- nvinfo : EIATTR_SPARSE_MMA_MASK
	.align		4
.L_426:
        /*0018*/ 	.byte	0x03, 0x50
        /*001a*/ 	.short	0x0000


	//----- nvinfo : EIATTR_MAXREG_COUNT
	.align		4
        /*001c*/ 	.byte	0x03, 0x1b
        /*001e*/ 	.short	0x00a8


	//----- nvinfo : EIATTR_NUM_BARRIERS
	.align		4
        /*0020*/ 	.byte	0x02, 0x4c
        /*0022*/ 	.byte	0x10
	.zero		1


	//----- nvinfo : EIATTR_EXTERNS
	.align		4
        /*0024*/ 	.byte	0x04, 0x0f
        /*0026*/ 	.short	(.L_428 - .L_427)


	//   ....[0]....
	.align		4
.L_427:
        /*0028*/ 	.word	index@(__assertfail)


	//----- nvinfo : EIATTR_ANNOTATIONS
	.align		4
.L_428:
        /*002c*/ 	.byte	0x04, 0x55
        /*002e*/ 	.short	(.L_430 - .L_429)


	//   ....[0]....
.L_429:
        /* <DEDUP_REMOVED lines=29> */


	//----- nvinfo : EIATTR_MERCURY_ISA_VERSION
	.align		4
.L_430:
        /*01e8*/ 	.byte	0x03, 0x5f
        /*01ea*/ 	.short	0x0101


	//----- nvinfo : EIATTR_UNUSED_LOAD_BYTE_OFFSET
	.align		4
        /*01ec*/ 	.byte	0x04, 0x44
        /*01ee*/ 	.short	(.L_432 - .L_431)


	//   ....[0]....
.L_431:
        /*01f0*/ 	.word	0x00000ba0
        /*01f4*/ 	.word	0x0000fff0


	//   ....[1]....
        /*01f8*/ 	.word	0x00020030
        /*01fc*/ 	.word	0x0000fff0


	//----- nvinfo : EIATTR_INT_WARP_WIDE_INSTR_OFFSETS
	.align		4
.L_432:
        /*0200*/ 	.byte	0x04, 0x31
        /*0202*/ 	.short	(.L_434 - .L_433)


	//   ....[0]....
.L_433:
        /*0204*/ 	.word	0x000001d0


	//   ....[1]....
        /*0208*/ 	.word	0x00000210


	//   ....[2]....
        /*020c*/ 	.word	0x00000280


	//   ....[3]....
        /*0210*/ 	.word	0x00000290


	//   ....[4]....
        /*0214*/ 	.word	0x00023d30


	//   ....[5]....
        /*0218*/ 	.word	0x00023dc0


	//   ....[6]....
        /*021c*/ 	.word	0x000242c0


	//   ....[7]....
        /*0220*/ 	.word	0x00024340


	//   ....[8]....
        /*0224*/ 	.word	0x00026860


	//   ....[9]....
        /*0228*/ 	.word	0x000268f0


	//----- nvinfo : EIATTR_COOP_GROUP_MASK_REGIDS
	.align		4
.L_434:
        /*022c*/ 	.byte	0x04, 0x29
        /*022e*/ 	.short	(.L_436 - .L_435)


	//   ....[0]....
.L_435:
        /*0230*/ 	.word	0xffffffff


	//   ....[1]....
        /*0234*/ 	.word	0xffffffff


	//   ....[2]....
        /*0238*/ 	.word	0xffffffff


	//   ....[3]....
        /*023c*/ 	.word	0xffffffff


	//   ....[4]....
        /*0240*/ 	.word	0xffffffff


	//   ....[5]....
        /*0244*/ 	.word	0xffffffff


	//   ....[6]....
        /*0248*/ 	.word	0xffffffff


	//   ....[7]....
        /*024c*/ 	.word	0xffffffff


	//   ....[8]....
        /*0250*/ 	.word	0xffffffff


	//   ....[9]....
        /*0254*/ 	.word	0xffffffff


	//   ....[10]....
        /*0258*/ 	.word	0xffffffff


	//   ....[11]....
        /*025c*/ 	.word	0xffffffff


	//   ....[12]....
        /*0260*/ 	.word	0xffffffff


	//   ....[13]....
        /*0264*/ 	.word	0xffffffff


	//   ....[14]....
        /*0268*/ 	.word	0xffffffff


	//   ....[15]....
        /*026c*/ 	.word	0xffffffff


	//   ....[16]....
        /*0270*/ 	.word	0xffffffff


	//   ....[17]....
        /*0274*/ 	.word	0xffffffff


	//   ....[18]....
        /*0278*/ 	.word	0xffffffff


	//   ....[19]....
        /*027c*/ 	.word	0xffffffff


	//   ....[20]....
        /*0280*/ 	.word	0xffffffff


	//   ....[21]....
        /*0284*/ 	.word	0xffffffff


	//   ....[22]....
        /*0288*/ 	.word	0xffffffff


	//   ....[23]....
        /*028c*/ 	.word	0xffffffff


	//   ....[24]....
        /*0290*/ 	.word	0xffffffff


	//   ....[25]....
        /*0294*/ 	.word	0xffffffff


	//   ....[26]....
        /*0298*/ 	.word	0xffffffff


	//   ....[27]....
        /*029c*/ 	.word	0xffffffff


	//   ....[28]....
        /*02a0*/ 	.word	0xffffffff


	//   ....[29]....
        /*02a4*/ 	.word	0xffffffff


	//   ....[30]....
        /*02a8*/ 	.word	0xffffffff


	//   ....[31]....
        /*02ac*/ 	.word	0xffffffff


	//   ....[32]....
        /*02b0*/ 	.word	0xffffffff


	//   ....[33]....
        /*02b4*/ 	.word	0xffffffff


	//   ....[34]....
        /*02b8*/ 	.word	0xffffffff


	//   ....[35]....
        /*02bc*/ 	.word	0xffffffff


	//   ....[36]....
        /*02c0*/ 	.word	0xffffffff


	//   ....[37]....
        /*02c4*/ 	.word	0xffffffff


	//   ....[38]....
        /*02c8*/ 	.word	0xffffffff


	//   ....[39]....
        /*02cc*/ 	.word	0xffffffff


	//   ....[40]....
        /*02d0*/ 	.word	0xffffffff


	//   ....[41]....
        /*02d4*/ 	.word	0xffffffff


	//   ....[42]....
        /*02d8*/ 	.word	0xffffffff


	//   ....[43]....
        /*02dc*/ 	.word	0xffffffff


	//   ....[44]....
        /*02e0*/ 	.word	0xffffffff


	//   ....[45]....
        /*02e4*/ 	.word	0xffffffff


	//   ....[46]....
        /*02e8*/ 	.word	0xffffffff


	//   ....[47]....
        /*02ec*/ 	.word	0xffffffff


	//   ....[48]....
        /*02f0*/ 	.word	0xffffffff


	//   ....[49]....
        /*02f4*/ 	.word	0xffffffff


	//   ....[50]....
        /*02f8*/ 	.word	0xffffffff


	//   ....[51]....
        /*02fc*/ 	.word	0xffffffff


	//   ....[52]....
        /*0300*/ 	.word	0xffffffff


	//   ....[53]....
        /*0304*/ 	.word	0xffffffff


	//   ....[54]....
        /*0308*/ 	.word	0xffffffff


	//   ....[55]....
        /*030c*/ 	.word	0xffffffff


	//   ....[56]....
        /*0310*/ 	.word	0xffffffff


	//   ....[57]....
        /*0314*/ 	.word	0xffffffff


	//   ....[58]....
        /*0318*/ 	.word	0x0500000f


	//   ....[59]....
        /*031c*/ 	.word	0x0500000f


	//   ....[60]....
        /*0320*/ 	.word	0x0500000f


	//   ....[61]....
        /*0324*/ 	.word	0x0500000f


	//   ....[62]....
        /*0328*/ 	.word	0x0500000f


	//   ....[63]....
        /*032c*/ 	.word	0x0500000f


	//   ....[64]....
        /*0330*/ 	.word	0x0500000f


	//   ....[65]....
        /*0334*/ 	.word	0x0500000f


	//   ....[66]....
        /*0338*/ 	.word	0x0500000f


	//   ....[67]....
        /*033c*/ 	.word	0x0500000f


	//   ....[68]....
        /*0340*/ 	.word	0x0500000f


	//   ....[69]....
        /*0344*/ 	.word	0x0500000f


	//   ....[70]....
        /*0348*/ 	.word	0x0500000f


	//   ....[71]....
        /*034c*/ 	.word	0x0500000f


	//   ....[72]....
        /*0350*/ 	.word	0x0500000f


	//   ....[73]....
        /*0354*/ 	.word	0x0500000f


	//   ....[74]....
        /*0358*/ 	.word	0x0500000f


	//   ....[75]....
        /*035c*/ 	.word	0x0500000f


	//   ....[76]....
        /*0360*/ 	.word	0x0500000f


	//   ....[77]....
        /*0364*/ 	.word	0xffffffff


	//   ....[78]....
        /*0368*/ 	.word	0xffffffff


	//   ....[79]....
        /*036c*/ 	.word	0xffffffff


	//   ....[80]....
        /*0370*/ 	.word	0xffffffff


	//----- nvinfo : EIATTR_COOP_GROUP_INSTR_OFFSETS
	.align		4
.L_436:
        /*0374*/ 	.byte	0x04, 0x28
        /*0376*/ 	.short	(.L_438 - .L_437)


	//   ....[0]....
.L_437:
        /*0378*/ 	.word	0x000000b0


	//   ....[1]....
        /*037c*/ 	.word	0x000001e0


	//   ....[2]....
        /*0380*/ 	.word	0x00000230


	//   ....[3]....
        /*0384*/ 	.word	0x00000480


	//   ....[4]....
        /*0388*/ 	.word	0x000005e0


	//   ....[5]....
        /*038c*/ 	.word	0x00000700


	//   ....[6]....
        /*0390*/ 	.word	0x00000860


	//   ....[7]....
        /*0394*/ 	.word	0x00002240


	//   ....[8]....
        /*0398*/ 	.word	0x00006250


	//   ....[9]....
        /*039c*/ 	.word	0x000062d0


	//   ....[10]....
        /*03a0*/ 	.word	0x000065c0


	//   ....[11]....
        /*03a4*/ 	.word	0x000065e0


	//   ....[12]....
        /*03a8*/ 	.word	0x0000bda0


	//   ....[13]....
        /*03ac*/ 	.word	0x0000be20


	//   ....[14]....
        /*03b0*/ 	.word	0x0000c1c0


	//   ....[15]....
        /*03b4*/ 	.word	0x0000c1e0


	//   ....[16]....
        /*03b8*/ 	.word	0x00017020


	//   ....[17]....
        /*03bc*/ 	.word	0x000170c0


	//   ....[18]....
        /*03c0*/ 	.word	0x000172d0


	//   ....[19]....
        /*03c4*/ 	.word	0x00017350


	//   ....[20]....
        /*03c8*/ 	.word	0x0001f0b0


	//   ....[21]....
        /*03cc*/ 	.word	0x0001f0d0


	//   ....[22]....
        /*03d0*/ 	.word	0x0001f130


	//   ....[23]....
        /*03d4*/ 	.word	0x0001f170


	//   ....[24]....
        /*03d8*/ 	.word	0x000228b0


	//   ....[25]....
        /*03dc*/ 	.word	0x00022a40


	//   ....[26]....
        /*03e0*/ 	.word	0x00022a70


	//   ....[27]....
        /*03e4*/ 	.word	0x00022aa0


	//   ....[28]....
        /*03e8*/ 	.word	0x00022ae0


	//   ....[29]....
        /*03ec*/ 	.word	0x00022b30


	//   ....[30]....
        /*03f0*/ 	.word	0x00022b90


	//   ....[31]....
        /*03f4*/ 	.word	0x00022d70


	//   ....[32]....
        /*03f8*/ 	.word	0x00022dd0


	//   ....[33]....
        /*03fc*/ 	.word	0x00022e10


	//   ....[34]....
        /*0400*/ 	.word	0x00022e50


	//   ....[35]....
        /*0404*/ 	.word	0x00022e80


	//   ....[36]....
        /*0408*/ 	.word	0x00022eb0


	//   ....[37]....
        /*040c*/ 	.word	0x00022f40


	//   ....[38]....
        /*0410*/ 	.word	0x00022fa0


	//   ....[39]....
        /*0414*/ 	.word	0x00023030


	//   ....[40]....
        /*0418*/ 	.word	0x00026980


	//   ....[41]....
        /*041c*/ 	.word	0x00026990


	//   ....[42]....
        /*0420*/ 	.word	0x00026aa0


	//   ....[43]....
        /*0424*/ 	.word	0x00026b00


	//   ....[44]....
        /*0428*/ 	.word	0x00026b40


	//   ....[45]....
        /*042c*/ 	.word	0x00026b80


	//   ....[46]....
        /*0430*/ 	.word	0x00026bb0


	//   ....[47]....
        /*0434*/ 	.word	0x00026be0


	//   ....[48]....
        /*0438*/ 	.word	0x00026d70


	//   ....[49]....
        /*043c*/ 	.word	0x00026dd0


	//   ....[50]....
        /*0440*/ 	.word	0x00026e10


	//   ....[51]....
        /*0444*/ 	.word	0x00026e50


	//   ....[52]....
        /*0448*/ 	.word	0x00026e80


	//   ....[53]....
        /*044c*/ 	.word	0x00026eb0


	//   ....[54]....
        /*0450*/ 	.word	0x00026f70


	//   ....[55]....
        /*0454*/ 	.word	0x00026f90


	//   ....[56]....
        /*0458*/ 	.word	0x00027000


	//   ....[57]....
        /*045c*/ 	.word	0x00027670


	//   ....[58]....
        /*0460*/ 	.word	0x00027c50


	//   ....[59]....
        /*0464*/ 	.word	0x00028070


	//   ....[60]....
        /*0468*/ 	.word	0x00028100


	//   ....[61]....
        /*046c*/ 	.word	0x000281a0


	//   ....[62]....
        /*0470*/ 	.word	0x00028250


	//   ....[63]....
        /*0474*/ 	.word	0x000282d0


	//   ....[64]....
        /*0478*/ 	.word	0x00028350


	//   ....[65]....
        /*047c*/ 	.word	0x000283d0


	//   ....[66]....
        /*0480*/ 	.word	0x00028450


	//   ....[67]....
        /*0484*/ 	.word	0x000284e0


	//   ....[68]....
        /*0488*/ 	.word	0x00028590


	//   ....[69]....
        /*048c*/ 	.word	0x00028610


	//   ....[70]....
        /*0490*/ 	.word	0x00028690


	//   ....[71]....
        /*0494*/ 	.word	0x00028710


	//   ....[72]....
        /*0498*/ 	.word	0x00028790


	//   ....[73]....
        /*049c*/ 	.word	0x00028800


	//   ....[74]....
        /*04a0*/ 	.word	0x000288a0


	//   ....[75]....
        /*04a4*/ 	.word	0x00028930


	//   ....[76]....
        /*04a8*/ 	.word	0x00028a50


	//   ....[77]....
        /*04ac*/ 	.word	0x0002ca20


	//   ....[78]....
        /*04b0*/ 	.word	0x0002ca70


	//   ....[79]....
        /*04b4*/ 	.word	0x0002cad0


	//   ....[80]....
        /*04b8*/ 	.word	0x0002caf0


	//----- nvinfo : EIATTR_REG_RECONFIG
	.align		4
.L_438:
        /*04bc*/ 	.byte	0x01, 0x54
	.zero		2


	//----- nvinfo : EIATTR_SYSCALL_OFFSETS
	.align		4
        /*04c0*/ 	.byte	0x04, 0x46
        /*04c2*/ 	.short	(.L_440 - .L_439)


	//   ....[0]....
.L_439:
        /*04c4*/ 	.word	0x000027b0


	//   ....[1]....
        /*04c8*/ 	.word	0x00023f50


	//   ....[2]....
        /*04cc*/ 	.word	0x00024090


	//   ....[3]....
        /*04d0*/ 	.word	0x00024190


	//----- nvinfo : EIATTR_MBARRIER_INSTR_OFFSETS
	.align		4
.L_440:
        /*04d4*/ 	.byte	0x04, 0x39
        /*04d6*/ 	.short	(.L_442 - .L_441)


	//   ....[0]....
.L_441:
        /*04d8*/ 	.word	0x00000320
        /*04dc*/ 	.word	0x000000ff
        /*04e0*/ 	.word	0x00032400
        /*04e4*/ 	.short	0x0100
        /*04e6*/ 	.byte	0x08
	.zero		1


	//   ....[1]....
        /*04e8*/ 	.word	0x00000330
        /*04ec*/ 	.word	0x000000ff
        /*04f0*/ 	.word	0x00032410
        /*04f4*/ 	.short	0x0100
        /*04f6*/ 	.byte	0x08
	.zero		1


	//   ....[2]....
        /*04f8*/ 	.word	0x00000340
        /*04fc*/ 	.word	0x000000ff
        /*0500*/ 	.word	0x00032420
        /*0504*/ 	.short	0x0100
        /*0506*/ 	.byte	0x08
	.zero		1


	//   ....[3]....
        /*0508*/ 	.word	0x00000430
        /*050c*/ 	.word	0x000000ff
        /*0510*/ 	.word	0x00032430
        /*0514*/ 	.short	0x0100
        /*0516*/ 	.byte	0x08
	.zero		1


	//   ....[4]....
        /*0518*/ 	.word	0x00000440
        /*051c*/ 	.word	0x000000ff
        /*0520*/ 	.word	0x00032440
        /*0524*/ 	.short	0x0100
        /*0526*/ 	.byte	0x08
	.zero		1


	//   ....[5]....
        /*0528*/ 	.word	0x00000450
        /*052c*/ 	.word	0x000000ff
        /*0530*/ 	.word	0x00032438
        /*0534*/ 	.short	0x0100
        /*0536*/ 	.byte	0x08
	.zero		1


	//   ....[6]....
        /*0538*/ 	.word	0x00000460
        /*053c*/ 	.word	0x000000ff
        /*0540*/ 	.word	0x00032448
        /*0544*/ 	.short	0x0100
        /*0546*/ 	.byte	0x08
	.zero		1


	//   ....[7]....
        /*0548*/ 	.word	0x00000590
        /*054c*/ 	.word	0x000000ff
        /*0550*/ 	.word	0x00032450
        /*0554*/ 	.short	0x0100
        /*0556*/ 	.byte	0x08
	.zero		1


	//   ....[8]....
        /*0558*/ 	.word	0x000005a0
        /*055c*/ 	.word	0x000000ff
        /*0560*/ 	.word	0x00032460
        /*0564*/ 	.short	0x0100
        /*0566*/ 	.byte	0x08
	.zero		1


	//   ....[9]....
        /*0568*/ 	.word	0x000005b0
        /*056c*/ 	.word	0x000000ff
        /*0570*/ 	.word	0x00032458
        /*0574*/ 	.short	0x0100
        /*0576*/ 	.byte	0x08
	.zero		1


	//   ....[10]....
        /*0578*/ 	.word	0x000005c0
        /*057c*/ 	.word	0x000000ff
        /*0580*/ 	.word	0x00032468
        /*0584*/ 	.short	0x0100
        /*0586*/ 	.byte	0x08
	.zero		1


	//   ....[11]....
        /*0588*/ 	.word	0x000006b0
        /*058c*/ 	.word	0x000000ff
        /*0590*/ 	.word	0x00032470
        /*0594*/ 	.short	0x0100
        /*0596*/ 	.byte	0x06
	.zero		1


	//   ....[12]....
        /*0598*/ 	.word	0x000006c0
        /*059c*/ 	.word	0x000000ff
        /*05a0*/ 	.word	0x00032480
        /*05a4*/ 	.short	0x0100
        /*05a6*/ 	.byte	0x06
	.zero		1


	//   ....[13]....
        /*05a8*/ 	.word	0x000006d0
        /*05ac*/ 	.word	0x000000ff
        /*05b0*/ 	.word	0x00032478
        /*05b4*/ 	.short	0x0100
        /*05b6*/ 	.byte	0x06
	.zero		1


	//   ....[14]....
        /*05b8*/ 	.word	0x000006e0
        /*05bc*/ 	.word	0x000000ff
        /*05c0*/ 	.word	0x00032488
        /*05c4*/ 	.short	0x0100
        /*05c6*/ 	.byte	0x06
	.zero		1


	//   ....[15]....
        /*05c8*/ 	.word	0x00000810
        /*05cc*/ 	.word	0x000000ff
        /*05d0*/ 	.word	0x00032490
        /*05d4*/ 	.short	0x0100
        /*05d6*/ 	.byte	0x08
	.zero		1


	//   ....[16]....
        /*05d8*/ 	.word	0x00000820
        /*05dc*/ 	.word	0x000000ff
        /*05e0*/ 	.word	0x000324a0
        /*05e4*/ 	.short	0x0100
        /*05e6*/ 	.byte	0x08
	.zero		1


	//   ....[17]....
        /*05e8*/ 	.word	0x00000830
        /*05ec*/ 	.word	0x000000ff
        /*05f0*/ 	.word	0x00032498
        /*05f4*/ 	.short	0x0100
        /*05f6*/ 	.byte	0x08
	.zero		1


	//   ....[18]....
        /*05f8*/ 	.word	0x00000840
        /*05fc*/ 	.word	0x000000ff
        /*0600*/ 	.word	0x000324a8
        /*0604*/ 	.short	0x0100
        /*0606*/ 	.byte	0x08
	.zero		1


	//   ....[19]....
        /*0608*/ 	.word	0x00000970
        /*060c*/ 	.word	0x000000ff
        /*0610*/ 	.word	0x000324b0
        /*0614*/ 	.short	0x0100
        /*0616*/ 	.byte	0x08
	.zero		1


	//   ....[20]....
        /*0618*/ 	.word	0x00000980
        /*061c*/ 	.word	0x000000ff
        /*0620*/ 	.word	0x000324c0
        /*0624*/ 	.short	0x0100
        /*0626*/ 	.byte	0x08
	.zero		1


	//   ....[21]....
        /*0628*/ 	.word	0x00000990
        /*062c*/ 	.word	0x000000ff
        /*0630*/ 	.word	0x000324b8
        /*0634*/ 	.short	0x0100
        /*0636*/ 	.byte	0x08
	.zero		1


	//   ....[22]....
        /*0638*/ 	.word	0x000009a0
        /*063c*/ 	.word	0x000000ff
        /*0640*/ 	.word	0x000324c8
        /*0644*/ 	.short	0x0100
        /*0646*/ 	.byte	0x08
	.zero		1


	//   ....[23]....
        /*0648*/ 	.word	0x00002a30
        /*064c*/ 	.word	0x000000ff
        /*0650*/ 	.word	0x00032400
        /*0654*/ 	.short	0x010a
        /*0656*/ 	.byte	0x2c
	.zero		1


	//   ....[24]....
        /*0658*/ 	.word	0x00002e40
        /*065c*/ 	.word	0x00000014
        /*0660*/ 	.word	0x00000000
        /*0664*/ 	.short	0x010a
        /*0666*/ 	.byte	0x3f
	.zero		1


	//   ....[25]....
        /*0668*/ 	.word	0x00002ea0
        /*066c*/ 	.word	0x00000014
        /*0670*/ 	.word	0x00000000
        /*0674*/ 	.short	0x010a
        /*0676*/ 	.byte	0x3f
	.zero		1


	//   ....[26]....
        /*0678*/ 	.word	0x00003250
        /*067c*/ 	.word	0x000000ff
        /*0680*/ 	.word	0x00032410
        /*0684*/ 	.short	0x010a
        /*0686*/ 	.byte	0x2c
	.zero		1


	//   ....[27]....
        /*0688*/ 	.word	0x00003350
        /*068c*/ 	.word	0x00000008
        /*0690*/ 	.word	0x00000000
        /*0694*/ 	.short	0x010a
        /*0696*/ 	.byte	0x3f
	.zero		1


	//   ....[28]....
        /*0698*/ 	.word	0x000033b0
        /*069c*/ 	.word	0x00000008
        /*06a0*/ 	.word	0x00000000
        /*06a4*/ 	.short	0x010a
        /*06a6*/ 	.byte	0x3f
	.zero		1


	//   ....[29]....
        /*06a8*/ 	.word	0x000040a0
        /*06ac*/ 	.word	0x00000007
        /*06b0*/ 	.word	0x00000000
        /*06b4*/ 	.short	0x0101
        /*06b6*/ 	.byte	0x3f
	.zero		1


	//   ....[30]....
        /*06b8*/ 	.word	0x00009840
        /*06bc*/ 	.word	0x0000000d
        /*06c0*/ 	.word	0x00000000
        /*06c4*/ 	.short	0x0101
        /*06c6*/ 	.byte	0x3f
	.zero		1


	//   ....[31]....
        /*06c8*/ 	.word	0x00009ee0
        /*06cc*/ 	.word	0x00000003
        /*06d0*/ 	.word	0x00000000
        /*06d4*/ 	.short	0x010a
        /*06d6*/ 	.byte	0x3f
	.zero		1


	//   ....[32]....
        /*06d8*/ 	.word	0x00009fe0
        /*06dc*/ 	.word	0x00000000
        /*06e0*/ 	.word	0x00000000
        /*06e4*/ 	.short	0x010a
        /*06e6*/ 	.byte	0x3f
	.zero		1


	//   ....[33]....
        /*06e8*/ 	.word	0x0000a410
        /*06ec*/ 	.word	0x00000003
        /*06f0*/ 	.word	0x00000000
        /*06f4*/ 	.short	0x010a
        /*06f6*/ 	.byte	0x3f
	.zero		1


	//   ....[34]....
        /*06f8*/ 	.word	0x0000a4c0
        /*06fc*/ 	.word	0x00000004
        /*0700*/ 	.word	0x00000000
        /*0704*/ 	.short	0x010a
        /*0706*/ 	.byte	0x3f
	.zero		1


	//   ....[35]....
        /*0708*/ 	.word	0x0000b190
        /*070c*/ 	.word	0x00000003
        /*0710*/ 	.word	0x00000000
        /*0714*/ 	.short	0x0101
        /*0716*/ 	.byte	0x3f
	.zero		1


	//   ....[36]....
        /*0718*/ 	.word	0x00013ab0
        /*071c*/ 	.word	0x00000000
        /*0720*/ 	.word	0x00000000
        /*0724*/ 	.short	0x0101
        /*0726*/ 	.byte	0x3f
	.zero		1


	//   ....[37]....
        /*0728*/ 	.word	0x00013cb0
        /*072c*/ 	.word	0x00000005
        /*0730*/ 	.word	0x00000000
        /*0734*/ 	.short	0x010a
        /*0736*/ 	.byte	0x3f
	.zero		1


	//   ....[38]....
        /*0738*/ 	.word	0x00013db0
        /*073c*/ 	.word	0x00000000
        /*0740*/ 	.word	0x00000000
        /*0744*/ 	.short	0x010a
        /*0746*/ 	.byte	0x3f
	.zero		1


	//   ....[39]....
        /*0748*/ 	.word	0x000141e0
        /*074c*/ 	.word	0x00000005
        /*0750*/ 	.word	0x00000000
        /*0754*/ 	.short	0x010a
        /*0756*/ 	.byte	0x3f
	.zero		1


	//   ....[40]....
        /*0758*/ 	.word	0x00014290
        /*075c*/ 	.word	0x00000004
        /*0760*/ 	.word	0x00000000
        /*0764*/ 	.short	0x010a
        /*0766*/ 	.byte	0x3f
	.zero		1


	//   ....[41]....
        /*0768*/ 	.word	0x00014f60
        /*076c*/ 	.word	0x00000004
        /*0770*/ 	.word	0x00000000
        /*0774*/ 	.short	0x0101
        /*0776*/ 	.byte	0x3f
	.zero		1


	//   ....[42]....
        /*0778*/ 	.word	0x0001ec40
        /*077c*/ 	.word	0x00000000
        /*0780*/ 	.word	0x00000000
        /*0784*/ 	.short	0x0101
        /*0786*/ 	.byte	0x3f
	.zero		1


	//   ....[43]....
        /*0788*/ 	.word	0x00021520
        /*078c*/ 	.word	0x000000ff
        /*0790*/ 	.word	0x00000000
        /*0794*/ 	.short	0x0101
        /*0796*/ 	.byte	0x04
	.zero		1


	//   ....[44]....
        /*0798*/ 	.word	0x000246a0
        /*079c*/ 	.word	0x00000009
        /*07a0*/ 	.word	0x00032440
        /*07a4*/ 	.short	0x010a
        /*07a6*/ 	.byte	0x3f
	.zero		1


	//   ....[45]....
        /*07a8*/ 	.word	0x00024cb0
        /*07ac*/ 	.word	0x00000009
        /*07b0*/ 	.word	0x00032420
        /*07b4*/ 	.short	0x010a
        /*07b6*/ 	.byte	0x3f
	.zero		1


	//   ....[46]....
        /*07b8*/ 	.word	0x00024d80
        /*07bc*/ 	.word	0x00000009
        /*07c0*/ 	.word	0x00032460
        /*07c4*/ 	.short	0x010a
        /*07c6*/ 	.byte	0x3f
	.zero		1


	//   ....[47]....
        /*07c8*/ 	.word	0x000253e0
        /*07cc*/ 	.word	0x00000002
        /*07d0*/ 	.word	0x00032440
        /*07d4*/ 	.short	0x010a
        /*07d6*/ 	.byte	0x3f
	.zero		1


	//   ....[48]....
        /*07d8*/ 	.word	0x000255f0
        /*07dc*/ 	.word	0x00000002
        /*07e0*/ 	.word	0x00032460
        /*07e4*/ 	.short	0x010a
        /*07e6*/ 	.byte	0x3f
	.zero		1


	//   ....[49]....
        /*07e8*/ 	.word	0x00025b80
        /*07ec*/ 	.word	0x00000002
        /*07f0*/ 	.word	0x00032440
        /*07f4*/ 	.short	0x010a
        /*07f6*/ 	.byte	0x3f
	.zero		1


	//   ....[50]....
        /*07f8*/ 	.word	0x00025d80
        /*07fc*/ 	.word	0x00000002
        /*0800*/ 	.word	0x00032460
        /*0804*/ 	.short	0x010a
        /*0806*/ 	.byte	0x3f
	.zero		1


	//   ....[51]....
        /*0808*/ 	.word	0x00026270
        /*080c*/ 	.word	0x00000002
        /*0810*/ 	.word	0x00032440
        /*0814*/ 	.short	0x010a
        /*0816*/ 	.byte	0x3f
	.zero		1


	//   ....[52]....
        /*0818*/ 	.word	0x00026480
        /*081c*/ 	.word	0x00000002
        /*0820*/ 	.word	0x00032460
        /*0824*/ 	.short	0x010a
        /*0826*/ 	.byte	0x3f
	.zero		1


	//   ....[53]....
        /*0828*/ 	.word	0x00027600
        /*082c*/ 	.word	0x00000000
        /*0830*/ 	.word	0x00032420
        /*0834*/ 	.short	0x010a
        /*0836*/ 	.byte	0x3f
	.zero		1


	//   ....[54]....
        /*0838*/ 	.word	0x000277b0
        /*083c*/ 	.word	0x00000006
        /*0840*/ 	.word	0x00000000
        /*0844*/ 	.short	0x010a
        /*0846*/ 	.byte	0x3f
	.zero		1


	//   ....[55]....
        /*0848*/ 	.word	0x00027820
        /*084c*/ 	.word	0x00000007
        /*0850*/ 	.word	0x00000000
        /*0854*/ 	.short	0x010a
        /*0856*/ 	.byte	0x3f
	.zero		1


	//   ....[56]....
        /*0858*/ 	.word	0x00027890
        /*085c*/ 	.word	0x00000004
        /*0860*/ 	.word	0x00000000
        /*0864*/ 	.short	0x010a
        /*0866*/ 	.byte	0x3f
	.zero		1


	//   ....[57]....
        /*0868*/ 	.word	0x000278c0
        /*086c*/ 	.word	0x00000003
        /*0870*/ 	.word	0x00000000
        /*0874*/ 	.short	0x010a
        /*0876*/ 	.byte	0x3f
	.zero		1


	//   ....[58]....
        /*0878*/ 	.word	0x00027930
        /*087c*/ 	.word	0x00000007
        /*0880*/ 	.word	0x00032400
        /*0884*/ 	.short	0x010a
        /*0886*/ 	.byte	0x3f
	.zero		1


	//   ....[59]....
        /*0888*/ 	.word	0x00027980
        /*088c*/ 	.word	0x00000014
        /*0890*/ 	.word	0x00000000
        /*0894*/ 	.short	0x010a
        /*0896*/ 	.byte	0x3f
	.zero		1


	//   ....[60]....
        /*0898*/ 	.word	0x000279e0
        /*089c*/ 	.word	0x00000008
        /*08a0*/ 	.word	0x00032410
        /*08a4*/ 	.short	0x010a
        /*08a6*/ 	.byte	0x3f
	.zero		1


	//   ....[61]....
        /*08a8*/ 	.word	0x00027a30
        /*08ac*/ 	.word	0x00000008
        /*08b0*/ 	.word	0x00000000
        /*08b4*/ 	.short	0x010a
        /*08b6*/ 	.byte	0x3f
	.zero		1


	//   ....[62]....
        /*08b8*/ 	.word	0x00027a80
        /*08bc*/ 	.word	0x00000000
        /*08c0*/ 	.word	0x00000000
        /*08c4*/ 	.short	0x010a
        /*08c6*/ 	.byte	0x3f
	.zero		1


	//   ....[63]....
        /*08c8*/ 	.word	0x00027ad0
        /*08cc*/ 	.word	0x00000004
        /*08d0*/ 	.word	0x00000000
        /*08d4*/ 	.short	0x010a
        /*08d6*/ 	.byte	0x3f
	.zero		1


	//   ....[64]....
        /*08d8*/ 	.word	0x00027b20
        /*08dc*/ 	.word	0x00000000
        /*08e0*/ 	.word	0x00000000
        /*08e4*/ 	.short	0x010a
        /*08e6*/ 	.byte	0x3f
	.zero		1


	//   ....[65]....
        /*08e8*/ 	.word	0x00027b70
        /*08ec*/ 	.word	0x00000004
        /*08f0*/ 	.word	0x00000000
        /*08f4*/ 	.short	0x010a
        /*08f6*/ 	.byte	0x3f
	.zero		1


	//   ....[66]....
        /*08f8*/ 	.word	0x00027d10
        /*08fc*/ 	.word	0x00000009
        /*0900*/ 	.word	0x00032440
        /*0904*/ 	.short	0x010a
        /*0906*/ 	.byte	0x3f
	.zero		1


	//   ....[67]....
        /*0908*/ 	.word	0x00027d90
        /*090c*/ 	.word	0x00000009
        /*0910*/ 	.word	0x00032420
        /*0914*/ 	.short	0x010a
        /*0916*/ 	.byte	0x3f
	.zero		1


	//   ....[68]....
        /*0918*/ 	.word	0x00027de0
        /*091c*/ 	.word	0x00000009
        /*0920*/ 	.word	0x00032460
        /*0924*/ 	.short	0x010a
        /*0926*/ 	.byte	0x3f
	.zero		1


	//   ....[69]....
        /*0928*/ 	.word	0x00027e30
        /*092c*/ 	.word	0x00000002
        /*0930*/ 	.word	0x00032440
        /*0934*/ 	.short	0x010a
        /*0936*/ 	.byte	0x3f
	.zero		1


	//   ....[70]....
        /*0938*/ 	.word	0x00027e80
        /*093c*/ 	.word	0x00000002
        /*0940*/ 	.word	0x00032460
        /*0944*/ 	.short	0x010a
        /*0946*/ 	.byte	0x3f
	.zero		1


	//   ....[71]....
        /*0948*/ 	.word	0x00027ed0
        /*094c*/ 	.word	0x00000002
        /*0950*/ 	.word	0x00032440
        /*0954*/ 	.short	0x010a
        /*0956*/ 	.byte	0x3f
	.zero		1


	//   ....[72]....
        /*0958*/ 	.word	0x00027f20
        /*095c*/ 	.word	0x00000002
        /*0960*/ 	.word	0x00032460
        /*0964*/ 	.short	0x010a
        /*0966*/ 	.byte	0x3f
	.zero		1


	//   ....[73]....
        /*0968*/ 	.word	0x00027f70
        /*096c*/ 	.word	0x00000002
        /*0970*/ 	.word	0x00032440
        /*0974*/ 	.short	0x010a
        /*0976*/ 	.byte	0x3f
	.zero		1


	//   ....[74]....
        /*0978*/ 	.word	0x00027fc0
        /*097c*/ 	.word	0x00000002
        /*0980*/ 	.word	0x00032460
        /*0984*/ 	.short	0x010a
        /*0986*/ 	.byte	0x3f
	.zero		1


	//   ....[75]....
        /*0988*/ 	.word	0x00028970
        /*098c*/ 	.word	0x00000000
        /*0990*/ 	.word	0x00032420
        /*0994*/ 	.short	0x010a
        /*0996*/ 	.byte	0x3f
	.zero		1


	//   ....[76]....
        /*0998*/ 	.word	0x00028b10
        /*099c*/ 	.word	0x00000006
        /*09a0*/ 	.word	0x00000000
        /*09a4*/ 	.short	0x010a
        /*09a6*/ 	.byte	0x3f
	.zero		1


	//   ....[77]....
        /*09a8*/ 	.word	0x00028b60
        /*09ac*/ 	.word	0x00000007
        /*09b0*/ 	.word	0x00000000
        /*09b4*/ 	.short	0x010a
        /*09b6*/ 	.byte	0x3f
	.zero		1


	//   ....[78]....
        /*09b8*/ 	.word	0x00028bb0
        /*09bc*/ 	.word	0x00000004
        /*09c0*/ 	.word	0x00000000
        /*09c4*/ 	.short	0x010a
        /*09c6*/ 	.byte	0x3f
	.zero		1


	//   ....[79]....
        /*09c8*/ 	.word	0x00028f50
        /*09cc*/ 	.word	0x0000000c
        /*09d0*/ 	.word	0x00000000
        /*09d4*/ 	.short	0x010a
        /*09d6*/ 	.byte	0x3f
	.zero		1


	//   ....[80]....
        /*09d8*/ 	.word	0x00029090
        /*09dc*/ 	.word	0x00000002
        /*09e0*/ 	.word	0x00000000
        /*09e4*/ 	.short	0x010a
        /*09e6*/ 	.byte	0x3f
	.zero		1


	//   ....[81]....
        /*09e8*/ 	.word	0x000296f0
        /*09ec*/ 	.word	0x0000000b
        /*09f0*/ 	.word	0x00000000
        /*09f4*/ 	.short	0x010a
        /*09f6*/ 	.byte	0x3f
	.zero		1


	//   ....[82]....
        /*09f8*/ 	.word	0x00029830
        /*09fc*/ 	.word	0x00000008
        /*0a00*/ 	.word	0x00000000
        /*0a04*/ 	.short	0x010a
        /*0a06*/ 	.byte	0x3f
	.zero		1


	//   ....[83]....
        /*0a08*/ 	.word	0x0002aab0
        /*0a0c*/ 	.word	0x00000002
        /*0a10*/ 	.word	0x00000000
        /*0a14*/ 	.short	0x0101
        /*0a16*/ 	.byte	0x3f
	.zero		1


	//   ....[84]....
        /*0a18*/ 	.word	0x00044710
        /*0a1c*/ 	.word	0x00000004
        /*0a20*/ 	.word	0x00000000
        /*0a24*/ 	.short	0x0101
        /*0a26*/ 	.byte	0x3f
	.zero		1


	//   ....[85]....
        /*0a28*/ 	.word	0x00044740
        /*0a2c*/ 	.word	0x00000002
        /*0a30*/ 	.word	0x00000000
        /*0a34*/ 	.short	0x010a
        /*0a36*/ 	.byte	0x3f
	.zero		1


	//   ....[86]....
        /*0a38*/ 	.word	0x00044790
        /*0a3c*/ 	.word	0x00000008
        /*0a40*/ 	.word	0x00000000
        /*0a44*/ 	.short	0x010a
        /*0a46*/ 	.byte	0x3f
	.zero		1


	//----- nvinfo : EIATTR_NUM_MBARRIERS
	.align		4
.L_442:
        /*0a48*/ 	.byte	0x03, 0x38
        /*0a4a*/ 	.short	0x0017


	//----- nvinfo : EIATTR_EXIT_INSTR_OFFSETS
	.align		4
        /*0a4c*/ 	.byte	0x04, 0x1c
        /*0a4e*/ 	.short	(.L_444 - .L_443)


	//   ....[0]....
.L_443:
        /*0a50*/ 	.word	0x00000bd0


	//   ....[1]....
        /*0a54*/ 	.word	0x00022870


	//   ....[2]....
        /*0a58*/ 	.word	0x000228d0


	//   ....[3]....
        /*0a5c*/ 	.word	0x00027910


	//----- nvinfo : EIATTR_MAX_THREADS
	.align		4
.L_444:
        /*0a60*/ 	.byte	0x04, 0x05
        /*0a62*/ 	.short	(.L_446 - .L_445)
.L_445:
        /*0a64*/ 	.word	0x00000180
        /*0a68*/ 	.word	0x00000001
        /*0a6c*/ 	.word	0x00000001


	//----- nvinfo : EIATTR_CRS_STACK_SIZE
	.align		4
.L_446:
        /*0a70*/ 	.byte	0x04, 0x1e
        /*0a72*/ 	.short	(.L_448 - .L_447)
.L_447:
        /*0a74*/ 	.word	0x00000000


	//----- nvinfo : EIATTR_CBANK_PARAM_SIZE
	.align		4
.L_448:
        /*0a78*/ 	.byte	0x03, 0x19
        /*0a7a*/ 	.short	0x0b70


	//----- nvinfo : EIATTR_PARAM_CBANK
	.align		4
        /*0a7c*/ 	.byte	0x04, 0x0a
        /*0a7e*/ 	.short	(.L_450 - .L_449)
	.align		4
.L_449:
        /*0a80*/ 	.word	index@(.nv.constant0._ZN7cutlass13device_kernelIN5flash11enable_sm90INS1_16FlashAttnFwdSm90INS1_25CollectiveMainloopFwdSm90ILi2EN4cute5tupleIJNS5_1CILi1EEES8_S8_EEENS6_IJNS7_ILi128EEENS7_ILi96EEENS7_ILi64EEEEEELi256ENS_10bfloat16_tEfNS_4arch4Sm90ELb0ELb1ELb1ELb1ELb0ELb0ELb1ELb1ELb0ELb0ELb0ELb0EEENS1_21CollectiveEpilogueFwdINS6_IJSA_NS7_ILi256EEESB_EEES9_SE_SG_Li256ELb1ELb0ELb0ELb0EEENS1_36VarlenDynamicPersistentTileSchedulerILi128ELi96ELi256ELi32ELb0ELb0ELb1ELb1ELb0ELb1EEEEEEEEEvNT_6ParamsE)
        /*0a84*/ 	.short	0x0210
        /*0a86*/ 	.short	0x0b70


	//----- nvinfo : EIATTR_SW_WAR
	.align		4
.L_450:
        /*0a88*/ 	.byte	0x04, 0x36
        /*0a8a*/ 	.short	(.L_452 - .L_451)
.L_451:
        /*0a8c*/ 	.word	0x00000008
.L_452:


//--------------------- .nv.info._ZN7cutlass13device_kernelIN5flash11enable_sm90INS1_16FlashAttnFwdSm90INS1_25CollectiveMainloopFwdSm90ILi2EN4cute5tupleIJNS5_1CILi1EEES8_S8_EEENS6_IJNS7_ILi128EEENS7_ILi96EEENS7_ILi64EEEEEELi256ENS_10bfloat16_tEfNS_4arch4Sm90ELb0ELb1ELb1ELb1ELb0ELb1ELb1ELb1ELb0ELb0ELb0ELb0EEENS1_21CollectiveEpilogueFwdINS6_IJSA_NS7_ILi256EEESB_EEES9_SE_SG_Li256ELb1ELb0ELb0ELb0EEENS1_36VarlenDynamicPersistentTileSchedulerILi128ELi96ELi256ELi32ELb0ELb0ELb1ELb1ELb0ELb1EEEEEEEEEvNT_6ParamsE --------------------------
	.section	.nv.info._ZN7cutlass13device_kernelIN5flash11enable_sm90INS1_16FlashAttnFwdSm90INS1_25CollectiveMainloopFwdSm90ILi2EN4cute5tupleIJNS5_1CILi1EEES8_S8_EEENS6_IJNS7_ILi128EEENS7_ILi96EEENS7_ILi64EEEEEELi256ENS_10bfloat16_tEfNS_4arch4Sm90ELb0ELb1ELb1ELb1ELb0ELb1ELb1ELb1ELb0ELb0ELb0ELb0EEENS1_21CollectiveEpilogueFwdINS6_IJSA_NS7_ILi256EEESB_EEES9_SE_SG_Li256ELb1ELb0ELb0ELb0EEENS1_36VarlenDynamicPersistentTileSchedulerILi128ELi96ELi256ELi32ELb0ELb0ELb1ELb1ELb0ELb1EEEEEEEEEvNT_6ParamsE,"",@"SHT_CUDA_INFO"
	.sectionflags	@""
	.align	4


	//----- nvinfo : EIATTR_CUDA_API_VERSION
	.align		4
        /*0000*/ 	.byte	0x04, 0x37
        /*0002*/ 	.short	(.L_454 - .L_453)
.L_453:
        /*0004*/ 	.word	0x00000082


	//----- nvinfo : EIATTR_KPARAM_INFO
	.align		4
.L_454:
        /*0008*/ 	.byte	0x04, 0x17
        /*000a*/ 	.short	(.L_456 - .L_455)
.L_455:
        /*000c*/ 	.word	0x00000000
        /*0010*/ 	.short	0x0000
        /*0012*/ 	.short	0x0070
        /*0014*/ 	.byte	0x00, 0xf0, 0x01, 0x2c


	//----- nvinfo : EIATTR_SPARSE_MMA_MASK
	.align		4
.L_456:
        /*0018*/ 	.byte	0x03, 0x50
        /*001a*/ 	.short	0x0000


	//----- nvinfo : EIATTR_MAXREG_COUNT
	.align		4
        /*001c*/ 	.byte	0x03, 0x1b
        /*001e*/ 	.short	0x00a8


	//----- nvinfo : EIATTR_NUM_BARRIERS
	.align		4
        /*0020*/ 	.byte	0x02, 0x4c
        /*0022*/ 	.byte	0x10
	.zero		1


	//----- nvinfo : EIATTR_EXTERNS
	.align		4
        /*0024*/ 	.byte	0x04, 0x0f
        /*0026*/ 	.short	(.L_458 - .L_457)


	//   ....[0]....
	.align		4
.L_457:
        /*0028*/ 	.word	index@(__assertfail)


	//----- nvinfo : EIATTR_ANNOTATIONS
	.align		4
.L_458:
        /*002c*/ 	.byte	0x04, 0x55
        /*002e*/ 	.short	(.L_460 - .L_459)


	//   ....[0]....
.L_459:
        /* <DEDUP_REMOVED lines=37> */


	//----- nvinfo : EIATTR_MERCURY_ISA_VERSION
	.align		4
.L_460:
        /*0268*/ 	.byte	0x03, 0x5f
        /*026a*/ 	.short	0x0101


	//----- nvinfo : EIATTR_UNUSED_LOAD_BYTE_OFFSET
	.align		4
        /*026c*/ 	.byte	0x04, 0x44
        /*026e*/ 	.short	(.L_462 - .L_461)


	//   ....[0]....
.L_461:
        /*0270*/ 	.word	0x00000c40
        /*0274*/ 	.word	0x0000fff0


	//   ....[1]....
        /*0278*/ 	.word	0x0002bd00
        /*027c*/ 	.word	0x0000fff0


	//----- nvinfo : EIATTR_INT_WARP_WIDE_INSTR_OFFSETS
	.align		4
.L_462:
        /*0280*/ 	.byte	0x04, 0x31
        /*0282*/ 	.short	(.L_464 - .L_463)


	//   ....[0]....
.L_463:
        /*0284*/ 	.word	0x00000240


	//   ....[1]....
        /*0288*/ 	.word	0x00000280


	//   ....[2]....
        /*028c*/ 	.word	0x000002f0


	//   ....[3]....
        /*0290*/ 	.word	0x00000300


	//   ....[4]....
        /*0294*/ 	.word	0x00030f50


	//   ....[5]....
        /*0298*/ 	.word	0x00030fe0


	//   ....[6]....
        /*029c*/ 	.word	0x000314e0


	//   ....[7]....
        /*02a0*/ 	.word	0x00031550


	//   ....[8]....
        /*02a4*/ 	.word	0x00033a60


	//   ....[9]....
        /*02a8*/ 	.word	0x00033af0


	//----- nvinfo : EIATTR_COOP_GROUP_MASK_REGIDS
	.align		4
.L_464:
        /*02ac*/ 	.byte	0x04, 0x29
        /*02ae*/ 	.short	(.L_466 - .L_465)


	//   ....[0]....
.L_465:
        /*02b0*/ 	.word	0xffffffff


	//   ....[1]....
        /*02b4*/ 	.word	0xffffffff


	//   ....[2]....
        /*02b8*/ 	.word	0xffffffff


	//   ....[3]....
        /*02bc*/ 	.word	0xffffffff


	//   ....[4]....
        /*02c0*/ 	.word	0xffffffff


	//   ....[5]....
        /*02c4*/ 	.word	0xffffffff


	//   ....[6]....
        /*02c8*/ 	.word	0xffffffff


	//   ....[7]....
        /*02cc*/ 	.word	0xffffffff


	//   ....[8]....
        /*02d0*/ 	.word	0xffffffff


	//   ....[9]....
        /*02d4*/ 	.word	0xffffffff


	//   ....[10]....
        /*02d8*/ 	.word	0xffffffff


	//   ....[11]....
        /*02dc*/ 	.word	0xffffffff


	//   ....[12]....
        /*02e0*/ 	.word	0xffffffff


	//   ....[13]....
        /*02e4*/ 	.word	0xffffffff


	//   ....[14]....
        /*02e8*/ 	.word	0xffffffff


	//   ....[15]....
        /*02ec*/ 	.word	0xffffffff


	//   ....[16]....
        /*02f0*/ 	.word	0xffffffff


	//   ....[17]....
        /*02f4*/ 	.word	0xffffffff


	//   ....[18]....
        /*02f8*/ 	.word	0xffffffff


	//   ....[19]....
        /*02fc*/ 	.word	0xffffffff


	//   ....[20]....
        /*0300*/ 	.word	0xffffffff


	//   ....[21]....
        /*0304*/ 	.word	0xffffffff


	//   ....[22]....
        /*0308*/ 	.word	0xffffffff


	//   ....[23]....
        /*030c*/ 	.word	0xffffffff


	//   ....[24]....
        /*0310*/ 	.word	0xffffffff


	//   ....[25]....
        /*0314*/ 	.word	0xffffffff


	//   ....[26]....
        /*0318*/ 	.word	0xffffffff


	//   ....[27]....
        /*031c*/ 	.word	0xffffffff


	//   ....[28]....
        /*0320*/ 	.word	0xffffffff


	//   ....[29]....
        /*0324*/ 	.word	0xffffffff


	//   ....[30]....
        /*0328*/ 	.word	0xffffffff


	//   ....[31]....
        /*032c*/ 	.word	0xffffffff


	//   ....[32]....
        /*0330*/ 	.word	0xffffffff


	//   ....[33]....
        /*0334*/ 	.word	0xffffffff


	//   ....[34]....
        /*0338*/ 	.word	0xffffffff


	//   ....[35]....
        /*033c*/ 	.word	0xffffffff


	//   ....[36]....
        /*0340*/ 	.word	0xffffffff


	//   ....[37]....
        /*0344*/ 	.word	0xffffffff


	//   ....[38]....
        /*0348*/ 	.word	0xffffffff


	//   ....[39]....
        /*034c*/ 	.word	0xffffffff


	//   ....[40]....
        /*0350*/ 	.word	0xffffffff


	//   ....[41]....
        /*0354*/ 	.word	0xffffffff


	//   ....[42]....
        /*0358*/ 	.word	0xffffffff


	//   ....[43]....
        /*035c*/ 	.word	0xffffffff


	//   ....[44]....
        /*0360*/ 	.word	0xffffffff


	//   ....[45]....
        /*0364*/ 	.word	0xffffffff


	//   ....[46]....
        /*0368*/ 	.word	0xffffffff


	//   ....[47]....
        /*036c*/ 	.word	0xffffffff


	//   ....[48]....
        /*0370*/ 	.word	0xffffffff


	//   ....[49]....
        /*0374*/ 	.word	0xffffffff


	//   ....[50]....
        /*0378*/ 	.word	0xffffffff


	//   ....[51]....
        /*037c*/ 	.word	0xffffffff


	//   ....[52]....
        /*0380*/ 	.word	0xffffffff


	//   ....[53]....
        /*0384*/ 	.word	0xffffffff


	//   ....[54]....
        /*0388*/ 	.word	0xffffffff


	//   ....[55]....
        /*038c*/ 	.word	0xffffffff


	//   ....[56]....
        /*0390*/ 	.word	0xffffffff


	//   ....[57]....
        /*0394*/ 	.word	0xffffffff


	//   ....[58]....
        /*0398*/ 	.word	0x0500000f


	//   ....[59]....
        /*039c*/ 	.word	0x0500000f


	//   ....[60]....
        /*03a0*/ 	.word	0x0500000f


	//   ....[61]....
        /*03a4*/ 	.word	0x0500000f


	//   ....[62]....
        /*03a8*/ 	.word	0x0500000f


	//   ....[63]....
        /*03ac*/ 	.word	0x0500000f


	//   ....[64]....
        /*03b0*/ 	.word	0x0500000f


	//   ....[65]....
        /*03b4*/ 	.word	0x0500000f


	//   ....[66]....
        /*03b8*/ 	.word	0x0500000f


	//   ....[67]....
        /*03bc*/ 	.word	0x0500000f


	//   ....[68]....
        /*03c0*/ 	.word	0x0500000f


	//   ....[69]....
        /*03c4*/ 	.word	0x0500000f


	//   ....[70]....
        /*03c8*/ 	.word	0x0500000f


	//   ....[71]....
        /*03cc*/ 	.word	0x0500000f


	//   ....[72]....
        /*03d0*/ 	.word	0x0500000f


	//   ....[73]....
        /*03d4*/ 	.word	0x0500000f


	//   ....[74]....
        /*03d8*/ 	.word	0x0500000f


	//   ....[75]....
        /*03dc*/ 	.word	0x0500000f


	//   ....[76]....
        /*03e0*/ 	.word	0x0500000f


	//   ....[77]....
        /*03e4*/ 	.word	0x0500000f


	//   ....[78]....
        /*03e8*/ 	.word	0x0500000f


	//   ....[79]....
        /*03ec*/ 	.word	0x0500000f


	//   ....[80]....
        /*03f0*/ 	.word	0x0500000f


	//   ....[81]....
        /*03f4*/ 	.word	0x0500000f


	//   ....[82]....
        /*03f8*/ 	.word	0x0500000f


	//   ....[83]....
        /*03fc*/ 	.word	0x0500000f


	//   ....[84]....
        /*0400*/ 	.word	0x0500000f


	//   ....[85]....
        /*0404*/ 	.word	0x0500000f


	//   ....[86]....
        /*0408*/ 	.word	0x0500000f


	//   ....[87]....
        /*040c*/ 	.word	0x0500000f


	//   ....[88]....
        /*0410*/ 	.word	0x0500000f


	//   ....[89]....
        /*0414*/ 	.word	0x0500000f


	//   ....[90]....
        /*0418*/ 	.word	0x0500000f


	//   ....[91]....
        /*041c*/ 	.word	0x0500000f


	//   ....[92]....
        /*0420*/ 	.word	0x0500000f


	//   ....[93]....
        /*0424*/ 	.word	0x0500000f


	//   ....[94]....
        /*0428*/ 	.word	0x0500000f


	//   ....[95]....
        /*042c*/ 	.word	0xffffffff


	//   ....[96]....
        /*0430*/ 	.word	0xffffffff


	//   ....[97]....
        /*0434*/ 	.word	0xffffffff


	//   ....[98]....
        /*0438*/ 	.word	0xffffffff


	//----- nvinfo : EIATTR_COOP_GROUP_INSTR_OFFSETS
	.align		4
.L_466:
        /*043c*/ 	.byte	0x04, 0x28
        /*043e*/ 	.short	(.L_468 - .L_467)


	//   ....[0]....
.L_467:
        /*0440*/ 	.word	0x000000c0


	//   ....[1]....
        /*0444*/ 	.word	0x00000250


	//   ....[2]....
        /*0448*/ 	.word	0x000002a0


	//   ....[3]....
        /*044c*/ 	.word	0x000004f0


	//   ....[4]....
        /*0450*/ 	.word	0x00000650


	//   ....[5]....
        /*0454*/ 	.word	0x00000770


	//   ....[6]....
        /*0458*/ 	.word	0x000008d0


	//   ....[7]....
        /*045c*/ 	.word	0x00006780


	//   ....[8]....
        /*0460*/ 	.word	0x0000d360


	//   ....[9]....
        /*0464*/ 	.word	0x0000d400


	//   ....[10]....
        /*0468*/ 	.word	0x0000d5e0


	//   ....[11]....
        /*046c*/ 	.word	0x0000d600


	//   ....[12]....
        /*0470*/ 	.word	0x000178c0


	//   ....[13]....
        /*0474*/ 	.word	0x00017970


	//   ....[14]....
        /*0478*/ 	.word	0x00017d30


	//   ....[15]....
        /*047c*/ 	.word	0x00017ea0


	//   ....[16]....
        /*0480*/ 	.word	0x000224a0


	//   ....[17]....
        /*0484*/ 	.word	0x00022540


	//   ....[18]....
        /*0488*/ 	.word	0x00022710


	//   ....[19]....
        /*048c*/ 	.word	0x00022730


	//   ....[20]....
        /*0490*/ 	.word	0x0002ad60


	//   ....[21]....
        /*0494*/ 	.word	0x0002ad80


	//   ....[22]....
        /*0498*/ 	.word	0x0002ade0


	//   ....[23]....
        /*049c*/ 	.word	0x0002ae20


	//   ....[24]....
        /*04a0*/ 	.word	0x0002e870


	//   ....[25]....
        /*04a4*/ 	.word	0x0002ea00


	//   ....[26]....
        /*04a8*/ 	.word	0x0002ea30


	//   ....[27]....
        /*04ac*/ 	.word	0x0002ea60


	//   ....[28]....
        /*04b0*/ 	.word	0x0002eaa0


	//   ....[29]....
        /*04b4*/ 	.word	0x0002eaf0


	//   ....[30]....
        /*04b8*/ 	.word	0x0002eb50


	//   ....[31]....
        /*04bc*/ 	.word	0x0002ed30


	//   ....[32]....
        /*04c0*/ 	.word	0x0002ed90


	//   ....[33]....
        /*04c4*/ 	.word	0x0002edd0


	//   ....[34]....
        /*04c8*/ 	.word	0x0002ee10


	//   ....[35]....
        /*04cc*/ 	.word	0x0002ee40


	//   ....[36]....
        /*04d0*/ 	.word	0x0002ee70


	//   ....[37]....
        /*04d4*/ 	.word	0x0002ef00


	//   ....[38]....
        /*04d8*/ 	.word	0x0002ef60


	//   ....[39]....
        /*04dc*/ 	.word	0x0002eff0


	//   ....[40]....
        /*04e0*/ 	.word	0x00033b80


	//   ....[41]....
        /*04e4*/ 	.word	0x00033b90


	//   ....[42]....
        /*04e8*/ 	.word	0x00033ca0


	//   ....[43]....
        /*04ec*/ 	.word	0x00033d00


	//   ....[44]....
        /*04f0*/ 	.word	0x00033d40


	//   ....[45]....
        /*04f4*/ 	.word	0x00033d80


	//   ....[46]....
        /*04f8*/ 	.word	0x00033db0


	//   ....[47]....
        /*04fc*/ 	.word	0x00033de0


	//   ....[48]....
        /*0500*/ 	.word	0x00033f70


	//   ....[49]....
        /*0504*/ 	.word	0x00033fd0


	//   ....[50]....
        /*0508*/ 	.word	0x00034010


	//   ....[51]....
        /*050c*/ 	.word	0x00034050


	//   ....[52]....
        /*0510*/ 	.word	0x00034080


	//   ....[53]....
        /*0514*/ 	.word	0x000340b0


	//   ....[54]....
        /*0518*/ 	.word	0x00034170


	//   ....[55]....
        /*051c*/ 	.word	0x00034190


	//   ....[56]....
        /*0520*/ 	.word	0x00034200


	//   ....[57]....
        /*0524*/ 	.word	0x00034870


	//   ....[58]....
        /*0528*/ 	.word	0x00034cb0


	//   ....[59]....
        /*052c*/ 	.word	0x00034d50


	//   ....[60]....
        /*0530*/ 	.word	0x00034df0


	//   ....[61]....
        /*0534*/ 	.word	0x00034e90


	//   ....[62]....
        /*0538*/ 	.word	0x00034f30


	//   ....[63]....
        /*053c*/ 	.word	0x00034fd0


	//   ....[64]....
        /*0540*/ 	.word	0x00035070


	//   ....[65]....
        /*0544*/ 	.word	0x00035110


	//   ....[66]....
        /*0548*/ 	.word	0x000351b0


	//   ....[67]....
        /*054c*/ 	.word	0x000352a0


	//   ....[68]....
        /*0550*/ 	.word	0x00035340


	//   ....[69]....
        /*0554*/ 	.word	0x000353e0


	//   ....[70]....
        /*0558*/ 	.word	0x00035480


	//   ....[71]....
        /*055c*/ 	.word	0x00035520


	//   ....[72]....
        /*0560*/ 	.word	0x000355c0


	//   ....[73]....
        /*0564*/ 	.word	0x00035660


	//   ....[74]....
        /*0568*/ 	.word	0x00035700


	//   ....[75]....
        /*056c*/ 	.word	0x00035a00


	//   ....[76]....
        /*0570*/ 	.word	0x00035ce0


	//   ....[77]....
        /*0574*/ 	.word	0x00036100


	//   ....[78]....
        /*0578*/ 	.word	0x00036190


	//   ....[79]....
        /*057c*/ 	.word	0x00036230


	//   ....[80]....
        /*0580*/ 	.word	0x000362e0


	//   ....[81]....
        /*0584*/ 	.word	0x00036360


	//   ....[82]....
        /*0588*/ 	.word	0x000363e0


	//   ....[83]....
        /*058c*/ 	.word	0x00036460


	//   ....[84]....
        /*0590*/ 	.word	0x000364e0


	//   ....[85]....
        /*0594*/ 	.word	0x00036570


	//   ....[86]....
        /*0598*/ 	.word	0x00036620


	//   ....[87]....
        /*059c*/ 	.word	0x000366a0


	//   ....[88]....
        /*05a0*/ 	.word	0x00036720


	//   ....[89]....
        /*05a4*/ 	.word	0x000367a0


	//   ....[90]....
        /*05a8*/ 	.word	0x00036820


	//   ....[91]....
        /*05ac*/ 	.word	0x00036890


	//   ....[92]....
        /*05b0*/ 	.word	0x00036930


	//   ....[93]....
        /*05b4*/ 	.word	0x000369c0


	//   ....[94]....
        /*05b8*/ 	.word	0x00036af0


	//   ....[95]....
        /*05bc*/ 	.word	0x00039e80


	//   ....[96]....
        /*05c0*/ 	.word	0x00039eb0


	//   ....[97]....
        /*05c4*/ 	.word	0x00039ed0


	//   ....[98]....
        /*05c8*/ 	.word	0x00039ee0


	//----- nvinfo : EIATTR_REG_RECONFIG
	.align		4
.L_468:
        /*05cc*/ 	.byte	0x01, 0x54
	.zero		2


	//----- nvinfo : EIATTR_SYSCALL_OFFSETS
	.align		4
        /*05d0*/ 	.byte	0x04, 0x46
        /*05d2*/ 	.short	(.L_470 - .L_469)


	//   ....[0]....
.L_469:
        /*05d4*/ 	.word	0x00001b70


	//   ....[1]....
        /*05d8*/ 	.word	0x00001cc0


	//   ....[2]....
        /*05dc*/ 	.word	0x00006ba0


	//   ....[3]....
        /*05e0*/ 	.word	0x000072f0


	//   ....[4]....
        /*05e4*/ 	.word	0x00031170


	//   ....[5]....
        /*05e8*/ 	.word	0x000312b0


	//   ....[6]....
        /*05ec*/ 	.word	0x000313b0


	//----- nvinfo : EIATTR_MBARRIER_INSTR_OFFSETS
	.align		4
.L_470:
        /*05f0*/ 	.byte	0x04, 0x39
        /*05f2*/ 	.short	(.L_472 - .L_471)


	//   ....[0]....
.L_471:
        /*05f4*/ 	.word	0x00000390
        /*05f8*/ 	.word	0x000000ff
        /*05fc*/ 	.word	0x00032400
        /*0600*/ 	.short	0x0100
        /*0602*/ 	.byte	0x08
	.zero		1


	//   ....[1]....
        /*0604*/ 	.word	0x000003a0
        /*0608*/ 	.word	0x000000ff
        /*060c*/ 	.word	0x00032410
        /*0610*/ 	.short	0x0100
        /*0612*/ 	.byte	0x08
	.zero		1


	//   ....[2]....
        /*0614*/ 	.word	0x000003b0
        /*0618*/ 	.word	0x000000ff
        /*061c*/ 	.word	0x00032420
        /*0620*/ 	.short	0x0100
        /*0622*/ 	.byte	0x08
	.zero		1


	//   ....[3]....
        /*0624*/ 	.word	0x000004a0
        /*0628*/ 	.word	0x000000ff
        /*062c*/ 	.word	0x00032430
        /*0630*/ 	.short	0x0100
        /*0632*/ 	.byte	0x08
	.zero		1


	//   ....[4]....
        /*0634*/ 	.word	0x000004b0
        /*0638*/ 	.word	0x000000ff
        /*063c*/ 	.word	0x00032440
        /*0640*/ 	.short	0x0100
        /*0642*/ 	.byte	0x08
	.zero		1


	//   ....[5]....
        /*0644*/ 	.word	0x000004c0
        /*0648*/ 	.word	0x000000ff
        /*064c*/ 	.word	0x00032438
        /*0650*/ 	.short	0x0100
        /*0652*/ 	.byte	0x08
	.zero		1


	//   ....[6]....
        /*0654*/ 	.word	0x000004d0
        /*0658*/ 	.word	0x000000ff
        /*065c*/ 	.word	0x00032448
        /*0660*/ 	.short	0x0100
        /*0662*/ 	.byte	0x08
	.zero		1


	//   ....[7]....
        /*0664*/ 	.word	0x00000600
        /*0668*/ 	.word	0x000000ff
        /*066c*/ 	.word	0x00032450
        /*0670*/ 	.short	0x0100
        /*0672*/ 	.byte	0x08
	.zero		1


	//   ....[8]....
        /*0674*/ 	.word	0x00000610
        /*0678*/ 	.word	0x000000ff
        /*067c*/ 	.word	0x00032460
        /*0680*/ 	.short	0x0100
        /*0682*/ 	.byte	0x08
	.zero		1


	//   ....[9]....
        /*0684*/ 	.word	0x00000620
        /*0688*/ 	.word	0x000000ff
        /*068c*/ 	.word	0x00032458
        /*0690*/ 	.short	0x0100
        /*0692*/ 	.byte	0x08
	.zero		1


	//   ....[10]....
        /*0694*/ 	.word	0x00000630
        /*0698*/ 	.word	0x000000ff
        /*069c*/ 	.word	0x00032468
        /*06a0*/ 	.short	0x0100
        /*06a2*/ 	.byte	0x08
	.zero		1


	//   ....[11]....
        /*06a4*/ 	.word	0x00000720
        /*06a8*/ 	.word	0x000000ff
        /*06ac*/ 	.word	0x00032470
        /*06b0*/ 	.short	0x0100
        /*06b2*/ 	.byte	0x06
	.zero		1


	//   ....[12]....
        /*06b4*/ 	.word	0x00000730
        /*06b8*/ 	.word	0x000000ff
        /*06bc*/ 	.word	0x00032480
        /*06c0*/ 	.short	0x0100
        /*06c2*/ 	.byte	0x06
	.zero		1


	//   ....[13]....
        /*06c4*/ 	.word	0x00000740
        /*06c8*/ 	.word	0x000000ff
        /*06cc*/ 	.word	0x00032478
        /*06d0*/ 	.short	0x0100
        /*06d2*/ 	.byte	0x06
	.zero		1


	//   ....[14]....
        /*06d4*/ 	.word	0x00000750
        /*06d8*/ 	.word	0x000000ff
        /*06dc*/ 	.word	0x00032488
        /*06e0*/ 	.short	0x0100
        /*06e2*/ 	.byte	0x06
	.zero		1


	//   ....[15]....
        /*06e4*/ 	.word	0x00000880
        /*06e8*/ 	.word	0x000000ff
        /*06ec*/ 	.word	0x00032490
        /*06f0*/ 	.short	0x0100
        /*06f2*/ 	.byte	0x08
	.zero		1


	//   ....[16]....
        /*06f4*/ 	.word	0x00000890
        /*06f8*/ 	.word	0x000000ff
        /*06fc*/ 	.word	0x000324a0
        /*0700*/ 	.short	0x0100
        /*0702*/ 	.byte	0x08
	.zero		1


	//   ....[17]....
        /*0704*/ 	.word	0x000008a0
        /*0708*/ 	.word	0x000000ff
        /*070c*/ 	.word	0x00032498
        /*0710*/ 	.short	0x0100
        /*0712*/ 	.byte	0x08
	.zero		1


	//   ....[18]....
        /*0714*/ 	.word	0x000008b0
        /*0718*/ 	.word	0x000000ff
        /*071c*/ 	.word	0x000324a8
        /*0720*/ 	.short	0x0100
        /*0722*/ 	.byte	0x08
	.zero		1


	//   ....[19]....
        /*0724*/ 	.word	0x000009e0
        /*0728*/ 	.word	0x000000ff
        /*072c*/ 	.word	0x000324b0
        /*0730*/ 	.short	0x0100
        /*0732*/ 	.byte	0x08
	.zero		1


	//   ....[20]....
        /*0734*/ 	.word	0x000009f0
        /*0738*/ 	.word	0x000000ff
        /*073c*/ 	.word	0x000324c0
        /*0740*/ 	.short	0x0100
        /*0742*/ 	.byte	0x08
	.zero		1


	//   ....[21]....
        /*0744*/ 	.word	0x00000a00
        /*0748*/ 	.word	0x000000ff
        /*074c*/ 	.word	0x000324b8
        /*0750*/ 	.short	0x0100
        /*0752*/ 	.byte	0x08
	.zero		1


	//   ....[22]....
        /*0754*/ 	.word	0x00000a10
        /*0758*/ 	.word	0x000000ff
        /*075c*/ 	.word	0x000324c8
        /*0760*/ 	.short	0x0100
        /*0762*/ 	.byte	0x08
	.zero		1


	//   ....[23]....
        /*0764*/ 	.word	0x00002f90
        /*0768*/ 	.word	0x00000056
        /*076c*/ 	.word	0x00032490
        /*0770*/ 	.short	0x010a
        /*0772*/ 	.byte	0x3f
	.zero		1


	//   ....[24]....
        /*0774*/ 	.word	0x00004280
        /*0778*/ 	.word	0x00000056
        /*077c*/ 	.word	0x00032490
        /*0780*/ 	.short	0x010a
        /*0782*/ 	.byte	0x3f
	.zero		1


	//   ....[25]....
        /*0784*/ 	.word	0x00005370
        /*0788*/ 	.word	0x00000056
        /*078c*/ 	.word	0x00032490
        /*0790*/ 	.short	0x010a
        /*0792*/ 	.byte	0x3f
	.zero		1


	//   ....[26]....
        /*0794*/ 	.word	0x00005580
        /*0798*/ 	.word	0x00000004
        /*079c*/ 	.word	0x00000000
        /*07a0*/ 	.short	0x0101
        /*07a2*/ 	.byte	0x3f
	.zero		1


	//   ....[27]....
        /*07a4*/ 	.word	0x000055c0
        /*07a8*/ 	.word	0x00000056
        /*07ac*/ 	.word	0x000324b0
        /*07b0*/ 	.short	0x010a
        /*07b2*/ 	.byte	0x3f
	.zero		1


	//   ....[28]....
        /*07b4*/ 	.word	0x00005c10
        /*07b8*/ 	.word	0x00000056
        /*07bc*/ 	.word	0x00000000
        /*07c0*/ 	.short	0x0101
        /*07c2*/ 	.byte	0x3f
	.zero		1


	//   ....[29]....
        /*07c4*/ 	.word	0x00006ef0
        /*07c8*/ 	.word	0x00000091
        /*07cc*/ 	.word	0x00032400
        /*07d0*/ 	.short	0x010a
        /*07d2*/ 	.byte	0x3f
	.zero		1


	//   ....[30]....
        /*07d4*/ 	.word	0x00006f40
        /*07d8*/ 	.word	0x00000091
        /*07dc*/ 	.word	0x00032400
        /*07e0*/ 	.short	0x010a
        /*07e2*/ 	.byte	0x3f
	.zero		1


	//   ....[31]....
        /*07e4*/ 	.word	0x00007b30
        /*07e8*/ 	.word	0x00000091
        /*07ec*/ 	.word	0x00032400
        /*07f0*/ 	.short	0x010a
        /*07f2*/ 	.byte	0x3f
	.zero		1


	//   ....[32]....
        /*07f4*/ 	.word	0x00009050
        /*07f8*/ 	.word	0x00000091
        /*07fc*/ 	.word	0x00032400
        /*0800*/ 	.short	0x010a
        /*0802*/ 	.byte	0x3f
	.zero		1


	//   ....[33]....
        /*0804*/ 	.word	0x0000a6c0
        /*0808*/ 	.word	0x00000005
        /*080c*/ 	.word	0x00000000
        /*0810*/ 	.short	0x010a
        /*0812*/ 	.byte	0x3f
	.zero		1


	//   ....[34]....
        /*0814*/ 	.word	0x0000a7c0
        /*0818*/ 	.word	0x00000002
        /*081c*/ 	.word	0x00000000
        /*0820*/ 	.short	0x010a
        /*0822*/ 	.byte	0x3f
	.zero		1


	//   ....[35]....
        /*0824*/ 	.word	0x0000abf0
        /*0828*/ 	.word	0x00000005
        /*082c*/ 	.word	0x00000000
        /*0830*/ 	.short	0x010a
        /*0832*/ 	.byte	0x3f
	.zero		1


	//   ....[36]....
        /*0834*/ 	.word	0x0000aca0
        /*0838*/ 	.word	0x00000004
        /*083c*/ 	.word	0x00000000
        /*0840*/ 	.short	0x010a
        /*0842*/ 	.byte	0x3f
	.zero		1


	//   ....[37]....
        /*0844*/ 	.word	0x0000b9b0
        /*0848*/ 	.word	0x00000004
        /*084c*/ 	.word	0x00000000
        /*0850*/ 	.short	0x0101
        /*0852*/ 	.byte	0x3f
	.zero		1


	//   ....[38]....
        /*0854*/ 	.word	0x000155b0
        /*0858*/ 	.word	0x00000002
        /*085c*/ 	.word	0x00000000
        /*0860*/ 	.short	0x0101
        /*0862*/ 	.byte	0x3f
	.zero		1


	//   ....[39]....
        /*0864*/ 	.word	0x00015a00
        /*0868*/ 	.word	0x00000007
        /*086c*/ 	.word	0x00000000
        /*0870*/ 	.short	0x010a
        /*0872*/ 	.byte	0x3f
	.zero		1


	//   ....[40]....
        /*0874*/ 	.word	0x00015b00
        /*0878*/ 	.word	0x00000000
        /*087c*/ 	.word	0x00000000
        /*0880*/ 	.short	0x010a
        /*0882*/ 	.byte	0x3f
	.zero		1


	//   ....[41]....
        /*0884*/ 	.word	0x00015f30
        /*0888*/ 	.word	0x00000007
        /*088c*/ 	.word	0x00000000
        /*0890*/ 	.short	0x010a
        /*0892*/ 	.byte	0x3f
	.zero		1


	//   ....[42]....
        /*0894*/ 	.word	0x00015fe0
        /*0898*/ 	.word	0x00000006
        /*089c*/ 	.word	0x00000000
        /*08a0*/ 	.short	0x010a
        /*08a2*/ 	.byte	0x3f
	.zero		1


	//   ....[43]....
        /*08a4*/ 	.word	0x00016cf0
        /*08a8*/ 	.word	0x00000006
        /*08ac*/ 	.word	0x00000000
        /*08b0*/ 	.short	0x0101
        /*08b2*/ 	.byte	0x3f
	.zero		1


	//   ....[44]....
        /*08b4*/ 	.word	0x0001f610
        /*08b8*/ 	.word	0x00000000
        /*08bc*/ 	.word	0x00000000
        /*08c0*/ 	.short	0x0101
        /*08c2*/ 	.byte	0x3f
	.zero		1


	//   ....[45]....
        /*08c4*/ 	.word	0x0001f820
        /*08c8*/ 	.word	0x00000005
        /*08cc*/ 	.word	0x00000000
        /*08d0*/ 	.short	0x010a
        /*08d2*/ 	.byte	0x3f
	.zero		1


	//   ....[46]....
        /*08d4*/ 	.word	0x0001f920
        /*08d8*/ 	.word	0x00000006
        /*08dc*/ 	.word	0x00000000
        /*08e0*/ 	.short	0x010a
        /*08e2*/ 	.byte	0x3f
	.zero		1


	//   ....[47]....
        /*08e4*/ 	.word	0x0001fd50
        /*08e8*/ 	.word	0x00000005
        /*08ec*/ 	.word	0x00000000
        /*08f0*/ 	.short	0x010a
        /*08f2*/ 	.byte	0x3f
	.zero		1


	//   ....[48]....
        /*08f4*/ 	.word	0x0001fe00
        /*08f8*/ 	.word	0x00000006
        /*08fc*/ 	.word	0x00000000
        /*0900*/ 	.short	0x010a
        /*0902*/ 	.byte	0x3f
	.zero		1


	//   ....[49]....
        /*0904*/ 	.word	0x00020b00
        /*0908*/ 	.word	0x00000005
        /*090c*/ 	.word	0x00000000
        /*0910*/ 	.short	0x0101
        /*0912*/ 	.byte	0x3f
	.zero		1


	//   ....[50]....
        /*0914*/ 	.word	0x0002a8f0
        /*0918*/ 	.word	0x00000004
        /*091c*/ 	.word	0x00000000
        /*0920*/ 	.short	0x0101
        /*0922*/ 	.byte	0x3f
	.zero		1


	//   ....[51]....
        /*0924*/ 	.word	0x0002d5a0
        /*0928*/ 	.word	0x00000000
        /*092c*/ 	.word	0x00000000
        /*0930*/ 	.short	0x0101
        /*0932*/ 	.byte	0x3f
	.zero		1


	//   ....[52]....
        /*0934*/ 	.word	0x0002ffb0
        /*0938*/ 	.word	0x00000007
        /*093c*/ 	.word	0x00032420
        /*0940*/ 	.short	0x010a
        /*0942*/ 	.byte	0x3f
	.zero		1


	//   ....[53]....
        /*0944*/ 	.word	0x00030030
        /*0948*/ 	.word	0x00000008
        /*094c*/ 	.word	0x000324a0
        /*0950*/ 	.short	0x010a
        /*0952*/ 	.byte	0x3f
	.zero		1


	//   ....[54]....
        /*0954*/ 	.word	0x00030210
        /*0958*/ 	.word	0x00000008
        /*095c*/ 	.word	0x000324c0
        /*0960*/ 	.short	0x010a
        /*0962*/ 	.byte	0x3f
	.zero		1


	//   ....[55]....
        /*0964*/ 	.word	0x00030620
        /*0968*/ 	.word	0x00000009
        /*096c*/ 	.word	0x000324a0
        /*0970*/ 	.short	0x010a
        /*0972*/ 	.byte	0x3f
	.zero		1


	//   ....[56]....
        /*0974*/ 	.word	0x000307e0
        /*0978*/ 	.word	0x00000009
        /*097c*/ 	.word	0x000324c0
        /*0980*/ 	.short	0x010a
        /*0982*/ 	.byte	0x3f
	.zero		1


	//   ....[57]....
        /*0984*/ 	.word	0x000318c0
        /*0988*/ 	.word	0x00000005
        /*098c*/ 	.word	0x00032440
        /*0990*/ 	.short	0x010a
        /*0992*/ 	.byte	0x3f
	.zero		1


	//   ....[58]....
        /*0994*/ 	.word	0x00031ed0
        /*0998*/ 	.word	0x00000005
        /*099c*/ 	.word	0x00032420
        /*09a0*/ 	.short	0x010a
        /*09a2*/ 	.byte	0x3f
	.zero		1


	//   ....[59]....
        /*09a4*/ 	.word	0x00031fa0
        /*09a8*/ 	.word	0x00000002
        /*09ac*/ 	.word	0x00032460
        /*09b0*/ 	.short	0x010a
        /*09b2*/ 	.byte	0x3f
	.zero		1


	//   ....[60]....
        /*09b4*/ 	.word	0x000325f0
        /*09b8*/ 	.word	0x00000002
        /*09bc*/ 	.word	0x00032440
        /*09c0*/ 	.short	0x010a
        /*09c2*/ 	.byte	0x3f
	.zero		1


	//   ....[61]....
        /*09c4*/ 	.word	0x00032800
        /*09c8*/ 	.word	0x00000002
        /*09cc*/ 	.word	0x00032460
        /*09d0*/ 	.short	0x010a
        /*09d2*/ 	.byte	0x3f
	.zero		1


	//   ....[62]....
        /*09d4*/ 	.word	0x00032d80
        /*09d8*/ 	.word	0x00000002
        /*09dc*/ 	.word	0x00032440
        /*09e0*/ 	.short	0x010a
        /*09e2*/ 	.byte	0x3f
	.zero		1


	//   ....[63]....
        /*09e4*/ 	.word	0x00032f80
        /*09e8*/ 	.word	0x00000002
        /*09ec*/ 	.word	0x00032460
        /*09f0*/ 	.short	0x010a
        /*09f2*/ 	.byte	0x3f
	.zero		1


	//   ....[64]....
        /*09f4*/ 	.word	0x00033470
        /*09f8*/ 	.word	0x00000002
        /*09fc*/ 	.word	0x00032440
        /*0a00*/ 	.short	0x010a
        /*0a02*/ 	.byte	0x3f
	.zero		1


	//   ....[65]....
        /*0a04*/ 	.word	0x00033680
        /*0a08*/ 	.word	0x00000002
        /*0a0c*/ 	.word	0x00032460
        /*0a10*/ 	.short	0x010a
        /*0a12*/ 	.byte	0x3f
	.zero		1


	//   ....[66]....
        /*0a14*/ 	.word	0x00034800
        /*0a18*/ 	.word	0x00000000
        /*0a1c*/ 	.word	0x00032420
        /*0a20*/ 	.short	0x010a
        /*0a22*/ 	.byte	0x3f
	.zero		1


	//   ....[67]....
        /*0a24*/ 	.word	0x000349a0
        /*0a28*/ 	.word	0x00000006
        /*0a2c*/ 	.word	0x00000000
        /*0a30*/ 	.short	0x010a
        /*0a32*/ 	.byte	0x3f
	.zero		1


	//   ....[68]....
        /*0a34*/ 	.word	0x00034a10
        /*0a38*/ 	.word	0x00000007
        /*0a3c*/ 	.word	0x00000000
        /*0a40*/ 	.short	0x010a
        /*0a42*/ 	.byte	0x3f
	.zero		1


	//   ....[69]....
        /*0a44*/ 	.word	0x00034a80
        /*0a48*/ 	.word	0x00000004
        /*0a4c*/ 	.word	0x00000000
        /*0a50*/ 	.short	0x010a
        /*0a52*/ 	.byte	0x3f
	.zero		1


	//   ....[70]....
        /*0a54*/ 	.word	0x00034ab0
        /*0a58*/ 	.word	0x00000003
        /*0a5c*/ 	.word	0x00000000
        /*0a60*/ 	.short	0x010a
        /*0a62*/ 	.byte	0x3f
	.zero		1


	//   ....[71]....
        /*0a64*/ 	.word	0x00034b10
        /*0a68*/ 	.word	0x00000056
        /*0a6c*/ 	.word	0x00032490
        /*0a70*/ 	.short	0x010a
        /*0a72*/ 	.byte	0x3f
	.zero		1


	//   ....[72]....
        /*0a74*/ 	.word	0x00034b60
        /*0a78*/ 	.word	0x00000056
        /*0a7c*/ 	.word	0x00032490
        /*0a80*/ 	.short	0x010a
        /*0a82*/ 	.byte	0x3f
	.zero		1


	//   ....[73]....
        /*0a84*/ 	.word	0x00034bb0
        /*0a88*/ 	.word	0x00000056
        /*0a8c*/ 	.word	0x00032490
        /*0a90*/ 	.short	0x010a
        /*0a92*/ 	.byte	0x3f
	.zero		1


	//   ....[74]....
        /*0a94*/ 	.word	0x00034c00
        /*0a98*/ 	.word	0x00000056
        /*0a9c*/ 	.word	0x000324b0
        /*0aa0*/ 	.short	0x010a
        /*0aa2*/ 	.byte	0x3f
	.zero		1


	//   ....[75]....
        /*0aa4*/ 	.word	0x000351f0
        /*0aa8*/ 	.word	0x00000091
        /*0aac*/ 	.word	0x00032400
        /*0ab0*/ 	.short	0x010a
        /*0ab2*/ 	.byte	0x3f
	.zero		1


	//   ....[76]....
        /*0ab4*/ 	.word	0x00035740
        /*0ab8*/ 	.word	0x00000091
        /*0abc*/ 	.word	0x00032400
        /*0ac0*/ 	.short	0x010a
        /*0ac2*/ 	.byte	0x3f
	.zero		1


	//   ....[77]....
        /*0ac4*/ 	.word	0x00035790
        /*0ac8*/ 	.word	0x00000002
        /*0acc*/ 	.word	0x00000000
        /*0ad0*/ 	.short	0x010a
        /*0ad2*/ 	.byte	0x3f
	.zero		1


	//   ....[78]....
        /*0ad4*/ 	.word	0x000357e0
        /*0ad8*/ 	.word	0x00000004
        /*0adc*/ 	.word	0x00000000
        /*0ae0*/ 	.short	0x010a
        /*0ae2*/ 	.byte	0x3f
	.zero		1


	//   ....[79]....
        /*0ae4*/ 	.word	0x00035830
        /*0ae8*/ 	.word	0x00000000
        /*0aec*/ 	.word	0x00000000
        /*0af0*/ 	.short	0x010a
        /*0af2*/ 	.byte	0x3f
	.zero		1


	//   ....[80]....
        /*0af4*/ 	.word	0x00035880
        /*0af8*/ 	.word	0x00000006
        /*0afc*/ 	.word	0x00000000
        /*0b00*/ 	.short	0x010a
        /*0b02*/ 	.byte	0x3f
	.zero		1


	//   ....[81]....
        /*0b04*/ 	.word	0x000358d0
        /*0b08*/ 	.word	0x00000006
        /*0b0c*/ 	.word	0x00000000
        /*0b10*/ 	.short	0x010a
        /*0b12*/ 	.byte	0x3f
	.zero		1


	//   ....[82]....
        /*0b14*/ 	.word	0x00035920
        /*0b18*/ 	.word	0x00000006
        /*0b1c*/ 	.word	0x00000000
        /*0b20*/ 	.short	0x010a
        /*0b22*/ 	.byte	0x3f
	.zero		1


	//   ....[83]....
        /*0b24*/ 	.word	0x00035ac0
        /*0b28*/ 	.word	0x00000007
        /*0b2c*/ 	.word	0x00032420
        /*0b30*/ 	.short	0x010a
        /*0b32*/ 	.byte	0x3f
	.zero		1


	//   ....[84]....
        /*0b34*/ 	.word	0x00035b10
        /*0b38*/ 	.word	0x00000008
        /*0b3c*/ 	.word	0x000324a0
        /*0b40*/ 	.short	0x010a
        /*0b42*/ 	.byte	0x3f
	.zero		1


	//   ....[85]....
        /*0b44*/ 	.word	0x00035b60
        /*0b48*/ 	.word	0x00000008
        /*0b4c*/ 	.word	0x000324c0
        /*0b50*/ 	.short	0x010a
        /*0b52*/ 	.byte	0x3f
	.zero		1


	//   ....[86]....
        /*0b54*/ 	.word	0x00035bb0
        /*0b58*/ 	.word	0x00000009
        /*0b5c*/ 	.word	0x000324a0
        /*0b60*/ 	.short	0x010a
        /*0b62*/ 	.byte	0x3f
	.zero		1


	//   ....[87]....
        /*0b64*/ 	.word	0x00035c00
        /*0b68*/ 	.word	0x00000009
        /*0b6c*/ 	.word	0x000324c0
        /*0b70*/ 	.short	0x010a
        /*0b72*/ 	.byte	0x3f
	.zero		1


	//   ....[88]....
        /*0b74*/ 	.word	0x00035da0
        /*0b78*/ 	.word	0x00000005
        /*0b7c*/ 	.word	0x00032440
        /*0b80*/ 	.short	0x010a
        /*0b82*/ 	.byte	0x3f
	.zero		1


	//   ....[89]....
        /*0b84*/ 	.word	0x00035e20
        /*0b88*/ 	.word	0x00000005
        /*0b8c*/ 	.word	0x00032420
        /*0b90*/ 	.short	0x010a
        /*0b92*/ 	.byte	0x3f
	.zero		1


	//   ....[90]....
        /*0b94*/ 	.word	0x00035e70
        /*0b98*/ 	.word	0x00000002
        /*0b9c*/ 	.word	0x00032460
        /*0ba0*/ 	.short	0x010a
        /*0ba2*/ 	.byte	0x3f
	.zero		1


	//   ....[91]....
        /*0ba4*/ 	.word	0x00035ec0
        /*0ba8*/ 	.word	0x00000002
        /*0bac*/ 	.word	0x00032440
        /*0bb0*/ 	.short	0x010a
        /*0bb2*/ 	.byte	0x3f
	.zero		1


	//   ....[92]....
        /*0bb4*/ 	.word	0x00035f10
        /*0bb8*/ 	.word	0x00000002
        /*0bbc*/ 	.word	0x00032460
        /*0bc0*/ 	.short	0x010a
        /*0bc2*/ 	.byte	0x3f
	.zero		1


	//   ....[93]....
        /*0bc4*/ 	.word	0x00035f60
        /*0bc8*/ 	.word	0x00000002
        /*0bcc*/ 	.word	0x00032440
        /*0bd0*/ 	.short	0x010a
        /*0bd2*/ 	.byte	0x3f
	.zero		1


	//   ....[94]....
        /*0bd4*/ 	.word	0x00035fb0
        /*0bd8*/ 	.word	0x00000002
        /*0bdc*/ 	.word	0x00032460
        /*0be0*/ 	.short	0x010a
        /*0be2*/ 	.byte	0x3f
	.zero		1


	//   ....[95]....
        /*0be4*/ 	.word	0x00036000
        /*0be8*/ 	.word	0x00000002
        /*0bec*/ 	.word	0x00032440
        /*0bf0*/ 	.short	0x010a
        /*0bf2*/ 	.byte	0x3f
	.zero		1


	//   ....[96]....
        /*0bf4*/ 	.word	0x00036050
        /*0bf8*/ 	.word	0x00000002
        /*0bfc*/ 	.word	0x00032460
        /*0c00*/ 	.short	0x010a
        /*0c02*/ 	.byte	0x3f
	.zero		1


	//   ....[97]....
        /*0c04*/ 	.word	0x00036a10
        /*0c08*/ 	.word	0x00000000
        /*0c0c*/ 	.word	0x00032420
        /*0c10*/ 	.short	0x010a
        /*0c12*/ 	.byte	0x3f
	.zero		1


	//   ....[98]....
        /*0c14*/ 	.word	0x00036bb0
        /*0c18*/ 	.word	0x00000006
        /*0c1c*/ 	.word	0x00000000
        /*0c20*/ 	.short	0x010a
        /*0c22*/ 	.byte	0x3f
	.zero		1


	//   ....[99]....
        /*0c24*/ 	.word	0x00036c00
        /*0c28*/ 	.word	0x00000007
        /*0c2c*/ 	.word	0x00000000
        /*0c30*/ 	.short	0x010a
        /*0c32*/ 	.byte	0x3f
	.zero		1


	//   ....[100]....
        /*0c34*/ 	.word	0x00036c50
        /*0c38*/ 	.word	0x00000004
        /*0c3c*/ 	.word	0x00000000
        /*0c40*/ 	.short	0x010a
        /*0c42*/ 	.byte	0x3f
	.zero		1


	//   ....[101]....
        /*0c44*/ 	.word	0x00036dd0
        /*0c48*/ 	.word	0x00000003
        /*0c4c*/ 	.word	0x00000000
        /*0c50*/ 	.short	0x010a
        /*0c52*/ 	.byte	0x3f
	.zero		1


	//   ....[102]....
        /*0c54*/ 	.word	0x00036ed0
        /*0c58*/ 	.word	0x00000008
        /*0c5c*/ 	.word	0x00000000
        /*0c60*/ 	.short	0x010a
        /*0c62*/ 	.byte	0x3f
	.zero		1


	//   ....[103]....
        /*0c64*/ 	.word	0x000372f0
        /*0c68*/ 	.word	0x00000004
        /*0c6c*/ 	.word	0x00032410
        /*0c70*/ 	.short	0x010a
        /*0c72*/ 	.byte	0x3f
	.zero		1


	//   ....[104]....
        /*0c74*/ 	.word	0x00037410
        /*0c78*/ 	.word	0x00000003
        /*0c7c*/ 	.word	0x00000000
        /*0c80*/ 	.short	0x010a
        /*0c82*/ 	.byte	0x3f
	.zero		1


	//   ....[105]....
        /*0c84*/ 	.word	0x00037510
        /*0c88*/ 	.word	0x00000008
        /*0c8c*/ 	.word	0x00000000
        /*0c90*/ 	.short	0x010a
        /*0c92*/ 	.byte	0x3f
	.zero		1


	//   ....[106]....
        /*0c94*/ 	.word	0x000381b0
        /*0c98*/ 	.word	0x0000000a
        /*0c9c*/ 	.word	0x00000000
        /*0ca0*/ 	.short	0x0101
        /*0ca2*/ 	.byte	0x3f
	.zero		1


	//   ....[107]....
        /*0ca4*/ 	.word	0x00042650
        /*0ca8*/ 	.word	0x00000000
        /*0cac*/ 	.word	0x00000000
        /*0cb0*/ 	.short	0x0101
        /*0cb2*/ 	.byte	0x3f
	.zero		1


	//   ....[108]....
        /*0cb4*/ 	.word	0x00042680
        /*0cb8*/ 	.word	0x00000008
        /*0cbc*/ 	.word	0x00000000
        /*0cc0*/ 	.short	0x010a
        /*0cc2*/ 	.byte	0x3f
	.zero		1


	//   ....[109]....
        /*0cc4*/ 	.word	0x000426d0
        /*0cc8*/ 	.word	0x00000004
        /*0ccc*/ 	.word	0x00032410
        /*0cd0*/ 	.short	0x010a
        /*0cd2*/ 	.byte	0x3f
	.zero		1


	//   ....[110]....
        /*0cd4*/ 	.word	0x00042720
        /*0cd8*/ 	.word	0x00000008
        /*0cdc*/ 	.word	0x00000000
        /*0ce0*/ 	.short	0x010a
        /*0ce2*/ 	.byte	0x3f
	.zero		1


	//----- nvinfo : EIATTR_NUM_MBARRIERS
	.align		4
.L_472:
        /*0ce4*/ 	.byte	0x03, 0x38
        /*0ce6*/ 	.short	0x0017


	//----- nvinfo : EIATTR_EXIT_INSTR_OFFSETS
	.align		4
        /*0ce8*/ 	.byte	0x04, 0x1c
        /*0cea*/ 	.short	(.L_474 - .L_473)


	//   ....[0]....
.L_473:
        /*0cec*/ 	.word	0x00034b00


	//----- nvinfo : EIATTR_MAX_THREADS
	.align		4
.L_474:
        /*0cf0*/ 	.byte	0x04, 0x05
        /*0cf2*/ 	.short	(.L_476 - .L_475)
.L_475:
        /*0cf4*/ 	.word	0x00000180
        /*0cf8*/ 	.word	0x00000001
        /*0cfc*/ 	.word	0x00000001


	//----- nvinfo : EIATTR_CRS_STACK_SIZE
	.align		4
.L_476:
        /*0d00*/ 	.byte	0x04, 0x1e
        /*0d02*/ 	.short	(.L_478 - .L_477)
.L_477:
        /*0d04*/ 	.word	0x00000000


	//----- nvinfo : EIATTR_CBANK_PARAM_SIZE
	.align		4
.L_478:
        /*0d08*/ 	.byte	0x03, 0x19
        /*0d0a*/ 	.short	0x0b70


	//----- nvinfo : EIATTR_PARAM_CBANK
	.align		4
        /*0d0c*/ 	.byte	0x04, 0x0a
        /*0d0e*/ 	.short	(.L_480 - .L_479)
	.align		4
.L_479:
        /*0d10*/ 	.word	index@(.nv.constant0._ZN7cutlass13device_kernelIN5flash11enable_sm90INS1_16FlashAttnFwdSm90INS1_25CollectiveMainloopFwdSm90ILi2EN4cute5tupleIJNS5_1CILi1EEES8_S8_EEENS6_IJNS7_ILi128EEENS7_ILi96EEENS7_ILi64EEEEEELi256ENS_10bfloat16_tEfNS_4arch4Sm90ELb0ELb1ELb1ELb1ELb0ELb1ELb1ELb1ELb0ELb0ELb0ELb0EEENS1_21CollectiveEpilogueFwdINS6_IJSA_NS7_ILi256EEESB_EEES9_SE_SG_Li256ELb1ELb0ELb0ELb0EEENS1_36VarlenDynamicPersistentTileSchedulerILi128ELi96ELi256ELi32ELb0ELb0ELb1ELb1ELb0ELb1EEEEEEEEEvNT_6ParamsE)
        /*0d14*/ 	.short	0x0210
        /*0d16*/ 	.short	0x0b70


	//----- nvinfo : EIATTR_SW_WAR
	.align		4
.L_480:
        /*0d18*/ 	.byte	0x04, 0x36
        /*0d1a*/ 	.short	(.L_482 - .L_481)
.L_481:
        /*0d1c*/ 	.word	0x00000008
.L_482:


//--------------------- .nv.info._ZN7cutlass13device_kernelIN5flash11enable_sm90INS1_16FlashAttnFwdSm90INS1_25CollectiveMainloopFwdSm90ILi2EN4cute5tupleIJNS5_1CILi1EEES8_S8_EEENS6_IJNS7_ILi128EEENS7_ILi96EEENS7_ILi64EEEEEELi256ENS_10bfloat16_tEfNS_4arch4Sm90ELb1ELb0ELb1ELb0ELb0ELb0ELb0ELb1ELb0ELb0ELb0ELb0EEENS1_21CollectiveEpilogueFwdINS6_IJSA_NS7_ILi256EEESB_EEES9_SE_SG_Li256ELb0ELb0ELb0ELb0EEENS1_30DynamicPersistentTileSchedulerILi256ELi32ELb0ELb0ELb1EEEEEEEEEvNT_6ParamsE --------------------------
	.section	.nv.info._ZN7cutlass13device_kernelIN5flash11enable_sm90INS1_16FlashAttnFwdSm90INS1_25CollectiveMainloopFwdSm90ILi2EN4cute5tupleIJNS5_1CILi1EEES8_S8_EEENS6_IJNS7_ILi128EEENS7_ILi96EEENS7_ILi64EEEEEELi256ENS_10bfloat16_tEfNS_4arch4Sm90ELb1ELb0ELb1ELb0ELb0ELb0ELb0ELb1ELb0ELb0ELb0ELb0EEENS1_21CollectiveEpilogueFwdINS6_IJSA_NS7_ILi256EEESB_EEES9_SE_SG_Li256ELb0ELb0ELb0ELb0EEENS1_30DynamicPersistentTileSchedulerILi256ELi32ELb0ELb0ELb1EEEEEEEEEvNT_6ParamsE,"",@"SHT_CUDA_INFO"
	.sectionflags	@""
	.align	4


	//----- nvinfo : EIATTR_CUDA_API_VERSION
	.align		4
        /*0000*/ 	.byte	0x04, 0x37
        /*0002*/ 	.short	(.L_484 - .L_483)
.L_483:
        /*0004*/ 	.word	0x00000082


	//----- nvinfo : EIATTR_KPARAM_INFO
	.align		4
.L_484:
        /*0008*/ 	.byte	0x04, 0x17
        /*000a*/ 	.short	(.L_486 - .L_485)
.L_485:
        /*000c*/ 	.word	0x00000000
        /*0010*/ 	.short	0x0000
        /*0012*/ 	.short	0x0070
        /*0014*/ 	.byte	0x00, 0xf0, 0x01, 0x2e


	//----- nvinfo : EIATTR_SPARSE_MMA_MASK
	.align		4
.L_486:
        /*0018*/ 	.byte	0x03, 0x50
        /*001a*/ 	.short	0x0000


	//----- nvinfo : EIATTR_MAXREG_COUNT
	.align		4
        /*001c*/ 	.byte	0x03, 0x1b
        /*001e*/ 	.short	0x00a8


	//----- nvinfo : EIATTR_NUM_BARRIERS
	.align		4
        /*0020*/ 	.byte	0x02, 0x4c
        /*0022*/ 	.byte	0x10
	.zero		1


	//----- nvinfo : EIATTR_EXTERNS
	.align		4
        /*0024*/ 	.byte	0x04, 0x0f
        /*0026*/ 	.short	(.L_488 - .L_487)


	//   ....[0]....
	.align		4
.L_487:
        /*0028*/ 	.word	index@(__assertfail)


	//----- nvinfo : EIATTR_MERCURY_ISA_VERSION
	.align		4
.L_488:
        /*002c*/ 	.byte	0x03, 0x5f
        /*002e*/ 	.short	0x0101


	//----- nvinfo : EIATTR_INT_WARP_WIDE_INSTR_OFFSETS
	.align		4
        /*0030*/ 	.byte	0x04, 0x31
        /*0032*/ 	.short	(.L_490 - .L_489)


	//   ....[0]....
.L_489:
        /*0034*/ 	.word	0x00000180


	//   ....[1]....
        /*0038*/ 	.word	0x000001b0


	//   ....[2]....
        /*003c*/ 	.word	0x000001c0


	//   ....[3]....
        /*0040*/ 	.word	0x0000b170


	//   ....[4]....
        /*0044*/ 	.word	0x0000b200


	//   ....[5]....
        /*0048*/ 	.word	0x0000b6f0


	//   ....[6]....
        /*004c*/ 	.word	0x0000d2e0


	//   ....[7]....
        /*0050*/ 	.word	0x0000d370


	//----- nvinfo : EIATTR_COOP_GROUP_MASK_REGIDS
	.align		4
.L_490:
        /*0054*/ 	.byte	0x04, 0x29
        /*0056*/ 	.short	(.L_492 - .L_491)


	//   ....[0]....
.L_491:
        /*0058*/ 	.word	0xffffffff


	//   ....[1]....
        /*005c*/ 	.word	0xffffffff


	//   ....[2]....
        /*0060*/ 	.word	0xffffffff


	//   ....[3]....
        /*0064*/ 	.word	0xffffffff


	//   ....[4]....
        /*0068*/ 	.word	0xffffffff


	//   ....[5]....
        /*006c*/ 	.word	0xffffffff


	//   ....[6]....
        /*0070*/ 	.word	0xffffffff


	//   ....[7]....
        /*0074*/ 	.word	0xffffffff


	//   ....[8]....
        /*0078*/ 	.word	0xffffffff


	//   ....[9]....
        /*007c*/ 	.word	0xffffffff


	//   ....[10]....
        /*0080*/ 	.word	0xffffffff


	//   ....[11]....
        /*0084*/ 	.word	0xffffffff


	//   ....[12]....
        /*0088*/ 	.word	0xffffffff


	//   ....[13]....
        /*008c*/ 	.word	0xffffffff


	//   ....[14]....
        /*0090*/ 	.word	0xffffffff


	//   ....[15]....
        /*0094*/ 	.word	0xffffffff


	//   ....[16]....
        /*0098*/ 	.word	0xffffffff


	//   ....[17]....
        /*009c*/ 	.word	0xffffffff


	//   ....[18]....
        /*00a0*/ 	.word	0xffffffff


	//   ....[19]....
        /*00a4*/ 	.word	0xffffffff


	//   ....[20]....
        /*00a8*/ 	.word	0xffffffff


	//   ....[21]....
        /*00ac*/ 	.word	0xffffffff


	//   ....[22]....
        /*00b0*/ 	.word	0xffffffff


	//   ....[23]....
        /*00b4*/ 	.word	0xffffffff


	//   ....[24]....
        /*00b8*/ 	.word	0xffffffff


	//   ....[25]....
        /*00bc*/ 	.word	0xffffffff


	//   ....[26]....
        /*00c0*/ 	.word	0xffffffff


	//   ....[27]....
        /*00c4*/ 	.word	0xffffffff


	//   ....[28]....
        /*00c8*/ 	.word	0x0500000f


	//   ....[29]....
        /*00cc*/ 	.word	0x0500000f


	//----- nvinfo : EIATTR_COOP_GROUP_INSTR_OFFSETS
	.align		4
.L_492:
        /*00d0*/ 	.byte	0x04, 0x28
        /*00d2*/ 	.short	(.L_494 - .L_493)


	//   ....[0]....
.L_493:
        /*00d4*/ 	.word	0x00000060


	//   ....[1]....
        /*00d8*/ 	.word	0x00000190


	//   ....[2]....
        /*00dc*/ 	.word	0x000001e0


	//   ....[3]....
        /*00e0*/ 	.word	0x000003d0


	//   ....[4]....
        /*00e4*/ 	.word	0x00000530


	//   ....[5]....
        /*00e8*/ 	.word	0x00000650


	//   ....[6]....
        /*00ec*/ 	.word	0x000007b0


	//   ....[7]....
        /*00f0*/ 	.word	0x00001610


	//   ....[8]....
        /*00f4*/ 	.word	0x000025b0


	//   ....[9]....
        /*00f8*/ 	.word	0x00002640


	//   ....[10]....
        /*00fc*/ 	.word	0x00002d40


	//   ....[11]....
        /*0100*/ 	.word	0x00002db0


	//   ....[12]....
        /*0104*/ 	.word	0x00004760


	//   ....[13]....
        /*0108*/ 	.word	0x00004840


	//   ....[14]....
        /*010c*/ 	.word	0x00004f10


	//   ....[15]....
        /*0110*/ 	.word	0x00004f80


	//   ....[16]....
        /*0114*/ 	.word	0x00006d70


	//   ....[17]....
        /*0118*/ 	.word	0x00006e20


	//   ....[18]....
        /*011c*/ 	.word	0x00007240


	//   ....[19]....
        /*0120*/ 	.word	0x00007390


	//   ....[20]....
        /*0124*/ 	.word	0x00008790


	//   ....[21]....
        /*0128*/ 	.word	0x000087d0


	//   ....[22]....
        /*012c*/ 	.word	0x000088a0


	//   ....[23]....
        /*0130*/ 	.word	0x000088c0


	//   ....[24]....
        /*0134*/ 	.word	0x000098a0


	//   ....[25]....
        /*0138*/ 	.word	0x0000abf0


	//   ....[26]....
        /*013c*/ 	.word	0x0000d3f0


	//   ....[27]....
        /*0140*/ 	.word	0x0000d5a0


	//   ....[28]....
        /*0144*/ 	.word	0x0000daf0


	//   ....[29]....
        /*0148*/ 	.word	0x0000ded0


	//----- nvinfo : EIATTR_REG_RECONFIG
	.align		4
.L_494:
        /*014c*/ 	.byte	0x01, 0x54
	.zero		2


	//----- nvinfo : EIATTR_SYSCALL_OFFSETS
	.align		4
        /*0150*/ 	.byte	0x04, 0x46
        /*0152*/ 	.short	(.L_496 - .L_495)


	//   ....[0]....
.L_495:
        /*0154*/ 	.word	0x000017c0


	//   ....[1]....
        /*0158*/ 	.word	0x0000b390


	//   ....[2]....
        /*015c*/ 	.word	0x0000b4d0


	//   ....[3]....
        /*0160*/ 	.word	0x0000b5d0


	//----- nvinfo : EIATTR_MBARRIER_INSTR_OFFSETS
	.align		4
.L_496:
        /*0164*/ 	.byte	0x04, 0x39
        /*0166*/ 	.short	(.L_498 - .L_497)


	//   ....[0]....
.L_497:
        /*0168*/ 	.word	0x00000280
        /*016c*/ 	.word	0x000000ff
        /*0170*/ 	.word	0x00022800
        /*0174*/ 	.short	0x0100
        /*0176*/ 	.byte	0x06
	.zero		1


	//   ....[1]....
        /*0178*/ 	.word	0x00000290
        /*017c*/ 	.word	0x000000ff
        /*0180*/ 	.word	0x00022820
        /*0184*/ 	.short	0x0100
        /*0186*/ 	.byte	0x06
	.zero		1


	//   ....[2]....
        /*0188*/ 	.word	0x00000380
        /*018c*/ 	.word	0x000000ff
        /*0190*/ 	.word	0x00022830
        /*0194*/ 	.short	0x0100
        /*0196*/ 	.byte	0x08
	.zero		1


	//   ....[3]....
        /*0198*/ 	.word	0x00000390
        /*019c*/ 	.word	0x000000ff
        /*01a0*/ 	.word	0x00022840
        /*01a4*/ 	.short	0x0100
        /*01a6*/ 	.byte	0x08
	.zero		1


	//   ....[4]....
        /*01a8*/ 	.word	0x000003a0
        /*01ac*/ 	.word	0x000000ff
        /*01b0*/ 	.word	0x00022838
        /*01b4*/ 	.short	0x0100
        /*01b6*/ 	.byte	0x08
	.zero		1


	//   ....[5]....
        /*01b8*/ 	.word	0x000003b0
        /*01bc*/ 	.word	0x000000ff
        /*01c0*/ 	.word	0x00022848
        /*01c4*/ 	.short	0x0100
        /*01c6*/ 	.byte	0x08
	.zero		1


	//   ....[6]....
        /*01c8*/ 	.word	0x000004e0
        /*01cc*/ 	.word	0x000000ff
        /*01d0*/ 	.word	0x00022850
        /*01d4*/ 	.short	0x0100
        /*01d6*/ 	.byte	0x08
	.zero		1


	//   ....[7]....
        /*01d8*/ 	.word	0x000004f0
        /*01dc*/ 	.word	0x000000ff
        /*01e0*/ 	.word	0x00022860
        /*01e4*/ 	.short	0x0100
        /*01e6*/ 	.byte	0x08
	.zero		1


	//   ....[8]....
        /*01e8*/ 	.word	0x00000500
        /*01ec*/ 	.word	0x000000ff
        /*01f0*/ 	.word	0x00022858
        /*01f4*/ 	.short	0x0100
        /*01f6*/ 	.byte	0x08
	.zero		1


	//   ....[9]....
        /*01f8*/ 	.word	0x00000510
        /*01fc*/ 	.word	0x000000ff
        /*0200*/ 	.word	0x00022868
        /*0204*/ 	.short	0x0100
        /*0206*/ 	.byte	0x08
	.zero		1


	//   ....[10]....
        /*0208*/ 	.word	0x00000600
        /*020c*/ 	.word	0x000000ff
        /*0210*/ 	.word	0x00022870
        /*0214*/ 	.short	0x0100
        /*0216*/ 	.byte	0x06
	.zero		1


	//   ....[11]....
        /*0218*/ 	.word	0x00000610
        /*021c*/ 	.word	0x000000ff
        /*0220*/ 	.word	0x00022880
        /*0224*/ 	.short	0x0100
        /*0226*/ 	.byte	0x06
	.zero		1


	//   ....[12]....
        /*0228*/ 	.word	0x00000620
        /*022c*/ 	.word	0x000000ff
        /*0230*/ 	.word	0x00022878
        /*0234*/ 	.short	0x0100
        /*0236*/ 	.byte	0x06
	.zero		1


	//   ....[13]....
        /*0238*/ 	.word	0x00000630
        /*023c*/ 	.word	0x000000ff
        /*0240*/ 	.word	0x00022888
        /*0244*/ 	.short	0x0100
        /*0246*/ 	.byte	0x06
	.zero		1


	//   ....[14]....
        /*0248*/ 	.word	0x00000760
        /*024c*/ 	.word	0x000000ff
        /*0250*/ 	.word	0x00022890
        /*0254*/ 	.short	0x0100
        /*0256*/ 	.byte	0x08
	.zero		1


	//   ....[15]....
        /*0258*/ 	.word	0x00000770
        /*025c*/ 	.word	0x000000ff
        /*0260*/ 	.word	0x000228a0
        /*0264*/ 	.short	0x0100
        /*0266*/ 	.byte	0x08
	.zero		1


	//   ....[16]....
        /*0268*/ 	.word	0x00000780
        /*026c*/ 	.word	0x000000ff
        /*0270*/ 	.word	0x00022898
        /*0274*/ 	.short	0x0100
        /*0276*/ 	.byte	0x08
	.zero		1


	//   ....[17]....
        /*0278*/ 	.word	0x00000790
        /*027c*/ 	.word	0x000000ff
        /*0280*/ 	.word	0x000228a8
        /*0284*/ 	.short	0x0100
        /*0286*/ 	.byte	0x08
	.zero		1


	//   ....[18]....
        /*0288*/ 	.word	0x000008c0
        /*028c*/ 	.word	0x000000ff
        /*0290*/ 	.word	0x000228b0
        /*0294*/ 	.short	0x0100
        /*0296*/ 	.byte	0x08
	.zero		1


	//   ....[19]....
        /*0298*/ 	.word	0x000008d0
        /*029c*/ 	.word	0x000000ff
        /*02a0*/ 	.word	0x000228c0
        /*02a4*/ 	.short	0x0100
        /*02a6*/ 	.byte	0x08
	.zero		1


	//   ....[20]....
        /*02a8*/ 	.word	0x000008e0
        /*02ac*/ 	.word	0x000000ff
        /*02b0*/ 	.word	0x000228b8
        /*02b4*/ 	.short	0x0100
        /*02b6*/ 	.byte	0x08
	.zero		1


	//   ....[21]....
        /*02b8*/ 	.word	0x000008f0
        /*02bc*/ 	.word	0x000000ff
        /*02c0*/ 	.word	0x000228c8
        /*02c4*/ 	.short	0x0100
        /*02c6*/ 	.byte	0x08
	.zero		1


	//   ....[22]....
        /*02c8*/ 	.word	0x00001830
        /*02cc*/ 	.word	0x000000ff
        /*02d0*/ 	.word	0x00022800
        /*02d4*/ 	.short	0x010a
        /*02d6*/ 	.byte	0x31
	.zero		1


	//   ....[23]....
        /*02d8*/ 	.word	0x000018e0
        /*02dc*/ 	.word	0x000000ff
        /*02e0*/ 	.word	0x00022830
        /*02e4*/ 	.short	0x010a
        /*02e6*/ 	.byte	0x15
	.zero		1


	//   ....[24]....
        /*02e8*/ 	.word	0x00001920
        /*02ec*/ 	.word	0x000000ff
        /*02f0*/ 	.word	0x00022830
        /*02f4*/ 	.short	0x010a
        /*02f6*/ 	.byte	0x15
	.zero		1


	//   ....[25]....
        /*02f8*/ 	.word	0x000031d0
        /*02fc*/ 	.word	0x00000000
        /*0300*/ 	.word	0x00000000
        /*0304*/ 	.short	0x0101
        /*0306*/ 	.byte	0x3f
	.zero		1


	//   ....[26]....
        /*0308*/ 	.word	0x000036e0
        /*030c*/ 	.word	0x000000ff
        /*0310*/ 	.word	0x00022850
        /*0314*/ 	.short	0x010a
        /*0316*/ 	.byte	0x15
	.zero		1


	//   ....[27]....
        /*0318*/ 	.word	0x00003720
        /*031c*/ 	.word	0x000000ff
        /*0320*/ 	.word	0x00022850
        /*0324*/ 	.short	0x010a
        /*0326*/ 	.byte	0x15
	.zero		1


	//   ....[28]....
        /*0328*/ 	.word	0x00003a80
        /*032c*/ 	.word	0x00000008
        /*0330*/ 	.word	0x00000000
        /*0334*/ 	.short	0x0101
        /*0336*/ 	.byte	0x3f
	.zero		1


	//   ....[29]....
        /*0338*/ 	.word	0x00003bb0
        /*033c*/ 	.word	0x000000ff
        /*0340*/ 	.word	0x00022830
        /*0344*/ 	.short	0x010a
        /*0346*/ 	.byte	0x1e
	.zero		1


	//   ....[30]....
        /*0348*/ 	.word	0x00003bf0
        /*034c*/ 	.word	0x000000ff
        /*0350*/ 	.word	0x00022830
        /*0354*/ 	.short	0x010a
        /*0356*/ 	.byte	0x1e
	.zero		1


	//   ....[31]....
        /*0358*/ 	.word	0x00005540
        /*035c*/ 	.word	0x00000003
        /*0360*/ 	.word	0x00000000
        /*0364*/ 	.short	0x0101
        /*0366*/ 	.byte	0x3f
	.zero		1


	//   ....[32]....
        /*0368*/ 	.word	0x00006160
        /*036c*/ 	.word	0x000000ff
        /*0370*/ 	.word	0x00022850
        /*0374*/ 	.short	0x010a
        /*0376*/ 	.byte	0x1e
	.zero		1


	//   ....[33]....
        /*0378*/ 	.word	0x000061a0
        /*037c*/ 	.word	0x000000ff
        /*0380*/ 	.word	0x00022850
        /*0384*/ 	.short	0x010a
        /*0386*/ 	.byte	0x1e
	.zero		1


	//   ....[34]....
        /*0388*/ 	.word	0x00006490
        /*038c*/ 	.word	0x000000b9
        /*0390*/ 	.word	0x00000000
        /*0394*/ 	.short	0x0101
        /*0396*/ 	.byte	0x3f
	.zero		1


	//   ....[35]....
        /*0398*/ 	.word	0x000065b0
        /*039c*/ 	.word	0x000000ff
        /*03a0*/ 	.word	0x00022830
        /*03a4*/ 	.short	0x010a
        /*03a6*/ 	.byte	0x17
	.zero		1


	//   ....[36]....
        /*03a8*/ 	.word	0x000065f0
        /*03ac*/ 	.word	0x000000ff
        /*03b0*/ 	.word	0x00022830
        /*03b4*/ 	.short	0x010a
        /*03b6*/ 	.byte	0x17
	.zero		1


	//   ....[37]....
        /*03b8*/ 	.word	0x00007690
        /*03bc*/ 	.word	0x00000098
        /*03c0*/ 	.word	0x00000000
        /*03c4*/ 	.short	0x0101
        /*03c6*/ 	.byte	0x3f
	.zero		1


	//   ....[38]....
        /*03c8*/ 	.word	0x00008450
        /*03cc*/ 	.word	0x000000ff
        /*03d0*/ 	.word	0x00022850
        /*03d4*/ 	.short	0x010a
        /*03d6*/ 	.byte	0x17
	.zero		1


	//   ....[39]....
        /*03d8*/ 	.word	0x00008490
        /*03dc*/ 	.word	0x000000ff
        /*03e0*/ 	.word	0x00022850
        /*03e4*/ 	.short	0x010a
        /*03e6*/ 	.byte	0x17
	.zero		1


	//   ....[40]....
        /*03e8*/ 	.word	0x00008770
        /*03ec*/ 	.word	0x000000c7
        /*03f0*/ 	.word	0x00000000
        /*03f4*/ 	.short	0x0101
        /*03f6*/ 	.byte	0x3f
	.zero		1


	//   ....[41]....
        /*03f8*/ 	.word	0x0000a160
        /*03fc*/ 	.word	0x000000ff
        /*0400*/ 	.word	0x00000000
        /*0404*/ 	.short	0x0101
        /*0406*/ 	.byte	0x05
	.zero		1


	//   ....[42]....
        /*0408*/ 	.word	0x0000b990
        /*040c*/ 	.word	0x00000008
        /*0410*/ 	.word	0x00022840
        /*0414*/ 	.short	0x010a
        /*0416*/ 	.byte	0x3f
	.zero		1


	//   ....[43]....
        /*0418*/ 	.word	0x0000bc70
        /*041c*/ 	.word	0x000000ff
        /*0420*/ 	.word	0x00022820
        /*0424*/ 	.short	0x010a
        /*0426*/ 	.byte	0x25
	.zero		1


	//   ....[44]....
        /*0428*/ 	.word	0x0000bd10
        /*042c*/ 	.word	0x00000008
        /*0430*/ 	.word	0x00022860
        /*0434*/ 	.short	0x010a
        /*0436*/ 	.byte	0x3f
	.zero		1


	//   ....[45]....
        /*0438*/ 	.word	0x0000c230
        /*043c*/ 	.word	0x00000002
        /*0440*/ 	.word	0x00022840
        /*0444*/ 	.short	0x010a
        /*0446*/ 	.byte	0x3f
	.zero		1


	//   ....[46]....
        /*0448*/ 	.word	0x0000c3a0
        /*044c*/ 	.word	0x00000002
        /*0450*/ 	.word	0x00022860
        /*0454*/ 	.short	0x010a
        /*0456*/ 	.byte	0x3f
	.zero		1


	//   ....[47]....
        /*0458*/ 	.word	0x0000c870
        /*045c*/ 	.word	0x00000003
        /*0460*/ 	.word	0x00022840
        /*0464*/ 	.short	0x010a
        /*0466*/ 	.byte	0x3f
	.zero		1


	//   ....[48]....
        /*0468*/ 	.word	0x0000c9e0
        /*046c*/ 	.word	0x00000003
        /*0470*/ 	.word	0x00022860
        /*0474*/ 	.short	0x010a
        /*0476*/ 	.byte	0x3f
	.zero		1


	//   ....[49]....
        /*0478*/ 	.word	0x0000ce50
        /*047c*/ 	.word	0x00000002
        /*0480*/ 	.word	0x00022840
        /*0484*/ 	.short	0x010a
        /*0486*/ 	.byte	0x3f
	.zero		1


	//   ....[50]....
        /*0488*/ 	.word	0x0000cfc0
        /*048c*/ 	.word	0x00000002
        /*0490*/ 	.word	0x00022860
        /*0494*/ 	.short	0x010a
        /*0496*/ 	.byte	0x3f
	.zero		1


	//   ....[51]....
        /*0498*/ 	.word	0x0000d550
        /*049c*/ 	.word	0x00000007
        /*04a0*/ 	.word	0x00022820
        /*04a4*/ 	.short	0x010a
        /*04a6*/ 	.byte	0x3f
	.zero		1


	//   ....[52]....
        /*04a8*/ 	.word	0x0000d6a0
        /*04ac*/ 	.word	0x00000005
        /*04b0*/ 	.word	0x00000000
        /*04b4*/ 	.short	0x010a
        /*04b6*/ 	.byte	0x3f
	.zero		1


	//   ....[53]....
        /*04b8*/ 	.word	0x0000d710
        /*04bc*/ 	.word	0x00000003
        /*04c0*/ 	.word	0x00000000
        /*04c4*/ 	.short	0x010a
        /*04c6*/ 	.byte	0x3f
	.zero		1


	//   ....[54]....
        /*04c8*/ 	.word	0x0000d770
        /*04cc*/ 	.word	0x00000005
        /*04d0*/ 	.word	0x00000000
        /*04d4*/ 	.short	0x010a
        /*04d6*/ 	.byte	0x3f
	.zero		1


	//   ....[55]....
        /*04d8*/ 	.word	0x0000d7a0
        /*04dc*/ 	.word	0x00000003
        /*04e0*/ 	.word	0x00000000
        /*04e4*/ 	.short	0x010a
        /*04e6*/ 	.byte	0x3f
	.zero		1


	//   ....[56]....
        /*04e8*/ 	.word	0x0000d810
        /*04ec*/ 	.word	0x00000003
        /*04f0*/ 	.word	0x00022800
        /*04f4*/ 	.short	0x010a
        /*04f6*/ 	.byte	0x3f
	.zero		1


	//   ....[57]....
        /*04f8*/ 	.word	0x0000d870
        /*04fc*/ 	.word	0x00000000
        /*0500*/ 	.word	0x00022830
        /*0504*/ 	.short	0x010a
        /*0506*/ 	.byte	0x3f
	.zero		1


	//   ....[58]....
        /*0508*/ 	.word	0x0000d8c0
        /*050c*/ 	.word	0x00000008
        /*0510*/ 	.word	0x00022850
        /*0514*/ 	.short	0x010a
        /*0516*/ 	.byte	0x3f
	.zero		1


	//   ....[59]....
        /*0518*/ 	.word	0x0000d920
        /*051c*/ 	.word	0x00000005
        /*0520*/ 	.word	0x00022830
        /*0524*/ 	.short	0x010a
        /*0526*/ 	.byte	0x3f
	.zero		1


	//   ....[60]....
        /*0528*/ 	.word	0x0000d970
        /*052c*/ 	.word	0x000000b9
        /*0530*/ 	.word	0x00022850
        /*0534*/ 	.short	0x010a
        /*0536*/ 	.byte	0x3f
	.zero		1


	//   ....[61]....
        /*0538*/ 	.word	0x0000d9d0
        /*053c*/ 	.word	0x00000005
        /*0540*/ 	.word	0x00022830
        /*0544*/ 	.short	0x010a
        /*0546*/ 	.byte	0x3f
	.zero		1


	//   ....[62]....
        /*0548*/ 	.word	0x0000da20
        /*054c*/ 	.word	0x000000c7
        /*0550*/ 	.word	0x00022850
        /*0554*/ 	.short	0x010a
        /*0556*/ 	.byte	0x3f
	.zero		1


	//   ....[63]....
        /*0558*/ 	.word	0x0000dba0
        /*055c*/ 	.word	0x00000008
        /*0560*/ 	.word	0x00022840
        /*0564*/ 	.short	0x010a
        /*0566*/ 	.byte	0x3f
	.zero		1


	//   ....[64]....
        /*0568*/ 	.word	0x0000dc00
        /*056c*/ 	.word	0x00000008
        /*0570*/ 	.word	0x00022820
        /*0574*/ 	.short	0x010a
        /*0576*/ 	.byte	0x3f
	.zero		1


	//   ....[65]....
        /*0578*/ 	.word	0x0000dc50
        /*057c*/ 	.word	0x00000008
        /*0580*/ 	.word	0x00022860
        /*0584*/ 	.short	0x010a
        /*0586*/ 	.byte	0x3f
	.zero		1


	//   ....[66]....
        /*0588*/ 	.word	0x0000dca0
        /*058c*/ 	.word	0x00000002
        /*0590*/ 	.word	0x00022840
        /*0594*/ 	.short	0x010a
        /*0596*/ 	.byte	0x3f
	.zero		1


	//   ....[67]....
        /*0598*/ 	.word	0x0000dcf0
        /*059c*/ 	.word	0x00000002
        /*05a0*/ 	.word	0x00022860
        /*05a4*/ 	.short	0x010a
        /*05a6*/ 	.byte	0x3f
	.zero		1


	//   ....[68]....
        /*05a8*/ 	.word	0x0000dd40
        /*05ac*/ 	.word	0x00000003
        /*05b0*/ 	.word	0x00022840
        /*05b4*/ 	.short	0x010a
        /*05b6*/ 	.byte	0x3f
	.zero		1


	//   ....[69]....
        /*05b8*/ 	.word	0x0000dd90
        /*05bc*/ 	.word	0x00000003
        /*05c0*/ 	.word	0x00022860
        /*05c4*/ 	.short	0x010a
        /*05c6*/ 	.byte	0x3f
	.zero		1


	//   ....[70]....
        /*05c8*/ 	.word	0x0000dde0
        /*05cc*/ 	.word	0x00000002
        /*05d0*/ 	.word	0x00022840
        /*05d4*/ 	.short	0x010a
        /*05d6*/ 	.byte	0x3f
	.zero		1


	//   ....[71]....
        /*05d8*/ 	.word	0x0000de30
        /*05dc*/ 	.word	0x00000002
        /*05e0*/ 	.word	0x00022860
        /*05e4*/ 	.short	0x010a
        /*05e6*/ 	.byte	0x3f
	.zero		1


	//   ....[72]....
        /*05e8*/ 	.word	0x0000df10
        /*05ec*/ 	.word	0x00000007
        /*05f0*/ 	.word	0x00022820
        /*05f4*/ 	.short	0x010a
        /*05f6*/ 	.byte	0x3f
	.zero		1


	//   ....[73]....
        /*05f8*/ 	.word	0x0000df60
        /*05fc*/ 	.word	0x00000005
        /*0600*/ 	.word	0x00000000
        /*0604*/ 	.short	0x010a
        /*0606*/ 	.byte	0x3f
	.zero		1


	//   ....[74]....
        /*0608*/ 	.word	0x0000dfb0
        /*060c*/ 	.word	0x00000003
        /*0610*/ 	.word	0x00000000
        /*0614*/ 	.short	0x010a
        /*0616*/ 	.byte	0x3f
	.zero		1


	//   ....[75]....
        /*0618*/ 	.word	0x0000e000
        /*061c*/ 	.word	0x00000005
        /*0620*/ 	.word	0x00000000
        /*0624*/ 	.short	0x010a
        /*0626*/ 	.byte	0x3f
	.zero		1


	//----- nvinfo : EIATTR_NUM_MBARRIERS
	.align		4
.L_498:
        /*0628*/ 	.byte	0x03, 0x38
        /*062a*/ 	.short	0x0016


	//----- nvinfo : EIATTR_EXIT_INSTR_OFFSETS
	.align		4
        /*062c*/ 	.byte	0x04, 0x1c
        /*062e*/ 	.short	(.L_500 - .L_499)


	//   ....[0]....
.L_499:
        /*0630*/ 	.word	0x00000a30


	//   ....[1]....
        /*0634*/ 	.word	0x0000abb0


	//   ....[2]....
        /*0638*/ 	.word	0x0000ac10


	//   ....[3]....
        /*063c*/ 	.word	0x0000d5c0


	//   ....[4]....
        /*0640*/ 	.word	0x0000d7f0


	//----- nvinfo : EIATTR_MAX_THREADS
	.align		4
.L_500:
        /*0644*/ 	.byte	0x04, 0x05
        /*0646*/ 	.short	(.L_502 - .L_501)
.L_501:
        /*0648*/ 	.word	0x00000180
        /*064c*/ 	.word	0x00000001
        /*0650*/ 	.word	0x00000001


	//----- nvinfo : EIATTR_CRS_STACK_SIZE
	.align		4
.L_502:
        /*0654*/ 	.byte	0x04, 0x1e
        /*0656*/ 	.short	(.L_504 - .L_503)
.L_503:
        /*0658*/ 	.word	0x00000000


	//----- nvinfo : EIATTR_CBANK_PARAM_SIZE
	.align		4
.L_504:
        /*065c*/ 	.byte	0x03, 0x19
        /*065e*/ 	.short	0x0bf0


	//----- nvinfo : EIATTR_PARAM_CBANK
	.align		4
        /*0660*/ 	.byte	0x04, 0x0a
        /*0662*/ 	.short	(.L_506 - .L_505)
	.align		4
.L_505:
        /*0664*/ 	.word	index@(.nv.constant0._ZN7cutlass13device_kernelIN5flash11enable_sm90INS1_16FlashAttnFwdSm90INS1_25CollectiveMainloopFwdSm90ILi2EN4cute5tupleIJNS5_1CILi1EEES8_S8_EEENS6_IJNS7_ILi128EEENS7_ILi96EEENS7_ILi64EEEEEELi256ENS_10bfloat16_tEfNS_4arch4Sm90ELb1ELb0ELb1ELb0ELb0ELb0ELb0ELb1ELb0ELb0ELb0ELb0EEENS1_21CollectiveEpilogueFwdINS6_IJSA_NS7_ILi256EEESB_EEES9_SE_SG_Li256ELb0ELb0ELb0ELb0EEENS1_30DynamicPersistentTileSchedulerILi256ELi32ELb0ELb0ELb1EEEEEEEEEvNT_6ParamsE)
        /*0668*/ 	.short	0x0210
        /*066a*/ 	.short	0x0bf0


	//----- nvinfo : EIATTR_SW_WAR
	.align		4
.L_506:
        /*066c*/ 	.byte	0x04, 0x36
        /*066e*/ 	.short	(.L_508 - .L_507)
.L_507:
        /*0670*/ 	.word	0x00000008
.L_508:


//--------------------- .nv.info._ZN7cutlass13device_kernelIN5flash11enable_sm90INS1_16FlashAttnFwdSm90INS1_25CollectiveMainloopFwdSm90ILi2EN4cute5tupleIJNS5_1CILi1EEES8_S8_EEENS6_IJNS7_ILi128EEENS7_ILi96EEENS7_ILi64EEEEEELi256ENS_10bfloat16_tEfNS_4arch4Sm90ELb1ELb0ELb1ELb0ELb0ELb0ELb1ELb1ELb0ELb0ELb0ELb0EEENS1_21CollectiveEpilogueFwdINS6_IJSA_NS7_ILi256EEESB_EEES9_SE_SG_Li256ELb0ELb0ELb0ELb0EEENS1_30DynamicPersistentTileSchedulerILi256ELi32ELb0ELb0ELb1EEEEEEEEEvNT_6ParamsE --------------------------
	.section	.nv.info._ZN7cutlass13device_kernelIN5flash11enable_sm90INS1_16FlashAttnFwdSm90INS1_25CollectiveMainloopFwdSm90ILi2EN4cute5tupleIJNS5_1CILi1EEES8_S8_EEENS6_IJNS7_ILi128EEENS7_ILi96EEENS7_ILi64EEEEEELi256ENS_10bfloat16_tEfNS_4arch4Sm90ELb1ELb0ELb1ELb0ELb0ELb0ELb1ELb1ELb0ELb0ELb0ELb0EEENS1_21CollectiveEpilogueFwdINS6_IJSA_NS7_ILi256EEESB_EEES9_SE_SG_Li256ELb0ELb0ELb0ELb0EEENS1_30DynamicPersistentTileSchedulerILi256ELi32ELb0ELb0ELb1EEEEEEEEEvNT_6ParamsE,"",@"SHT_CUDA_INFO"
	.sectionflags	@""
	.align	4


	//----- nvinfo : EIATTR_CUDA_API_VERSION
	.align		4
        /*0000*/ 	.byte	0x04, 0x37
        /*0002*/ 	.short	(.L_510 - .L_509)
.L_509:
        /*0004*/ 	.word	0x00000082


	//----- nvinfo : EIATTR_KPARAM_INFO
	.align		4
.L_510:
        /*0008*/ 	.byte	0x04, 0x17
        /*000a*/ 	.short	(.L_512 - .L_511)
.L_511:
        /*000c*/ 	.word	0x00000000
        /*0010*/ 	.short	0x0000
        /*0012*/ 	.short	0x0070
        /*0014*/ 	.byte	0x00, 0xf0, 0x01, 0x32


	//----- nvinfo : EIATTR_SPARSE_MMA_MASK
	.align		4
.L_512:
        /*0018*/ 	.byte	0x03, 0x50
        /*001a*/ 	.short	0x0000


	//----- nvinfo : EIATTR_MAXREG_COUNT
	.align		4
        /*001c*/ 	.byte	0x03, 0x1b
        /*001e*/ 	.short	0x00a8


	//----- nvinfo : EIATTR_NUM_BARRIERS
	.align		4
        /*0020*/ 	.byte	0x02, 0x4c
        /*0022*/ 	.byte	0x10
	.zero		1


	//----- nvinfo : EIATTR_EXTERNS
	.align		4
        /*0024*/ 	.byte	0x04, 0x0f
        /*0026*/ 	.short	(.L_514 - .L_513)


	//   ....[0]....
	.align		4
.L_513:
        /*0028*/ 	.word	index@(__assertfail)


	//----- nvinfo : EIATTR_ANNOTATIONS
	.align		4
.L_514:
        /*002c*/ 	.byte	0x04, 0x55
        /*002e*/ 	.short	(.L_516 - .L_515)


	//   ....[0]....
.L_515:
        /*0030*/ 	.word	0x00000001
        /*0034*/ 	.byte	0xa0, 0x09, 0x00, 0x00, 0x01, 0x00, 0x00, 0x00, 0xb0, 0x0a, 0x00, 0x00, 0x01, 0x00, 0x00, 0x00
        /*0044*/ 	.byte	0xc0, 0xc3, 0x00, 0x00, 0x01, 0x00, 0x00, 0x00, 0x70, 0xc4, 0x00, 0x00, 0x01, 0x00, 0x00, 0x00
        /*0054*/ 	.byte	0x80, 0xc4, 0x00, 0x00, 0x01, 0x00, 0x00, 0x00, 0x90, 0xc4, 0x00, 0x00, 0x01, 0x00, 0x00, 0x00
        /*0064*/ 	.byte	0xb0, 0xd2, 0x00, 0x00, 0x01, 0x00, 0x00, 0x00, 0x10, 0xd3, 0x00, 0x00, 0x01, 0x00, 0x00, 0x00
        /*0074*/ 	.byte	0xb0, 0xec, 0x00, 0x00, 0x01, 0x00, 0x00, 0x00, 0xe0, 0xed, 0x00, 0x00, 0x01, 0x00, 0x00, 0x00
        /*0084*/ 	.byte	0xb0, 0xee, 0x00, 0x00, 0x01, 0x00, 0x00, 0x00, 0x50, 0xef, 0x00, 0x00, 0x01, 0x00, 0x00, 0x00
        /*0094*/ 	.byte	0x90, 0xf0, 0x00, 0x00


	//----- nvinfo : EIATTR_MERCURY_ISA_VERSION
	.align		4
.L_516:
        /*0098*/ 	.byte	0x03, 0x5f
        /*009a*/ 	.short	0x0101


	//----- nvinfo : EIATTR_INT_WARP_WIDE_INSTR_OFFSETS
	.align		4
        /*009c*/ 	.byte	0x04, 0x31
        /*009e*/ 	.short	(.L_518 - .L_517)


	//   ....[0]....
.L_517:
        /*00a0*/ 	.word	0x000001b0


	//   ....[1]....
        /*00a4*/ 	.word	0x000001e0


	//   ....[2]....
        /*00a8*/ 	.word	0x00000250


	//   ....[3]....
        /*00ac*/ 	.word	0x00000290


	//   ....[4]....
        /*00b0*/ 	.word	0x0000c910


	//   ....[5]....
        /*00b4*/ 	.word	0x0000c9a0


	//   ....[6]....
        /*00b8*/ 	.word	0x0000ce90


	//   ....[7]....
        /*00bc*/ 	.word	0x0000ed30


	//   ....[8]....
        /*00c0*/ 	.word	0x0000edc0


	//----- nvinfo : EIATTR_COOP_GROUP_MASK_REGIDS
	.align		4
.L_518:
        /*00c4*/ 	.byte	0x04, 0x29
        /*00c6*/ 	.short	(.L_520 - .L_519)


	//   ....[0]....
.L_519:
        /*00c8*/ 	.word	0xffffffff


	//   ....[1]....
        /*00cc*/ 	.word	0xffffffff


	//   ....[2]....
        /*00d0*/ 	.word	0xffffffff


	//   ....[3]....
        /*00d4*/ 	.word	0xffffffff


	//   ....[4]....
        /*00d8*/ 	.word	0xffffffff


	//   ....[5]....
        /*00dc*/ 	.word	0xffffffff


	//   ....[6]....
        /*00e0*/ 	.word	0xffffffff


	//   ....[7]....
        /*00e4*/ 	.word	0xffffffff


	//   ....[8]....
        /*00e8*/ 	.word	0xffffffff


	//   ....[9]....
        /*00ec*/ 	.word	0xffffffff


	//   ....[10]....
        /*00f0*/ 	.word	0xffffffff


	//   ....[11]....
        /*00f4*/ 	.word	0xffffffff


	//   ....[12]....
        /*00f8*/ 	.word	0xffffffff


	//   ....[13]....
        /*00fc*/ 	.word	0xffffffff


	//   ....[14]....
        /*0100*/ 	.word	0xffffffff


	//   ....[15]....
        /*0104*/ 	.word	0xffffffff


	//   ....[16]....
        /*0108*/ 	.word	0xffffffff


	//   ....[17]....
        /*010c*/ 	.word	0xffffffff


	//   ....[18]....
        /*0110*/ 	.word	0xffffffff


	//   ....[19]....
        /*0114*/ 	.word	0xffffffff


	//   ....[20]....
        /*0118*/ 	.word	0xffffffff


	//   ....[21]....
        /*011c*/ 	.word	0xffffffff


	//   ....[22]....
        /*0120*/ 	.word	0xffffffff


	//   ....[23]....
        /*0124*/ 	.word	0xffffffff


	//   ....[24]....
        /*0128*/ 	.word	0xffffffff


	//   ....[25]....
        /*012c*/ 	.word	0xffffffff


	//   ....[26]....
        /*0130*/ 	.word	0xffffffff


	//   ....[27]....
        /*0134*/ 	.word	0xffffffff


	//   ....[28]....
        /*0138*/ 	.word	0x0500000f


	//   ....[29]....
        /*013c*/ 	.word	0x0500000f


	//----- nvinfo : EIATTR_COOP_GROUP_INSTR_OFFSETS
	.align		4
.L_520:
        /*0140*/ 	.byte	0x04, 0x28
        /*0142*/ 	.short	(.L_522 - .L_521)


	//   ....[0]....
.L_521:
        /*0144*/ 	.word	0x00000060


	//   ....[1]....
        /*0148*/ 	.word	0x000001c0


	//   ....[2]....
        /*014c*/ 	.word	0x00000270


	//   ....[3]....
        /*0150*/ 	.word	0x00000410


	//   ....[4]....
        /*0154*/ 	.word	0x00000570


	//   ....[5]....
        /*0158*/ 	.word	0x00000690


	//   ....[6]....
        /*015c*/ 	.word	0x000007f0


	//   ....[7]....
        /*0160*/ 	.word	0x000016d0


	//   ....[8]....
        /*0164*/ 	.word	0x00003630


	//   ....[9]....
        /*0168*/ 	.word	0x000036f0


	//   ....[10]....
        /*016c*/ 	.word	0x00003720


	//   ....[11]....
        /*0170*/ 	.word	0x00003780


	//   ....[12]....
        /*0174*/ 	.word	0x00005ec0


	//   ....[13]....
        /*0178*/ 	.word	0x00005ee0


	//   ....[14]....
        /*017c*/ 	.word	0x00005f00


	//   ....[15]....
        /*0180*/ 	.word	0x00005f20


	//   ....[16]....
        /*0184*/ 	.word	0x00008790


	//   ....[17]....
        /*0188*/ 	.word	0x00008830


	//   ....[18]....
        /*018c*/ 	.word	0x000088a0


	//   ....[19]....
        /*0190*/ 	.word	0x00008a00


	//   ....[20]....
        /*0194*/ 	.word	0x00009eb0


	//   ....[21]....
        /*0198*/ 	.word	0x00009f30


	//   ....[22]....
        /*019c*/ 	.word	0x00009f80


	//   ....[23]....
        /*01a0*/ 	.word	0x00009fb0


	//   ....[24]....
        /*01a4*/ 	.word	0x0000b620


	//   ....[25]....
        /*01a8*/ 	.word	0x0000c380


	//   ....[26]....
        /*01ac*/ 	.word	0x0000ee50


	//   ....[27]....
        /*01b0*/ 	.word	0x0000f030


	//   ....[28]....
        /*01b4*/ 	.word	0x0000f610


	//   ....[29]....
        /*01b8*/ 	.word	0x0000f9e0


	//----- nvinfo : EIATTR_REG_RECONFIG
	.align		4
.L_522:
        /*01bc*/ 	.byte	0x01, 0x54
	.zero		2


	//----- nvinfo : EIATTR_SYSCALL_OFFSETS
	.align		4
        /*01c0*/ 	.byte	0x04, 0x46
        /*01c2*/ 	.short	(.L_524 - .L_523)


	//   ....[0]....
.L_523:
        /*01c4*/ 	.word	0x000018d0


	//   ....[1]....
        /*01c8*/ 	.word	0x0000cb20


	//   ....[2]....
        /*01cc*/ 	.word	0x0000cc50


	//   ....[3]....
        /*01d0*/ 	.word	0x0000cd50


	//----- nvinfo : EIATTR_MBARRIER_INSTR_OFFSETS
	.align		4
.L_524:
        /*01d4*/ 	.byte	0x04, 0x39
        /*01d6*/ 	.short	(.L_526 - .L_525)


	//   ....[0]....
.L_525:
        /*01d8*/ 	.word	0x000002b0
        /*01dc*/ 	.word	0x000000ff
        /*01e0*/ 	.word	0x00032400
        /*01e4*/ 	.short	0x0100
        /*01e6*/ 	.byte	0x06
	.zero		1


	//   ....[1]....
        /*01e8*/ 	.word	0x000002c0
        /*01ec*/ 	.word	0x000000ff
        /*01f0*/ 	.word	0x00032410
        /*01f4*/ 	.short	0x0100
        /*01f6*/ 	.byte	0x06
	.zero		1


	//   ....[2]....
        /*01f8*/ 	.word	0x000002d0
        /*01fc*/ 	.word	0x000000ff
        /*0200*/ 	.word	0x00032420
        /*0204*/ 	.short	0x0100
        /*0206*/ 	.byte	0x06
	.zero		1


	//   ....[3]....
        /*0208*/ 	.word	0x000003c0
        /*020c*/ 	.word	0x000000ff
        /*0210*/ 	.word	0x00032430
        /*0214*/ 	.short	0x0100
        /*0216*/ 	.byte	0x08
	.zero		1


	//   ....[4]....
        /*0218*/ 	.word	0x000003d0
        /*021c*/ 	.word	0x000000ff
        /*0220*/ 	.word	0x00032440
        /*0224*/ 	.short	0x0100
        /*0226*/ 	.byte	0x08
	.zero		1


	//   ....[5]....
        /*0228*/ 	.word	0x000003e0
        /*022c*/ 	.word	0x000000ff
        /*0230*/ 	.word	0x00032438
        /*0234*/ 	.short	0x0100
        /*0236*/ 	.byte	0x08
	.zero		1


	//   ....[6]....
        /*0238*/ 	.word	0x000003f0
        /*023c*/ 	.word	0x000000ff
        /*0240*/ 	.word	0x00032448
        /*0244*/ 	.short	0x0100
        /*0246*/ 	.byte	0x08
	.zero		1


	//   ....[7]....
        /*0248*/ 	.word	0x00000520
        /*024c*/ 	.word	0x000000ff
        /*0250*/ 	.word	0x00032450
        /*0254*/ 	.short	0x0100
        /*0256*/ 	.byte	0x08
	.zero		1


	//   ....[8]....
        /*0258*/ 	.word	0x00000530
        /*025c*/ 	.word	0x000000ff
        /*0260*/ 	.word	0x00032460
        /*0264*/ 	.short	0x0100
        /*0266*/ 	.byte	0x08
	.zero		1


	//   ....[9]....
        /*0268*/ 	.word	0x00000540
        /*026c*/ 	.word	0x000000ff
        /*0270*/ 	.word	0x00032458
        /*0274*/ 	.short	0x0100
        /*0276*/ 	.byte	0x08
	.zero		1


	//   ....[10]....
        /*0278*/ 	.word	0x00000550
        /*027c*/ 	.word	0x000000ff
        /*0280*/ 	.word	0x00032468
        /*0284*/ 	.short	0x0100
        /*0286*/ 	.byte	0x08
	.zero		1


	//   ....[11]....
        /*0288*/ 	.word	0x00000640
        /*028c*/ 	.word	0x000000ff
        /*0290*/ 	.word	0x00032470
        /*0294*/ 	.short	0x0100
        /*0296*/ 	.byte	0x06
	.zero		1


	//   ....[12]....
        /*0298*/ 	.word	0x00000650
        /*029c*/ 	.word	0x000000ff
        /*02a0*/ 	.word	0x00032480
        /*02a4*/ 	.short	0x0100
        /*02a6*/ 	.byte	0x06
	.zero		1


	//   ....[13]....
        /*02a8*/ 	.word	0x00000660
        /*02ac*/ 	.word	0x000000ff
        /*02b0*/ 	.word	0x00032478
        /*02b4*/ 	.short	0x0100
        /*02b6*/ 	.byte	0x06
	.zero		1


	//   ....[14]....
        /*02b8*/ 	.word	0x00000670
        /*02bc*/ 	.word	0x000000ff
        /*02c0*/ 	.word	0x00032488
        /*02c4*/ 	.short	0x0100
        /*02c6*/ 	.byte	0x06
	.zero		1


	//   ....[15]....
        /*02c8*/ 	.word	0x000007a0
        /*02cc*/ 	.word	0x000000ff
        /*02d0*/ 	.word	0x00032490
        /*02d4*/ 	.short	0x0100
        /*02d6*/ 	.byte	0x08
	.zero		1


	//   ....[16]....
        /*02d8*/ 	.word	0x000007b0
        /*02dc*/ 	.word	0x000000ff
        /*02e0*/ 	.word	0x000324a0
        /*02e4*/ 	.short	0x0100
        /*02e6*/ 	.byte	0x08
	.zero		1


	//   ....[17]....
        /*02e8*/ 	.word	0x000007c0
        /*02ec*/ 	.word	0x000000ff
        /*02f0*/ 	.word	0x00032498
        /*02f4*/ 	.short	0x0100
        /*02f6*/ 	.byte	0x08
	.zero		1


	//   ....[18]....
        /*02f8*/ 	.word	0x000007d0
        /*02fc*/ 	.word	0x000000ff
        /*0300*/ 	.word	0x000324a8
        /*0304*/ 	.short	0x0100
        /*0306*/ 	.byte	0x08
	.zero		1


	//   ....[19]....
        /*0308*/ 	.word	0x00000900
        /*030c*/ 	.word	0x000000ff
        /*0310*/ 	.word	0x000324b0
        /*0314*/ 	.short	0x0100
        /*0316*/ 	.byte	0x08
	.zero		1


	//   ....[20]....
        /*0318*/ 	.word	0x00000910
        /*031c*/ 	.word	0x000000ff
        /*0320*/ 	.word	0x000324c0
        /*0324*/ 	.short	0x0100
        /*0326*/ 	.byte	0x08
	.zero		1


	//   ....[21]....
        /*0328*/ 	.word	0x00000920
        /*032c*/ 	.word	0x000000ff
        /*0330*/ 	.word	0x000324b8
        /*0334*/ 	.short	0x0100
        /*0336*/ 	.byte	0x08
	.zero		1


	//   ....[22]....
        /*0338*/ 	.word	0x00000930
        /*033c*/ 	.word	0x000000ff
        /*0340*/ 	.word	0x000324c8
        /*0344*/ 	.short	0x0100
        /*0346*/ 	.byte	0x08
	.zero		1


	//   ....[23]....
        /*0348*/ 	.word	0x00001930
        /*034c*/ 	.word	0x000000ff
        /*0350*/ 	.word	0x00032400
        /*0354*/ 	.short	0x010a
        /*0356*/ 	.byte	0x27
	.zero		1


	//   ....[24]....
        /*0358*/ 	.word	0x000019f0
        /*035c*/ 	.word	0x000000ff
        /*0360*/ 	.word	0x00032430
        /*0364*/ 	.short	0x010a
        /*0366*/ 	.byte	0x07
	.zero		1


	//   ....[25]....
        /*0368*/ 	.word	0x00001a30
        /*036c*/ 	.word	0x000000ff
        /*0370*/ 	.word	0x00032430
        /*0374*/ 	.short	0x010a
        /*0376*/ 	.byte	0x07
	.zero		1


	//   ....[26]....
        /*0378*/ 	.word	0x00001d20
        /*037c*/ 	.word	0x000000ff
        /*0380*/ 	.word	0x00032410
        /*0384*/ 	.short	0x010a
        /*0386*/ 	.byte	0x27
	.zero		1


	//   ....[27]....
        /*0388*/ 	.word	0x00001d60
        /*038c*/ 	.word	0x000000ff
        /*0390*/ 	.word	0x00032450
        /*0394*/ 	.short	0x010a
        /*0396*/ 	.byte	0x07
	.zero		1


	//   ....[28]....
        /*0398*/ 	.word	0x00001da0
        /*039c*/ 	.word	0x000000ff
        /*03a0*/ 	.word	0x00032450
        /*03a4*/ 	.short	0x010a
        /*03a6*/ 	.byte	0x07
	.zero		1


	//   ....[29]....
        /*03a8*/ 	.word	0x00003a80
        /*03ac*/ 	.word	0x00000018
        /*03b0*/ 	.word	0x00000000
        /*03b4*/ 	.short	0x0101
        /*03b6*/ 	.byte	0x3f
	.zero		1


	//   ....[30]....
        /*03b8*/ 	.word	0x000044f0
        /*03bc*/ 	.word	0x000000a5
        /*03c0*/ 	.word	0x00000000
        /*03c4*/ 	.short	0x0101
        /*03c6*/ 	.byte	0x3f
	.zero		1


	//   ....[31]....
        /*03c8*/ 	.word	0x000045d0
        /*03cc*/ 	.word	0x000000ff
        /*03d0*/ 	.word	0x00032430
        /*03d4*/ 	.short	0x010a
        /*03d6*/ 	.byte	0x04
	.zero		1


	//   ....[32]....
        /*03d8*/ 	.word	0x00004610
        /*03dc*/ 	.word	0x000000ff
        /*03e0*/ 	.word	0x00032430
        /*03e4*/ 	.short	0x010a
        /*03e6*/ 	.byte	0x04
	.zero		1


	//   ....[33]....
        /*03e8*/ 	.word	0x00004820
        /*03ec*/ 	.word	0x000000ff
        /*03f0*/ 	.word	0x00032450
        /*03f4*/ 	.short	0x010a
        /*03f6*/ 	.byte	0x04
	.zero		1


	//   ....[34]....
        /*03f8*/ 	.word	0x00004860
        /*03fc*/ 	.word	0x000000ff
        /*0400*/ 	.word	0x00032450
        /*0404*/ 	.short	0x010a
        /*0406*/ 	.byte	0x04
	.zero		1


	//   ....[35]....
        /*0408*/ 	.word	0x00006180
        /*040c*/ 	.word	0x00000098
        /*0410*/ 	.word	0x00000000
        /*0414*/ 	.short	0x0101
        /*0416*/ 	.byte	0x3f
	.zero		1


	//   ....[36]....
        /*0418*/ 	.word	0x00007550
        /*041c*/ 	.word	0x000000a9
        /*0420*/ 	.word	0x00000000
        /*0424*/ 	.short	0x0101
        /*0426*/ 	.byte	0x3f
	.zero		1


	//   ....[37]....
        /*0428*/ 	.word	0x00007650
        /*042c*/ 	.word	0x000000ff
        /*0430*/ 	.word	0x00032430
        /*0434*/ 	.short	0x010a
        /*0436*/ 	.byte	0x04
	.zero		1


	//   ....[38]....
        /*0438*/ 	.word	0x00007690
        /*043c*/ 	.word	0x000000ff
        /*0440*/ 	.word	0x00032430
        /*0444*/ 	.short	0x010a
        /*0446*/ 	.byte	0x04
	.zero		1


	//   ....[39]....
        /*0448*/ 	.word	0x000078a0
        /*044c*/ 	.word	0x000000ff
        /*0450*/ 	.word	0x00032450
        /*0454*/ 	.short	0x010a
        /*0456*/ 	.byte	0x04
	.zero		1


	//   ....[40]....
        /*0458*/ 	.word	0x000078e0
        /*045c*/ 	.word	0x000000ff
        /*0460*/ 	.word	0x00032450
        /*0464*/ 	.short	0x010a
        /*0466*/ 	.byte	0x04
	.zero		1


	//   ....[41]....
        /*0468*/ 	.word	0x00008c00
        /*046c*/ 	.word	0x00000098
        /*0470*/ 	.word	0x00000000
        /*0474*/ 	.short	0x0101
        /*0476*/ 	.byte	0x3f
	.zero		1


	//   ....[42]....
        /*0478*/ 	.word	0x00009e90
        /*047c*/ 	.word	0x000000d6
        /*0480*/ 	.word	0x00000000
        /*0484*/ 	.short	0x0101
        /*0486*/ 	.byte	0x3f
	.zero		1


	//   ....[43]....
        /*0488*/ 	.word	0x0000b8d0
        /*048c*/ 	.word	0x000000ff
        /*0490*/ 	.word	0x00000000
        /*0494*/ 	.short	0x0101
        /*0496*/ 	.byte	0x05
	.zero		1


	//   ....[44]....
        /*0498*/ 	.word	0x0000d0e0
        /*049c*/ 	.word	0x0000000a
        /*04a0*/ 	.word	0x00032440
        /*04a4*/ 	.short	0x010a
        /*04a6*/ 	.byte	0x3f
	.zero		1


	//   ....[45]....
        /*04a8*/ 	.word	0x0000d640
        /*04ac*/ 	.word	0x00000012
        /*04b0*/ 	.word	0x00032420
        /*04b4*/ 	.short	0x010a
        /*04b6*/ 	.byte	0x3f
	.zero		1


	//   ....[46]....
        /*04b8*/ 	.word	0x0000d6c0
        /*04bc*/ 	.word	0x0000000a
        /*04c0*/ 	.word	0x00032460
        /*04c4*/ 	.short	0x010a
        /*04c6*/ 	.byte	0x3f
	.zero		1


	//   ....[47]....
        /*04c8*/ 	.word	0x0000dbe0
        /*04cc*/ 	.word	0x00000002
        /*04d0*/ 	.word	0x00032440
        /*04d4*/ 	.short	0x010a
        /*04d6*/ 	.byte	0x3f
	.zero		1


	//   ....[48]....
        /*04d8*/ 	.word	0x0000dd70
        /*04dc*/ 	.word	0x00000002
        /*04e0*/ 	.word	0x00032460
        /*04e4*/ 	.short	0x010a
        /*04e6*/ 	.byte	0x3f
	.zero		1


	//   ....[49]....
        /*04e8*/ 	.word	0x0000e240
        /*04ec*/ 	.word	0x00000003
        /*04f0*/ 	.word	0x00032440
        /*04f4*/ 	.short	0x010a
        /*04f6*/ 	.byte	0x3f
	.zero		1


	//   ....[50]....
        /*04f8*/ 	.word	0x0000e3d0
        /*04fc*/ 	.word	0x00000003
        /*0500*/ 	.word	0x00032460
        /*0504*/ 	.short	0x010a
        /*0506*/ 	.byte	0x3f
	.zero		1


	//   ....[51]....
        /*0508*/ 	.word	0x0000e850
        /*050c*/ 	.word	0x00000002
        /*0510*/ 	.word	0x00032440
        /*0514*/ 	.short	0x010a
        /*0516*/ 	.byte	0x3f
	.zero		1


	//   ....[52]....
        /*0518*/ 	.word	0x0000e9e0
        /*051c*/ 	.word	0x00000002
        /*0520*/ 	.word	0x00032460
        /*0524*/ 	.short	0x010a
        /*0526*/ 	.byte	0x3f
	.zero		1


	//   ....[53]....
        /*0528*/ 	.word	0x0000efe0
        /*052c*/ 	.word	0x00000007
        /*0530*/ 	.word	0x00032420
        /*0534*/ 	.short	0x010a
        /*0536*/ 	.byte	0x3f
	.zero		1


	//   ....[54]....
        /*0538*/ 	.word	0x0000f130
        /*053c*/ 	.word	0x00000005
        /*0540*/ 	.word	0x00000000
        /*0544*/ 	.short	0x010a
        /*0546*/ 	.byte	0x3f
	.zero		1


	//   ....[55]....
        /*0548*/ 	.word	0x0000f1a0
        /*054c*/ 	.word	0x00000003
        /*0550*/ 	.word	0x00000000
        /*0554*/ 	.short	0x010a
        /*0556*/ 	.byte	0x3f
	.zero		1


	//   ....[56]....
        /*0558*/ 	.word	0x0000f200
        /*055c*/ 	.word	0x00000005
        /*0560*/ 	.word	0x00000000
        /*0564*/ 	.short	0x010a
        /*0566*/ 	.byte	0x3f
	.zero		1


	//   ....[57]....
        /*0568*/ 	.word	0x0000f230
        /*056c*/ 	.word	0x00000003
        /*0570*/ 	.word	0x00000000
        /*0574*/ 	.short	0x010a
        /*0576*/ 	.byte	0x3f
	.zero		1


	//   ....[58]....
        /*0578*/ 	.word	0x0000f2a0
        /*057c*/ 	.word	0x00000003
        /*0580*/ 	.word	0x00032400
        /*0584*/ 	.short	0x010a
        /*0586*/ 	.byte	0x3f
	.zero		1


	//   ....[59]....
        /*0588*/ 	.word	0x0000f300
        /*058c*/ 	.word	0x00000003
        /*0590*/ 	.word	0x00032430
        /*0594*/ 	.short	0x010a
        /*0596*/ 	.byte	0x3f
	.zero		1


	//   ....[60]....
        /*0598*/ 	.word	0x0000f360
        /*059c*/ 	.word	0x00000003
        /*05a0*/ 	.word	0x00032410
        /*05a4*/ 	.short	0x010a
        /*05a6*/ 	.byte	0x3f
	.zero		1


	//   ....[61]....
        /*05a8*/ 	.word	0x0000f3c0
        /*05ac*/ 	.word	0x00000003
        /*05b0*/ 	.word	0x00032450
        /*05b4*/ 	.short	0x010a
        /*05b6*/ 	.byte	0x3f
	.zero		1


	//   ....[62]....
        /*05b8*/ 	.word	0x0000f420
        /*05bc*/ 	.word	0x00000098
        /*05c0*/ 	.word	0x00032430
        /*05c4*/ 	.short	0x010a
        /*05c6*/ 	.byte	0x3f
	.zero		1


	//   ....[63]....
        /*05c8*/ 	.word	0x0000f480
        /*05cc*/ 	.word	0x000000d2
        /*05d0*/ 	.word	0x00032450
        /*05d4*/ 	.short	0x010a
        /*05d6*/ 	.byte	0x3f
	.zero		1


	//   ....[64]....
        /*05d8*/ 	.word	0x0000f4e0
        /*05dc*/ 	.word	0x00000099
        /*05e0*/ 	.word	0x00032430
        /*05e4*/ 	.short	0x010a
        /*05e6*/ 	.byte	0x3f
	.zero		1


	//   ....[65]....
        /*05e8*/ 	.word	0x0000f540
        /*05ec*/ 	.word	0x000000d1
        /*05f0*/ 	.word	0x00032450
        /*05f4*/ 	.short	0x010a
        /*05f6*/ 	.byte	0x3f
	.zero		1


	//   ....[66]....
        /*05f8*/ 	.word	0x0000f6c0
        /*05fc*/ 	.word	0x0000000a
        /*0600*/ 	.word	0x00032440
        /*0604*/ 	.short	0x010a
        /*0606*/ 	.byte	0x3f
	.zero		1


	//   ....[67]....
        /*0608*/ 	.word	0x0000f710
        /*060c*/ 	.word	0x00000012
        /*0610*/ 	.word	0x00032420
        /*0614*/ 	.short	0x010a
        /*0616*/ 	.byte	0x3f
	.zero		1


	//   ....[68]....
        /*0618*/ 	.word	0x0000f760
        /*061c*/ 	.word	0x0000000a
        /*0620*/ 	.word	0x00032460
        /*0624*/ 	.short	0x010a
        /*0626*/ 	.byte	0x3f
	.zero		1


	//   ....[69]....
        /*0628*/ 	.word	0x0000f7b0
        /*062c*/ 	.word	0x00000002
        /*0630*/ 	.word	0x00032440
        /*0634*/ 	.short	0x010a
        /*0636*/ 	.byte	0x3f
	.zero		1


	//   ....[70]....
        /*0638*/ 	.word	0x0000f800
        /*063c*/ 	.word	0x00000002
        /*0640*/ 	.word	0x00032460
        /*0644*/ 	.short	0x010a
        /*0646*/ 	.byte	0x3f
	.zero		1


	//   ....[71]....
        /*0648*/ 	.word	0x0000f850
        /*064c*/ 	.word	0x00000003
        /*0650*/ 	.word	0x00032440
        /*0654*/ 	.short	0x010a
        /*0656*/ 	.byte	0x3f
	.zero		1


	//   ....[72]....
        /*0658*/ 	.word	0x0000f8a0
        /*065c*/ 	.word	0x00000003
        /*0660*/ 	.word	0x00032460
        /*0664*/ 	.short	0x010a
        /*0666*/ 	.byte	0x3f
	.zero		1


	//   ....[73]....
        /*0668*/ 	.word	0x0000f8f0
        /*066c*/ 	.word	0x00000002
        /*0670*/ 	.word	0x00032440
        /*0674*/ 	.short	0x010a
        /*0676*/ 	.byte	0x3f
	.zero		1


	//   ....[74]....
        /*0678*/ 	.word	0x0000f940
        /*067c*/ 	.word	0x00000002
        /*0680*/ 	.word	0x00032460
        /*0684*/ 	.short	0x010a
        /*0686*/ 	.byte	0x3f
	.zero		1


	//   ....[75]....
        /*0688*/ 	.word	0x0000fa20
        /*068c*/ 	.word	0x00000007
        /*0690*/ 	.word	0x00032420
        /*0694*/ 	.short	0x010a
        /*0696*/ 	.byte	0x3f
	.zero		1


	//   ....[76]....
        /*0698*/ 	.word	0x0000fa70
        /*069c*/ 	.word	0x00000005
        /*06a0*/ 	.word	0x00000000
        /*06a4*/ 	.short	0x010a
        /*06a6*/ 	.byte	0x3f
	.zero		1


	//   ....[77]....
        /*06a8*/ 	.word	0x0000fac0
        /*06ac*/ 	.word	0x00000003
        /*06b0*/ 	.word	0x00000000
        /*06b4*/ 	.short	0x010a
        /*06b6*/ 	.byte	0x3f
	.zero		1


	//   ....[78]....
        /*06b8*/ 	.word	0x0000fb10
        /*06bc*/ 	.word	0x00000005
        /*06c0*/ 	.word	0x00000000
        /*06c4*/ 	.short	0x010a
        /*06c6*/ 	.byte	0x3f
	.zero		1


	//----- nvinfo : EIATTR_NUM_MBARRIERS
	.align		4
.L_526:
        /*06c8*/ 	.byte	0x03, 0x38
        /*06ca*/ 	.short	0x0017


	//----- nvinfo : EIATTR_EXIT_INSTR_OFFSETS
	.align		4
        /*06cc*/ 	.byte	0x04, 0x1c
        /*06ce*/ 	.short	(.L_528 - .L_527)


	//   ....[0]....
.L_527:
        /*06d0*/ 	.word	0x00000aa0


	//   ....[1]....
        /*06d4*/ 	.word	0x0000c340


	//   ....[2]....
        /*06d8*/ 	.word	0x0000c3a0


	//   ....[3]....
        /*06dc*/ 	.word	0x0000f050


	//   ....[4]....
        /*06e0*/ 	.word	0x0000f280


	//----- nvinfo : EIATTR_MAX_THREADS
	.align		4
.L_528:
        /*06e4*/ 	.byte	0x04, 0x05
        /*06e6*/ 	.short	(.L_530 - .L_529)
.L_529:
        /*06e8*/ 	.word	0x00000180
        /*06ec*/ 	.word	0x00000001
        /*06f0*/ 	.word	0x00000001


	//----- nvinfo : EIATTR_CRS_STACK_SIZE
	.align		4
.L_530:
        /*06f4*/ 	.byte	0x04, 0x1e
        /*06f6*/ 	.short	(.L_532 - .L_531)
.L_531:
        /*06f8*/ 	.word	0x00000000


	//----- nvinfo : EIATTR_CBANK_PARAM_SIZE
	.align		4
.L_532:
        /*06fc*/ 	.byte	0x03, 0x19
        /*06fe*/ 	.short	0x0cf0


	//----- nvinfo : EIATTR_PARAM_CBANK
	.align		4
        /*0700*/ 	.byte	0x04, 0x0a
        /*0702*/ 	.short	(.L_534 - .L_533)
	.align		4
.L_533:
        /*0704*/ 	.word	index@(.nv.constant0._ZN7cutlass13device_kernelIN5flash11enable_sm90INS1_16FlashAttnFwdSm90INS1_25CollectiveMainloopFwdSm90ILi2EN4cute5tupleIJNS5_1CILi1EEES8_S8_EEENS6_IJNS7_ILi128EEENS7_ILi96EEENS7_ILi64EEEEEELi256ENS_10bfloat16_tEfNS_4arch4Sm90ELb1ELb0ELb1ELb0ELb0ELb0ELb1ELb1ELb0ELb0ELb0ELb0EEENS1_21CollectiveEpilogueFwdINS6_IJSA_NS7_ILi256EEESB_EEES9_SE_SG_Li256ELb0ELb0ELb0ELb0EEENS1_30DynamicPersistentTileSchedulerILi256ELi32ELb0ELb0ELb1EEEEEEEEEvNT_6ParamsE)
        /*0708*/ 	.short	0x0210
        /*070a*/ 	.short	0x0cf0


	//----- nvinfo : EIATTR_SW_WAR
	.align		4
.L_534:
        /*070c*/ 	.byte	0x04, 0x36
        /*070e*/ 	.short	(.L_536 - .L_535)
.L_535:
        /*0710*/ 	.word	0x00000008
.L_536:


//--------------------- .nv.info._ZN7cutlass13device_kernelIN5flash11enable_sm90INS1_16FlashAttnFwdSm90INS1_25CollectiveMainloopFwdSm90ILi2EN4cute5tupleIJNS5_1CILi1EEES8_S8_EEENS6_IJNS7_ILi128EEENS7_ILi96EEENS7_ILi64EEEEEELi256ENS_10bfloat16_tEfNS_4arch4Sm90ELb1ELb0ELb1ELb1ELb0ELb0ELb0ELb1ELb0ELb0ELb0ELb0EEENS1_21CollectiveEpilogueFwdINS6_IJSA_NS7_ILi256EEESB_EEES9_SE_SG_Li256ELb1ELb0ELb0ELb0EEENS1_36VarlenDynamicPersistentTileSchedulerILi128ELi96ELi256ELi32ELb0ELb0ELb1ELb1ELb1ELb1EEEEEEEEEvNT_6ParamsE --------------------------
	.section	.nv.info._ZN7cutlass13device_kernelIN5flash11enable_sm90INS1_16FlashAttnFwdSm90INS1_25CollectiveMainloopFwdSm90ILi2EN4cute5tupleIJNS5_1CILi1EEES8_S8_EEENS6_IJNS7_ILi128EEENS7_ILi96EEENS7_ILi64EEEEEELi256ENS_10bfloat16_tEfNS_4arch4Sm90ELb1ELb0ELb1ELb1ELb0ELb0ELb0ELb1ELb0ELb0ELb0ELb0EEENS1_21CollectiveEpilogueFwdINS6_IJSA_NS7_ILi256EEESB_EEES9_SE_SG_Li256ELb1ELb0ELb0ELb0EEENS1_36VarlenDynamicPersistentTileSchedulerILi128ELi96ELi256ELi32ELb0ELb0ELb1ELb1ELb1ELb1EEEEEEEEEvNT_6ParamsE,"",@"SHT_CUDA_INFO"
	.sectionflags	@""
	.align	4


	//----- nvinfo : EIATTR_CUDA_API_VERSION
	.align		4
        /*0000*/ 	.byte	0x04, 0x37
        /*0002*/ 	.short	(.L_538 - .L_537)
.L_537:
        /*0004*/ 	.word	0x00000082


	//----- nvinfo : EIATTR_KPARAM_INFO
	.align		4
.L_538:
        /*0008*/ 	.byte	0x04, 0x17
        /*000a*/ 	.short	(.L_540 - .L_539)
.L_539:
        /*000c*/ 	.word	0x00000000
        /*0010*/ 	.short	0x0000
        /*0012*/ 	.short	0x0070
        /*0014*/ 	.byte	0x00, 0xf0, 0x01, 0x28


	//----- nvinfo : EIATTR_SPARSE_MMA_MASK
	.align		4
.L_540:
        /*0018*/ 	.byte	0x03, 0x50
        /*001a*/ 	.short	0x0000


	//----- nvinfo : EIATTR_MAXREG_COUNT
	.align		4
        /*001c*/ 	.byte	0x03, 0x1b
        /*001e*/ 	.short	0x00a8


	//----- nvinfo : EIATTR_NUM_BARRIERS
	.align		4
        /*0020*/ 	.byte	0x02, 0x4c
        /*0022*/ 	.byte	0x10
	.zero		1


	//----- nvinfo : EIATTR_EXTERNS
	.align		4
        /*0024*/ 	.byte	0x04, 0x0f
        /*0026*/ 	.short	(.L_542 - .L_541)


	//   ....[0]....
	.align		4
.L_541:
        /*0028*/ 	.word	index@(__assertfail)


	//----- nvinfo : EIATTR_ANNOTATIONS
	.align		4
.L_542:
        /*002c*/ 	.byte	0x04, 0x55
        /*002e*/ 	.short	(.L_544 - .L_543)


	//   ....[0]....
.L_543:
        /* <DEDUP_REMOVED lines=28> */


	//----- nvinfo : EIATTR_MERCURY_ISA_VERSION
	.align		4
.L_544:
        /*01e0*/ 	.byte	0x03, 0x5f
        /*01e2*/ 	.short	0x0101


	//----- nvinfo : EIATTR_UNUSED_LOAD_BYTE_OFFSET
	.align		4
        /*01e4*/ 	.byte	0x04, 0x44
        /*01e6*/ 	.short	(.L_546 - .L_545)


	//   ....[0]....
.L_545:
        /*01e8*/ 	.word	0x00000a50
        /*01ec*/ 	.word	0x0000fff0


	//   ....[1]....
        /*01f0*/ 	.word	0x00009410
        /*01f4*/ 	.word	0x0000fff0


	//----- nvinfo : EIATTR_INT_WARP_WIDE_INSTR_OFFSETS
	.align		4
.L_546:
        /*01f8*/ 	.byte	0x04, 0x31
        /*01fa*/ 	.short	(.L_548 - .L_547)


	//   ....[0]....
.L_547:
        /*01fc*/ 	.word	0x00000160


	//   ....[1]....
        /*0200*/ 	.word	0x000001a0


	//   ....[2]....
        /*0204*/ 	.word	0x00000210


	//   ....[3]....
        /*0208*/ 	.word	0x0000d130


	//   ....[4]....
        /*020c*/ 	.word	0x0000d1c0


	//   ....[5]....
        /*0210*/ 	.word	0x0000d650


	//   ....[6]....
        /*0214*/ 	.word	0x0000d680


	//   ....[7]....
        /*0218*/ 	.word	0x0000fa20


	//   ....[8]....
        /*021c*/ 	.word	0x0000fab0


	//----- nvinfo : EIATTR_COOP_GROUP_MASK_REGIDS
	.align		4
.L_548:
        /*0220*/ 	.byte	0x04, 0x29
        /*0222*/ 	.short	(.L_550 - .L_549)


	//   ....[0]....
.L_549:
        /*0224*/ 	.word	0xffffffff


	//   ....[1]....
        /*0228*/ 	.word	0xffffffff


	//   ....[2]....
        /*022c*/ 	.word	0xffffffff


	//   ....[3]....
        /*0230*/ 	.word	0xffffffff


	//   ....[4]....
        /*0234*/ 	.word	0xffffffff


	//   ....[5]....
        /*0238*/ 	.word	0xffffffff


	//   ....[6]....
        /*023c*/ 	.word	0xffffffff


	//   ....[7]....
        /*0240*/ 	.word	0xffffffff


	//   ....[8]....
        /*0244*/ 	.word	0xffffffff


	//   ....[9]....
        /*0248*/ 	.word	0xffffffff


	//   ....[10]....
        /*024c*/ 	.word	0xffffffff


	//   ....[11]....
        /*0250*/ 	.word	0xffffffff


	//   ....[12]....
        /*0254*/ 	.word	0xffffffff


	//   ....[13]....
        /*0258*/ 	.word	0xffffffff


	//   ....[14]....
        /*025c*/ 	.word	0xffffffff


	//   ....[15]....
        /*0260*/ 	.word	0xffffffff


	//   ....[16]....
        /*0264*/ 	.word	0xffffffff


	//   ....[17]....
        /*0268*/ 	.word	0xffffffff


	//   ....[18]....
        /*026c*/ 	.word	0xffffffff


	//   ....[19]....
        /*0270*/ 	.word	0xffffffff


	//   ....[20]....
        /*0274*/ 	.word	0xffffffff


	//   ....[21]....
        /*0278*/ 	.word	0xffffffff


	//   ....[22]....
        /*027c*/ 	.word	0xffffffff


	//   ....[23]....
        /*0280*/ 	.word	0xffffffff


	//   ....[24]....
        /*0284*/ 	.word	0xffffffff


	//   ....[25]....
        /*0288*/ 	.word	0xffffffff


	//   ....[26]....
        /*028c*/ 	.word	0xffffffff


	//   ....[27]....
        /*0290*/ 	.word	0xffffffff


	//   ....[28]....
        /*0294*/ 	.word	0xffffffff


	//   ....[29]....
        /*0298*/ 	.word	0xffffffff


	//   ....[30]....
        /*029c*/ 	.word	0xffffffff


	//   ....[31]....
        /*02a0*/ 	.word	0xffffffff


	//   ....[32]....
        /*02a4*/ 	.word	0xffffffff


	//   ....[33]....
        /*02a8*/ 	.word	0xffffffff


	//   ....[34]....
        /*02ac*/ 	.word	0xffffffff


	//   ....[35]....
        /*02b0*/ 	.word	0xffffffff


	//   ....[36]....
        /*02b4*/ 	.word	0xffffffff


	//   ....[37]....
        /*02b8*/ 	.word	0xffffffff


	//   ....[38]....
        /*02bc*/ 	.word	0xffffffff


	//   ....[39]....
        /*02c0*/ 	.word	0xffffffff


	//   ....[40]....
        /*02c4*/ 	.word	0xffffffff


	//   ....[41]....
        /*02c8*/ 	.word	0xffffffff


	//   ....[42]....
        /*02cc*/ 	.word	0xffffffff


	//   ....[43]....
        /*02d0*/ 	.word	0xffffffff


	//   ....[44]....
        /*02d4*/ 	.word	0xffffffff


	//   ....[45]....
        /*02d8*/ 	.word	0xffffffff


	//   ....[46]....
        /*02dc*/ 	.word	0xffffffff


	//   ....[47]....
        /*02e0*/ 	.word	0xffffffff


	//   ....[48]....
        /*02e4*/ 	.word	0xffffffff


	//   ....[49]....
        /*02e8*/ 	.word	0xffffffff


	//   ....[50]....
        /*02ec*/ 	.word	0xffffffff


	//   ....[51]....
        /*02f0*/ 	.word	0xffffffff


	//   ....[52]....
        /*02f4*/ 	.word	0xffffffff


	//   ....[53]....
        /*02f8*/ 	.word	0xffffffff


	//   ....[54]....
        /*02fc*/ 	.word	0xffffffff


	//   ....[55]....
        /*0300*/ 	.word	0xffffffff


	//   ....[56]....
        /*0304*/ 	.word	0xffffffff


	//   ....[57]....
        /*0308*/ 	.word	0xffffffff


	//   ....[58]....
        /*030c*/ 	.word	0x0500000f


	//   ....[59]....
        /*0310*/ 	.word	0x0500000f


	//   ....[60]....
        /*0314*/ 	.word	0x0500000f


	//   ....[61]....
        /*0318*/ 	.word	0x0500000f


	//   ....[62]....
        /*031c*/ 	.word	0x0500000f


	//   ....[63]....
        /*0320*/ 	.word	0x0500000f


	//   ....[64]....
        /*0324*/ 	.word	0x0500000f


	//   ....[65]....
        /*0328*/ 	.word	0x0500000f


	//   ....[66]....
        /*032c*/ 	.word	0x0500000f


	//   ....[67]....
        /*0330*/ 	.word	0x0500000f


	//   ....[68]....
        /*0334*/ 	.word	0x0500000f


	//   ....[69]....
        /*0338*/ 	.word	0x0500000f


	//   ....[70]....
        /*033c*/ 	.word	0x0500000f


	//   ....[71]....
        /*0340*/ 	.word	0x0500000f


	//   ....[72]....
        /*0344*/ 	.word	0x0500000f


	//   ....[73]....
        /*0348*/ 	.word	0x0500000f


	//   ....[74]....
        /*034c*/ 	.word	0x0500000f


	//   ....[75]....
        /*0350*/ 	.word	0x0500000f


	//   ....[76]....
        /*0354*/ 	.word	0x0500000f


	//----- nvinfo : EIATTR_COOP_GROUP_INSTR_OFFSETS
	.align		4
.L_550:
        /*0358*/ 	.byte	0x04, 0x28
        /*035a*/ 	.short	(.L_552 - .L_551)


	//   ....[0]....
.L_551:
        /*035c*/ 	.word	0x00000070


	//   ....[1]....
        /*0360*/ 	.word	0x00000170


	//   ....[2]....
        /*0364*/ 	.word	0x000001c0


	//   ....[3]....
        /*0368*/ 	.word	0x000003f0


	//   ....[4]....
        /*036c*/ 	.word	0x00000550


	//   ....[5]....
        /*0370*/ 	.word	0x00000670


	//   ....[6]....
        /*0374*/ 	.word	0x000007d0


	//   ....[7]....
        /*0378*/ 	.word	0x00001760


	//   ....[8]....
        /*037c*/ 	.word	0x00002780


	//   ....[9]....
        /*0380*/ 	.word	0x00002810


	//   ....[10]....
        /*0384*/ 	.word	0x00002f00


	//   ....[11]....
        /*0388*/ 	.word	0x00002f70


	//   ....[12]....
        /*038c*/ 	.word	0x00004920


	//   ....[13]....
        /*0390*/ 	.word	0x000049f0


	//   ....[14]....
        /*0394*/ 	.word	0x000050d0


	//   ....[15]....
        /*0398*/ 	.word	0x00005170


	//   ....[16]....
        /*039c*/ 	.word	0x00006f70


	//   ....[17]....
        /*03a0*/ 	.word	0x00006ff0


	//   ....[18]....
        /*03a4*/ 	.word	0x00007430


	//   ....[19]....
        /*03a8*/ 	.word	0x000075f0


	//   ....[20]....
        /*03ac*/ 	.word	0x00008990


	//   ....[21]....
        /*03b0*/ 	.word	0x000089d0


	//   ....[22]....
        /*03b4*/ 	.word	0x00008a90


	//   ....[23]....
        /*03b8*/ 	.word	0x00008aa0


	//   ....[24]....
        /*03bc*/ 	.word	0x0000bf60


	//   ....[25]....
        /*03c0*/ 	.word	0x0000c0e0


	//   ....[26]....
        /*03c4*/ 	.word	0x0000c110


	//   ....[27]....
        /*03c8*/ 	.word	0x0000c150


	//   ....[28]....
        /*03cc*/ 	.word	0x0000c1c0


	//   ....[29]....
        /*03d0*/ 	.word	0x0000c220


	//   ....[30]....
        /*03d4*/ 	.word	0x0000c260


	//   ....[31]....
        /*03d8*/ 	.word	0x0000c400


	//   ....[32]....
        /*03dc*/ 	.word	0x0000c460


	//   ....[33]....
        /*03e0*/ 	.word	0x0000c4a0


	//   ....[34]....
        /*03e4*/ 	.word	0x0000c4e0


	//   ....[35]....
        /*03e8*/ 	.word	0x0000c510


	//   ....[36]....
        /*03ec*/ 	.word	0x0000c540


	//   ....[37]....
        /*03f0*/ 	.word	0x0000c5d0


	//   ....[38]....
        /*03f4*/ 	.word	0x0000c630


	//   ....[39]....
        /*03f8*/ 	.word	0x0000c6c0


	//   ....[40]....
        /*03fc*/ 	.word	0x0000fb40


	//   ....[41]....
        /*0400*/ 	.word	0x0000fb50


	//   ....[42]....
        /*0404*/ 	.word	0x0000fc60


	//   ....[43]....
        /*0408*/ 	.word	0x0000fcc0


	//   ....[44]....
        /*040c*/ 	.word	0x0000fd00


	//   ....[45]....
        /*0410*/ 	.word	0x0000fd40


	//   ....[46]....
        /*0414*/ 	.word	0x0000fd70


	//   ....[47]....
        /*0418*/ 	.word	0x0000fda0


	//   ....[48]....
        /*041c*/ 	.word	0x0000ff30


	//   ....[49]....
        /*0420*/ 	.word	0x0000ff90


	//   ....[50]....
        /*0424*/ 	.word	0x0000ffd0


	//   ....[51]....
        /*0428*/ 	.word	0x00010010


	//   ....[52]....
        /*042c*/ 	.word	0x00010040


	//   ....[53]....
        /*0430*/ 	.word	0x00010070


	//   ....[54]....
        /*0434*/ 	.word	0x00010130


	//   ....[55]....
        /*0438*/ 	.word	0x00010150


	//   ....[56]....
        /*043c*/ 	.word	0x000101c0


	//   ....[57]....
        /*0440*/ 	.word	0x00010850


	//   ....[58]....
        /*0444*/ 	.word	0x00010de0


	//   ....[59]....
        /*0448*/ 	.word	0x00011200


	//   ....[60]....
        /*044c*/ 	.word	0x00011290


	//   ....[61]....
        /*0450*/ 	.word	0x00011330


	//   ....[62]....
        /*0454*/ 	.word	0x000113e0


	//   ....[63]....
        /*0458*/ 	.word	0x00011460


	//   ....[64]....
        /*045c*/ 	.word	0x000114e0


	//   ....[65]....
        /*0460*/ 	.word	0x00011560


	//   ....[66]....
        /*0464*/ 	.word	0x000115e0


	//   ....[67]....
        /*0468*/ 	.word	0x00011670


	//   ....[68]....
        /*046c*/ 	.word	0x00011720


	//   ....[69]....
        /*0470*/ 	.word	0x000117a0


	//   ....[70]....
        /*0474*/ 	.word	0x00011820


	//   ....[71]....
        /*0478*/ 	.word	0x000118a0


	//   ....[72]....
        /*047c*/ 	.word	0x00011920


	//   ....[73]....
        /*0480*/ 	.word	0x00011990


	//   ....[74]....
        /*0484*/ 	.word	0x00011a30


	//   ....[75]....
        /*0488*/ 	.word	0x00011ac0


	//   ....[76]....
        /*048c*/ 	.word	0x00011bf0


	//----- nvinfo : EIATTR_REG_RECONFIG
	.align		4
.L_552:
        /*0490*/ 	.byte	0x01, 0x54
	.zero		2


	//----- nvinfo : EIATTR_SYSCALL_OFFSETS
	.align		4
        /*0494*/ 	.byte	0x04, 0x46
        /*0496*/ 	.short	(.L_554 - .L_553)


	//   ....[0]....
.L_553:
        /*0498*/ 	.word	0x00001940


	//   ....[1]....
        /*049c*/ 	.word	0x0000d350


	//   ....[2]....
        /*04a0*/ 	.word	0x0000d490


	//   ....[3]....
        /*04a4*/ 	.word	0x0000d590


	//----- nvinfo : EIATTR_MBARRIER_INSTR_OFFSETS
	.align		4
.L_554:
        /*04a8*/ 	.byte	0x04, 0x39
        /*04aa*/ 	.short	(.L_556 - .L_555)


	//   ....[0]....
.L_555:
        /*04ac*/ 	.word	0x000002a0
        /*04b0*/ 	.word	0x000000ff
        /*04b4*/ 	.word	0x00022800
        /*04b8*/ 	.short	0x0100
        /*04ba*/ 	.byte	0x08
	.zero		1


	//   ....[1]....
        /*04bc*/ 	.word	0x000002b0
        /*04c0*/ 	.word	0x000000ff
        /*04c4*/ 	.word	0x00022820
        /*04c8*/ 	.short	0x0100
        /*04ca*/ 	.byte	0x08
	.zero		1


	//   ....[2]....
        /*04cc*/ 	.word	0x000003a0
        /*04d0*/ 	.word	0x000000ff
        /*04d4*/ 	.word	0x00022830
        /*04d8*/ 	.short	0x0100
        /*04da*/ 	.byte	0x08
	.zero		1


	//   ....[3]....
        /*04dc*/ 	.word	0x000003b0
        /*04e0*/ 	.word	0x000000ff
        /*04e4*/ 	.word	0x00022840
        /*04e8*/ 	.short	0x0100
        /*04ea*/ 	.byte	0x08
	.zero		1


	//   ....[4]....
        /*04ec*/ 	.word	0x000003c0
        /*04f0*/ 	.word	0x000000ff
        /*04f4*/ 	.word	0x00022838
        /*04f8*/ 	.short	0x0100
        /*04fa*/ 	.byte	0x08
	.zero		1


	//   ....[5]....
        /*04fc*/ 	.word	0x000003d0
        /*0500*/ 	.word	0x000000ff
        /*0504*/ 	.word	0x00022848
        /*0508*/ 	.short	0x0100
        /*050a*/ 	.byte	0x08
	.zero		1


	//   ....[6]....
        /*050c*/ 	.word	0x00000500
        /*0510*/ 	.word	0x000000ff
        /*0514*/ 	.word	0x00022850
        /*0518*/ 	.short	0x0100
        /*051a*/ 	.byte	0x08
	.zero		1


	//   ....[7]....
        /*051c*/ 	.word	0x00000510
        /*0520*/ 	.word	0x000000ff
        /*0524*/ 	.word	0x00022860
        /*0528*/ 	.short	0x0100
        /*052a*/ 	.byte	0x08
	.zero		1


	//   ....[8]....
        /*052c*/ 	.word	0x00000520
        /*0530*/ 	.word	0x000000ff
        /*0534*/ 	.word	0x00022858
        /*0538*/ 	.short	0x0100
        /*053a*/ 	.byte	0x08
	.zero		1


	//   ....[9]....
        /*053c*/ 	.word	0x00000530
        /*0540*/ 	.word	0x000000ff
        /*0544*/ 	.word	0x00022868
        /*0548*/ 	.short	0x0100
        /*054a*/ 	.byte	0x08
	.zero		1


	//   ....[10]....
        /*054c*/ 	.word	0x00000620
        /*0550*/ 	.word	0x000000ff
        /*0554*/ 	.word	0x00022870
        /*0558*/ 	.short	0x0100
        /*055a*/ 	.byte	0x06
	.zero		1


	//   ....[11]....
        /*055c*/ 	.word	0x00000630
        /*0560*/ 	.word	0x000000ff
        /*0564*/ 	.word	0x00022880
        /*0568*/ 	.short	0x0100
        /*056a*/ 	.byte	0x06
	.zero		1


	//   ....[12]....
        /*056c*/ 	.word	0x00000640
        /*0570*/ 	.word	0x000000ff
        /*0574*/ 	.word	0x00022878
        /*0578*/ 	.short	0x0100
        /*057a*/ 	.byte	0x06
	.zero		1


	//   ....[13]....
        /*057c*/ 	.word	0x00000650
        /*0580*/ 	.word	0x000000ff
        /*0584*/ 	.word	0x00022888
        /*0588*/ 	.short	0x0100
        /*058a*/ 	.byte	0x06
	.zero		1


	//   ....[14]....
        /*058c*/ 	.word	0x00000780
        /*0590*/ 	.word	0x000000ff
        /*0594*/ 	.word	0x00022890
        /*0598*/ 	.short	0x0100
        /*059a*/ 	.byte	0x08
	.zero		1


	//   ....[15]....
        /*059c*/ 	.word	0x00000790
        /*05a0*/ 	.word	0x000000ff
        /*05a4*/ 	.word	0x000228a0
        /*05a8*/ 	.short	0x0100
        /*05aa*/ 	.byte	0x08
	.zero		1


	//   ....[16]....
        /*05ac*/ 	.word	0x000007a0
        /*05b0*/ 	.word	0x000000ff
        /*05b4*/ 	.word	0x00022898
        /*05b8*/ 	.short	0x0100
        /*05ba*/ 	.byte	0x08
	.zero		1


	//   ....[17]....
        /*05bc*/ 	.word	0x000007b0
        /*05c0*/ 	.word	0x000000ff
        /*05c4*/ 	.word	0x000228a8
        /*05c8*/ 	.short	0x0100
        /*05ca*/ 	.byte	0x08
	.zero		1


	//   ....[18]....
        /*05cc*/ 	.word	0x000008e0
        /*05d0*/ 	.word	0x000000ff
        /*05d4*/ 	.word	0x000228b0
        /*05d8*/ 	.short	0x0100
        /*05da*/ 	.byte	0x08
	.zero		1


	//   ....[19]....
        /*05dc*/ 	.word	0x000008f0
        /*05e0*/ 	.word	0x000000ff
        /*05e4*/ 	.word	0x000228c0
        /*05e8*/ 	.short	0x0100
        /*05ea*/ 	.byte	0x08
	.zero		1


	//   ....[20]....
        /*05ec*/ 	.word	0x00000900
        /*05f0*/ 	.word	0x000000ff
        /*05f4*/ 	.word	0x000228b8
        /*05f8*/ 	.short	0x0100
        /*05fa*/ 	.byte	0x08
	.zero		1


	//   ....[21]....
        /*05fc*/ 	.word	0x00000910
        /*0600*/ 	.word	0x000000ff
        /*0604*/ 	.word	0x000228c8
        /*0608*/ 	.short	0x0100
        /*060a*/ 	.byte	0x08
	.zero		1


	//   ....[22]....
        /*060c*/ 	.word	0x000019e0
        /*0610*/ 	.word	0x00000007
        /*0614*/ 	.word	0x00022800
        /*0618*/ 	.short	0x010a
        /*061a*/ 	.byte	0x3f
	.zero		1


	//   ....[23]....
        /*061c*/ 	.word	0x00001aa0
        /*0620*/ 	.word	0x00000006
        /*0624*/ 	.word	0x00022830
        /*0628*/ 	.short	0x010a
        /*062a*/ 	.byte	0x3f
	.zero		1


	//   ....[24]....
        /*062c*/ 	.word	0x00001ae0
        /*0630*/ 	.word	0x00000006
        /*0634*/ 	.word	0x00022830
        /*0638*/ 	.short	0x010a
        /*063a*/ 	.byte	0x3f
	.zero		1


	//   ....[25]....
        /*063c*/ 	.word	0x00003390
        /*0640*/ 	.word	0x00000000
        /*0644*/ 	.word	0x00000000
        /*0648*/ 	.short	0x0101
        /*064a*/ 	.byte	0x3f
	.zero		1


	//   ....[26]....
        /*064c*/ 	.word	0x000038a0
        /*0650*/ 	.word	0x00000006
        /*0654*/ 	.word	0x00022850
        /*0658*/ 	.short	0x010a
        /*065a*/ 	.byte	0x3f
	.zero		1


	//   ....[27]....
        /*065c*/ 	.word	0x000038e0
        /*0660*/ 	.word	0x00000006
        /*0664*/ 	.word	0x00022850
        /*0668*/ 	.short	0x010a
        /*066a*/ 	.byte	0x3f
	.zero		1


	//   ....[28]....
        /*066c*/ 	.word	0x00003c60
        /*0670*/ 	.word	0x00000006
        /*0674*/ 	.word	0x00000000
        /*0678*/ 	.short	0x0101
        /*067a*/ 	.byte	0x3f
	.zero		1


	//   ....[29]....
        /*067c*/ 	.word	0x00003d90
        /*0680*/ 	.word	0x000000ff
        /*0684*/ 	.word	0x00022830
        /*0688*/ 	.short	0x010a
        /*068a*/ 	.byte	0x1a
	.zero		1


	//   ....[30]....
        /*068c*/ 	.word	0x00003dd0
        /*0690*/ 	.word	0x000000ff
        /*0694*/ 	.word	0x00022830
        /*0698*/ 	.short	0x010a
        /*069a*/ 	.byte	0x1a
	.zero		1


	//   ....[31]....
        /*069c*/ 	.word	0x000056b0
        /*06a0*/ 	.word	0x00000003
        /*06a4*/ 	.word	0x00000000
        /*06a8*/ 	.short	0x0101
        /*06aa*/ 	.byte	0x3f
	.zero		1


	//   ....[32]....
        /*06ac*/ 	.word	0x00006320
        /*06b0*/ 	.word	0x000000ff
        /*06b4*/ 	.word	0x00022850
        /*06b8*/ 	.short	0x010a
        /*06ba*/ 	.byte	0x1a
	.zero		1


	//   ....[33]....
        /*06bc*/ 	.word	0x00006360
        /*06c0*/ 	.word	0x000000ff
        /*06c4*/ 	.word	0x00022850
        /*06c8*/ 	.short	0x010a
        /*06ca*/ 	.byte	0x1a
	.zero		1


	//   ....[34]....
        /*06cc*/ 	.word	0x00006650
        /*06d0*/ 	.word	0x000000b1
        /*06d4*/ 	.word	0x00000000
        /*06d8*/ 	.short	0x0101
        /*06da*/ 	.byte	0x3f
	.zero		1


	//   ....[35]....
        /*06dc*/ 	.word	0x000067a0
        /*06e0*/ 	.word	0x000000ff
        /*06e4*/ 	.word	0x00022830
        /*06e8*/ 	.short	0x010a
        /*06ea*/ 	.byte	0x19
	.zero		1


	//   ....[36]....
        /*06ec*/ 	.word	0x000067e0
        /*06f0*/ 	.word	0x000000ff
        /*06f4*/ 	.word	0x00022830
        /*06f8*/ 	.short	0x010a
        /*06fa*/ 	.byte	0x19
	.zero		1


	//   ....[37]....
        /*06fc*/ 	.word	0x00007900
        /*0700*/ 	.word	0x0000009c
        /*0704*/ 	.word	0x00000000
        /*0708*/ 	.short	0x0101
        /*070a*/ 	.byte	0x3f
	.zero		1


	//   ....[38]....
        /*070c*/ 	.word	0x00008650
        /*0710*/ 	.word	0x000000ff
        /*0714*/ 	.word	0x00022850
        /*0718*/ 	.short	0x010a
        /*071a*/ 	.byte	0x19
	.zero		1


	//   ....[39]....
        /*071c*/ 	.word	0x00008690
        /*0720*/ 	.word	0x000000ff
        /*0724*/ 	.word	0x00022850
        /*0728*/ 	.short	0x010a
        /*072a*/ 	.byte	0x19
	.zero		1


	//   ....[40]....
        /*072c*/ 	.word	0x00008970
        /*0730*/ 	.word	0x000000c5
        /*0734*/ 	.word	0x00000000
        /*0738*/ 	.short	0x0101
        /*073a*/ 	.byte	0x3f
	.zero		1


	//   ....[41]....
        /*073c*/ 	.word	0x0000ab50
        /*0740*/ 	.word	0x00000066
        /*0744*/ 	.word	0x00000000
        /*0748*/ 	.short	0x0101
        /*074a*/ 	.byte	0x3f
	.zero		1


	//   ....[42]....
        /*074c*/ 	.word	0x0000dac0
        /*0750*/ 	.word	0x00000008
        /*0754*/ 	.word	0x00022840
        /*0758*/ 	.short	0x010a
        /*075a*/ 	.byte	0x3f
	.zero		1


	//   ....[43]....
        /*075c*/ 	.word	0x0000deb0
        /*0760*/ 	.word	0x0000000a
        /*0764*/ 	.word	0x00022820
        /*0768*/ 	.short	0x010a
        /*076a*/ 	.byte	0x3f
	.zero		1


	//   ....[44]....
        /*076c*/ 	.word	0x0000df70
        /*0770*/ 	.word	0x0000000b
        /*0774*/ 	.word	0x00022860
        /*0778*/ 	.short	0x010a
        /*077a*/ 	.byte	0x3f
	.zero		1


	//   ....[45]....
        /*077c*/ 	.word	0x0000e5a0
        /*0780*/ 	.word	0x00000002
        /*0784*/ 	.word	0x00022840
        /*0788*/ 	.short	0x010a
        /*078a*/ 	.byte	0x3f
	.zero		1


	//   ....[46]....
        /*078c*/ 	.word	0x0000e7b0
        /*0790*/ 	.word	0x00000002
        /*0794*/ 	.word	0x00022860
        /*0798*/ 	.short	0x010a
        /*079a*/ 	.byte	0x3f
	.zero		1


	//   ....[47]....
        /*079c*/ 	.word	0x0000ed30
        /*07a0*/ 	.word	0x00000002
        /*07a4*/ 	.word	0x00022840
        /*07a8*/ 	.short	0x010a
        /*07aa*/ 	.byte	0x3f
	.zero		1


	//   ....[48]....
        /*07ac*/ 	.word	0x0000ef30
        /*07b0*/ 	.word	0x00000002
        /*07b4*/ 	.word	0x00022860
        /*07b8*/ 	.short	0x010a
        /*07ba*/ 	.byte	0x3f
	.zero		1


	//   ....[49]....
        /*07bc*/ 	.word	0x0000f430
        /*07c0*/ 	.word	0x00000002
        /*07c4*/ 	.word	0x00022840
        /*07c8*/ 	.short	0x010a
        /*07ca*/ 	.byte	0x3f
	.zero		1


	//   ....[50]....
        /*07cc*/ 	.word	0x0000f640
        /*07d0*/ 	.word	0x00000002
        /*07d4*/ 	.word	0x00022860
        /*07d8*/ 	.short	0x010a
        /*07da*/ 	.byte	0x3f
	.zero		1


	//   ....[51]....
        /*07dc*/ 	.word	0x000107d0
        /*07e0*/ 	.word	0x00000000
        /*07e4*/ 	.word	0x00022820
        /*07e8*/ 	.short	0x010a
        /*07ea*/ 	.byte	0x3f
	.zero		1


	//   ....[52]....
        /*07ec*/ 	.word	0x00010990
        /*07f0*/ 	.word	0x00000006
        /*07f4*/ 	.word	0x00000000
        /*07f8*/ 	.short	0x010a
        /*07fa*/ 	.byte	0x3f
	.zero		1


	//   ....[53]....
        /*07fc*/ 	.word	0x00010a00
        /*0800*/ 	.word	0x00000007
        /*0804*/ 	.word	0x00000000
        /*0808*/ 	.short	0x010a
        /*080a*/ 	.byte	0x3f
	.zero		1


	//   ....[54]....
        /*080c*/ 	.word	0x00010a70
        /*0810*/ 	.word	0x00000004
        /*0814*/ 	.word	0x00000000
        /*0818*/ 	.short	0x010a
        /*081a*/ 	.byte	0x3f
	.zero		1


	//   ....[55]....
        /*081c*/ 	.word	0x00010aa0
        /*0820*/ 	.word	0x00000003
        /*0824*/ 	.word	0x00000000
        /*0828*/ 	.short	0x010a
        /*082a*/ 	.byte	0x3f
	.zero		1


	//   ....[56]....
        /*082c*/ 	.word	0x00010b00
        /*0830*/ 	.word	0x00000007
        /*0834*/ 	.word	0x00022800
        /*0838*/ 	.short	0x010a
        /*083a*/ 	.byte	0x3f
	.zero		1


	//   ....[57]....
        /*083c*/ 	.word	0x00010b50
        /*0840*/ 	.word	0x00000006
        /*0844*/ 	.word	0x00022830
        /*0848*/ 	.short	0x010a
        /*084a*/ 	.byte	0x3f
	.zero		1


	//   ....[58]....
        /*084c*/ 	.word	0x00010ba0
        /*0850*/ 	.word	0x00000006
        /*0854*/ 	.word	0x00022850
        /*0858*/ 	.short	0x010a
        /*085a*/ 	.byte	0x3f
	.zero		1


	//   ....[59]....
        /*085c*/ 	.word	0x00010c00
        /*0860*/ 	.word	0x00000005
        /*0864*/ 	.word	0x00022830
        /*0868*/ 	.short	0x010a
        /*086a*/ 	.byte	0x3f
	.zero		1


	//   ....[60]....
        /*086c*/ 	.word	0x00010c50
        /*0870*/ 	.word	0x000000b1
        /*0874*/ 	.word	0x00022850
        /*0878*/ 	.short	0x010a
        /*087a*/ 	.byte	0x3f
	.zero		1


	//   ....[61]....
        /*087c*/ 	.word	0x00010cb0
        /*0880*/ 	.word	0x00000005
        /*0884*/ 	.word	0x00022830
        /*0888*/ 	.short	0x010a
        /*088a*/ 	.byte	0x3f
	.zero		1


	//   ....[62]....
        /*088c*/ 	.word	0x00010d00
        /*0890*/ 	.word	0x000000c5
        /*0894*/ 	.word	0x00022850
        /*0898*/ 	.short	0x010a
        /*089a*/ 	.byte	0x3f
	.zero		1


	//   ....[63]....
        /*089c*/ 	.word	0x00010ea0
        /*08a0*/ 	.word	0x00000008
        /*08a4*/ 	.word	0x00022840
        /*08a8*/ 	.short	0x010a
        /*08aa*/ 	.byte	0x3f
	.zero		1


	//   ....[64]....
        /*08ac*/ 	.word	0x00010f20
        /*08b0*/ 	.word	0x00000008
        /*08b4*/ 	.word	0x00022820
        /*08b8*/ 	.short	0x010a
        /*08ba*/ 	.byte	0x3f
	.zero		1


	//   ....[65]....
        /*08bc*/ 	.word	0x00010f70
        /*08c0*/ 	.word	0x0000000b
        /*08c4*/ 	.word	0x00022860
        /*08c8*/ 	.short	0x010a
        /*08ca*/ 	.byte	0x3f
	.zero		1


	//   ....[66]....
        /*08cc*/ 	.word	0x00010fc0
        /*08d0*/ 	.word	0x00000002
        /*08d4*/ 	.word	0x00022840
        /*08d8*/ 	.short	0x010a
        /*08da*/ 	.byte	0x3f
	.zero		1


	//   ....[67]....
        /*08dc*/ 	.word	0x00011010
        /*08e0*/ 	.word	0x00000002
        /*08e4*/ 	.word	0x00022860
        /*08e8*/ 	.short	0x010a
        /*08ea*/ 	.byte	0x3f
	.zero		1


	//   ....[68]....
        /*08ec*/ 	.word	0x00011060
        /*08f0*/ 	.word	0x00000002
        /*08f4*/ 	.word	0x00022840
        /*08f8*/ 	.short	0x010a
        /*08fa*/ 	.byte	0x3f
	.zero		1


	//   ....[69]....
        /*08fc*/ 	.word	0x000110b0
        /*0900*/ 	.word	0x00000002
        /*0904*/ 	.word	0x00022860
        /*0908*/ 	.short	0x010a
        /*090a*/ 	.byte	0x3f
	.zero		1


	//   ....[70]....
        /*090c*/ 	.word	0x00011100
        /*0910*/ 	.word	0x00000002
        /*0914*/ 	.word	0x00022840
        /*0918*/ 	.short	0x010a
        /*091a*/ 	.byte	0x3f
	.zero		1


	//   ....[71]....
        /*091c*/ 	.word	0x00011150
        /*0920*/ 	.word	0x00000002
        /*0924*/ 	.word	0x00022860
        /*0928*/ 	.short	0x010a
        /*092a*/ 	.byte	0x3f
	.zero		1


	//   ....[72]....
        /*092c*/ 	.word	0x00011b10
        /*0930*/ 	.word	0x00000000
        /*0934*/ 	.word	0x00022820
        /*0938*/ 	.short	0x010a
        /*093a*/ 	.byte	0x3f
	.zero		1


	//   ....[73]....
        /*093c*/ 	.word	0x00011cb0
        /*0940*/ 	.word	0x00000006
        /*0944*/ 	.word	0x00000000
        /*0948*/ 	.short	0x010a
        /*094a*/ 	.byte	0x3f
	.zero		1


	//   ....[74]....
        /*094c*/ 	.word	0x00011d00
        /*0950*/ 	.word	0x00000007
        /*0954*/ 	.word	0x00000000
        /*0958*/ 	.short	0x010a
        /*095a*/ 	.byte	0x3f
	.zero		1


	//   ....[75]....
        /*095c*/ 	.word	0x00011d50
        /*0960*/ 	.word	0x00000004
        /*0964*/ 	.word	0x00000000
        /*0968*/ 	.short	0x010a
        /*096a*/ 	.byte	0x3f
	.zero		1


	//----- nvinfo : EIATTR_NUM_MBARRIERS
	.align		4
.L_556:
        /*096c*/ 	.byte	0x03, 0x38
        /*096e*/ 	.short	0x0016


	//----- nvinfo : EIATTR_EXIT_INSTR_OFFSETS
	.align		4
        /*0970*/ 	.byte	0x04, 0x1c
        /*0972*/ 	.short	(.L_558 - .L_557)


	//   ....[0]....
.L_557:
        /*0974*/ 	.word	0x00000a90


	//   ....[1]....
        /*0978*/ 	.word	0x0000bf20


	//   ....[2]....
        /*097c*/ 	.word	0x0000bf80


	//   ....[3]....
        /*0980*/ 	.word	0x00010af0


	//----- nvinfo : EIATTR_MAX_THREADS
	.align		4
.L_558:
        /*0984*/ 	.byte	0x04, 0x05
        /*0986*/ 	.short	(.L_560 - .L_559)
.L_559:
        /*0988*/ 	.word	0x00000180
        /*098c*/ 	.word	0x00000001
        /*0990*/ 	.word	0x00000001


	//----- nvinfo : EIATTR_CRS_STACK_SIZE
	.align		4
.L_560:
        /*0994*/ 	.byte	0x04, 0x1e
        /*0996*/ 	.short	(.L_562 - .L_561)
.L_561:
        /*0998*/ 	.word	0x00000000


	//----- nvinfo : EIATTR_CBANK_PARAM_SIZE
	.align		4
.L_562:
        /*099c*/ 	.byte	0x03, 0x19
        /*099e*/ 	.short	0x0a70


	//----- nvinfo : EIATTR_PARAM_CBANK
	.align		4
        /*09a0*/ 	.byte	0x04, 0x0a
        /*09a2*/ 	.short	(.L_564 - .L_563)
	.align		4
.L_563:
        /*09a4*/ 	.word	index@(.nv.constant0._ZN7cutlass13device_kernelIN5flash11enable_sm90INS1_16FlashAttnFwdSm90INS1_25CollectiveMainloopFwdSm90ILi2EN4cute5tupleIJNS5_1CILi1EEES8_S8_EEENS6_IJNS7_ILi128EEENS7_ILi96EEENS7_ILi64EEEEEELi256ENS_10bfloat16_tEfNS_4arch4Sm90ELb1ELb0ELb1ELb1ELb0ELb0ELb0ELb1ELb0ELb0ELb0ELb0EEENS1_21CollectiveEpilogueFwdINS6_IJSA_NS7_ILi256EEESB_EEES9_SE_SG_Li256ELb1ELb0ELb0ELb0EEENS1_36VarlenDynamicPersistentTileSchedulerILi128ELi96ELi256ELi32ELb0ELb0ELb1ELb1ELb1ELb1EEEEEEEEEvNT_6ParamsE)
        /*09a8*/ 	.short	0x0210
        /*09aa*/ 	.short	0x0a70


	//----- nvinfo : EIATTR_SW_WAR
	.align		4
.L_564:
        /*09ac*/ 	.byte	0x04, 0x36
        /*09ae*/ 	.short	(.L_566 - .L_565)
.L_565:
        /*09b0*/ 	.word	0x00000008
.L_566:


//--------------------- .nv.info._ZN7cutlass13device_kernelIN5flash11enable_sm90INS1_16FlashAttnFwdSm90INS1_25CollectiveMainloopFwdSm90ILi2EN4cute5tupleIJNS5_1CILi1EEES8_S8_EEENS6_IJNS7_ILi128EEENS7_ILi96EEENS7_ILi64EEEEEELi256ENS_10bfloat16_tEfNS_4arch4Sm90ELb1ELb0ELb1ELb1ELb0ELb1ELb0ELb1ELb0ELb0ELb0ELb0EEENS1_21CollectiveEpilogueFwdINS6_IJSA_NS7_ILi256EEESB_EEES9_SE_SG_Li256ELb1ELb0ELb0ELb0EEENS1_36VarlenDynamicPersistentTileSchedulerILi128ELi96ELi256ELi32ELb0ELb0ELb1ELb1ELb1ELb1EEEEEEEEEvNT_6ParamsE --------------------------
	.section	.nv.info._ZN7cutlass13device_kernelIN5flash11enable_sm90INS1_16FlashAttnFwdSm90INS1_25CollectiveMainloopFwdSm90ILi2EN4cute5tupleIJNS5_1CILi1EEES8_S8_EEENS6_IJNS7_ILi128EEENS7_ILi96EEENS7_ILi64EEEEEELi256ENS_10bfloat16_tEfNS_4arch4Sm90ELb1ELb0ELb1ELb1ELb0ELb1ELb0ELb1ELb0ELb0ELb0ELb0EEENS1_21CollectiveEpilogueFwdINS6_IJSA_NS7_ILi256EEESB_EEES9_SE_SG_Li256ELb1ELb0ELb0ELb0EEENS1_36VarlenDynamicPersistentTileSchedulerILi128ELi96ELi256ELi32ELb0ELb0ELb1ELb1ELb1ELb1EEEEEEEEEvNT_6ParamsE,"",@"SHT_CUDA_INFO"
	.sectionflags	@""
	.align	4


	//----- nvinfo : EIATTR_CUDA_API_VERSION
	.align		4
        /*0000*/ 	.byte	0x04, 0x37
        /*0002*/ 	.short	(.L_568 - .L_567)
.L_567:
        /*0004*/ 	.word	0x00000082


	//----- nvinfo : EIATTR_KPARAM_INFO
	.align		4
.L_568:
        /*0008*/ 	.byte	0x04, 0x17
        /*000a*/ 	.short	(.L_570 - .L_569)
.L_569:
        /*000c*/ 	.word	0x00000000
        /*0010*/ 	.short	0x0000
        /*0012*/ 	.short	0x0070
        /*0014*/ 	.byte	0x00, 0xf0, 0x01, 0x28


	//----- nvinfo : EIATTR_SPARSE_MMA_MASK
	.align		4
.L_570:
        /*0018*/ 	.byte	0x03, 0x50
        /*001a*/ 	.short	0x0000


	//----- nvinfo : EIATTR_MAXREG_COUNT
	.align		4
        /*001c*/ 	.byte	0x03, 0x1b
        /*001e*/ 	.short	0x00a8


	//----- nvinfo : EIATTR_NUM_BARRIERS
	.align		4
        /*0020*/ 	.byte	0x02, 0x4c
        /*0022*/ 	.byte	0x10
	.zero		1


	//----- nvinfo : EIATTR_EXTERNS
	.align		4
        /*0024*/ 	.byte	0x04, 0x0f
        /*0026*/ 	.short	(.L_572 - .L_571)


	//   ....[0]....
	.align		4
.L_571:
        /*0028*/ 	.word	index@(__assertfail)


	//----- nvinfo : EIATTR_ANNOTATIONS
	.align		4
.L_572:
        /*002c*/ 	.byte	0x04, 0x55
        /*002e*/ 	.short	(.L_574 - .L_573)


	//   ....[0]....
.L_573:
        /* <DEDUP_REMOVED lines=40> */


	//----- nvinfo : EIATTR_MERCURY_ISA_VERSION
	.align		4
.L_574:
        /*02a0*/ 	.byte	0x03, 0x5f
        /*02a2*/ 	.short	0x0101


	//----- nvinfo : EIATTR_UNUSED_LOAD_BYTE_OFFSET
	.align		4
        /*02a4*/ 	.byte	0x04, 0x44
        /*02a6*/ 	.short	(.L_576 - .L_575)


	//   ....[0]....
.L_575:
        /*02a8*/ 	.word	0x00000b00
        /*02ac*/ 	.word	0x0000fff0


	//   ....[1]....
        /*02b0*/ 	.word	0x00011070
        /*02b4*/ 	.word	0x0000fff0


	//----- nvinfo : EIATTR_INT_WARP_WIDE_INSTR_OFFSETS
	.align		4
.L_576:
        /*02b8*/ 	.byte	0x04, 0x31
        /*02ba*/ 	.short	(.L_578 - .L_577)


	//   ....[0]....
.L_577:
        /*02bc*/ 	.word	0x000001c0


	//   ....[1]....
        /*02c0*/ 	.word	0x00000200


	//   ....[2]....
        /*02c4*/ 	.word	0x00000270


	//   ....[3]....
        /*02c8*/ 	.word	0x00015b00


	//   ....[4]....
        /*02cc*/ 	.word	0x00015b90


	//   ....[5]....
        /*02d0*/ 	.word	0x00016010


	//   ....[6]....
        /*02d4*/ 	.word	0x00016040


	//   ....[7]....
        /*02d8*/ 	.word	0x000183e0


	//   ....[8]....
        /*02dc*/ 	.word	0x00018470


	//----- nvinfo : EIATTR_COOP_GROUP_MASK_REGIDS
	.align		4
.L_578:
        /*02e0*/ 	.byte	0x04, 0x29
        /*02e2*/ 	.short	(.L_580 - .L_579)


	//   ....[0]....
.L_579:
        /*02e4*/ 	.word	0xffffffff


	//   ....[1]....
        /*02e8*/ 	.word	0xffffffff


	//   ....[2]....
        /*02ec*/ 	.word	0xffffffff


	//   ....[3]....
        /*02f0*/ 	.word	0xffffffff


	//   ....[4]....
        /*02f4*/ 	.word	0xffffffff


	//   ....[5]....
        /*02f8*/ 	.word	0xffffffff


	//   ....[6]....
        /*02fc*/ 	.word	0xffffffff


	//   ....[7]....
        /*0300*/ 	.word	0xffffffff


	//   ....[8]....
        /*0304*/ 	.word	0xffffffff


	//   ....[9]....
        /*0308*/ 	.word	0xffffffff


	//   ....[10]....
        /*030c*/ 	.word	0xffffffff


	//   ....[11]....
        /*0310*/ 	.word	0xffffffff


	//   ....[12]....
        /*0314*/ 	.word	0xffffffff


	//   ....[13]....
        /*0318*/ 	.word	0xffffffff


	//   ....[14]....
        /*031c*/ 	.word	0xffffffff


	//   ....[15]....
        /*0320*/ 	.word	0xffffffff


	//   ....[16]....
        /*0324*/ 	.word	0xffffffff


	//   ....[17]....
        /*0328*/ 	.word	0xffffffff


	//   ....[18]....
        /*032c*/ 	.word	0xffffffff


	//   ....[19]....
        /*0330*/ 	.word	0xffffffff


	//   ....[20]....
        /*0334*/ 	.word	0xffffffff


	//   ....[21]....
        /*0338*/ 	.word	0xffffffff


	//   ....[22]....
        /*033c*/ 	.word	0xffffffff


	//   ....[23]....
        /*0340*/ 	.word	0xffffffff


	//   ....[24]....
        /*0344*/ 	.word	0xffffffff


	//   ....[25]....
        /*0348*/ 	.word	0xffffffff


	//   ....[26]....
        /*034c*/ 	.word	0xffffffff


	//   ....[27]....
        /*0350*/ 	.word	0xffffffff


	//   ....[28]....
        /*0354*/ 	.word	0xffffffff


	//   ....[29]....
        /*0358*/ 	.word	0xffffffff


	//   ....[30]....
        /*035c*/ 	.word	0xffffffff


	//   ....[31]....
        /*0360*/ 	.word	0xffffffff


	//   ....[32]....
        /*0364*/ 	.word	0xffffffff


	//   ....[33]....
        /*0368*/ 	.word	0xffffffff


	//   ....[34]....
        /*036c*/ 	.word	0xffffffff


	//   ....[35]....
        /*0370*/ 	.word	0xffffffff


	//   ....[36]....
        /*0374*/ 	.word	0xffffffff


	//   ....[37]....
        /*0378*/ 	.word	0xffffffff


	//   ....[38]....
        /*037c*/ 	.word	0xffffffff


	//   ....[39]....
        /*0380*/ 	.word	0xffffffff


	//   ....[40]....
        /*0384*/ 	.word	0xffffffff


	//   ....[41]....
        /*0388*/ 	.word	0xffffffff


	//   ....[42]....
        /*038c*/ 	.word	0xffffffff


	//   ....[43]....
        /*0390*/ 	.word	0xffffffff


	//   ....[44]....
        /*0394*/ 	.word	0xffffffff


	//   ....[45]....
        /*0398*/ 	.word	0xffffffff


	//   ....[46]....
        /*039c*/ 	.word	0xffffffff


	//   ....[47]....
        /*03a0*/ 	.word	0xffffffff


	//   ....[48]....
        /*03a4*/ 	.word	0xffffffff


	//   ....[49]....
        /*03a8*/ 	.word	0xffffffff


	//   ....[50]....
        /*03ac*/ 	.word	0xffffffff


	//   ....[51]....
        /*03b0*/ 	.word	0xffffffff


	//   ....[52]....
        /*03b4*/ 	.word	0xffffffff


	//   ....[53]....
        /*03b8*/ 	.word	0xffffffff


	//   ....[54]....
        /*03bc*/ 	.word	0xffffffff


	//   ....[55]....
        /*03c0*/ 	.word	0xffffffff


	//   ....[56]....
        /*03c4*/ 	.word	0xffffffff


	//   ....[57]....
        /*03c8*/ 	.word	0xffffffff


	//   ....[58]....
        /*03cc*/ 	.word	0x0500000f


	//   ....[59]....
        /*03d0*/ 	.word	0x0500000f


	//   ....[60]....
        /*03d4*/ 	.word	0x0500000f


	//   ....[61]....
        /*03d8*/ 	.word	0x0500000f


	//   ....[62]....
        /*03dc*/ 	.word	0x0500000f


	//   ....[63]....
        /*03e0*/ 	.word	0x0500000f


	//   ....[64]....
        /*03e4*/ 	.word	0x0500000f


	//   ....[65]....
        /*03e8*/ 	.word	0x0500000f


	//   ....[66]....
        /*03ec*/ 	.word	0x0500000f


	//   ....[67]....
        /*03f0*/ 	.word	0x0500000f


	//   ....[68]....
        /*03f4*/ 	.word	0x0500000f


	//   ....[69]....
        /*03f8*/ 	.word	0x0500000f


	//   ....[70]....
        /*03fc*/ 	.word	0x0500000f


	//   ....[71]....
        /*0400*/ 	.word	0x0500000f


	//   ....[72]....
        /*0404*/ 	.word	0x0500000f


	//   ....[73]....
        /*0408*/ 	.word	0x0500000f


	//   ....[74]....
        /*040c*/ 	.word	0x0500000f


	//   ....[75]....
        /*0410*/ 	.word	0x0500000f


	//   ....[76]....
        /*0414*/ 	.word	0x0500000f


	//   ....[77]....
        /*0418*/ 	.word	0x0500000f


	//   ....[78]....
        /*041c*/ 	.word	0x0500000f


	//   ....[79]....
        /*0420*/ 	.word	0x0500000f


	//   ....[80]....
        /*0424*/ 	.word	0x0500000f


	//   ....[81]....
        /*0428*/ 	.word	0x0500000f


	//   ....[82]....
        /*042c*/ 	.word	0x0500000f


	//   ....[83]....
        /*0430*/ 	.word	0x0500000f


	//   ....[84]....
        /*0434*/ 	.word	0x0500000f


	//   ....[85]....
        /*0438*/ 	.word	0x0500000f


	//   ....[86]....
        /*043c*/ 	.word	0x0500000f


	//   ....[87]....
        /*0440*/ 	.word	0x0500000f


	//   ....[88]....
        /*0444*/ 	.word	0x0500000f


	//   ....[89]....
        /*0448*/ 	.word	0x0500000f


	//   ....[90]....
        /*044c*/ 	.word	0x0500000f


	//   ....[91]....
        /*0450*/ 	.word	0x0500000f


	//   ....[92]....
        /*0454*/ 	.word	0x0500000f


	//   ....[93]....
        /*0458*/ 	.word	0x0500000f


	//   ....[94]....
        /*045c*/ 	.word	0x0500000f


	//----- nvinfo : EIATTR_COOP_GROUP_INSTR_OFFSETS
	.align		4
.L_580:
        /*0460*/ 	.byte	0x04, 0x28
        /*0462*/ 	.short	(.L_582 - .L_581)


	//   ....[0]....
.L_581:
        /*0464*/ 	.word	0x00000070


	//   ....[1]....
        /*0468*/ 	.word	0x000001d0


	//   ....[2]....
        /*046c*/ 	.word	0x00000220


	//   ....[3]....
        /*0470*/ 	.word	0x00000450


	//   ....[4]....
        /*0474*/ 	.word	0x000005b0


	//   ....[5]....
        /*0478*/ 	.word	0x000006d0


	//   ....[6]....
        /*047c*/ 	.word	0x00000830


	//   ....[7]....
        /*0480*/ 	.word	0x00005dd0


	//   ....[8]....
        /*0484*/ 	.word	0x00009f30


	//   ....[9]....
        /*0488*/ 	.word	0x00009fc0


	//   ....[10]....
        /*048c*/ 	.word	0x0000a6c0


	//   ....[11]....
        /*0490*/ 	.word	0x0000a710


	//   ....[12]....
        /*0494*/ 	.word	0x0000c210


	//   ....[13]....
        /*0498*/ 	.word	0x0000c320


	//   ....[14]....
        /*049c*/ 	.word	0x0000ce70


	//   ....[15]....
        /*04a0*/ 	.word	0x0000cfe0


	//   ....[16]....
        /*04a4*/ 	.word	0x0000ead0


	//   ....[17]....
        /*04a8*/ 	.word	0x0000eb30


	//   ....[18]....
        /*04ac*/ 	.word	0x0000efc0


	//   ....[19]....
        /*04b0*/ 	.word	0x0000f180


	//   ....[20]....
        /*04b4*/ 	.word	0x000105f0


	//   ....[21]....
        /*04b8*/ 	.word	0x00010650


	//   ....[22]....
        /*04bc*/ 	.word	0x000106c0


	//   ....[23]....
        /*04c0*/ 	.word	0x000106f0


	//   ....[24]....
        /*04c4*/ 	.word	0x000139f0


	//   ....[25]....
        /*04c8*/ 	.word	0x00013b70


	//   ....[26]....
        /*04cc*/ 	.word	0x00013ba0


	//   ....[27]....
        /*04d0*/ 	.word	0x00013be0


	//   ....[28]....
        /*04d4*/ 	.word	0x00013c50


	//   ....[29]....
        /*04d8*/ 	.word	0x00013cb0


	//   ....[30]....
        /*04dc*/ 	.word	0x00013cf0


	//   ....[31]....
        /*04e0*/ 	.word	0x00013e90


	//   ....[32]....
        /*04e4*/ 	.word	0x00013ef0


	//   ....[33]....
        /*04e8*/ 	.word	0x00013f30


	//   ....[34]....
        /*04ec*/ 	.word	0x00013f70


	//   ....[35]....
        /*04f0*/ 	.word	0x00013fa0


	//   ....[36]....
        /*04f4*/ 	.word	0x00013fd0


	//   ....[37]....
        /*04f8*/ 	.word	0x00014060


	//   ....[38]....
        /*04fc*/ 	.word	0x000140c0


	//   ....[39]....
        /*0500*/ 	.word	0x00014150


	//   ....[40]....
        /*0504*/ 	.word	0x00018500


	//   ....[41]....
        /*0508*/ 	.word	0x00018510


	//   ....[42]....
        /*050c*/ 	.word	0x00018620


	//   ....[43]....
        /*0510*/ 	.word	0x00018680


	//   ....[44]....
        /*0514*/ 	.word	0x000186c0


	//   ....[45]....
        /*0518*/ 	.word	0x00018700


	//   ....[46]....
        /*051c*/ 	.word	0x00018730


	//   ....[47]....
        /*0520*/ 	.word	0x00018760


	//   ....[48]....
        /*0524*/ 	.word	0x000188f0


	//   ....[49]....
        /*0528*/ 	.word	0x00018950


	//   ....[50]....
        /*052c*/ 	.word	0x00018990


	//   ....[51]....
        /*0530*/ 	.word	0x000189d0


	//   ....[52]....
        /*0534*/ 	.word	0x00018a00


	//   ....[53]....
        /*0538*/ 	.word	0x00018a30


	//   ....[54]....
        /*053c*/ 	.word	0x00018af0


	//   ....[55]....
        /*0540*/ 	.word	0x00018b10


	//   ....[56]....
        /*0544*/ 	.word	0x00018b80


	//   ....[57]....
        /*0548*/ 	.word	0x00019210


	//   ....[58]....
        /*054c*/ 	.word	0x000196a0


	//   ....[59]....
        /*0550*/ 	.word	0x00019740


	//   ....[60]....
        /*0554*/ 	.word	0x000197e0


	//   ....[61]....
        /*0558*/ 	.word	0x00019880


	//   ....[62]....
        /*055c*/ 	.word	0x00019920


	//   ....[63]....
        /*0560*/ 	.word	0x000199c0


	//   ....[64]....
        /*0564*/ 	.word	0x00019a60


	//   ....[65]....
        /*0568*/ 	.word	0x00019b00


	//   ....[66]....
        /*056c*/ 	.word	0x00019ba0


	//   ....[67]....
        /*0570*/ 	.word	0x00019c90


	//   ....[68]....
        /*0574*/ 	.word	0x00019d30


	//   ....[69]....
        /*0578*/ 	.word	0x00019dd0


	//   ....[70]....
        /*057c*/ 	.word	0x00019e70


	//   ....[71]....
        /*0580*/ 	.word	0x00019f10


	//   ....[72]....
        /*0584*/ 	.word	0x00019fb0


	//   ....[73]....
        /*0588*/ 	.word	0x0001a050


	//   ....[74]....
        /*058c*/ 	.word	0x0001a0f0


	//   ....[75]....
        /*0590*/ 	.word	0x0001a3f0


	//   ....[76]....
        /*0594*/ 	.word	0x0001a6d0


	//   ....[77]....
        /*0598*/ 	.word	0x0001aaf0


	//   ....[78]....
        /*059c*/ 	.word	0x0001ab80


	//   ....[79]....
        /*05a0*/ 	.word	0x0001ac20


	//   ....[80]....
        /*05a4*/ 	.word	0x0001acd0


	//   ....[81]....
        /*05a8*/ 	.word	0x0001ad50


	//   ....[82]....
        /*05ac*/ 	.word	0x0001add0


	//   ....[83]....
        /*05b0*/ 	.word	0x0001ae50


	//   ....[84]....
        /*05b4*/ 	.word	0x0001aed0


	//   ....[85]....
        /*05b8*/ 	.word	0x0001af60


	//   ....[86]....
        /*05bc*/ 	.word	0x0001b010


	//   ....[87]....
        /*05c0*/ 	.word	0x0001b090


	//   ....[88]....
        /*05c4*/ 	.word	0x0001b110


	//   ....[89]....
        /*05c8*/ 	.word	0x0001b190


	//   ....[90]....
        /*05cc*/ 	.word	0x0001b210


	//   ....[91]....
        /*05d0*/ 	.word	0x0001b280


	//   ....[92]....
        /*05d4*/ 	.word	0x0001b320


	//   ....[93]....
        /*05d8*/ 	.word	0x0001b3b0


	//   ....[94]....
        /*05dc*/ 	.word	0x0001b4e0


	//----- nvinfo : EIATTR_REG_RECONFIG
	.align		4
.L_582:
        /*05e0*/ 	.byte	0x01, 0x54
	.zero		2


	//----- nvinfo : EIATTR_SYSCALL_OFFSETS
	.align		4
        /*05e4*/ 	.byte	0x04, 0x46
        /*05e6*/ 	.short	(.L_584 - .L_583)


	//   ....[0]....
.L_583:
        /*05e8*/ 	.word	0x00001770


	//   ....[1]....
        /*05ec*/ 	.word	0x000018c0


	//   ....[2]....
        /*05f0*/ 	.word	0x00005f70


	//   ....[3]....
        /*05f4*/ 	.word	0x00006400


	//   ....[4]....
        /*05f8*/ 	.word	0x00015d20


	//   ....[5]....
        /*05fc*/ 	.word	0x00015e60


	//   ....[6]....
        /*0600*/ 	.word	0x00015f60


	//----- nvinfo : EIATTR_MBARRIER_INSTR_OFFSETS
	.align		4
.L_584:
        /*0604*/ 	.byte	0x04, 0x39
        /*0606*/ 	.short	(.L_586 - .L_585)


	//   ....[0]....
.L_585:
        /*0608*/ 	.word	0x00000300
        /*060c*/ 	.word	0x000000ff
        /*0610*/ 	.word	0x00022800
        /*0614*/ 	.short	0x0100
        /*0616*/ 	.byte	0x08
	.zero		1


	//   ....[1]....
        /*0618*/ 	.word	0x00000310
        /*061c*/ 	.word	0x000000ff
        /*0620*/ 	.word	0x00022820
        /*0624*/ 	.short	0x0100
        /*0626*/ 	.byte	0x08
	.zero		1


	//   ....[2]....
        /*0628*/ 	.word	0x00000400
        /*062c*/ 	.word	0x000000ff
        /*0630*/ 	.word	0x00022830
        /*0634*/ 	.short	0x0100
        /*0636*/ 	.byte	0x08
	.zero		1


	//   ....[3]....
        /*0638*/ 	.word	0x00000410
        /*063c*/ 	.word	0x000000ff
        /*0640*/ 	.word	0x00022840
        /*0644*/ 	.short	0x0100
        /*0646*/ 	.byte	0x08
	.zero		1


	//   ....[4]....
        /*0648*/ 	.word	0x00000420
        /*064c*/ 	.word	0x000000ff
        /*0650*/ 	.word	0x00022838
        /*0654*/ 	.short	0x0100
        /*0656*/ 	.byte	0x08
	.zero		1


	//   ....[5]....
        /*0658*/ 	.word	0x00000430
        /*065c*/ 	.word	0x000000ff
        /*0660*/ 	.word	0x00022848
        /*0664*/ 	.short	0x0100
        /*0666*/ 	.byte	0x08
	.zero		1


	//   ....[6]....
        /*0668*/ 	.word	0x00000560
        /*066c*/ 	.word	0x000000ff
        /*0670*/ 	.word	0x00022850
        /*0674*/ 	.short	0x0100
        /*0676*/ 	.byte	0x08
	.zero		1


	//   ....[7]....
        /*0678*/ 	.word	0x00000570
        /*067c*/ 	.word	0x000000ff
        /*0680*/ 	.word	0x00022860
        /*0684*/ 	.short	0x0100
        /*0686*/ 	.byte	0x08
	.zero		1


	//   ....[8]....
        /*0688*/ 	.word	0x00000580
        /*068c*/ 	.word	0x000000ff
        /*0690*/ 	.word	0x00022858
        /*0694*/ 	.short	0x0100
        /*0696*/ 	.byte	0x08
	.zero		1


	//   ....[9]....
        /*0698*/ 	.word	0x00000590
        /*069c*/ 	.word	0x000000ff
        /*06a0*/ 	.word	0x00022868
        /*06a4*/ 	.short	0x0100
        /*06a6*/ 	.byte	0x08
	.zero		1


	//   ....[10]....
        /*06a8*/ 	.word	0x00000680
        /*06ac*/ 	.word	0x000000ff
        /*06b0*/ 	.word	0x00022870
        /*06b4*/ 	.short	0x0100
        /*06b6*/ 	.byte	0x06
	.zero		1


	//   ....[11]....
        /*06b8*/ 	.word	0x00000690
        /*06bc*/ 	.word	0x000000ff
        /*06c0*/ 	.word	0x00022880
        /*06c4*/ 	.short	0x0100
        /*06c6*/ 	.byte	0x06
	.zero		1


	//   ....[12]....
        /*06c8*/ 	.word	0x000006a0
        /*06cc*/ 	.word	0x000000ff
        /*06d0*/ 	.word	0x00022878
        /*06d4*/ 	.short	0x0100
        /*06d6*/ 	.byte	0x06
	.zero		1


	//   ....[13]....
        /*06d8*/ 	.word	0x000006b0
        /*06dc*/ 	.word	0x000000ff
        /*06e0*/ 	.word	0x00022888
        /*06e4*/ 	.short	0x0100
        /*06e6*/ 	.byte	0x06
	.zero		1


	//   ....[14]....
        /*06e8*/ 	.word	0x000007e0
        /*06ec*/ 	.word	0x000000ff
        /*06f0*/ 	.word	0x00022890
        /*06f4*/ 	.short	0x0100
        /*06f6*/ 	.byte	0x08
	.zero		1


	//   ....[15]....
        /*06f8*/ 	.word	0x000007f0
        /*06fc*/ 	.word	0x000000ff
        /*0700*/ 	.word	0x000228a0
        /*0704*/ 	.short	0x0100
        /*0706*/ 	.byte	0x08
	.zero		1


	//   ....[16]....
        /*0708*/ 	.word	0x00000800
        /*070c*/ 	.word	0x000000ff
        /*0710*/ 	.word	0x00022898
        /*0714*/ 	.short	0x0100
        /*0716*/ 	.byte	0x08
	.zero		1


	//   ....[17]....
        /*0718*/ 	.word	0x00000810
        /*071c*/ 	.word	0x000000ff
        /*0720*/ 	.word	0x000228a8
        /*0724*/ 	.short	0x0100
        /*0726*/ 	.byte	0x08
	.zero		1


	//   ....[18]....
        /*0728*/ 	.word	0x00000940
        /*072c*/ 	.word	0x000000ff
        /*0730*/ 	.word	0x000228b0
        /*0734*/ 	.short	0x0100
        /*0736*/ 	.byte	0x08
	.zero		1


	//   ....[19]....
        /*0738*/ 	.word	0x00000950
        /*073c*/ 	.word	0x000000ff
        /*0740*/ 	.word	0x000228c0
        /*0744*/ 	.short	0x0100
        /*0746*/ 	.byte	0x08
	.zero		1


	//   ....[20]....
        /*0748*/ 	.word	0x00000960
        /*074c*/ 	.word	0x000000ff
        /*0750*/ 	.word	0x000228b8
        /*0754*/ 	.short	0x0100
        /*0756*/ 	.byte	0x08
	.zero		1


	//   ....[21]....
        /*0758*/ 	.word	0x00000970
        /*075c*/ 	.word	0x000000ff
        /*0760*/ 	.word	0x000228c8
        /*0764*/ 	.short	0x0100
        /*0766*/ 	.byte	0x08
	.zero		1


	//   ....[22]....
        /*0768*/ 	.word	0x00002ba0
        /*076c*/ 	.word	0x00000058
        /*0770*/ 	.word	0x00022890
        /*0774*/ 	.short	0x010a
        /*0776*/ 	.byte	0x3f
	.zero		1


	//   ....[23]....
        /*0778*/ 	.word	0x00003ea0
        /*077c*/ 	.word	0x00000058
        /*0780*/ 	.word	0x00022890
        /*0784*/ 	.short	0x010a
        /*0786*/ 	.byte	0x3f
	.zero		1


	//   ....[24]....
        /*0788*/ 	.word	0x00004fb0
        /*078c*/ 	.word	0x00000058
        /*0790*/ 	.word	0x00022890
        /*0794*/ 	.short	0x010a
        /*0796*/ 	.byte	0x3f
	.zero		1


	//   ....[25]....
        /*0798*/ 	.word	0x000051c0
        /*079c*/ 	.word	0x00000004
        /*07a0*/ 	.word	0x00000000
        /*07a4*/ 	.short	0x0101
        /*07a6*/ 	.byte	0x3f
	.zero		1


	//   ....[26]....
        /*07a8*/ 	.word	0x00005200
        /*07ac*/ 	.word	0x00000058
        /*07b0*/ 	.word	0x000228b0
        /*07b4*/ 	.short	0x010a
        /*07b6*/ 	.byte	0x3f
	.zero		1


	//   ....[27]....
        /*07b8*/ 	.word	0x00005850
        /*07bc*/ 	.word	0x00000058
        /*07c0*/ 	.word	0x00000000
        /*07c4*/ 	.short	0x0101
        /*07c6*/ 	.byte	0x3f
	.zero		1


	//   ....[28]....
        /*07c8*/ 	.word	0x00006000
        /*07cc*/ 	.word	0x00000012
        /*07d0*/ 	.word	0x00022800
        /*07d4*/ 	.short	0x010a
        /*07d6*/ 	.byte	0x3f
	.zero		1


	//   ....[29]....
        /*07d8*/ 	.word	0x00006050
        /*07dc*/ 	.word	0x00000012
        /*07e0*/ 	.word	0x00022800
        /*07e4*/ 	.short	0x010a
        /*07e6*/ 	.byte	0x3f
	.zero		1


	//   ....[30]....
        /*07e8*/ 	.word	0x00006c70
        /*07ec*/ 	.word	0x00000012
        /*07f0*/ 	.word	0x00022800
        /*07f4*/ 	.short	0x010a
        /*07f6*/ 	.byte	0x3f
	.zero		1


	//   ....[31]....
        /*07f8*/ 	.word	0x00008100
        /*07fc*/ 	.word	0x00000012
        /*0800*/ 	.word	0x00022800
        /*0804*/ 	.short	0x010a
        /*0806*/ 	.byte	0x3f
	.zero		1


	//   ....[32]....
        /*0808*/ 	.word	0x00009170
        /*080c*/ 	.word	0x0000000d
        /*0810*/ 	.word	0x00022830
        /*0814*/ 	.short	0x010a
        /*0816*/ 	.byte	0x3f
	.zero		1


	//   ....[33]....
        /*0818*/ 	.word	0x00009210
        /*081c*/ 	.word	0x0000000d
        /*0820*/ 	.word	0x00022830
        /*0824*/ 	.short	0x010a
        /*0826*/ 	.byte	0x3f
	.zero		1


	//   ....[34]....
        /*0828*/ 	.word	0x0000abd0
        /*082c*/ 	.word	0x00000003
        /*0830*/ 	.word	0x00000000
        /*0834*/ 	.short	0x0101
        /*0836*/ 	.byte	0x3f
	.zero		1


	//   ....[35]....
        /*0838*/ 	.word	0x0000b080
        /*083c*/ 	.word	0x0000000d
        /*0840*/ 	.word	0x00022850
        /*0844*/ 	.short	0x010a
        /*0846*/ 	.byte	0x3f
	.zero		1


	//   ....[36]....
        /*0848*/ 	.word	0x0000b0d0
        /*084c*/ 	.word	0x0000000d
        /*0850*/ 	.word	0x00022850
        /*0854*/ 	.short	0x010a
        /*0856*/ 	.byte	0x3f
	.zero		1


	//   ....[37]....
        /*0858*/ 	.word	0x0000b530
        /*085c*/ 	.word	0x0000000d
        /*0860*/ 	.word	0x00000000
        /*0864*/ 	.short	0x0101
        /*0866*/ 	.byte	0x3f
	.zero		1


	//   ....[38]....
        /*0868*/ 	.word	0x0000b610
        /*086c*/ 	.word	0x0000000d
        /*0870*/ 	.word	0x00022830
        /*0874*/ 	.short	0x010a
        /*0876*/ 	.byte	0x3f
	.zero		1


	//   ....[39]....
        /*0878*/ 	.word	0x0000b670
        /*087c*/ 	.word	0x0000000d
        /*0880*/ 	.word	0x00022830
        /*0884*/ 	.short	0x010a
        /*0886*/ 	.byte	0x3f
	.zero		1


	//   ....[40]....
        /*0888*/ 	.word	0x0000d280
        /*088c*/ 	.word	0x0000009e
        /*0890*/ 	.word	0x00000000
        /*0894*/ 	.short	0x0101
        /*0896*/ 	.byte	0x3f
	.zero		1


	//   ....[41]....
        /*0898*/ 	.word	0x0000dcb0
        /*089c*/ 	.word	0x0000000d
        /*08a0*/ 	.word	0x00022850
        /*08a4*/ 	.short	0x010a
        /*08a6*/ 	.byte	0x3f
	.zero		1


	//   ....[42]....
        /*08a8*/ 	.word	0x0000dd00
        /*08ac*/ 	.word	0x0000000d
        /*08b0*/ 	.word	0x00022850
        /*08b4*/ 	.short	0x010a
        /*08b6*/ 	.byte	0x3f
	.zero		1


	//   ....[43]....
        /*08b8*/ 	.word	0x0000e0d0
        /*08bc*/ 	.word	0x0000000d
        /*08c0*/ 	.word	0x00000000
        /*08c4*/ 	.short	0x0101
        /*08c6*/ 	.byte	0x3f
	.zero		1


	//   ....[44]....
        /*08c8*/ 	.word	0x0000e1d0
        /*08cc*/ 	.word	0x0000000d
        /*08d0*/ 	.word	0x00022830
        /*08d4*/ 	.short	0x010a
        /*08d6*/ 	.byte	0x3f
	.zero		1


	//   ....[45]....
        /*08d8*/ 	.word	0x0000e230
        /*08dc*/ 	.word	0x0000000d
        /*08e0*/ 	.word	0x00022830
        /*08e4*/ 	.short	0x010a
        /*08e6*/ 	.byte	0x3f
	.zero		1


	//   ....[46]....
        /*08e8*/ 	.word	0x0000f460
        /*08ec*/ 	.word	0x0000009a
        /*08f0*/ 	.word	0x00000000
        /*08f4*/ 	.short	0x0101
        /*08f6*/ 	.byte	0x3f
	.zero		1


	//   ....[47]....
        /*08f8*/ 	.word	0x000101a0
        /*08fc*/ 	.word	0x0000000d
        /*0900*/ 	.word	0x00022850
        /*0904*/ 	.short	0x010a
        /*0906*/ 	.byte	0x3f
	.zero		1


	//   ....[48]....
        /*0908*/ 	.word	0x000101f0
        /*090c*/ 	.word	0x0000000d
        /*0910*/ 	.word	0x00022850
        /*0914*/ 	.short	0x010a
        /*0916*/ 	.byte	0x3f
	.zero		1


	//   ....[49]....
        /*0918*/ 	.word	0x000105c0
        /*091c*/ 	.word	0x0000000d
        /*0920*/ 	.word	0x00000000
        /*0924*/ 	.short	0x0101
        /*0926*/ 	.byte	0x3f
	.zero		1


	//   ....[50]....
        /*0928*/ 	.word	0x00012700
        /*092c*/ 	.word	0x00000000
        /*0930*/ 	.word	0x00000000
        /*0934*/ 	.short	0x0101
        /*0936*/ 	.byte	0x3f
	.zero		1


	//   ....[51]....
        /*0938*/ 	.word	0x00014e90
        /*093c*/ 	.word	0x00000009
        /*0940*/ 	.word	0x00022820
        /*0944*/ 	.short	0x010a
        /*0946*/ 	.byte	0x3f
	.zero		1


	//   ....[52]....
        /*0948*/ 	.word	0x00014f20
        /*094c*/ 	.word	0x00000005
        /*0950*/ 	.word	0x000228a0
        /*0954*/ 	.short	0x010a
        /*0956*/ 	.byte	0x3f
	.zero		1


	//   ....[53]....
        /*0958*/ 	.word	0x00015100
        /*095c*/ 	.word	0x00000005
        /*0960*/ 	.word	0x000228c0
        /*0964*/ 	.short	0x010a
        /*0966*/ 	.byte	0x3f
	.zero		1


	//   ....[54]....
        /*0968*/ 	.word	0x00015510
        /*096c*/ 	.word	0x00000006
        /*0970*/ 	.word	0x000228a0
        /*0974*/ 	.short	0x010a
        /*0976*/ 	.byte	0x3f
	.zero		1


	//   ....[55]....
        /*0978*/ 	.word	0x000156d0
        /*097c*/ 	.word	0x00000006
        /*0980*/ 	.word	0x000228c0
        /*0984*/ 	.short	0x010a
        /*0986*/ 	.byte	0x3f
	.zero		1


	//   ....[56]....
        /*0988*/ 	.word	0x000164a0
        /*098c*/ 	.word	0x00000005
        /*0990*/ 	.word	0x00022840
        /*0994*/ 	.short	0x010a
        /*0996*/ 	.byte	0x3f
	.zero		1


	//   ....[57]....
        /*0998*/ 	.word	0x00016890
        /*099c*/ 	.word	0x00000007
        /*09a0*/ 	.word	0x00022820
        /*09a4*/ 	.short	0x010a
        /*09a6*/ 	.byte	0x3f
	.zero		1


	//   ....[58]....
        /*09a8*/ 	.word	0x00016950
        /*09ac*/ 	.word	0x00000002
        /*09b0*/ 	.word	0x00022860
        /*09b4*/ 	.short	0x010a
        /*09b6*/ 	.byte	0x3f
	.zero		1


	//   ....[59]....
        /*09b8*/ 	.word	0x00016f70
        /*09bc*/ 	.word	0x00000003
        /*09c0*/ 	.word	0x00022840
        /*09c4*/ 	.short	0x010a
        /*09c6*/ 	.byte	0x3f
	.zero		1


	//   ....[60]....
        /*09c8*/ 	.word	0x00017180
        /*09cc*/ 	.word	0x00000003
        /*09d0*/ 	.word	0x00022860
        /*09d4*/ 	.short	0x010a
        /*09d6*/ 	.byte	0x3f
	.zero		1


	//   ....[61]....
        /*09d8*/ 	.word	0x000176f0
        /*09dc*/ 	.word	0x00000002
        /*09e0*/ 	.word	0x00022840
        /*09e4*/ 	.short	0x010a
        /*09e6*/ 	.byte	0x3f
	.zero		1


	//   ....[62]....
        /*09e8*/ 	.word	0x000178f0
        /*09ec*/ 	.word	0x00000002
        /*09f0*/ 	.word	0x00022860
        /*09f4*/ 	.short	0x010a
        /*09f6*/ 	.byte	0x3f
	.zero		1


	//   ....[63]....
        /*09f8*/ 	.word	0x00017df0
        /*09fc*/ 	.word	0x00000002
        /*0a00*/ 	.word	0x00022840
        /*0a04*/ 	.short	0x010a
        /*0a06*/ 	.byte	0x3f
	.zero		1


	//   ....[64]....
        /*0a08*/ 	.word	0x00018000
        /*0a0c*/ 	.word	0x00000002
        /*0a10*/ 	.word	0x00022860
        /*0a14*/ 	.short	0x010a
        /*0a16*/ 	.byte	0x3f
	.zero		1


	//   ....[65]....
        /*0a18*/ 	.word	0x00019190
        /*0a1c*/ 	.word	0x00000000
        /*0a20*/ 	.word	0x00022820
        /*0a24*/ 	.short	0x010a
        /*0a26*/ 	.byte	0x3f
	.zero		1


	//   ....[66]....
        /*0a28*/ 	.word	0x00019340
        /*0a2c*/ 	.word	0x00000006
        /*0a30*/ 	.word	0x00000000
        /*0a34*/ 	.short	0x010a
        /*0a36*/ 	.byte	0x3f
	.zero		1


	//   ....[67]....
        /*0a38*/ 	.word	0x000193b0
        /*0a3c*/ 	.word	0x00000007
        /*0a40*/ 	.word	0x00000000
        /*0a44*/ 	.short	0x010a
        /*0a46*/ 	.byte	0x3f
	.zero		1


	//   ....[68]....
        /*0a48*/ 	.word	0x00019420
        /*0a4c*/ 	.word	0x00000004
        /*0a50*/ 	.word	0x00000000
        /*0a54*/ 	.short	0x010a
        /*0a56*/ 	.byte	0x3f
	.zero		1


	//   ....[69]....
        /*0a58*/ 	.word	0x00019450
        /*0a5c*/ 	.word	0x00000003
        /*0a60*/ 	.word	0x00000000
        /*0a64*/ 	.short	0x010a
        /*0a66*/ 	.byte	0x3f
	.zero		1


	//   ....[70]....
        /*0a68*/ 	.word	0x000194b0
        /*0a6c*/ 	.word	0x00000058
        /*0a70*/ 	.word	0x00022890
        /*0a74*/ 	.short	0x010a
        /*0a76*/ 	.byte	0x3f
	.zero		1


	//   ....[71]....
        /*0a78*/ 	.word	0x00019500
        /*0a7c*/ 	.word	0x00000058
        /*0a80*/ 	.word	0x00022890
        /*0a84*/ 	.short	0x010a
        /*0a86*/ 	.byte	0x3f
	.zero		1


	//   ....[72]....
        /*0a88*/ 	.word	0x00019550
        /*0a8c*/ 	.word	0x00000058
        /*0a90*/ 	.word	0x00022890
        /*0a94*/ 	.short	0x010a
        /*0a96*/ 	.byte	0x3f
	.zero		1


	//   ....[73]....
        /*0a98*/ 	.word	0x000195a0
        /*0a9c*/ 	.word	0x00000058
        /*0aa0*/ 	.word	0x000228b0
        /*0aa4*/ 	.short	0x010a
        /*0aa6*/ 	.byte	0x3f
	.zero		1


	//   ....[74]....
        /*0aa8*/ 	.word	0x00019be0
        /*0aac*/ 	.word	0x00000012
        /*0ab0*/ 	.word	0x00022800
        /*0ab4*/ 	.short	0x010a
        /*0ab6*/ 	.byte	0x3f
	.zero		1


	//   ....[75]....
        /*0ab8*/ 	.word	0x0001a130
        /*0abc*/ 	.word	0x00000012
        /*0ac0*/ 	.word	0x00022800
        /*0ac4*/ 	.short	0x010a
        /*0ac6*/ 	.byte	0x3f
	.zero		1


	//   ....[76]....
        /*0ac8*/ 	.word	0x0001a180
        /*0acc*/ 	.word	0x0000000d
        /*0ad0*/ 	.word	0x00022830
        /*0ad4*/ 	.short	0x010a
        /*0ad6*/ 	.byte	0x3f
	.zero		1


	//   ....[77]....
        /*0ad8*/ 	.word	0x0001a1d0
        /*0adc*/ 	.word	0x0000000d
        /*0ae0*/ 	.word	0x00022850
        /*0ae4*/ 	.short	0x010a
        /*0ae6*/ 	.byte	0x3f
	.zero		1


	//   ....[78]....
        /*0ae8*/ 	.word	0x0001a220
        /*0aec*/ 	.word	0x0000000d
        /*0af0*/ 	.word	0x00022830
        /*0af4*/ 	.short	0x010a
        /*0af6*/ 	.byte	0x3f
	.zero		1


	//   ....[79]....
        /*0af8*/ 	.word	0x0001a270
        /*0afc*/ 	.word	0x0000000d
        /*0b00*/ 	.word	0x00022850
        /*0b04*/ 	.short	0x010a
        /*0b06*/ 	.byte	0x3f
	.zero		1


	//   ....[80]....
        /*0b08*/ 	.word	0x0001a2c0
        /*0b0c*/ 	.word	0x0000000d
        /*0b10*/ 	.word	0x00022830
        /*0b14*/ 	.short	0x010a
        /*0b16*/ 	.byte	0x3f
	.zero		1


	//   ....[81]....
        /*0b18*/ 	.word	0x0001a310
        /*0b1c*/ 	.word	0x0000000d
        /*0b20*/ 	.word	0x00022850
        /*0b24*/ 	.short	0x010a
        /*0b26*/ 	.byte	0x3f
	.zero		1


	//   ....[82]....
        /*0b28*/ 	.word	0x0001a4b0
        /*0b2c*/ 	.word	0x00000009
        /*0b30*/ 	.word	0x00022820
        /*0b34*/ 	.short	0x010a
        /*0b36*/ 	.byte	0x3f
	.zero		1


	//   ....[83]....
        /*0b38*/ 	.word	0x0001a500
        /*0b3c*/ 	.word	0x00000005
        /*0b40*/ 	.word	0x000228a0
        /*0b44*/ 	.short	0x010a
        /*0b46*/ 	.byte	0x3f
	.zero		1


	//   ....[84]....
        /*0b48*/ 	.word	0x0001a550
        /*0b4c*/ 	.word	0x00000005
        /*0b50*/ 	.word	0x000228c0
        /*0b54*/ 	.short	0x010a
        /*0b56*/ 	.byte	0x3f
	.zero		1


	//   ....[85]....
        /*0b58*/ 	.word	0x0001a5a0
        /*0b5c*/ 	.word	0x00000006
        /*0b60*/ 	.word	0x000228a0
        /*0b64*/ 	.short	0x010a
        /*0b66*/ 	.byte	0x3f
	.zero		1


	//   ....[86]....
        /*0b68*/ 	.word	0x0001a5f0
        /*0b6c*/ 	.word	0x00000006
        /*0b70*/ 	.word	0x000228c0
        /*0b74*/ 	.short	0x010a
        /*0b76*/ 	.byte	0x3f
	.zero		1


	//   ....[87]....
        /*0b78*/ 	.word	0x0001a790
        /*0b7c*/ 	.word	0x00000005
        /*0b80*/ 	.word	0x00022840
        /*0b84*/ 	.short	0x010a
        /*0b86*/ 	.byte	0x3f
	.zero		1


	//   ....[88]....
        /*0b88*/ 	.word	0x0001a810
        /*0b8c*/ 	.word	0x00000005
        /*0b90*/ 	.word	0x00022820
        /*0b94*/ 	.short	0x010a
        /*0b96*/ 	.byte	0x3f
	.zero		1


	//   ....[89]....
        /*0b98*/ 	.word	0x0001a860
        /*0b9c*/ 	.word	0x00000002
        /*0ba0*/ 	.word	0x00022860
        /*0ba4*/ 	.short	0x010a
        /*0ba6*/ 	.byte	0x3f
	.zero		1


	//   ....[90]....
        /*0ba8*/ 	.word	0x0001a8b0
        /*0bac*/ 	.word	0x00000003
        /*0bb0*/ 	.word	0x00022840
        /*0bb4*/ 	.short	0x010a
        /*0bb6*/ 	.byte	0x3f
	.zero		1


	//   ....[91]....
        /*0bb8*/ 	.word	0x0001a900
        /*0bbc*/ 	.word	0x00000003
        /*0bc0*/ 	.word	0x00022860
        /*0bc4*/ 	.short	0x010a
        /*0bc6*/ 	.byte	0x3f
	.zero		1


	//   ....[92]....
        /*0bc8*/ 	.word	0x0001a950
        /*0bcc*/ 	.word	0x00000002
        /*0bd0*/ 	.word	0x00022840
        /*0bd4*/ 	.short	0x010a
        /*0bd6*/ 	.byte	0x3f
	.zero		1


	//   ....[93]....
        /*0bd8*/ 	.word	0x0001a9a0
        /*0bdc*/ 	.word	0x00000002
        /*0be0*/ 	.word	0x00022860
        /*0be4*/ 	.short	0x010a
        /*0be6*/ 	.byte	0x3f
	.zero		1


	//   ....[94]....
        /*0be8*/ 	.word	0x0001a9f0
        /*0bec*/ 	.word	0x00000002
        /*0bf0*/ 	.word	0x00022840
        /*0bf4*/ 	.short	0x010a
        /*0bf6*/ 	.byte	0x3f
	.zero		1


	//   ....[95]....
        /*0bf8*/ 	.word	0x0001aa40
        /*0bfc*/ 	.word	0x00000002
        /*0c00*/ 	.word	0x00022860
        /*0c04*/ 	.short	0x010a
        /*0c06*/ 	.byte	0x3f
	.zero		1


	//   ....[96]....
        /*0c08*/ 	.word	0x0001b400
        /*0c0c*/ 	.word	0x00000000
        /*0c10*/ 	.word	0x00022820
        /*0c14*/ 	.short	0x010a
        /*0c16*/ 	.byte	0x3f
	.zero		1


	//   ....[97]....
        /*0c18*/ 	.word	0x0001b5a0
        /*0c1c*/ 	.word	0x00000006
        /*0c20*/ 	.word	0x00000000
        /*0c24*/ 	.short	0x010a
        /*0c26*/ 	.byte	0x3f
	.zero		1


	//   ....[98]....
        /*0c28*/ 	.word	0x0001b5f0
        /*0c2c*/ 	.word	0x00000007
        /*0c30*/ 	.word	0x00000000
        /*0c34*/ 	.short	0x010a
        /*0c36*/ 	.byte	0x3f
	.zero		1


	//   ....[99]....
        /*0c38*/ 	.word	0x0001b640
        /*0c3c*/ 	.word	0x00000004
        /*0c40*/ 	.word	0x00000000
        /*0c44*/ 	.short	0x010a
        /*0c46*/ 	.byte	0x3f
	.zero		1


	//----- nvinfo : EIATTR_NUM_MBARRIERS
	.align		4
.L_586:
        /*0c48*/ 	.byte	0x03, 0x38
        /*0c4a*/ 	.short	0x0016


	//----- nvinfo : EIATTR_EXIT_INSTR_OFFSETS
	.align		4
        /*0c4c*/ 	.byte	0x04, 0x1c
        /*0c4e*/ 	.short	(.L_588 - .L_587)


	//   ....[0]....
.L_587:
        /*0c50*/ 	.word	0x000194a0


	//----- nvinfo : EIATTR_MAX_THREADS
	.align		4
.L_588:
        /*0c54*/ 	.byte	0x04, 0x05
        /*0c56*/ 	.short	(.L_590 - .L_589)
.L_589:
        /*0c58*/ 	.word	0x00000180
        /*0c5c*/ 	.word	0x00000001
        /*0c60*/ 	.word	0x00000001


	//----- nvinfo : EIATTR_CRS_STACK_SIZE
	.align		4
.L_590:
        /*0c64*/ 	.byte	0x04, 0x1e
        /*0c66*/ 	.short	(.L_592 - .L_591)
.L_591:
        /*0c68*/ 	.word	0x00000000


	//----- nvinfo : EIATTR_CBANK_PARAM_SIZE
	.align		4
.L_592:
        /*0c6c*/ 	.byte	0x03, 0x19
        /*0c6e*/ 	.short	0x0a70


	//----- nvinfo : EIATTR_PARAM_CBANK
	.align		4
        /*0c70*/ 	.byte	0x04, 0x0a
        /*0c72*/ 	.short	(.L_594 - .L_593)
	.align		4
.L_593:
        /*0c74*/ 	.word	index@(.nv.constant0._ZN7cutlass13device_kernelIN5flash11enable_sm90INS1_16FlashAttnFwdSm90INS1_25CollectiveMainloopFwdSm90ILi2EN4cute5tupleIJNS5_1CILi1EEES8_S8_EEENS6_IJNS7_ILi128EEENS7_ILi96EEENS7_ILi64EEEEEELi256ENS_10bfloat16_tEfNS_4arch4Sm90ELb1ELb0ELb1ELb1ELb0ELb1ELb0ELb1ELb0ELb0ELb0ELb0EEENS1_21CollectiveEpilogueFwdINS6_IJSA_NS7_ILi256EEESB_EEES9_SE_SG_Li256ELb1ELb0ELb0ELb0EEENS1_36VarlenDynamicPersistentTileSchedulerILi128ELi96ELi256ELi32ELb0ELb0ELb1ELb1ELb1ELb1EEEEEEEEEvNT_6ParamsE)
        /*0c78*/ 	.short	0x0210
        /*0c7a*/ 	.short	0x0a70


	//----- nvinfo : EIATTR_SW_WAR
	.align		4
.L_594:
        /*0c7c*/ 	.byte	0x04, 0x36
        /*0c7e*/ 	.short	(.L_596 - .L_595)
.L_595:
        /*0c80*/ 	.word	0x00000008
.L_596:


//--------------------- .nv.info._ZN7cutlass13device_kernelIN5flash11enable_sm90INS1_16FlashAttnFwdSm90INS1_25CollectiveMainloopFwdSm90ILi2EN4cute5tupleIJNS5_1CILi1EEES8_S8_EEENS6_IJNS7_ILi128EEENS7_ILi96EEENS7_ILi64EEEEEELi256ENS_10bfloat16_tEfNS_4arch4Sm90ELb1ELb0ELb1ELb1ELb0ELb0ELb1ELb1ELb0ELb0ELb0ELb0EEENS1_21CollectiveEpilogueFwdINS6_IJSA_NS7_ILi256EEESB_EEES9_SE_SG_Li256ELb1ELb0ELb0ELb0EEENS1_36VarlenDynamicPersistentTileSchedulerILi128ELi96ELi256ELi32ELb0ELb0ELb1ELb1ELb1ELb1EEEEEEEEEvNT_6ParamsE --------------------------
	.section	.nv.info._ZN7cutlass13device_kernelIN5flash11enable_sm90INS1_16FlashAttnFwdSm90INS1_25CollectiveMainloopFwdSm90ILi2EN4cute5tupleIJNS5_1CILi1EEES8_S8_EEENS6_IJNS7_ILi128EEENS7_ILi96EEENS7_ILi64EEEEEELi256ENS_10bfloat16_tEfNS_4arch4Sm90ELb1ELb0ELb1ELb1ELb0ELb0ELb1ELb1ELb0ELb0ELb0ELb0EEENS1_21CollectiveEpilogueFwdINS6_IJSA_NS7_ILi256EEESB_EEES9_SE_SG_Li256ELb1ELb0ELb0ELb0EEENS1_36VarlenDynamicPersistentTileSchedulerILi128ELi96ELi256ELi32ELb0ELb0ELb1ELb1ELb1ELb1EEEEEEEEEvNT_6ParamsE,"",@"SHT_CUDA_INFO"
	.sectionflags	@""
	.align	4


	//----- nvinfo : EIATTR_CUDA_API_VERSION
	.align		4
        /*0000*/ 	.byte	0x04, 0x37
        /*0002*/ 	.short	(.L_598 - .L_597)
.L_597:
        /*0004*/ 	.word	0x00000082


	//----- nvinfo : EIATTR_KPARAM_INFO
	.align		4
.L_598:
        /*0008*/ 	.byte	0x04, 0x17
        /*000a*/ 	.short	(.L_600 - .L_599)
.L_599:
        /*000c*/ 	.word	0x00000000
        /*0010*/ 	.short	0x0000
        /*0012*/ 	.short	0x0070
        /*0014*/ 	.byte	0x00, 0xf0, 0x01, 0x2c


	//----- nvinfo : EIATTR_SPARSE_MMA_MASK
	.align		4
.L_600:
        /*0018*/ 	.byte	0x03, 0x50
        /*001a*/ 	.short	0x0000


	//----- nvinfo : EIATTR_MAXREG_COUNT
	.align		4
        /*001c*/ 	.byte	0x03, 0x1b
        /*001e*/ 	.short	0x00a8


	//----- nvinfo : EIATTR_NUM_BARRIERS
	.align		4
        /*0020*/ 	.byte	0x02, 0x4c
        /*0022*/ 	.byte	0x10
	.zero		1


	//----- nvinfo : EIATTR_EXTERNS
	.align		4
        /*0024*/ 	.byte	0x04, 0x0f
        /*0026*/ 	.short	(.L_602 - .L_601)


	//   ....[0]....
	.align		4
.L_601:
        /*0028*/ 	.word	index@(__assertfail)


	//----- nvinfo : EIATTR_ANNOTATIONS
	.align		4
.L_602:
        /*002c*/ 	.byte	0x04, 0x55
        /*002e*/ 	.short	(.L_604 - .L_603)


	//   ....[0]....
.L_603:
        /* <DEDUP_REMOVED lines=27> */


	//----- nvinfo : EIATTR_MERCURY_ISA_VERSION
	.align		4
.L_604:
        /*01d0*/ 	.byte	0x03, 0x5f
        /*01d2*/ 	.short	0x0101


	//----- nvinfo : EIATTR_UNUSED_LOAD_BYTE_OFFSET
	.align		4
        /*01d4*/ 	.byte	0x04, 0x44
        /*01d6*/ 	.short	(.L_606 - .L_605)


	//   ....[0]....
.L_605:
        /*01d8*/ 	.word	0x00000ad0
        /*01dc*/ 	.word	0x0000fff0


	//   ....[1]....
        /*01e0*/ 	.word	0x0000aa60
        /*01e4*/ 	.word	0x0000fff0


	//----- nvinfo : EIATTR_INT_WARP_WIDE_INSTR_OFFSETS
	.align		4
.L_606:
        /*01e8*/ 	.byte	0x04, 0x31
        /*01ea*/ 	.short	(.L_608 - .L_607)


	//   ....[0]....
.L_607:
        /*01ec*/ 	.word	0x00000190


	//   ....[1]....
        /*01f0*/ 	.word	0x000001d0


	//   ....[2]....
        /*01f4*/ 	.word	0x00000240


	//   ....[3]....
        /*01f8*/ 	.word	0x00000250


	//   ....[4]....
        /*01fc*/ 	.word	0x0000e880


	//   ....[5]....
        /*0200*/ 	.word	0x0000e920


	//   ....[6]....
        /*0204*/ 	.word	0x0000edc0


	//   ....[7]....
        /*0208*/ 	.word	0x0000edf0


	//   ....[8]....
        /*020c*/ 	.word	0x000113d0


	//   ....[9]....
        /*0210*/ 	.word	0x00011470


	//----- nvinfo : EIATTR_COOP_GROUP_MASK_REGIDS
	.align		4
.L_608:
        /*0214*/ 	.byte	0x04, 0x29
        /*0216*/ 	.short	(.L_610 - .L_609)


	//   ....[0]....
.L_609:
        /*0218*/ 	.word	0xffffffff


	//   ....[1]....
        /*021c*/ 	.word	0xffffffff


	//   ....[2]....
        /*0220*/ 	.word	0xffffffff


	//   ....[3]....
        /*0224*/ 	.word	0xffffffff


	//   ....[4]....
        /*0228*/ 	.word	0xffffffff


	//   ....[5]....
        /*022c*/ 	.word	0xffffffff


	//   ....[6]....
        /*0230*/ 	.word	0xffffffff


	//   ....[7]....
        /*0234*/ 	.word	0xffffffff


	//   ....[8]....
        /*0238*/ 	.word	0xffffffff


	//   ....[9]....
        /*023c*/ 	.word	0xffffffff


	//   ....[10]....
        /*0240*/ 	.word	0xffffffff


	//   ....[11]....
        /*0244*/ 	.word	0xffffffff


	//   ....[12]....
        /*0248*/ 	.word	0xffffffff


	//   ....[13]....
        /*024c*/ 	.word	0xffffffff


	//   ....[14]....
        /*0250*/ 	.word	0xffffffff


	//   ....[15]....
        /*0254*/ 	.word	0xffffffff


	//   ....[16]....
        /*0258*/ 	.word	0xffffffff


	//   ....[17]....
        /*025c*/ 	.word	0xffffffff


	//   ....[18]....
        /*0260*/ 	.word	0xffffffff


	//   ....[19]....
        /*0264*/ 	.word	0xffffffff


	//   ....[20]....
        /*0268*/ 	.word	0xffffffff


	//   ....[21]....
        /*026c*/ 	.word	0xffffffff


	//   ....[22]....
        /*0270*/ 	.word	0xffffffff


	//   ....[23]....
        /*0274*/ 	.word	0xffffffff


	//   ....[24]....
        /*0278*/ 	.word	0xffffffff


	//   ....[25]....
        /*027c*/ 	.word	0xffffffff


	//   ....[26]....
        /*0280*/ 	.word	0xffffffff


	//   ....[27]....
        /*0284*/ 	.word	0xffffffff


	//   ....[28]....
        /*0288*/ 	.word	0xffffffff


	//   ....[29]....
        /*028c*/ 	.word	0xffffffff


	//   ....[30]....
        /*0290*/ 	.word	0xffffffff


	//   ....[31]....
        /*0294*/ 	.word	0xffffffff


	//   ....[32]....
        /*0298*/ 	.word	0xffffffff


	//   ....[33]....
        /*029c*/ 	.word	0xffffffff


	//   ....[34]....
        /*02a0*/ 	.word	0xffffffff


	//   ....[35]....
        /*02a4*/ 	.word	0xffffffff


	//   ....[36]....
        /*02a8*/ 	.word	0xffffffff


	//   ....[37]....
        /*02ac*/ 	.word	0xffffffff


	//   ....[38]....
        /*02b0*/ 	.word	0xffffffff


	//   ....[39]....
        /*02b4*/ 	.word	0xffffffff


	//   ....[40]....
        /*02b8*/ 	.word	0xffffffff


	//   ....[41]....
        /*02bc*/ 	.word	0xffffffff


	//   ....[42]....
        /*02c0*/ 	.word	0xffffffff


	//   ....[43]....
        /*02c4*/ 	.word	0xffffffff


	//   ....[44]....
        /*02c8*/ 	.word	0xffffffff


	//   ....[45]....
        /*02cc*/ 	.word	0xffffffff


	//   ....[46]....
        /*02d0*/ 	.word	0xffffffff


	//   ....[47]....
        /*02d4*/ 	.word	0xffffffff


	//   ....[48]....
        /*02d8*/ 	.word	0xffffffff


	//   ....[49]....
        /*02dc*/ 	.word	0xffffffff


	//   ....[50]....
        /*02e0*/ 	.word	0xffffffff


	//   ....[51]....
        /*02e4*/ 	.word	0xffffffff


	//   ....[52]....
        /*02e8*/ 	.word	0xffffffff


	//   ....[53]....
        /*02ec*/ 	.word	0xffffffff


	//   ....[54]....
        /*02f0*/ 	.word	0xffffffff


	//   ....[55]....
        /*02f4*/ 	.word	0xffffffff


	//   ....[56]....
        /*02f8*/ 	.word	0xffffffff


	//   ....[57]....
        /*02fc*/ 	.word	0xffffffff


	//   ....[58]....
        /*0300*/ 	.word	0x0500000f


	//   ....[59]....
        /*0304*/ 	.word	0x0500000f


	//   ....[60]....
        /*0308*/ 	.word	0x0500000f


	//   ....[61]....
        /*030c*/ 	.word	0x0500000f


	//   ....[62]....
        /*0310*/ 	.word	0x0500000f


	//   ....[63]....
        /*0314*/ 	.word	0x0500000f


	//   ....[64]....
        /*0318*/ 	.word	0x0500000f


	//   ....[65]....
        /*031c*/ 	.word	0x0500000f


	//   ....[66]....
        /*0320*/ 	.word	0x0500000f


	//   ....[67]....
        /*0324*/ 	.word	0x0500000f


	//   ....[68]....
        /*0328*/ 	.word	0x0500000f


	//   ....[69]....
        /*032c*/ 	.word	0x0500000f


	//   ....[70]....
        /*0330*/ 	.word	0x0500000f


	//   ....[71]....
        /*0334*/ 	.word	0x0500000f


	//   ....[72]....
        /*0338*/ 	.word	0x0500000f


	//   ....[73]....
        /*033c*/ 	.word	0x0500000f


	//   ....[74]....
        /*0340*/ 	.word	0x0500000f


	//   ....[75]....
        /*0344*/ 	.word	0x0500000f


	//   ....[76]....
        /*0348*/ 	.word	0x0500000f


	//----- nvinfo : EIATTR_COOP_GROUP_INSTR_OFFSETS
	.align		4
.L_610:
        /*034c*/ 	.byte	0x04, 0x28
        /*034e*/ 	.short	(.L_612 - .L_611)


	//   ....[0]....
.L_611:
        /*0350*/ 	.word	0x00000070


	//   ....[1]....
        /*0354*/ 	.word	0x000001a0


	//   ....[2]....
        /*0358*/ 	.word	0x000001f0


	//   ....[3]....
        /*035c*/ 	.word	0x00000440


	//   ....[4]....
        /*0360*/ 	.word	0x000005a0


	//   ....[5]....
        /*0364*/ 	.word	0x000006c0


	//   ....[6]....
        /*0368*/ 	.word	0x00000820


	//   ....[7]....
        /*036c*/ 	.word	0x000017c0


	//   ....[8]....
        /*0370*/ 	.word	0x00003760


	//   ....[9]....
        /*0374*/ 	.word	0x00003820


	//   ....[10]....
        /*0378*/ 	.word	0x00003870


	//   ....[11]....
        /*037c*/ 	.word	0x000038e0


	//   ....[12]....
        /*0380*/ 	.word	0x00005f90


	//   ....[13]....
        /*0384*/ 	.word	0x00006050


	//   ....[14]....
        /*0388*/ 	.word	0x00006060


	//   ....[15]....
        /*038c*/ 	.word	0x000060b0


	//   ....[16]....
        /*0390*/ 	.word	0x00008980


	//   ....[17]....
        /*0394*/ 	.word	0x00008a00


	//   ....[18]....
        /*0398*/ 	.word	0x00008a10


	//   ....[19]....
        /*039c*/ 	.word	0x00008a50


	//   ....[20]....
        /*03a0*/ 	.word	0x0000a000


	//   ....[21]....
        /*03a4*/ 	.word	0x0000a070


	//   ....[22]....
        /*03a8*/ 	.word	0x0000a0c0


	//   ....[23]....
        /*03ac*/ 	.word	0x0000a0f0


	//   ....[24]....
        /*03b0*/ 	.word	0x0000d620


	//   ....[25]....
        /*03b4*/ 	.word	0x0000d7b0


	//   ....[26]....
        /*03b8*/ 	.word	0x0000d7e0


	//   ....[27]....
        /*03bc*/ 	.word	0x0000d820


	//   ....[28]....
        /*03c0*/ 	.word	0x0000d890


	//   ....[29]....
        /*03c4*/ 	.word	0x0000d8f0


	//   ....[30]....
        /*03c8*/ 	.word	0x0000d930


	//   ....[31]....
        /*03cc*/ 	.word	0x0000dae0


	//   ....[32]....
        /*03d0*/ 	.word	0x0000db40


	//   ....[33]....
        /*03d4*/ 	.word	0x0000db80


	//   ....[34]....
        /*03d8*/ 	.word	0x0000dbc0


	//   ....[35]....
        /*03dc*/ 	.word	0x0000dbf0


	//   ....[36]....
        /*03e0*/ 	.word	0x0000dc20


	//   ....[37]....
        /*03e4*/ 	.word	0x0000dcc0


	//   ....[38]....
        /*03e8*/ 	.word	0x0000dd20


	//   ....[39]....
        /*03ec*/ 	.word	0x0000ddb0


	//   ....[40]....
        /*03f0*/ 	.word	0x00011500


	//   ....[41]....
        /*03f4*/ 	.word	0x00011510


	//   ....[42]....
        /*03f8*/ 	.word	0x00011630


	//   ....[43]....
        /*03fc*/ 	.word	0x00011690


	//   ....[44]....
        /*0400*/ 	.word	0x000116d0


	//   ....[45]....
        /*0404*/ 	.word	0x00011710


	//   ....[46]....
        /*0408*/ 	.word	0x00011740


	//   ....[47]....
        /*040c*/ 	.word	0x00011770


	//   ....[48]....
        /*0410*/ 	.word	0x00011910


	//   ....[49]....
        /*0414*/ 	.word	0x00011970


	//   ....[50]....
        /*0418*/ 	.word	0x000119b0


	//   ....[51]....
        /*041c*/ 	.word	0x000119f0


	//   ....[52]....
        /*0420*/ 	.word	0x00011a20


	//   ....[53]....
        /*0424*/ 	.word	0x00011a50


	//   ....[54]....
        /*0428*/ 	.word	0x00011b10


	//   ....[55]....
        /*042c*/ 	.word	0x00011b30


	//   ....[56]....
        /*0430*/ 	.word	0x00011ba0


	//   ....[57]....
        /*0434*/ 	.word	0x00012220


	//   ....[58]....
        /*0438*/ 	.word	0x00012840


	//   ....[59]....
        /*043c*/ 	.word	0x00012c60


	//   ....[60]....
        /*0440*/ 	.word	0x00012cf0


	//   ....[61]....
        /*0444*/ 	.word	0x00012d90


	//   ....[62]....
        /*0448*/ 	.word	0x00012e40


	//   ....[63]....
        /*044c*/ 	.word	0x00012ec0


	//   ....[64]....
        /*0450*/ 	.word	0x00012f40


	//   ....[65]....
        /*0454*/ 	.word	0x00012fc0


	//   ....[66]....
        /*0458*/ 	.word	0x00013040


	//   ....[67]....
        /*045c*/ 	.word	0x000130d0


	//   ....[68]....
        /*0460*/ 	.word	0x00013180


	//   ....[69]....
        /*0464*/ 	.word	0x00013200


	//   ....[70]....
        /*0468*/ 	.word	0x00013280


	//   ....[71]....
        /*046c*/ 	.word	0x00013300


	//   ....[72]....
        /*0470*/ 	.word	0x00013380


	//   ....[73]....
        /*0474*/ 	.word	0x000133f0


	//   ....[74]....
        /*0478*/ 	.word	0x00013490


	//   ....[75]....
        /*047c*/ 	.word	0x00013520


	//   ....[76]....
        /*0480*/ 	.word	0x00013650


	//----- nvinfo : EIATTR_REG_RECONFIG
	.align		4
.L_612:
        /*0484*/ 	.byte	0x01, 0x54
	.zero		2


	//----- nvinfo : EIATTR_SYSCALL_OFFSETS
	.align		4
        /*0488*/ 	.byte	0x04, 0x46
        /*048a*/ 	.short	(.L_614 - .L_613)


	//   ....[0]....
.L_613:
        /*048c*/ 	.word	0x00001a20


	//   ....[1]....
        /*0490*/ 	.word	0x0000eab0


	//   ....[2]....
        /*0494*/ 	.word	0x0000ebf0


	//   ....[3]....
        /*0498*/ 	.word	0x0000ecf0


	//----- nvinfo : EIATTR_MBARRIER_INSTR_OFFSETS
	.align		4
.L_614:
        /*049c*/ 	.byte	0x04, 0x39
        /*049e*/ 	.short	(.L_616 - .L_615)


	//   ....[0]....
.L_615:
        /*04a0*/ 	.word	0x000002e0
        /*04a4*/ 	.word	0x000000ff
        /*04a8*/ 	.word	0x00032400
        /*04ac*/ 	.short	0x0100
        /*04ae*/ 	.byte	0x08
	.zero		1


	//   ....[1]....
        /*04b0*/ 	.word	0x000002f0
        /*04b4*/ 	.word	0x000000ff
        /*04b8*/ 	.word	0x00032410
        /*04bc*/ 	.short	0x0100
        /*04be*/ 	.byte	0x08
	.zero		1


	//   ....[2]....
        /*04c0*/ 	.word	0x00000300
        /*04c4*/ 	.word	0x000000ff
        /*04c8*/ 	.word	0x00032420
        /*04cc*/ 	.short	0x0100
        /*04ce*/ 	.byte	0x08
	.zero		1


	//   ....[3]....
        /*04d0*/ 	.word	0x000003f0
        /*04d4*/ 	.word	0x000000ff
        /*04d8*/ 	.word	0x00032430
        /*04dc*/ 	.short	0x0100
        /*04de*/ 	.byte	0x08
	.zero		1


	//   ....[4]....
        /*04e0*/ 	.word	0x00000400
        /*04e4*/ 	.word	0x000000ff
        /*04e8*/ 	.word	0x00032440
        /*04ec*/ 	.short	0x0100
        /*04ee*/ 	.byte	0x08
	.zero		1


	//   ....[5]....
        /*04f0*/ 	.word	0x00000410
        /*04f4*/ 	.word	0x000000ff
        /*04f8*/ 	.word	0x00032438
        /*04fc*/ 	.short	0x0100
        /*04fe*/ 	.byte	0x08
	.zero		1


	//   ....[6]....
        /*0500*/ 	.word	0x00000420
        /*0504*/ 	.word	0x000000ff
        /*0508*/ 	.word	0x00032448
        /*050c*/ 	.short	0x0100
        /*050e*/ 	.byte	0x08
	.zero		1


	//   ....[7]....
        /*0510*/ 	.word	0x00000550
        /*0514*/ 	.word	0x000000ff
        /*0518*/ 	.word	0x00032450
        /*051c*/ 	.short	0x0100
        /*051e*/ 	.byte	0x08
	.zero		1


	//   ....[8]....
        /*0520*/ 	.word	0x00000560
        /*0524*/ 	.word	0x000000ff
        /*0528*/ 	.word	0x00032460
        /*052c*/ 	.short	0x0100
        /*052e*/ 	.byte	0x08
	.zero		1


	//   ....[9]....
        /*0530*/ 	.word	0x00000570
        /*0534*/ 	.word	0x000000ff
        /*0538*/ 	.word	0x00032458
        /*053c*/ 	.short	0x0100
        /*053e*/ 	.byte	0x08
	.zero		1


	//   ....[10]....
        /*0540*/ 	.word	0x00000580
        /*0544*/ 	.word	0x000000ff
        /*0548*/ 	.word	0x00032468
        /*054c*/ 	.short	0x0100
        /*054e*/ 	.byte	0x08
	.zero		1


	//   ....[11]....
        /*0550*/ 	.word	0x00000670
        /*0554*/ 	.word	0x000000ff
        /*0558*/ 	.word	0x00032470
        /*055c*/ 	.short	0x0100
        /*055e*/ 	.byte	0x06
	.zero		1


	//   ....[12]....
        /*0560*/ 	.word	0x00000680
        /*0564*/ 	.word	0x000000ff
        /*0568*/ 	.word	0x00032480
        /*056c*/ 	.short	0x0100
        /*056e*/ 	.byte	0x06
	.zero		1


	//   ....[13]....
        /*0570*/ 	.word	0x00000690
        /*0574*/ 	.word	0x000000ff
        /*0578*/ 	.word	0x00032478
        /*057c*/ 	.short	0x0100
        /*057e*/ 	.byte	0x06
	.zero		1


	//   ....[14]....
        /*0580*/ 	.word	0x000006a0
        /*0584*/ 	.word	0x000000ff
        /*0588*/ 	.word	0x00032488
        /*058c*/ 	.short	0x0100
        /*058e*/ 	.byte	0x06
	.zero		1


	//   ....[15]....
        /*0590*/ 	.word	0x000007d0
        /*0594*/ 	.word	0x000000ff
        /*0598*/ 	.word	0x00032490
        /*059c*/ 	.short	0x0100
        /*059e*/ 	.byte	0x08
	.zero		1


	//   ....[16]....
        /*05a0*/ 	.word	0x000007e0
        /*05a4*/ 	.word	0x000000ff
        /*05a8*/ 	.word	0x000324a0
        /*05ac*/ 	.short	0x0100
        /*05ae*/ 	.byte	0x08
	.zero		1


	//   ....[17]....
        /*05b0*/ 	.word	0x000007f0
        /*05b4*/ 	.word	0x000000ff
        /*05b8*/ 	.word	0x00032498
        /*05bc*/ 	.short	0x0100
        /*05be*/ 	.byte	0x08
	.zero		1


	//   ....[18]....
        /*05c0*/ 	.word	0x00000800
        /*05c4*/ 	.word	0x000000ff
        /*05c8*/ 	.word	0x000324a8
        /*05cc*/ 	.short	0x0100
        /*05ce*/ 	.byte	0x08
	.zero		1


	//   ....[19]....
        /*05d0*/ 	.word	0x00000930
        /*05d4*/ 	.word	0x000000ff
        /*05d8*/ 	.word	0x000324b0
        /*05dc*/ 	.short	0x0100
        /*05de*/ 	.byte	0x08
	.zero		1


	//   ....[20]....
        /*05e0*/ 	.word	0x00000940
        /*05e4*/ 	.word	0x000000ff
        /*05e8*/ 	.word	0x000324c0
        /*05ec*/ 	.short	0x0100
        /*05ee*/ 	.byte	0x08
	.zero		1


	//   ....[21]....
        /*05f0*/ 	.word	0x00000950
        /*05f4*/ 	.word	0x000000ff
        /*05f8*/ 	.word	0x000324b8
        /*05fc*/ 	.short	0x0100
        /*05fe*/ 	.byte	0x08
	.zero		1


	//   ....[22]....
        /*0600*/ 	.word	0x00000960
        /*0604*/ 	.word	0x000000ff
        /*0608*/ 	.word	0x000324c8
        /*060c*/ 	.short	0x0100
        /*060e*/ 	.byte	0x08
	.zero		1


	//   ....[23]....
        /*0610*/ 	.word	0x00001ac0
        /*0614*/ 	.word	0x00000005
        /*0618*/ 	.word	0x00032400
        /*061c*/ 	.short	0x010a
        /*061e*/ 	.byte	0x3f
	.zero		1


	//   ....[24]....
        /*0620*/ 	.word	0x00001ba0
        /*0624*/ 	.word	0x00000000
        /*0628*/ 	.word	0x00032430
        /*062c*/ 	.short	0x010a
        /*062e*/ 	.byte	0x3f
	.zero		1


	//   ....[25]....
        /*0630*/ 	.word	0x00001be0
        /*0634*/ 	.word	0x00000000
        /*0638*/ 	.word	0x00032430
        /*063c*/ 	.short	0x010a
        /*063e*/ 	.byte	0x3f
	.zero		1


	//   ....[26]....
        /*0640*/ 	.word	0x00001ee0
        /*0644*/ 	.word	0x00000005
        /*0648*/ 	.word	0x00032410
        /*064c*/ 	.short	0x010a
        /*064e*/ 	.byte	0x3f
	.zero		1


	//   ....[27]....
        /*0650*/ 	.word	0x00001f20
        /*0654*/ 	.word	0x00000000
        /*0658*/ 	.word	0x00032450
        /*065c*/ 	.short	0x010a
        /*065e*/ 	.byte	0x3f
	.zero		1


	//   ....[28]....
        /*0660*/ 	.word	0x00001f60
        /*0664*/ 	.word	0x00000000
        /*0668*/ 	.word	0x00032450
        /*066c*/ 	.short	0x010a
        /*066e*/ 	.byte	0x3f
	.zero		1


	//   ....[29]....
        /*0670*/ 	.word	0x00003b50
        /*0674*/ 	.word	0x00000018
        /*0678*/ 	.word	0x00000000
        /*067c*/ 	.short	0x0101
        /*067e*/ 	.byte	0x3f
	.zero		1


	//   ....[30]....
        /*0680*/ 	.word	0x00004650
        /*0684*/ 	.word	0x00000000
        /*0688*/ 	.word	0x00000000
        /*068c*/ 	.short	0x0101
        /*068e*/ 	.byte	0x3f
	.zero		1


	//   ....[31]....
        /*0690*/ 	.word	0x00004780
        /*0694*/ 	.word	0x000000ff
        /*0698*/ 	.word	0x00032430
        /*069c*/ 	.short	0x010a
        /*069e*/ 	.byte	0x04
	.zero		1


	//   ....[32]....
        /*06a0*/ 	.word	0x000047c0
        /*06a4*/ 	.word	0x000000ff
        /*06a8*/ 	.word	0x00032430
        /*06ac*/ 	.short	0x010a
        /*06ae*/ 	.byte	0x04
	.zero		1


	//   ....[33]....
        /*06b0*/ 	.word	0x000049d0
        /*06b4*/ 	.word	0x000000ff
        /*06b8*/ 	.word	0x00032450
        /*06bc*/ 	.short	0x010a
        /*06be*/ 	.byte	0x04
	.zero		1


	//   ....[34]....
        /*06c0*/ 	.word	0x00004a10
        /*06c4*/ 	.word	0x000000ff
        /*06c8*/ 	.word	0x00032450
        /*06cc*/ 	.short	0x010a
        /*06ce*/ 	.byte	0x04
	.zero		1


	//   ....[35]....
        /*06d0*/ 	.word	0x00006380
        /*06d4*/ 	.word	0x00000098
        /*06d8*/ 	.word	0x00000000
        /*06dc*/ 	.short	0x0101
        /*06de*/ 	.byte	0x3f
	.zero		1


	//   ....[36]....
        /*06e0*/ 	.word	0x00007690
        /*06e4*/ 	.word	0x000000af
        /*06e8*/ 	.word	0x00000000
        /*06ec*/ 	.short	0x0101
        /*06ee*/ 	.byte	0x3f
	.zero		1


	//   ....[37]....
        /*06f0*/ 	.word	0x000077d0
        /*06f4*/ 	.word	0x000000ff
        /*06f8*/ 	.word	0x00032430
        /*06fc*/ 	.short	0x010a
        /*06fe*/ 	.byte	0x05
	.zero		1


	//   ....[38]....
        /*0700*/ 	.word	0x00007810
        /*0704*/ 	.word	0x000000ff
        /*0708*/ 	.word	0x00032430
        /*070c*/ 	.short	0x010a
        /*070e*/ 	.byte	0x05
	.zero		1


	//   ....[39]....
        /*0710*/ 	.word	0x00007a20
        /*0714*/ 	.word	0x000000ff
        /*0718*/ 	.word	0x00032450
        /*071c*/ 	.short	0x010a
        /*071e*/ 	.byte	0x05
	.zero		1


	//   ....[40]....
        /*0720*/ 	.word	0x00007a60
        /*0724*/ 	.word	0x000000ff
        /*0728*/ 	.word	0x00032450
        /*072c*/ 	.short	0x010a
        /*072e*/ 	.byte	0x05
	.zero		1


	//   ....[41]....
        /*0730*/ 	.word	0x00008cb0
        /*0734*/ 	.word	0x00000098
        /*0738*/ 	.word	0x00000000
        /*073c*/ 	.short	0x0101
        /*073e*/ 	.byte	0x3f
	.zero		1


	//   ....[42]....
        /*0740*/ 	.word	0x00009e50
        /*0744*/ 	.word	0x000000d7
        /*0748*/ 	.word	0x00000000
        /*074c*/ 	.short	0x0101
        /*074e*/ 	.byte	0x3f
	.zero		1


	//   ....[43]....
        /*0750*/ 	.word	0x0000c1c0
        /*0754*/ 	.word	0x00000097
        /*0758*/ 	.word	0x00000000
        /*075c*/ 	.short	0x0101
        /*075e*/ 	.byte	0x3f
	.zero		1


	//   ....[44]....
        /*0760*/ 	.word	0x0000f240
        /*0764*/ 	.word	0x00000008
        /*0768*/ 	.word	0x00032440
        /*076c*/ 	.short	0x010a
        /*076e*/ 	.byte	0x3f
	.zero		1


	//   ....[45]....
        /*0770*/ 	.word	0x0000f850
        /*0774*/ 	.word	0x00000008
        /*0778*/ 	.word	0x00032420
        /*077c*/ 	.short	0x010a
        /*077e*/ 	.byte	0x3f
	.zero		1


	//   ....[46]....
        /*0780*/ 	.word	0x0000f920
        /*0784*/ 	.word	0x0000000b
        /*0788*/ 	.word	0x00032460
        /*078c*/ 	.short	0x010a
        /*078e*/ 	.byte	0x3f
	.zero		1


	//   ....[47]....
        /*0790*/ 	.word	0x0000ff60
        /*0794*/ 	.word	0x00000002
        /*0798*/ 	.word	0x00032440
        /*079c*/ 	.short	0x010a
        /*079e*/ 	.byte	0x3f
	.zero		1


	//   ....[48]....
        /*07a0*/ 	.word	0x00010170
        /*07a4*/ 	.word	0x00000002
        /*07a8*/ 	.word	0x00032460
        /*07ac*/ 	.short	0x010a
        /*07ae*/ 	.byte	0x3f
	.zero		1


	//   ....[49]....
        /*07b0*/ 	.word	0x000106e0
        /*07b4*/ 	.word	0x00000002
        /*07b8*/ 	.word	0x00032440
        /*07bc*/ 	.short	0x010a
        /*07be*/ 	.byte	0x3f
	.zero		1


	//   ....[50]....
        /*07c0*/ 	.word	0x000108e0
        /*07c4*/ 	.word	0x00000002
        /*07c8*/ 	.word	0x00032460
        /*07cc*/ 	.short	0x010a
        /*07ce*/ 	.byte	0x3f
	.zero		1


	//   ....[51]....
        /*07d0*/ 	.word	0x00010de0
        /*07d4*/ 	.word	0x00000002
        /*07d8*/ 	.word	0x00032440
        /*07dc*/ 	.short	0x010a
        /*07de*/ 	.byte	0x3f
	.zero		1


	//   ....[52]....
        /*07e0*/ 	.word	0x00010ff0
        /*07e4*/ 	.word	0x00000002
        /*07e8*/ 	.word	0x00032460
        /*07ec*/ 	.short	0x010a
        /*07ee*/ 	.byte	0x3f
	.zero		1


	//   ....[53]....
        /*07f0*/ 	.word	0x000121b0
        /*07f4*/ 	.word	0x00000000
        /*07f8*/ 	.word	0x00032420
        /*07fc*/ 	.short	0x010a
        /*07fe*/ 	.byte	0x3f
	.zero		1


	//   ....[54]....
        /*0800*/ 	.word	0x00012380
        /*0804*/ 	.word	0x00000006
        /*0808*/ 	.word	0x00000000
        /*080c*/ 	.short	0x010a
        /*080e*/ 	.byte	0x3f
	.zero		1


	//   ....[55]....
        /*0810*/ 	.word	0x000123f0
        /*0814*/ 	.word	0x00000007
        /*0818*/ 	.word	0x00000000
        /*081c*/ 	.short	0x010a
        /*081e*/ 	.byte	0x3f
	.zero		1


	//   ....[56]....
        /*0820*/ 	.word	0x00012460
        /*0824*/ 	.word	0x00000004
        /*0828*/ 	.word	0x00000000
        /*082c*/ 	.short	0x010a
        /*082e*/ 	.byte	0x3f
	.zero		1


	//   ....[57]....
        /*0830*/ 	.word	0x00012490
        /*0834*/ 	.word	0x00000003
        /*0838*/ 	.word	0x00000000
        /*083c*/ 	.short	0x010a
        /*083e*/ 	.byte	0x3f
	.zero		1


	//   ....[58]....
        /*0840*/ 	.word	0x000124f0
        /*0844*/ 	.word	0x00000005
        /*0848*/ 	.word	0x00032400
        /*084c*/ 	.short	0x010a
        /*084e*/ 	.byte	0x3f
	.zero		1


	//   ....[59]....
        /*0850*/ 	.word	0x00012540
        /*0854*/ 	.word	0x00000000
        /*0858*/ 	.word	0x00032430
        /*085c*/ 	.short	0x010a
        /*085e*/ 	.byte	0x3f
	.zero		1


	//   ....[60]....
        /*0860*/ 	.word	0x00012590
        /*0864*/ 	.word	0x00000005
        /*0868*/ 	.word	0x00032410
        /*086c*/ 	.short	0x010a
        /*086e*/ 	.byte	0x3f
	.zero		1


	//   ....[61]....
        /*0870*/ 	.word	0x000125e0
        /*0874*/ 	.word	0x00000000
        /*0878*/ 	.word	0x00032450
        /*087c*/ 	.short	0x010a
        /*087e*/ 	.byte	0x3f
	.zero		1


	//   ....[62]....
        /*0880*/ 	.word	0x00012640
        /*0884*/ 	.word	0x00000014
        /*0888*/ 	.word	0x00032430
        /*088c*/ 	.short	0x010a
        /*088e*/ 	.byte	0x3f
	.zero		1


	//   ....[63]....
        /*0890*/ 	.word	0x000126a0
        /*0894*/ 	.word	0x00000014
        /*0898*/ 	.word	0x00032450
        /*089c*/ 	.short	0x010a
        /*089e*/ 	.byte	0x3f
	.zero		1


	//   ....[64]....
        /*08a0*/ 	.word	0x00012700
        /*08a4*/ 	.word	0x00000014
        /*08a8*/ 	.word	0x00032430
        /*08ac*/ 	.short	0x010a
        /*08ae*/ 	.byte	0x3f
	.zero		1


	//   ....[65]....
        /*08b0*/ 	.word	0x00012760
        /*08b4*/ 	.word	0x00000014
        /*08b8*/ 	.word	0x00032450
        /*08bc*/ 	.short	0x010a
        /*08be*/ 	.byte	0x3f
	.zero		1


	//   ....[66]....
        /*08c0*/ 	.word	0x00012900
        /*08c4*/ 	.word	0x00000008
        /*08c8*/ 	.word	0x00032440
        /*08cc*/ 	.short	0x010a
        /*08ce*/ 	.byte	0x3f
	.zero		1


	//   ....[67]....
        /*08d0*/ 	.word	0x00012980
        /*08d4*/ 	.word	0x00000008
        /*08d8*/ 	.word	0x00032420
        /*08dc*/ 	.short	0x010a
        /*08de*/ 	.byte	0x3f
	.zero		1


	//   ....[68]....
        /*08e0*/ 	.word	0x000129d0
        /*08e4*/ 	.word	0x0000000b
        /*08e8*/ 	.word	0x00032460
        /*08ec*/ 	.short	0x010a
        /*08ee*/ 	.byte	0x3f
	.zero		1


	//   ....[69]....
        /*08f0*/ 	.word	0x00012a20
        /*08f4*/ 	.word	0x00000002
        /*08f8*/ 	.word	0x00032440
        /*08fc*/ 	.short	0x010a
        /*08fe*/ 	.byte	0x3f
	.zero		1


	//   ....[70]....
        /*0900*/ 	.word	0x00012a70
        /*0904*/ 	.word	0x00000002
        /*0908*/ 	.word	0x00032460
        /*090c*/ 	.short	0x010a
        /*090e*/ 	.byte	0x3f
	.zero		1


	//   ....[71]....
        /*0910*/ 	.word	0x00012ac0
        /*0914*/ 	.word	0x00000002
        /*0918*/ 	.word	0x00032440
        /*091c*/ 	.short	0x010a
        /*091e*/ 	.byte	0x3f
	.zero		1


	//   ....[72]....
        /*0920*/ 	.word	0x00012b10
        /*0924*/ 	.word	0x00000002
        /*0928*/ 	.word	0x00032460
        /*092c*/ 	.short	0x010a
        /*092e*/ 	.byte	0x3f
	.zero		1


	//   ....[73]....
        /*0930*/ 	.word	0x00012b60
        /*0934*/ 	.word	0x00000002
        /*0938*/ 	.word	0x00032440
        /*093c*/ 	.short	0x010a
        /*093e*/ 	.byte	0x3f
	.zero		1


	//   ....[74]....
        /*0940*/ 	.word	0x00012bb0
        /*0944*/ 	.word	0x00000002
        /*0948*/ 	.word	0x00032460
        /*094c*/ 	.short	0x010a
        /*094e*/ 	.byte	0x3f
	.zero		1


	//   ....[75]....
        /*0950*/ 	.word	0x00013570
        /*0954*/ 	.word	0x00000000
        /*0958*/ 	.word	0x00032420
        /*095c*/ 	.short	0x010a
        /*095e*/ 	.byte	0x3f
	.zero		1


	//   ....[76]....
        /*0960*/ 	.word	0x00013710
        /*0964*/ 	.word	0x00000006
        /*0968*/ 	.word	0x00000000
        /*096c*/ 	.short	0x010a
        /*096e*/ 	.byte	0x3f
	.zero		1


	//   ....[77]....
        /*0970*/ 	.word	0x00013760
        /*0974*/ 	.word	0x00000007
        /*0978*/ 	.word	0x00000000
        /*097c*/ 	.short	0x010a
        /*097e*/ 	.byte	0x3f
	.zero		1


	//   ....[78]....
        /*0980*/ 	.word	0x000137b0
        /*0984*/ 	.word	0x00000004
        /*0988*/ 	.word	0x00000000
        /*098c*/ 	.short	0x010a
        /*098e*/ 	.byte	0x3f
	.zero		1


	//----- nvinfo : EIATTR_NUM_MBARRIERS
	.align		4
.L_616:
        /*0990*/ 	.byte	0x03, 0x38
        /*0992*/ 	.short	0x0017


	//----- nvinfo : EIATTR_EXIT_INSTR_OFFSETS
	.align		4
        /*0994*/ 	.byte	0x04, 0x1c
        /*0996*/ 	.short	(.L_618 - .L_617)


	//   ....[0]....
.L_617:
        /*0998*/ 	.word	0x00000b10


	//   ....[1]....
        /*099c*/ 	.word	0x0000d5e0


	//   ....[2]....
        /*09a0*/ 	.word	0x0000d640


	//   ....[3]....
        /*09a4*/ 	.word	0x000124e0


	//----- nvinfo : EIATTR_MAX_THREADS
	.align		4
.L_618:
        /*09a8*/ 	.byte	0x04, 0x05
        /*09aa*/ 	.short	(.L_620 - .L_619)
.L_619:
        /*09ac*/ 	.word	0x00000180
        /*09b0*/ 	.word	0x00000001
        /*09b4*/ 	.word	0x00000001


	//----- nvinfo : EIATTR_CRS_STACK_SIZE
	.align		4
.L_620:
        /*09b8*/ 	.byte	0x04, 0x1e
        /*09ba*/ 	.short	(.L_622 - .L_621)
.L_621:
        /*09bc*/ 	.word	0x00000000


	//----- nvinfo : EIATTR_CBANK_PARAM_SIZE
	.align		4
.L_622:
        /*09c0*/ 	.byte	0x03, 0x19
        /*09c2*/ 	.short	0x0b70


	//----- nvinfo : EIATTR_PARAM_CBANK
	.align		4
        /*09c4*/ 	.byte	0x04, 0x0a
        /*09c6*/ 	.short	(.L_624 - .L_623)
	.align		4
.L_623:
        /*09c8*/ 	.word	index@(.nv.constant0._ZN7cutlass13device_kernelIN5flash11enable_sm90INS1_16FlashAttnFwdSm90INS1_25CollectiveMainloopFwdSm90ILi2EN4cute5tupleIJNS5_1CILi1EEES8_S8_EEENS6_IJNS7_ILi128EEENS7_ILi96EEENS7_ILi64EEEEEELi256ENS_10bfloat16_tEfNS_4arch4Sm90ELb1ELb0ELb1ELb1ELb0ELb0ELb1ELb1ELb0ELb0ELb0ELb0EEENS1_21CollectiveEpilogueFwdINS6_IJSA_NS7_ILi256EEESB_EEES9_SE_SG_Li256ELb1ELb0ELb0ELb0EEENS1_36VarlenDynamicPersistentTileSchedulerILi128ELi96ELi256ELi32ELb0ELb0ELb1ELb1ELb1ELb1EEEEEEEEEvNT_6ParamsE)
        /*09cc*/ 	.short	0x0210
        /*09ce*/ 	.short	0x0b70


	//----- nvinfo : EIATTR_SW_WAR
	.align		4
.L_624:
        /*09d0*/ 	.byte	0x04, 0x36
        /*09d2*/ 	.short	(.L_626 - .L_625)
.L_625:
        /*09d4*/ 	.word	0x00000008
.L_626:


//--------------------- .nv.info._ZN7cutlass13device_kernelIN5flash11enable_sm90INS1_16FlashAttnFwdSm90INS1_25CollectiveMainloopFwdSm90ILi2EN4cute5tupleIJNS5_1CILi1EEES8_S8_EEENS6_IJNS7_ILi128EEENS7_ILi96EEENS7_ILi64EEEEEELi256ENS_10bfloat16_tEfNS_4arch4Sm90ELb1ELb0ELb1ELb1ELb0ELb1ELb1ELb1ELb0ELb0ELb0ELb0EEENS1_21CollectiveEpilogueFwdINS6_IJSA_NS7_ILi256EEESB_EEES9_SE_SG_Li256ELb1ELb0ELb0ELb0EEENS1_36VarlenDynamicPersistentTileSchedulerILi128ELi96ELi256ELi32ELb0ELb0ELb1ELb1ELb1ELb1EEEEEEEEEvNT_6ParamsE --------------------------
	.section	.nv.info._ZN7cutlass13device_kernelIN5flash11enable_sm90INS1_16FlashAttnFwdSm90INS1_25CollectiveMainloopFwdSm90ILi2EN4cute5tupleIJNS5_1CILi1EEES8_S8_EEENS6_IJNS7_ILi128EEENS7_ILi96EEENS7_ILi64EEEEEELi256ENS_10bfloat16_tEfNS_4arch4Sm90ELb1ELb0ELb1ELb1ELb0ELb1ELb1ELb1ELb0ELb0ELb0ELb0EEENS1_21CollectiveEpilogueFwdINS6_IJSA_NS7_ILi256EEESB_EEES9_SE_SG_Li256ELb1ELb0ELb0ELb0EEENS1_36VarlenDynamicPersistentTileSchedulerILi128ELi96ELi256ELi32ELb0ELb0ELb1ELb1ELb1ELb1EEEEEEEEEvNT_6ParamsE,"",@"SHT_CUDA_INFO"
	.sectionflags	@""
	.align	4


	//----- nvinfo : EIATTR_CUDA_API_VERSION
	.align		4
        /*0000*/ 	.byte	0x04, 0x37
        /*0002*/ 	.short	(.L_628 - .L_627)
.L_627:
        /*0004*/ 	.word	0x00000082


	//----- nvinfo : EIATTR_KPARAM_INFO
	.align		4
.L_628:
        /*0008*/ 	.byte	0x04, 0x17
        /*000a*/ 	.short	(.L_630 - .L_629)
.L_629:
        /*000c*/ 	.word	0x00000000
        /*0010*/ 	.short	0x0000
        /*0012*/ 	.short	0x0070
        /*0014*/ 	.byte	0x00, 0xf0, 0x01, 0x2c


	//----- nvinfo : EIATTR_SPARSE_MMA_MASK
	.align		4
.L_630:
        /*0018*/ 	.byte	0x03, 0x50
        /*001a*/ 	.short	0x0000


	//----- nvinfo : EIATTR_MAXREG_COUNT
	.align		4
        /*001c*/ 	.byte	0x03, 0x1b
        /*001e*/ 	.short	0x00a8


	//----- nvinfo : EIATTR_NUM_BARRIERS
	.align		4
        /*0020*/ 	.byte	0x02, 0x4c
        /*0022*/ 	.byte	0x10
	.zero		1


	//----- nvinfo : EIATTR_EXTERNS
	.align		4
        /*0024*/ 	.byte	0x04, 0x0f
        /*0026*/ 	.short	(.L_632 - .L_631)


	//   ....[0]....
	.align		4
.L_631:
        /*0028*/ 	.word	index@(__assertfail)


	//----- nvinfo : EIATTR_ANNOTATIONS
	.align		4
.L_632:
        /*002c*/ 	.byte	0x04, 0x55
        /*002e*/ 	.short	(.L_634 - .L_633)


	//   ....[0]....
.L_633:
        /* <DEDUP_REMOVED lines=83> */


	//----- nvinfo : EIATTR_MERCURY_ISA_VERSION
	.align		4
.L_634:
        /*0550*/ 	.byte	0x03, 0x5f
        /*0552*/ 	.short	0x0101


	//----- nvinfo : EIATTR_UNUSED_LOAD_BYTE_OFFSET
	.align		4
        /*0554*/ 	.byte	0x04, 0x44
        /*0556*/ 	.short	(.L_636 - .L_635)


	//   ....[0]....
.L_635:
        /*0558*/ 	.word	0x00000b40
        /*055c*/ 	.word	0x0000fff0


	//   ....[1]....
        /*0560*/ 	.word	0x000134d0
        /*0564*/ 	.word	0x0000fff0


	//----- nvinfo : EIATTR_INT_WARP_WIDE_INSTR_OFFSETS
	.align		4
.L_636:
        /*0568*/ 	.byte	0x04, 0x31
        /*056a*/ 	.short	(.L_638 - .L_637)


	//   ....[0]....
.L_637:
        /*056c*/ 	.word	0x000001e0


	//   ....[1]....
        /*0570*/ 	.word	0x00000220


	//   ....[2]....
        /*0574*/ 	.word	0x00000290


	//   ....[3]....
        /*0578*/ 	.word	0x00000300


	//   ....[4]....
        /*057c*/ 	.word	0x00018110


	//   ....[5]....
        /*0580*/ 	.word	0x000181a0


	//   ....[6]....
        /*0584*/ 	.word	0x00018620


	//   ....[7]....
        /*0588*/ 	.word	0x00018650


	//   ....[8]....
        /*058c*/ 	.word	0x0001abf0


	//   ....[9]....
        /*0590*/ 	.word	0x0001ac80


	//----- nvinfo : EIATTR_COOP_GROUP_MASK_REGIDS
	.align		4
.L_638:
        /*0594*/ 	.byte	0x04, 0x29
        /*0596*/ 	.short	(.L_640 - .L_639)


	//   ....[0]....
.L_639:
        /*0598*/ 	.word	0xffffffff


	//   ....[1]....
        /*059c*/ 	.word	0xffffffff


	//   ....[2]....
        /*05a0*/ 	.word	0xffffffff


	//   ....[3]....
        /*05a4*/ 	.word	0xffffffff


	//   ....[4]....
        /*05a8*/ 	.word	0xffffffff


	//   ....[5]....
        /*05ac*/ 	.word	0xffffffff


	//   ....[6]....
        /*05b0*/ 	.word	0xffffffff


	//   ....[7]....
        /*05b4*/ 	.word	0xffffffff


	//   ....[8]....
        /*05b8*/ 	.word	0xffffffff


	//   ....[9]....
        /*05bc*/ 	.word	0xffffffff


	//   ....[10]....
        /*05c0*/ 	.word	0xffffffff


	//   ....[11]....
        /*05c4*/ 	.word	0xffffffff


	//   ....[12]....
        /*05c8*/ 	.word	0xffffffff


	//   ....[13]....
        /*05cc*/ 	.word	0xffffffff


	//   ....[14]....
        /*05d0*/ 	.word	0xffffffff


	//   ....[15]....
        /*05d4*/ 	.word	0xffffffff


	//   ....[16]....
        /*05d8*/ 	.word	0xffffffff


	//   ....[17]....
        /*05dc*/ 	.word	0xffffffff


	//   ....[18]....
        /*05e0*/ 	.word	0xffffffff


	//   ....[19]....
        /*05e4*/ 	.word	0xffffffff


	//   ....[20]....
        /*05e8*/ 	.word	0xffffffff


	//   ....[21]....
        /*05ec*/ 	.word	0xffffffff


	//   ....[22]....
        /*05f0*/ 	.word	0xffffffff


	//   ....[23]....
        /*05f4*/ 	.word	0xffffffff


	//   ....[24]....
        /*05f8*/ 	.word	0xffffffff


	//   ....[25]....
        /*05fc*/ 	.word	0xffffffff


	//   ....[26]....
        /*0600*/ 	.word	0xffffffff


	//   ....[27]....
        /*0604*/ 	.word	0xffffffff


	//   ....[28]....
        /*0608*/ 	.word	0xffffffff


	//   ....[29]....
        /*060c*/ 	.word	0xffffffff


	//   ....[30]....
        /*0610*/ 	.word	0xffffffff


	//   ....[31]....
        /*0614*/ 	.word	0xffffffff


	//   ....[32]....
        /*0618*/ 	.word	0xffffffff


	//   ....[33]....
        /*061c*/ 	.word	0xffffffff


	//   ....[34]....
        /*0620*/ 	.word	0xffffffff


	//   ....[35]....
        /*0624*/ 	.word	0xffffffff


	//   ....[36]....
        /*0628*/ 	.word	0xffffffff


	//   ....[37]....
        /*062c*/ 	.word	0xffffffff


	//   ....[38]....
        /*0630*/ 	.word	0xffffffff


	//   ....[39]....
        /*0634*/ 	.word	0xffffffff


	//   ....[40]....
        /*0638*/ 	.word	0xffffffff


	//   ....[41]....
        /*063c*/ 	.word	0xffffffff


	//   ....[42]....
        /*0640*/ 	.word	0xffffffff


	//   ....[43]....
        /*0644*/ 	.word	0xffffffff


	//   ....[44]....
        /*0648*/ 	.word	0xffffffff


	//   ....[45]....
        /*064c*/ 	.word	0xffffffff


	//   ....[46]....
        /*0650*/ 	.word	0xffffffff


	//   ....[47]....
        /*0654*/ 	.word	0xffffffff


	//   ....[48]....
        /*0658*/ 	.word	0xffffffff


	//   ....[49]....
        /*065c*/ 	.word	0xffffffff


	//   ....[50]....
        /*0660*/ 	.word	0xffffffff


	//   ....[51]....
        /*0664*/ 	.word	0xffffffff


	//   ....[52]....
        /*0668*/ 	.word	0xffffffff


	//   ....[53]....
        /*066c*/ 	.word	0xffffffff


	//   ....[54]....
        /*0670*/ 	.word	0xffffffff


	//   ....[55]....
        /*0674*/ 	.word	0xffffffff


	//   ....[56]....
        /*0678*/ 	.word	0xffffffff


	//   ....[57]....
        /*067c*/ 	.word	0xffffffff


	//   ....[58]....
        /*0680*/ 	.word	0x0500000f


	//   ....[59]....
        /*0684*/ 	.word	0x0500000f


	//   ....[60]....
        /*0688*/ 	.word	0x0500000f


	//   ....[61]....
        /*068c*/ 	.word	0x0500000f


	//   ....[62]....
        /*0690*/ 	.word	0x0500000f


	//   ....[63]....
        /*0694*/ 	.word	0x0500000f


	//   ....[64]....
        /*0698*/ 	.word	0x0500000f


	//   ....[65]....
        /*069c*/ 	.word	0x0500000f


	//   ....[66]....
        /*06a0*/ 	.word	0x0500000f


	//   ....[67]....
        /*06a4*/ 	.word	0x0500000f


	//   ....[68]....
        /*06a8*/ 	.word	0x0500000f


	//   ....[69]....
        /*06ac*/ 	.word	0x0500000f


	//   ....[70]....
        /*06b0*/ 	.word	0x0500000f


	//   ....[71]....
        /*06b4*/ 	.word	0x0500000f


	//   ....[72]....
        /*06b8*/ 	.word	0x0500000f


	//   ....[73]....
        /*06bc*/ 	.word	0x0500000f


	//   ....[74]....
        /*06c0*/ 	.word	0x0500000f


	//   ....[75]....
        /*06c4*/ 	.word	0x0500000f


	//   ....[76]....
        /*06c8*/ 	.word	0x0500000f


	//   ....[77]....
        /*06cc*/ 	.word	0x0500000f


	//   ....[78]....
        /*06d0*/ 	.word	0x0500000f


	//   ....[79]....
        /*06d4*/ 	.word	0x0500000f


	//   ....[80]....
        /*06d8*/ 	.word	0x0500000f


	//   ....[81]....
        /*06dc*/ 	.word	0x0500000f


	//   ....[82]....
        /*06e0*/ 	.word	0x0500000f


	//   ....[83]....
        /*06e4*/ 	.word	0x0500000f


	//   ....[84]....
        /*06e8*/ 	.word	0x0500000f


	//   ....[85]....
        /*06ec*/ 	.word	0x0500000f


	//   ....[86]....
        /*06f0*/ 	.word	0x0500000f


	//   ....[87]....
        /*06f4*/ 	.word	0x0500000f


	//   ....[88]....
        /*06f8*/ 	.word	0x0500000f


	//   ....[89]....
        /*06fc*/ 	.word	0x0500000f


	//   ....[90]....
        /*0700*/ 	.word	0x0500000f


	//   ....[91]....
        /*0704*/ 	.word	0x0500000f


	//   ....[92]....
        /*0708*/ 	.word	0x0500000f


	//   ....[93]....
        /*070c*/ 	.word	0x0500000f


	//   ....[94]....
        /*0710*/ 	.word	0x0500000f


	//----- nvinfo : EIATTR_COOP_GROUP_INSTR_OFFSETS
	.align		4
.L_640:
        /*0714*/ 	.byte	0x04, 0x28
        /*0716*/ 	.short	(.L_642 - .L_641)


	//   ....[0]....
.L_641:
        /*0718*/ 	.word	0x00000060


	//   ....[1]....
        /*071c*/ 	.word	0x000001f0


	//   ....[2]....
        /*0720*/ 	.word	0x000002b0


	//   ....[3]....
        /*0724*/ 	.word	0x00000480


	//   ....[4]....
        /*0728*/ 	.word	0x000005e0


	//   ....[5]....
        /*072c*/ 	.word	0x00000700


	//   ....[6]....
        /*0730*/ 	.word	0x00000860


	//   ....[7]....
        /*0734*/ 	.word	0x00006130


	//   ....[8]....
        /*0738*/ 	.word	0x0000aff0


	//   ....[9]....
        /*073c*/ 	.word	0x0000b040


	//   ....[10]....
        /*0740*/ 	.word	0x0000b830


	//   ....[11]....
        /*0744*/ 	.word	0x0000b850


	//   ....[12]....
        /*0748*/ 	.word	0x0000def0


	//   ....[13]....
        /*074c*/ 	.word	0x0000df10


	//   ....[14]....
        /*0750*/ 	.word	0x0000e6f0


	//   ....[15]....
        /*0754*/ 	.word	0x0000e710


	//   ....[16]....
        /*0758*/ 	.word	0x00010ea0


	//   ....[17]....
        /*075c*/ 	.word	0x00010f10


	//   ....[18]....
        /*0760*/ 	.word	0x00011580


	//   ....[19]....
        /*0764*/ 	.word	0x000115a0


	//   ....[20]....
        /*0768*/ 	.word	0x00012a40


	//   ....[21]....
        /*076c*/ 	.word	0x00012aa0


	//   ....[22]....
        /*0770*/ 	.word	0x00012af0


	//   ....[23]....
        /*0774*/ 	.word	0x00012b20


	//   ....[24]....
        /*0778*/ 	.word	0x00016020


	//   ....[25]....
        /*077c*/ 	.word	0x000161a0


	//   ....[26]....
        /*0780*/ 	.word	0x000161d0


	//   ....[27]....
        /*0784*/ 	.word	0x00016210


	//   ....[28]....
        /*0788*/ 	.word	0x00016280


	//   ....[29]....
        /*078c*/ 	.word	0x000162e0


	//   ....[30]....
        /*0790*/ 	.word	0x00016320


	//   ....[31]....
        /*0794*/ 	.word	0x000164c0


	//   ....[32]....
        /*0798*/ 	.word	0x00016520


	//   ....[33]....
        /*079c*/ 	.word	0x00016560


	//   ....[34]....
        /*07a0*/ 	.word	0x000165a0


	//   ....[35]....
        /*07a4*/ 	.word	0x000165d0


	//   ....[36]....
        /*07a8*/ 	.word	0x00016600


	//   ....[37]....
        /*07ac*/ 	.word	0x00016690


	//   ....[38]....
        /*07b0*/ 	.word	0x000166f0


	//   ....[39]....
        /*07b4*/ 	.word	0x00016780


	//   ....[40]....
        /*07b8*/ 	.word	0x0001ad10


	//   ....[41]....
        /*07bc*/ 	.word	0x0001ad20


	//   ....[42]....
        /*07c0*/ 	.word	0x0001ae30


	//   ....[43]....
        /*07c4*/ 	.word	0x0001ae90


	//   ....[44]....
        /*07c8*/ 	.word	0x0001aed0


	//   ....[45]....
        /*07cc*/ 	.word	0x0001af10


	//   ....[46]....
        /*07d0*/ 	.word	0x0001af40


	//   ....[47]....
        /*07d4*/ 	.word	0x0001af70


	//   ....[48]....
        /*07d8*/ 	.word	0x0001b100


	//   ....[49]....
        /*07dc*/ 	.word	0x0001b160


	//   ....[50]....
        /*07e0*/ 	.word	0x0001b1a0


	//   ....[51]....
        /*07e4*/ 	.word	0x0001b1e0


	//   ....[52]....
        /*07e8*/ 	.word	0x0001b210


	//   ....[53]....
        /*07ec*/ 	.word	0x0001b240


	//   ....[54]....
        /*07f0*/ 	.word	0x0001b300


	//   ....[55]....
        /*07f4*/ 	.word	0x0001b320


	//   ....[56]....
        /*07f8*/ 	.word	0x0001b390


	//   ....[57]....
        /*07fc*/ 	.word	0x0001ba00


	//   ....[58]....
        /*0800*/ 	.word	0x0001be90


	//   ....[59]....
        /*0804*/ 	.word	0x0001bf30


	//   ....[60]....
        /*0808*/ 	.word	0x0001bfd0


	//   ....[61]....
        /*080c*/ 	.word	0x0001c070


	//   ....[62]....
        /*0810*/ 	.word	0x0001c110


	//   ....[63]....
        /*0814*/ 	.word	0x0001c1b0


	//   ....[64]....
        /*0818*/ 	.word	0x0001c250


	//   ....[65]....
        /*081c*/ 	.word	0x0001c2f0


	//   ....[66]....
        /*0820*/ 	.word	0x0001c390


	//   ....[67]....
        /*0824*/ 	.word	0x0001c480


	//   ....[68]....
        /*0828*/ 	.word	0x0001c520


	//   ....[69]....
        /*082c*/ 	.word	0x0001c5c0


	//   ....[70]....
        /*0830*/ 	.word	0x0001c660


	//   ....[71]....
        /*0834*/ 	.word	0x0001c700


	//   ....[72]....
        /*0838*/ 	.word	0x0001c7a0


	//   ....[73]....
        /*083c*/ 	.word	0x0001c840


	//   ....[74]....
        /*0840*/ 	.word	0x0001c8e0


	//   ....[75]....
        /*0844*/ 	.word	0x0001cc30


	//   ....[76]....
        /*0848*/ 	.word	0x0001cf10


	//   ....[77]....
        /*084c*/ 	.word	0x0001d330


	//   ....[78]....
        /*0850*/ 	.word	0x0001d3c0


	//   ....[79]....
        /*0854*/ 	.word	0x0001d460


	//   ....[80]....
        /*0858*/ 	.word	0x0001d510


	//   ....[81]....
        /*085c*/ 	.word	0x0001d590


	//   ....[82]....
        /*0860*/ 	.word	0x0001d610


	//   ....[83]....
        /*0864*/ 	.word	0x0001d690


	//   ....[84]....
        /*0868*/ 	.word	0x0001d710


	//   ....[85]....
        /*086c*/ 	.word	0x0001d7a0


	//   ....[86]....
        /*0870*/ 	.word	0x0001d850


	//   ....[87]....
        /*0874*/ 	.word	0x0001d8d0


	//   ....[88]....
        /*0878*/ 	.word	0x0001d950


	//   ....[89]....
        /*087c*/ 	.word	0x0001d9d0


	//   ....[90]....
        /*0880*/ 	.word	0x0001da50


	//   ....[91]....
        /*0884*/ 	.word	0x0001dac0


	//   ....[92]....
        /*0888*/ 	.word	0x0001db60


	//   ....[93]....
        /*088c*/ 	.word	0x0001dbf0


	//   ....[94]....
        /*0890*/ 	.word	0x0001dd20


	//----- nvinfo : EIATTR_REG_RECONFIG
	.align		4
.L_642:
        /*0894*/ 	.byte	0x01, 0x54
	.zero		2


	//----- nvinfo : EIATTR_SYSCALL_OFFSETS
	.align		4
        /*0898*/ 	.byte	0x04, 0x46
        /*089a*/ 	.short	(.L_644 - .L_643)


	//   ....[0]....
.L_643:
        /*089c*/ 	.word	0x000018e0


	//   ....[1]....
        /*08a0*/ 	.word	0x00001a30


	//   ....[2]....
        /*08a4*/ 	.word	0x00006320


	//   ....[3]....
        /*08a8*/ 	.word	0x00006830


	//   ....[4]....
        /*08ac*/ 	.word	0x00018330


	//   ....[5]....
        /*08b0*/ 	.word	0x00018470


	//   ....[6]....
        /*08b4*/ 	.word	0x00018570


	//----- nvinfo : EIATTR_MBARRIER_INSTR_OFFSETS
	.align		4
.L_644:
        /*08b8*/ 	.byte	0x04, 0x39
        /*08ba*/ 	.short	(.L_646 - .L_645)


	//   ....[0]....
.L_645:
        /*08bc*/ 	.word	0x00000320
        /*08c0*/ 	.word	0x000000ff
        /*08c4*/ 	.word	0x00032400
        /*08c8*/ 	.short	0x0100
        /*08ca*/ 	.byte	0x08
	.zero		1


	//   ....[1]....
        /*08cc*/ 	.word	0x00000330
        /*08d0*/ 	.word	0x000000ff
        /*08d4*/ 	.word	0x00032410
        /*08d8*/ 	.short	0x0100
        /*08da*/ 	.byte	0x08
	.zero		1


	//   ....[2]....
        /*08dc*/ 	.word	0x00000340
        /*08e0*/ 	.word	0x000000ff
        /*08e4*/ 	.word	0x00032420
        /*08e8*/ 	.short	0x0100
        /*08ea*/ 	.byte	0x08
	.zero		1


	//   ....[3]....
        /*08ec*/ 	.word	0x00000430
        /*08f0*/ 	.word	0x000000ff
        /*08f4*/ 	.word	0x00032430
        /*08f8*/ 	.short	0x0100
        /*08fa*/ 	.byte	0x08
	.zero		1


	//   ....[4]....
        /*08fc*/ 	.word	0x00000440
        /*0900*/ 	.word	0x000000ff
        /*0904*/ 	.word	0x00032440
        /*0908*/ 	.short	0x0100
        /*090a*/ 	.byte	0x08
	.zero		1


	//   ....[5]....
        /*090c*/ 	.word	0x00000450
        /*0910*/ 	.word	0x000000ff
        /*0914*/ 	.word	0x00032438
        /*0918*/ 	.short	0x0100
        /*091a*/ 	.byte	0x08
	.zero		1


	//   ....[6]....
        /*091c*/ 	.word	0x00000460
        /*0920*/ 	.word	0x000000ff
        /*0924*/ 	.word	0x00032448
        /*0928*/ 	.short	0x0100
        /*092a*/ 	.byte	0x08
	.zero		1


	//   ....[7]....
        /*092c*/ 	.word	0x00000590
        /*0930*/ 	.word	0x000000ff
        /*0934*/ 	.word	0x00032450
        /*0938*/ 	.short	0x0100
        /*093a*/ 	.byte	0x08
	.zero		1


	//   ....[8]....
        /*093c*/ 	.word	0x000005a0
        /*0940*/ 	.word	0x000000ff
        /*0944*/ 	.word	0x00032460
        /*0948*/ 	.short	0x0100
        /*094a*/ 	.byte	0x08
	.zero		1


	//   ....[9]....
        /*094c*/ 	.word	0x000005b0
        /*0950*/ 	.word	0x000000ff
        /*0954*/ 	.word	0x00032458
        /*0958*/ 	.short	0x0100
        /*095a*/ 	.byte	0x08
	.zero		1


	//   ....[10]....
        /*095c*/ 	.word	0x000005c0
        /*0960*/ 	.word	0x000000ff
        /*0964*/ 	.word	0x00032468
        /*0968*/ 	.short	0x0100
        /*096a*/ 	.byte	0x08
	.zero		1


	//   ....[11]....
        /*096c*/ 	.word	0x000006b0
        /*0970*/ 	.word	0x000000ff
        /*0974*/ 	.word	0x00032470
        /*0978*/ 	.short	0x0100
        /*097a*/ 	.byte	0x06
	.zero		1


	//   ....[12]....
        /*097c*/ 	.word	0x000006c0
        /*0980*/ 	.word	0x000000ff
        /*0984*/ 	.word	0x00032480
        /*0988*/ 	.short	0x0100
        /*098a*/ 	.byte	0x06
	.zero		1


	//   ....[13]....
        /*098c*/ 	.word	0x000006d0
        /*0990*/ 	.word	0x000000ff
        /*0994*/ 	.word	0x00032478
        /*0998*/ 	.short	0x0100
        /*099a*/ 	.byte	0x06
	.zero		1


	//   ....[14]....
        /*099c*/ 	.word	0x000006e0
        /*09a0*/ 	.word	0x000000ff
        /*09a4*/ 	.word	0x00032488
        /*09a8*/ 	.short	0x0100
        /*09aa*/ 	.byte	0x06
	.zero		1


	//   ....[15]....
        /*09ac*/ 	.word	0x00000810
        /*09b0*/ 	.word	0x000000ff
        /*09b4*/ 	.word	0x00032490
        /*09b8*/ 	.short	0x0100
        /*09ba*/ 	.byte	0x08
	.zero		1


	//   ....[16]....
        /*09bc*/ 	.word	0x00000820
        /*09c0*/ 	.word	0x000000ff
        /*09c4*/ 	.word	0x000324a0
        /*09c8*/ 	.short	0x0100
        /*09ca*/ 	.byte	0x08
	.zero		1


	//   ....[17]....
        /*09cc*/ 	.word	0x00000830
        /*09d0*/ 	.word	0x000000ff
        /*09d4*/ 	.word	0x00032498
        /*09d8*/ 	.short	0x0100
        /*09da*/ 	.byte	0x08
	.zero		1


	//   ....[18]....
        /*09dc*/ 	.word	0x00000840
        /*09e0*/ 	.word	0x000000ff
        /*09e4*/ 	.word	0x000324a8
        /*09e8*/ 	.short	0x0100
        /*09ea*/ 	.byte	0x08
	.zero		1


	//   ....[19]....
        /*09ec*/ 	.word	0x00000970
        /*09f0*/ 	.word	0x000000ff
        /*09f4*/ 	.word	0x000324b0
        /*09f8*/ 	.short	0x0100
        /*09fa*/ 	.byte	0x08
	.zero		1


	//   ....[20]....
        /*09fc*/ 	.word	0x00000980
        /*0a00*/ 	.word	0x000000ff
        /*0a04*/ 	.word	0x000324c0
        /*0a08*/ 	.short	0x0100
        /*0a0a*/ 	.byte	0x08
	.zero		1


	//   ....[21]....
        /*0a0c*/ 	.word	0x00000990
        /*0a10*/ 	.word	0x000000ff
        /*0a14*/ 	.word	0x000324b8
        /*0a18*/ 	.short	0x0100
        /*0a1a*/ 	.byte	0x08
	.zero		1


	//   ....[22]....
        /*0a1c*/ 	.word	0x000009a0
        /*0a20*/ 	.word	0x000000ff
        /*0a24*/ 	.word	0x000324c8
        /*0a28*/ 	.short	0x0100
        /*0a2a*/ 	.byte	0x08
	.zero		1


	//   ....[23]....
        /*0a2c*/ 	.word	0x00002e50
        /*0a30*/ 	.word	0x0000005a
        /*0a34*/ 	.word	0x00032490
        /*0a38*/ 	.short	0x010a
        /*0a3a*/ 	.byte	0x3f
	.zero		1


	//   ....[24]....
        /*0a3c*/ 	.word	0x00004150
        /*0a40*/ 	.word	0x0000005a
        /*0a44*/ 	.word	0x00032490
        /*0a48*/ 	.short	0x010a
        /*0a4a*/ 	.byte	0x3f
	.zero		1


	//   ....[25]....
        /*0a4c*/ 	.word	0x000052f0
        /*0a50*/ 	.word	0x0000005a
        /*0a54*/ 	.word	0x00032490
        /*0a58*/ 	.short	0x010a
        /*0a5a*/ 	.byte	0x3f
	.zero		1


	//   ....[26]....
        /*0a5c*/ 	.word	0x00005510
        /*0a60*/ 	.word	0x00000004
        /*0a64*/ 	.word	0x00000000
        /*0a68*/ 	.short	0x0101
        /*0a6a*/ 	.byte	0x3f
	.zero		1


	//   ....[27]....
        /*0a6c*/ 	.word	0x00005550
        /*0a70*/ 	.word	0x0000005a
        /*0a74*/ 	.word	0x000324b0
        /*0a78*/ 	.short	0x010a
        /*0a7a*/ 	.byte	0x3f
	.zero		1


	//   ....[28]....
        /*0a7c*/ 	.word	0x00005bb0
        /*0a80*/ 	.word	0x0000005a
        /*0a84*/ 	.word	0x00000000
        /*0a88*/ 	.short	0x0101
        /*0a8a*/ 	.byte	0x3f
	.zero		1


	//   ....[29]....
        /*0a8c*/ 	.word	0x000063c0
        /*0a90*/ 	.word	0x00000011
        /*0a94*/ 	.word	0x00032400
        /*0a98*/ 	.short	0x010a
        /*0a9a*/ 	.byte	0x3f
	.zero		1


	//   ....[30]....
        /*0a9c*/ 	.word	0x00006410
        /*0aa0*/ 	.word	0x00000011
        /*0aa4*/ 	.word	0x00032400
        /*0aa8*/ 	.short	0x010a
        /*0aaa*/ 	.byte	0x3f
	.zero		1


	//   ....[31]....
        /*0aac*/ 	.word	0x00007100
        /*0ab0*/ 	.word	0x00000011
        /*0ab4*/ 	.word	0x00032400
        /*0ab8*/ 	.short	0x010a
        /*0aba*/ 	.byte	0x3f
	.zero		1


	//   ....[32]....
        /*0abc*/ 	.word	0x000085f0
        /*0ac0*/ 	.word	0x00000011
        /*0ac4*/ 	.word	0x00032400
        /*0ac8*/ 	.short	0x010a
        /*0aca*/ 	.byte	0x3f
	.zero		1


	//   ....[33]....
        /*0acc*/ 	.word	0x000096e0
        /*0ad0*/ 	.word	0x000000b3
        /*0ad4*/ 	.word	0x00032430
        /*0ad8*/ 	.short	0x010a
        /*0ada*/ 	.byte	0x3f
	.zero		1


	//   ....[34]....
        /*0adc*/ 	.word	0x00009770
        /*0ae0*/ 	.word	0x000000b3
        /*0ae4*/ 	.word	0x00032430
        /*0ae8*/ 	.short	0x010a
        /*0aea*/ 	.byte	0x3f
	.zero		1


	//   ....[35]....
        /*0aec*/ 	.word	0x00009a80
        /*0af0*/ 	.word	0x00000011
        /*0af4*/ 	.word	0x00032410
        /*0af8*/ 	.short	0x010a
        /*0afa*/ 	.byte	0x3f
	.zero		1


	//   ....[36]....
        /*0afc*/ 	.word	0x00009ad0
        /*0b00*/ 	.word	0x000000b3
        /*0b04*/ 	.word	0x00032450
        /*0b08*/ 	.short	0x010a
        /*0b0a*/ 	.byte	0x3f
	.zero		1


	//   ....[37]....
        /*0b0c*/ 	.word	0x00009b50
        /*0b10*/ 	.word	0x000000b3
        /*0b14*/ 	.word	0x00032450
        /*0b18*/ 	.short	0x010a
        /*0b1a*/ 	.byte	0x3f
	.zero		1


	//   ....[38]....
        /*0b1c*/ 	.word	0x0000bb80
        /*0b20*/ 	.word	0x00000018
        /*0b24*/ 	.word	0x00000000
        /*0b28*/ 	.short	0x0101
        /*0b2a*/ 	.byte	0x3f
	.zero		1


	//   ....[39]....
        /*0b2c*/ 	.word	0x0000c660
        /*0b30*/ 	.word	0x000000b3
        /*0b34*/ 	.word	0x00000000
        /*0b38*/ 	.short	0x0101
        /*0b3a*/ 	.byte	0x3f
	.zero		1


	//   ....[40]....
        /*0b3c*/ 	.word	0x0000c740
        /*0b40*/ 	.word	0x000000d3
        /*0b44*/ 	.word	0x00032430
        /*0b48*/ 	.short	0x010a
        /*0b4a*/ 	.byte	0x3f
	.zero		1


	//   ....[41]....
        /*0b4c*/ 	.word	0x0000c7b0
        /*0b50*/ 	.word	0x000000d3
        /*0b54*/ 	.word	0x00032430
        /*0b58*/ 	.short	0x010a
        /*0b5a*/ 	.byte	0x3f
	.zero		1


	//   ....[42]....
        /*0b5c*/ 	.word	0x0000ca30
        /*0b60*/ 	.word	0x000000d3
        /*0b64*/ 	.word	0x00032450
        /*0b68*/ 	.short	0x010a
        /*0b6a*/ 	.byte	0x3f
	.zero		1


	//   ....[43]....
        /*0b6c*/ 	.word	0x0000ca80
        /*0b70*/ 	.word	0x000000d3
        /*0b74*/ 	.word	0x00032450
        /*0b78*/ 	.short	0x010a
        /*0b7a*/ 	.byte	0x3f
	.zero		1


	//   ....[44]....
        /*0b7c*/ 	.word	0x0000f1d0
        /*0b80*/ 	.word	0x000000a3
        /*0b84*/ 	.word	0x00000000
        /*0b88*/ 	.short	0x0101
        /*0b8a*/ 	.byte	0x3f
	.zero		1


	//   ....[45]....
        /*0b8c*/ 	.word	0x0000fa80
        /*0b90*/ 	.word	0x000000d3
        /*0b94*/ 	.word	0x00000000
        /*0b98*/ 	.short	0x0101
        /*0b9a*/ 	.byte	0x3f
	.zero		1


	//   ....[46]....
        /*0b9c*/ 	.word	0x0000fcb0
        /*0ba0*/ 	.word	0x000000d3
        /*0ba4*/ 	.word	0x00032430
        /*0ba8*/ 	.short	0x010a
        /*0baa*/ 	.byte	0x3f
	.zero		1


	//   ....[47]....
        /*0bac*/ 	.word	0x0000fd20
        /*0bb0*/ 	.word	0x000000d3
        /*0bb4*/ 	.word	0x00032430
        /*0bb8*/ 	.short	0x010a
        /*0bba*/ 	.byte	0x3f
	.zero		1


	//   ....[48]....
        /*0bbc*/ 	.word	0x0000ffa0
        /*0bc0*/ 	.word	0x000000d3
        /*0bc4*/ 	.word	0x00032450
        /*0bc8*/ 	.short	0x010a
        /*0bca*/ 	.byte	0x3f
	.zero		1


	//   ....[49]....
        /*0bcc*/ 	.word	0x0000fff0
        /*0bd0*/ 	.word	0x000000d3
        /*0bd4*/ 	.word	0x00032450
        /*0bd8*/ 	.short	0x010a
        /*0bda*/ 	.byte	0x3f
	.zero		1


	//   ....[50]....
        /*0bdc*/ 	.word	0x00011fb0
        /*0be0*/ 	.word	0x000000b9
        /*0be4*/ 	.word	0x00000000
        /*0be8*/ 	.short	0x0101
        /*0bea*/ 	.byte	0x3f
	.zero		1


	//   ....[51]....
        /*0bec*/ 	.word	0x00012a00
        /*0bf0*/ 	.word	0x000000d3
        /*0bf4*/ 	.word	0x00000000
        /*0bf8*/ 	.short	0x0101
        /*0bfa*/ 	.byte	0x3f
	.zero		1


	//   ....[52]....
        /*0bfc*/ 	.word	0x00014cb0
        /*0c00*/ 	.word	0x00000000
        /*0c04*/ 	.word	0x00000000
        /*0c08*/ 	.short	0x0101
        /*0c0a*/ 	.byte	0x3f
	.zero		1


	//   ....[53]....
        /*0c0c*/ 	.word	0x000174b0
        /*0c10*/ 	.word	0x00000009
        /*0c14*/ 	.word	0x00032420
        /*0c18*/ 	.short	0x010a
        /*0c1a*/ 	.byte	0x3f
	.zero		1


	//   ....[54]....
        /*0c1c*/ 	.word	0x00017530
        /*0c20*/ 	.word	0x00000005
        /*0c24*/ 	.word	0x000324a0
        /*0c28*/ 	.short	0x010a
        /*0c2a*/ 	.byte	0x3f
	.zero		1


	//   ....[55]....
        /*0c2c*/ 	.word	0x00017710
        /*0c30*/ 	.word	0x00000005
        /*0c34*/ 	.word	0x000324c0
        /*0c38*/ 	.short	0x010a
        /*0c3a*/ 	.byte	0x3f
	.zero		1


	//   ....[56]....
        /*0c3c*/ 	.word	0x00017b20
        /*0c40*/ 	.word	0x00000006
        /*0c44*/ 	.word	0x000324a0
        /*0c48*/ 	.short	0x010a
        /*0c4a*/ 	.byte	0x3f
	.zero		1


	//   ....[57]....
        /*0c4c*/ 	.word	0x00017ce0
        /*0c50*/ 	.word	0x00000006
        /*0c54*/ 	.word	0x000324c0
        /*0c58*/ 	.short	0x010a
        /*0c5a*/ 	.byte	0x3f
	.zero		1


	//   ....[58]....
        /*0c5c*/ 	.word	0x00018ab0
        /*0c60*/ 	.word	0x00000009
        /*0c64*/ 	.word	0x00032440
        /*0c68*/ 	.short	0x010a
        /*0c6a*/ 	.byte	0x3f
	.zero		1


	//   ....[59]....
        /*0c6c*/ 	.word	0x000190d0
        /*0c70*/ 	.word	0x00000009
        /*0c74*/ 	.word	0x00032420
        /*0c78*/ 	.short	0x010a
        /*0c7a*/ 	.byte	0x3f
	.zero		1


	//   ....[60]....
        /*0c7c*/ 	.word	0x000191a0
        /*0c80*/ 	.word	0x00000005
        /*0c84*/ 	.word	0x00032460
        /*0c88*/ 	.short	0x010a
        /*0c8a*/ 	.byte	0x3f
	.zero		1


	//   ....[61]....
        /*0c8c*/ 	.word	0x000197d0
        /*0c90*/ 	.word	0x00000002
        /*0c94*/ 	.word	0x00032440
        /*0c98*/ 	.short	0x010a
        /*0c9a*/ 	.byte	0x3f
	.zero		1


	//   ....[62]....
        /*0c9c*/ 	.word	0x000199e0
        /*0ca0*/ 	.word	0x00000002
        /*0ca4*/ 	.word	0x00032460
        /*0ca8*/ 	.short	0x010a
        /*0caa*/ 	.byte	0x3f
	.zero		1


	//   ....[63]....
        /*0cac*/ 	.word	0x00019f30
        /*0cb0*/ 	.word	0x00000002
        /*0cb4*/ 	.word	0x00032440
        /*0cb8*/ 	.short	0x010a
        /*0cba*/ 	.byte	0x3f
	.zero		1


	//   ....[64]....
        /*0cbc*/ 	.word	0x0001a130
        /*0cc0*/ 	.word	0x00000002
        /*0cc4*/ 	.word	0x00032460
        /*0cc8*/ 	.short	0x010a
        /*0cca*/ 	.byte	0x3f
	.zero		1


	//   ....[65]....
        /*0ccc*/ 	.word	0x0001a610
        /*0cd0*/ 	.word	0x00000002
        /*0cd4*/ 	.word	0x00032440
        /*0cd8*/ 	.short	0x010a
        /*0cda*/ 	.byte	0x3f
	.zero		1


	//   ....[66]....
        /*0cdc*/ 	.word	0x0001a820
        /*0ce0*/ 	.word	0x00000002
        /*0ce4*/ 	.word	0x00032460
        /*0ce8*/ 	.short	0x010a
        /*0cea*/ 	.byte	0x3f
	.zero		1


	//   ....[67]....
        /*0cec*/ 	.word	0x0001b990
        /*0cf0*/ 	.word	0x00000000
        /*0cf4*/ 	.word	0x00032420
        /*0cf8*/ 	.short	0x010a
        /*0cfa*/ 	.byte	0x3f
	.zero		1


	//   ....[68]....
        /*0cfc*/ 	.word	0x0001bb30
        /*0d00*/ 	.word	0x00000006
        /*0d04*/ 	.word	0x00000000
        /*0d08*/ 	.short	0x010a
        /*0d0a*/ 	.byte	0x3f
	.zero		1


	//   ....[69]....
        /*0d0c*/ 	.word	0x0001bba0
        /*0d10*/ 	.word	0x00000007
        /*0d14*/ 	.word	0x00000000
        /*0d18*/ 	.short	0x010a
        /*0d1a*/ 	.byte	0x3f
	.zero		1


	//   ....[70]....
        /*0d1c*/ 	.word	0x0001bc10
        /*0d20*/ 	.word	0x00000004
        /*0d24*/ 	.word	0x00000000
        /*0d28*/ 	.short	0x010a
        /*0d2a*/ 	.byte	0x3f
	.zero		1


	//   ....[71]....
        /*0d2c*/ 	.word	0x0001bc40
        /*0d30*/ 	.word	0x00000003
        /*0d34*/ 	.word	0x00000000
        /*0d38*/ 	.short	0x010a
        /*0d3a*/ 	.byte	0x3f
	.zero		1


	//   ....[72]....
        /*0d3c*/ 	.word	0x0001bca0
        /*0d40*/ 	.word	0x0000005a
        /*0d44*/ 	.word	0x00032490
        /*0d48*/ 	.short	0x010a
        /*0d4a*/ 	.byte	0x3f
	.zero		1


	//   ....[73]....
        /*0d4c*/ 	.word	0x0001bcf0
        /*0d50*/ 	.word	0x0000005a
        /*0d54*/ 	.word	0x00032490
        /*0d58*/ 	.short	0x010a
        /*0d5a*/ 	.byte	0x3f
	.zero		1


	//   ....[74]....
        /*0d5c*/ 	.word	0x0001bd40
        /*0d60*/ 	.word	0x0000005a
        /*0d64*/ 	.word	0x00032490
        /*0d68*/ 	.short	0x010a
        /*0d6a*/ 	.byte	0x3f
	.zero		1


	//   ....[75]....
        /*0d6c*/ 	.word	0x0001bd90
        /*0d70*/ 	.word	0x0000005a
        /*0d74*/ 	.word	0x000324b0
        /*0d78*/ 	.short	0x010a
        /*0d7a*/ 	.byte	0x3f
	.zero		1


	//   ....[76]....
        /*0d7c*/ 	.word	0x0001c3d0
        /*0d80*/ 	.word	0x00000011
        /*0d84*/ 	.word	0x00032400
        /*0d88*/ 	.short	0x010a
        /*0d8a*/ 	.byte	0x3f
	.zero		1


	//   ....[77]....
        /*0d8c*/ 	.word	0x0001c920
        /*0d90*/ 	.word	0x00000011
        /*0d94*/ 	.word	0x00032400
        /*0d98*/ 	.short	0x010a
        /*0d9a*/ 	.byte	0x3f
	.zero		1


	//   ....[78]....
        /*0d9c*/ 	.word	0x0001c970
        /*0da0*/ 	.word	0x000000b3
        /*0da4*/ 	.word	0x00032430
        /*0da8*/ 	.short	0x010a
        /*0daa*/ 	.byte	0x3f
	.zero		1


	//   ....[79]....
        /*0dac*/ 	.word	0x0001c9c0
        /*0db0*/ 	.word	0x00000011
        /*0db4*/ 	.word	0x00032410
        /*0db8*/ 	.short	0x010a
        /*0dba*/ 	.byte	0x3f
	.zero		1


	//   ....[80]....
        /*0dbc*/ 	.word	0x0001ca10
        /*0dc0*/ 	.word	0x000000b3
        /*0dc4*/ 	.word	0x00032450
        /*0dc8*/ 	.short	0x010a
        /*0dca*/ 	.byte	0x3f
	.zero		1


	//   ....[81]....
        /*0dcc*/ 	.word	0x0001ca60
        /*0dd0*/ 	.word	0x000000d3
        /*0dd4*/ 	.word	0x00032430
        /*0dd8*/ 	.short	0x010a
        /*0dda*/ 	.byte	0x3f
	.zero		1


	//   ....[82]....
        /*0ddc*/ 	.word	0x0001cab0
        /*0de0*/ 	.word	0x000000d3
        /*0de4*/ 	.word	0x00032450
        /*0de8*/ 	.short	0x010a
        /*0dea*/ 	.byte	0x3f
	.zero		1


	//   ....[83]....
        /*0dec*/ 	.word	0x0001cb00
        /*0df0*/ 	.word	0x000000d3
        /*0df4*/ 	.word	0x00032430
        /*0df8*/ 	.short	0x010a
        /*0dfa*/ 	.byte	0x3f
	.zero		1


	//   ....[84]....
        /*0dfc*/ 	.word	0x0001cb50
        /*0e00*/ 	.word	0x000000d3
        /*0e04*/ 	.word	0x00032450
        /*0e08*/ 	.short	0x010a
        /*0e0a*/ 	.byte	0x3f
	.zero		1


	//   ....[85]....
        /*0e0c*/ 	.word	0x0001ccf0
        /*0e10*/ 	.word	0x00000009
        /*0e14*/ 	.word	0x00032420
        /*0e18*/ 	.short	0x010a
        /*0e1a*/ 	.byte	0x3f
	.zero		1


	//   ....[86]....
        /*0e1c*/ 	.word	0x0001cd40
        /*0e20*/ 	.word	0x00000005
        /*0e24*/ 	.word	0x000324a0
        /*0e28*/ 	.short	0x010a
        /*0e2a*/ 	.byte	0x3f
	.zero		1


	//   ....[87]....
        /*0e2c*/ 	.word	0x0001cd90
        /*0e30*/ 	.word	0x00000005
        /*0e34*/ 	.word	0x000324c0
        /*0e38*/ 	.short	0x010a
        /*0e3a*/ 	.byte	0x3f
	.zero		1


	//   ....[88]....
        /*0e3c*/ 	.word	0x0001cde0
        /*0e40*/ 	.word	0x00000006
        /*0e44*/ 	.word	0x000324a0
        /*0e48*/ 	.short	0x010a
        /*0e4a*/ 	.byte	0x3f
	.zero		1


	//   ....[89]....
        /*0e4c*/ 	.word	0x0001ce30
        /*0e50*/ 	.word	0x00000006
        /*0e54*/ 	.word	0x000324c0
        /*0e58*/ 	.short	0x010a
        /*0e5a*/ 	.byte	0x3f
	.zero		1


	//   ....[90]....
        /*0e5c*/ 	.word	0x0001cfd0
        /*0e60*/ 	.word	0x00000009
        /*0e64*/ 	.word	0x00032440
        /*0e68*/ 	.short	0x010a
        /*0e6a*/ 	.byte	0x3f
	.zero		1


	//   ....[91]....
        /*0e6c*/ 	.word	0x0001d050
        /*0e70*/ 	.word	0x00000009
        /*0e74*/ 	.word	0x00032420
        /*0e78*/ 	.short	0x010a
        /*0e7a*/ 	.byte	0x3f
	.zero		1


	//   ....[92]....
        /*0e7c*/ 	.word	0x0001d0a0
        /*0e80*/ 	.word	0x00000005
        /*0e84*/ 	.word	0x00032460
        /*0e88*/ 	.short	0x010a
        /*0e8a*/ 	.byte	0x3f
	.zero		1


	//   ....[93]....
        /*0e8c*/ 	.word	0x0001d0f0
        /*0e90*/ 	.word	0x00000002
        /*0e94*/ 	.word	0x00032440
        /*0e98*/ 	.short	0x010a
        /*0e9a*/ 	.byte	0x3f
	.zero		1


	//   ....[94]....
        /*0e9c*/ 	.word	0x0001d140
        /*0ea0*/ 	.word	0x00000002
        /*0ea4*/ 	.word	0x00032460
        /*0ea8*/ 	.short	0x010a
        /*0eaa*/ 	.byte	0x3f
	.zero		1


	//   ....[95]....
        /*0eac*/ 	.word	0x0001d190
        /*0eb0*/ 	.word	0x00000002
        /*0eb4*/ 	.word	0x00032440
        /*0eb8*/ 	.short	0x010a
        /*0eba*/ 	.byte	0x3f
	.zero		1


	//   ....[96]....
        /*0ebc*/ 	.word	0x0001d1e0
        /*0ec0*/ 	.word	0x00000002
        /*0ec4*/ 	.word	0x00032460
        /*0ec8*/ 	.short	0x010a
        /*0eca*/ 	.byte	0x3f
	.zero		1


	//   ....[97]....
        /*0ecc*/ 	.word	0x0001d230
        /*0ed0*/ 	.word	0x00000002
        /*0ed4*/ 	.word	0x00032440
        /*0ed8*/ 	.short	0x010a
        /*0eda*/ 	.byte	0x3f
	.zero		1


	//   ....[98]....
        /*0edc*/ 	.word	0x0001d280
        /*0ee0*/ 	.word	0x00000002
        /*0ee4*/ 	.word	0x00032460
        /*0ee8*/ 	.short	0x010a
        /*0eea*/ 	.byte	0x3f
	.zero		1


	//   ....[99]....
        /*0eec*/ 	.word	0x0001dc40
        /*0ef0*/ 	.word	0x00000000
        /*0ef4*/ 	.word	0x00032420
        /*0ef8*/ 	.short	0x010a
        /*0efa*/ 	.byte	0x3f
	.zero		1


	//   ....[100]....
        /*0efc*/ 	.word	0x0001dde0
        /*0f00*/ 	.word	0x00000006
        /*0f04*/ 	.word	0x00000000
        /*0f08*/ 	.short	0x010a
        /*0f0a*/ 	.byte	0x3f
	.zero		1


	//   ....[101]....
        /*0f0c*/ 	.word	0x0001de30
        /*0f10*/ 	.word	0x00000007
        /*0f14*/ 	.word	0x00000000
        /*0f18*/ 	.short	0x010a
        /*0f1a*/ 	.byte	0x3f
	.zero		1


	//   ....[102]....
        /*0f1c*/ 	.word	0x0001de80
        /*0f20*/ 	.word	0x00000004
        /*0f24*/ 	.word	0x00000000
        /*0f28*/ 	.short	0x010a
        /*0f2a*/ 	.byte	0x3f
	.zero		1


	//----- nvinfo : EIATTR_NUM_MBARRIERS
	.align		4
.L_646:
        /*0f2c*/ 	.byte	0x03, 0x38
        /*0f2e*/ 	.short	0x0017


	//----- nvinfo : EIATTR_EXIT_INSTR_OFFSETS
	.align		4
        /*0f30*/ 	.byte	0x04, 0x1c
        /*0f32*/ 	.short	(.L_648 - .L_647)


	//   ....[0]....
.L_647:
        /*0f34*/ 	.word	0x0001bc90


	//----- nvinfo : EIATTR_MAX_THREADS
	.align		4
.L_648:
        /*0f38*/ 	.byte	0x04, 0x05
        /*0f3a*/ 	.short	(.L_650 - .L_649)
.L_649:
        /*0f3c*/ 	.word	0x00000180
        /*0f40*/ 	.word	0x00000001
        /*0f44*/ 	.word	0x00000001


	//----- nvinfo : EIATTR_CRS_STACK_SIZE
	.align		4
.L_650:
        /*0f48*/ 	.byte	0x04, 0x1e
        /*0f4a*/ 	.short	(.L_652 - .L_651)
.L_651:
        /*0f4c*/ 	.word	0x00000000


	//----- nvinfo : EIATTR_CBANK_PARAM_SIZE
	.align		4
.L_652:
        /*0f50*/ 	.byte	0x03, 0x19
        /*0f52*/ 	.short	0x0b70


	//----- nvinfo : EIATTR_PARAM_CBANK
	.align		4
        /*0f54*/ 	.byte	0x04, 0x0a
        /*0f56*/ 	.short	(.L_654 - .L_653)
	.align		4
.L_653:
        /*0f58*/ 	.word	index@(.nv.constant0._ZN7cutlass13device_kernelIN5flash11enable_sm90INS1_16FlashAttnFwdSm90INS1_25CollectiveMainloopFwdSm90ILi2EN4cute5tupleIJNS5_1CILi1EEES8_S8_EEENS6_IJNS7_ILi128EEENS7_ILi96EEENS7_ILi64EEEEEELi256ENS_10bfloat16_tEfNS_4arch4Sm90ELb1ELb0ELb1ELb1ELb0ELb1ELb1ELb1ELb0ELb0ELb0ELb0EEENS1_21CollectiveEpilogueFwdINS6_IJSA_NS7_ILi256EEESB_EEES9_SE_SG_Li256ELb1ELb0ELb0ELb0EEENS1_36VarlenDynamicPersistentTileSchedulerILi128ELi96ELi256ELi32ELb0ELb0ELb1ELb1ELb1ELb1EEEEEEEEEvNT_6ParamsE)
        /*0f5c*/ 	.short	0x0210
        /*0f5e*/ 	.short	0x0b70


	//----- nvinfo : EIATTR_SW_WAR
	.align		4
.L_654:
        /*0f60*/ 	.byte	0x04, 0x36
        /*0f62*/ 	.short	(.L_656 - .L_655)
.L_655:
        /*0f64*/ 	.word	0x00000008
.L_656:


//--------------------- .nv.callgraph             --------------------------
	.section	.nv.callgraph,"",@"SHT_CUDA_CALLGRAPH"
	.align	4
	.sectionentsize	8
	.align		4
        /*0000*/ 	.word	0x00000000
	.align		4
        /*0004*/ 	.word	0xffffffff
	.align		4
        /*0008*/ 	.word	index@(_ZN7cutlass13device_kernelIN5flash11enable_sm90INS1_16FlashAttnFwdSm90INS1_25CollectiveMainloopFwdSm90ILi2EN4cute5tupleIJNS5_1CILi1EEES8_S8_EEENS6_IJNS7_ILi128EEENS7_ILi96EEENS7_ILi64EEEEEELi256ENS_10bfloat16_tEfNS_4arch4Sm90ELb0ELb0ELb1ELb0ELb0ELb0ELb0ELb1ELb0ELb0ELb0ELb0EEENS1_21CollectiveEpilogueFwdINS6_IJSA_NS7_ILi256EEESB_EEES9_SE_SG_Li256ELb0ELb0ELb0ELb0EEENS1_29StaticPersistentTileSchedulerILb0EEEEEEEEEvNT_6ParamsE)
	.align		4
        /*000c*/ 	.word	index@(__assertfail)
	.align		4
        /*0010*/ 	.word	index@(_ZN7cutlass13device_kernelIN5flash11enable_sm90INS1_16FlashAttnFwdSm90INS1_25CollectiveMainloopFwdSm90ILi2EN4cute5tupleIJNS5_1CILi1EEES8_S8_EEENS6_IJNS7_ILi128EEENS7_ILi96EEENS7_ILi64EEEEEELi256ENS_10bfloat16_tEfNS_4arch4Sm90ELb0ELb0ELb1ELb0ELb0ELb0ELb1ELb1ELb0ELb0ELb0ELb0EEENS1_21CollectiveEpilogueFwdINS6_IJSA_NS7_ILi256EEESB_EEES9_SE_SG_Li256ELb0ELb0ELb0ELb0EEENS1_29StaticPersistentTileSchedulerILb0EEEEEEEEEvNT_6ParamsE)
	.align		4
        /*0014*/ 	.word	index@(__assertfail)
	.align		4
        /*0018*/ 	.word	index@(_ZN7cutlass13device_kernelIN5flash11enable_sm90INS1_16FlashAttnFwdSm90INS1_25CollectiveMainloopFwdSm90ILi2EN4cute5tupleIJNS5_1CILi1EEES8_S8_EEENS6_IJNS7_ILi128EEENS7_ILi96EEENS7_ILi64EEEEEELi256ENS_10bfloat16_tEfNS_4arch4Sm90ELb0ELb0ELb1ELb1ELb0ELb0ELb0ELb1ELb0ELb0ELb0ELb0EEENS1_21CollectiveEpilogueFwdINS6_IJSA_NS7_ILi256EEESB_EEES9_SE_SG_Li256ELb1ELb0ELb0ELb0EEENS1_36VarlenDynamicPersistentTileSchedulerILi128ELi96ELi256ELi32ELb0ELb0ELb1ELb0ELb1ELb1EEEEEEEEEvNT_6ParamsE)
	.align		4
        /*001c*/ 	.word	index@(__assertfail)
	.align		4
        /*0020*/ 	.word	index@(_ZN7cutlass13device_kernelIN5flash11enable_sm90INS1_16FlashAttnFwdSm90INS1_25CollectiveMainloopFwdSm90ILi2EN4cute5tupleIJNS5_1CILi1EEES8_S8_EEENS6_IJNS7_ILi128EEENS7_ILi96EEENS7_ILi64EEEEEELi256ENS_10bfloat16_tEfNS_4arch4Sm90ELb0ELb0ELb1ELb1ELb0ELb1ELb0ELb1ELb0ELb0ELb0ELb0EEENS1_21CollectiveEpilogueFwdINS6_IJSA_NS7_ILi256EEESB_EEES9_SE_SG_Li256ELb1ELb0ELb0ELb0EEENS1_36VarlenDynamicPersistentTileSchedulerILi128ELi96ELi256ELi32ELb0ELb0ELb1ELb0ELb1ELb1EEEEEEEEEvNT_6ParamsE)
	.align		4
        /*0024*/ 	.word	index@(__assertfail)
	.align		4
        /*0028*/ 	.word	index@(_ZN7cutlass13device_kernelIN5flash11enable_sm90INS1_16FlashAttnFwdSm90INS1_25CollectiveMainloopFwdSm90ILi2EN4cute5tupleIJNS5_1CILi1EEES8_S8_EEENS6_IJNS7_ILi128EEENS7_ILi96EEENS7_ILi64EEEEEELi256ENS_10bfloat16_tEfNS_4arch4Sm90ELb0ELb0ELb1ELb1ELb0ELb0ELb1ELb1ELb0ELb0ELb0ELb0EEENS1_21CollectiveEpilogueFwdINS6_IJSA_NS7_ILi256EEESB_EEES9_SE_SG_Li256ELb1ELb0ELb0ELb0EEENS1_36VarlenDynamicPersistentTileSchedulerILi128ELi96ELi256ELi32ELb0ELb0ELb1ELb0ELb1ELb1EEEEEEEEEvNT_6ParamsE)
	.align		4
        /*002c*/ 	.word	index@(__assertfail)
	.align		4
        /*0030*/ 	.word	index@(_ZN7cutlass13device_kernelIN5flash11enable_sm90INS1_16FlashAttnFwdSm90INS1_25CollectiveMainloopFwdSm90ILi2EN4cute5tupleIJNS5_1CILi1EEES8_S8_EEENS6_IJNS7_ILi128EEENS7_ILi96EEENS7_ILi64EEEEEELi256ENS_10bfloat16_tEfNS_4arch4Sm90ELb0ELb0ELb1ELb1ELb0ELb1ELb1ELb1ELb0ELb0ELb0ELb0EEENS1_21CollectiveEpilogueFwdINS6_IJSA_NS7_ILi256EEESB_EEES9_SE_SG_Li256ELb1ELb0ELb0ELb0EEENS1_36VarlenDynamicPersistentTileSchedulerILi128ELi96ELi256ELi32ELb0ELb0ELb1ELb0ELb1ELb1EEEEEEEEEvNT_6ParamsE)
	.align		4
        /*0034*/ 	.word	index@(__assertfail)
	.align		4
        /*0038*/ 	.word	index@(_ZN7cutlass13device_kernelIN5flash11enable_sm90INS1_16FlashAttnFwdSm90INS1_25CollectiveMainloopFwdSm90ILi2EN4cute5tupleIJNS5_1CILi1EEES8_S8_EEENS6_IJNS7_ILi128EEENS7_ILi96EEENS7_ILi64EEEEEELi256ENS_10bfloat16_tEfNS_4arch4Sm90ELb0ELb1ELb1ELb0ELb0ELb0ELb0ELb1ELb0ELb0ELb0ELb0EEENS1_21CollectiveEpilogueFwdINS6_IJSA_NS7_ILi256EEESB_EEES9_SE_SG_Li256ELb0ELb0ELb0ELb0EEENS1_30DynamicPersistentTileSchedulerILi256ELi32ELb0ELb0ELb1EEEEEEEEEvNT_6ParamsE)
	.align		4
        /*003c*/ 	.word	index@(__assertfail)
	.align		4
        /*0040*/ 	.word	index@(_ZN7cutlass13device_kernelIN5flash11enable_sm90INS1_16FlashAttnFwdSm90INS1_25CollectiveMainloopFwdSm90ILi2EN4cute5tupleIJNS5_1CILi1EEES8_S8_EEENS6_IJNS7_ILi128EEENS7_ILi96EEENS7_ILi64EEEEEELi256ENS_10bfloat16_tEfNS_4arch4Sm90ELb0ELb1ELb1ELb0ELb0ELb0ELb1ELb1ELb0ELb0ELb0ELb0EEENS1_21CollectiveEpilogueFwdINS6_IJSA_NS7_ILi256EEESB_EEES9_SE_SG_Li256ELb0ELb0ELb0ELb0EEENS1_30DynamicPersistentTileSchedulerILi256ELi32ELb0ELb0ELb1EEEEEEEEEvNT_6ParamsE)
	.align		4
        /*0044*/ 	.word	index@(__assertfail)
	.align		4
        /*0048*/ 	.word	index@(_ZN7cutlass13device_kernelIN5flash11enable_sm90INS1_16FlashAttnFwdSm90INS1_25CollectiveMainloopFwdSm90ILi2EN4cute5tupleIJNS5_1CILi1EEES8_S8_EEENS6_IJNS7_ILi128EEENS7_ILi96EEENS7_ILi64EEEEEELi256ENS_10bfloat16_tEfNS_4arch4Sm90ELb0ELb1ELb1ELb1ELb0ELb0ELb0ELb1ELb0ELb0ELb0ELb0EEENS1_21CollectiveEpilogueFwdINS6_IJSA_NS7_ILi256EEESB_EEES9_SE_SG_Li256ELb1ELb0ELb0ELb0EEENS1_36VarlenDynamicPersistentTileSchedulerILi128ELi96ELi256ELi32ELb0ELb0ELb1ELb1ELb0ELb1EEEEEEEEEvNT_6ParamsE)
	.align		4
        /*004c*/ 	.word	index@(__assertfail)
	.align		4
        /*0050*/ 	.word	index@(_ZN7cutlass13device_kernelIN5flash11enable_sm90INS1_16FlashAttnFwdSm90INS1_25CollectiveMainloopFwdSm90ILi2EN4cute5tupleIJNS5_1CILi1EEES8_S8_EEENS6_IJNS7_ILi128EEENS7_ILi96EEENS7_ILi64EEEEEELi256ENS_10bfloat16_tEfNS_4arch4Sm90ELb0ELb1ELb1ELb1ELb0ELb1ELb0ELb1ELb0ELb0ELb0ELb0EEENS1_21CollectiveEpilogueFwdINS6_IJSA_NS7_ILi256EEESB_EEES9_SE_SG_Li256ELb1ELb0ELb0ELb0EEENS1_36VarlenDynamicPersistentTileSchedulerILi128ELi96ELi256ELi32ELb0ELb0ELb1ELb1ELb0ELb1EEEEEEEEEvNT_6ParamsE)
	.align		4
        /*0054*/ 	.word	index@(__assertfail)
	.align		4
        /*0058*/ 	.word	index@(_ZN7cutlass13device_kernelIN5flash11enable_sm90INS1_16FlashAttnFwdSm90INS1_25CollectiveMainloopFwdSm90ILi2EN4cute5tupleIJNS5_1CILi1EEES8_S8_EEENS6_IJNS7_ILi128EEENS7_ILi96EEENS7_ILi64EEEEEELi256ENS_10bfloat16_tEfNS_4arch4Sm90ELb0ELb1ELb1ELb1ELb0ELb0ELb1ELb1ELb0ELb0ELb0ELb0EEENS1_21CollectiveEpilogueFwdINS6_IJSA_NS7_ILi256EEESB_EEES9_SE_SG_Li256ELb1ELb0ELb0ELb0EEENS1_36VarlenDynamicPersistentTileSchedulerILi128ELi96ELi256ELi32ELb0ELb0ELb1ELb1ELb0ELb1EEEEEEEEEvNT_6ParamsE)
	.align		4
        /*005c*/ 	.word	index@(__assertfail)
	.align		4
        /*0060*/ 	.word	index@(_ZN7cutlass13device_kernelIN5flash11enable_sm90INS1_16FlashAttnFwdSm90INS1_25CollectiveMainloopFwdSm90ILi2EN4cute5tupleIJNS5_1CILi1EEES8_S8_EEENS6_IJNS7_ILi128EEENS7_ILi96EEENS7_ILi64EEEEEELi256ENS_10bfloat16_tEfNS_4arch4Sm90ELb0ELb1ELb1ELb1ELb0ELb1ELb1ELb1ELb0ELb0ELb0ELb0EEENS1_21CollectiveEpilogueFwdINS6_IJSA_NS7_ILi256EEESB_EEES9_SE_SG_Li256ELb1ELb0ELb0ELb0EEENS1_36VarlenDynamicPersistentTileSchedulerILi128ELi96ELi256ELi32ELb0ELb0ELb1ELb1ELb0ELb1EEEEEEEEEvNT_6ParamsE)
	.align		4
        /*0064*/ 	.word	index@(__assertfail)
	.align		4
        /*0068*/ 	.word	index@(_ZN7cutlass13device_kernelIN5flash11enable_sm90INS1_16FlashAttnFwdSm90INS1_25CollectiveMainloopFwdSm90ILi2EN4cute5tupleIJNS5_1CILi1EEES8_S8_EEENS6_IJNS7_ILi128EEENS7_ILi96EEENS7_ILi64EEEEEELi256ENS_10bfloat16_tEfNS_4arch4Sm90ELb1ELb0ELb1ELb0ELb0ELb0ELb0ELb1ELb0ELb0ELb0ELb0EEENS1_21CollectiveEpilogueFwdINS6_IJSA_NS7_ILi256EEESB_EEES9_SE_SG_Li256ELb0ELb0ELb0ELb0EEENS1_30DynamicPersistentTileSchedulerILi256ELi32ELb0ELb0ELb1EEEEEEEEEvNT_6ParamsE)
	.align		4
        /*006c*/ 	.word	index@(__assertfail)
	.align		4
        /*0070*/ 	.word	index@(_ZN7cutlass13device_kernelIN5flash11enable_sm90INS1_16FlashAttnFwdSm90INS1_25CollectiveMainloopFwdSm90ILi2EN4cute5tupleIJNS5_1CILi1EEES8_S8_EEENS6_IJNS7_ILi128EEENS7_ILi96EEENS7_ILi64EEEEEELi256ENS_10bfloat16_tEfNS_4arch4Sm90ELb1ELb0ELb1ELb0ELb0ELb0ELb1ELb1ELb0ELb0ELb0ELb0EEENS1_21CollectiveEpilogueFwdINS6_IJSA_NS7_ILi256EEESB_EEES9_SE_SG_Li256ELb0ELb0ELb0ELb0EEENS1_30DynamicPersistentTileSchedulerILi256ELi32ELb0ELb0ELb1EEEEEEEEEvNT_6ParamsE)
	.align		4
        /*0074*/ 	.word	index@(__assertfail)
	.align		4
        /*0078*/ 	.word	index@(_ZN7cutlass13device_kernelIN5flash11enable_sm90INS1_16FlashAttnFwdSm90INS1_25CollectiveMainloopFwdSm90ILi2EN4cute5tupleIJNS5_1CILi1EEES8_S8_EEENS6_IJNS7_ILi128EEENS7_ILi96EEENS7_ILi64EEEEEELi256ENS_10bfloat16_tEfNS_4arch4Sm90ELb1ELb0ELb1ELb1ELb0ELb0ELb0ELb1ELb0ELb0ELb0ELb0EEENS1_21CollectiveEpilogueFwdINS6_IJSA_NS7_ILi256EEESB_EEES9_SE_SG_Li256ELb1ELb0ELb0ELb0EEENS1_36VarlenDynamicPersistentTileSchedulerILi128ELi96ELi256ELi32ELb0ELb0ELb1ELb1ELb1ELb1EEEEEEEEEvNT_6ParamsE)
	.align		4
        /*007c*/ 	.word	index@(__assertfail)
	.align		4
        /*0080*/ 	.word	index@(_ZN7cutlass13device_kernelIN5flash11enable_sm90INS1_16FlashAttnFwdSm90INS1_25CollectiveMainloopFwdSm90ILi2EN4cute5tupleIJNS5_1CILi1EEES8_S8_EEENS6_IJNS7_ILi128EEENS7_ILi96EEENS7_ILi64EEEEEELi256ENS_10bfloat16_tEfNS_4arch4Sm90ELb1ELb0ELb1ELb1ELb0ELb1ELb0ELb1ELb0ELb0ELb0ELb0EEENS1_21CollectiveEpilogueFwdINS6_IJSA_NS7_ILi256EEESB_EEES9_SE_SG_Li256ELb1ELb0ELb0ELb0EEENS1_36VarlenDynamicPersistentTileSchedulerILi128ELi96ELi256ELi32ELb0ELb0ELb1ELb1ELb1ELb1EEEEEEEEEvNT_6ParamsE)
	.align		4
        /*0084*/ 	.word	index@(__assertfail)
	.align		4
        /*0088*/ 	.word	index@(_ZN7cutlass13device_kernelIN5flash11enable_sm90INS1_16FlashAttnFwdSm90INS1_25CollectiveMainloopFwdSm90ILi2EN4cute5tupleIJNS5_1CILi1EEES8_S8_EEENS6_IJNS7_ILi128EEENS7_ILi96EEENS7_ILi64EEEEEELi256ENS_10bfloat16_tEfNS_4arch4Sm90ELb1ELb0ELb1ELb1ELb0ELb0ELb1ELb1ELb0ELb0ELb0ELb0EEENS1_21CollectiveEpilogueFwdINS6_IJSA_NS7_ILi256EEESB_EEES9_SE_SG_Li256ELb1ELb0ELb0ELb0EEENS1_36VarlenDynamicPersistentTileSchedulerILi128ELi96ELi256ELi32ELb0ELb0ELb1ELb1ELb1ELb1EEEEEEEEEvNT_6ParamsE)
	.align		4
        /*008c*/ 	.word	index@(__assertfail)
	.align		4
        /*0090*/ 	.word	index@(_ZN7cutlass13device_kernelIN5flash11enable_sm90INS1_16FlashAttnFwdSm90INS1_25CollectiveMainloopFwdSm90ILi2EN4cute5tupleIJNS5_1CILi1EEES8_S8_EEENS6_IJNS7_ILi128EEENS7_ILi96EEENS7_ILi64EEEEEELi256ENS_10bfloat16_tEfNS_4arch4Sm90ELb1ELb0ELb1ELb1ELb0ELb1ELb1ELb1ELb0ELb0ELb0ELb0EEENS1_21CollectiveEpilogueFwdINS6_IJSA_NS7_ILi256EEESB_EEES9_SE_SG_Li256ELb1ELb0ELb0ELb0EEENS1_36VarlenDynamicPersistentTileSchedulerILi128ELi96ELi256ELi32ELb0ELb0ELb1ELb1ELb1ELb1EEEEEEEEEvNT_6ParamsE)
	.align		4
        /*0094*/ 	.word	index@(__assertfail)
	.align		4
        /*0098*/ 	.word	0x00000000
	.align		4
        /*009c*/ 	.word	0xfffffffe
	.align		4
        /*00a0*/ 	.word	0x00000000
	.align		4
        /*00a4*/ 	.word	0xfffffffd
	.align		4
        /*00a8*/ 	.word	0x00000000
	.align		4
        /*00ac*/ 	.word	0xfffffffc


//--------------------- .nv.constant4             --------------------------
	.section	.nv.constant4,"a",@progbits
	.align	8
	.align		8
.nv.constant4:
        /*0000*/ 	.dword	__assertfail
	.align		8
        /*0008*/ 	.dword	__unnamed_1
	.align		8
        /*0010*/ 	.dword	__unnamed_2
	.align		8
        /*0018*/ 	.dword	__unnamed_3
	.align		8
        /*0020*/ 	.dword	__unnamed_4
	.align		8
        /*0028*/ 	.dword	__unnamed_5
	.align		8
        /*0030*/ 	.dword	__unnamed_6
	.align		8
        /*0038*/ 	.dword	_ZN77_INTERNAL_f460170c_41_flash_fwd_hdim64_256_bf16_softcap_sm90_cu_cb12e5b6_36164cuda3std3__45__cpo5beginE
	.align		8
        /*0040*/ 	.dword	_ZN77_INTERNAL_f460170c_41_flash_fwd_hdim64_256_bf16_softcap_sm90_cu_cb12e5b6_36164cuda3std3__45__cpo3endE
	.align		8
        /*0048*/ 	.dword	_ZN77_INTERNAL_f460170c_41_flash_fwd_hdim64_256_bf16_softcap_sm90_cu_cb12e5b6_36164cuda3std3__45__cpo6cbeginE
	.align		8
        /*0050*/ 	.dword	_ZN77_INTERNAL_f460170c_41_flash_fwd_hdim64_256_bf16_softcap_sm90_cu_cb12e5b6_36164cuda3std3__45__cpo4cendE
	.align		8
        /*0058*/ 	.dword	_ZN77_INTERNAL_f460170c_41_flash_fwd_hdim64_256_bf16_softcap_sm90_cu_cb12e5b6_36164cuda3std3__479_GLOBAL__N__f460170c_41_flash_fwd_hdim64_256_bf16_softcap_sm90_cu_cb12e5b6_36166ignoreE
	.align		8
        /*0060*/ 	.dword	_ZN77_INTERNAL_f460170c_41_flash_fwd_hdim64_256_bf16_softcap_sm90_cu_cb12e5b6_36164cuda3std3__419piecewise_constructE
	.align		8
        /*0068*/ 	.dword	_ZN77_INTERNAL_f460170c_41_flash_fwd_hdim64_256_bf16_softcap_sm90_cu_cb12e5b6_36164cuda3std3__48in_placeE
	.align		8
        /*0070*/ 	.dword	_ZN77_INTERNAL_f460170c_41_flash_fwd_hdim64_256_bf16_softcap_sm90_cu_cb12e5b6_36164cuda3std6ranges3__45__cpo4swapE
	.align		8
        /*0078*/ 	.dword	_ZN77_INTERNAL_f460170c_41_flash_fwd_hdim64_256_bf16_softcap_sm90_cu_cb12e5b6_36164cuda3std6ranges3__45__cpo9iter_moveE
	.align		8
        /*0080*/ 	.dword	_ZN77_INTERNAL_f460170c_41_flash_fwd_hdim64_256_bf16_softcap_sm90_cu_cb12e5b6_36164cute7productE
	.align		8
        /*0088*/ 	.dword	_ZN77_INTERNAL_f460170c_41_flash_fwd_hdim64_256_bf16_softcap_sm90_cu_cb12e5b6_36164cute1_E
	.align		8
        /*0090*/ 	.dword	$str$20
	.align		8
        /*0098*/ 	.dword	$str$21


//--------------------- .text._ZN7cutlass13device_kernelIN5flash11enable_sm90INS1_16FlashAttnFwdSm90INS1_25CollectiveMainloopFwdSm90ILi2EN4cute5tupleIJNS5_1CILi1EEES8_S8_EEENS6_IJNS7_ILi128EEENS7_ILi96EEENS7_ILi64EEEEEELi256ENS_10bfloat16_tEfNS_4arch4Sm90ELb0ELb0ELb1ELb0ELb0ELb0ELb0ELb1ELb0ELb0ELb0ELb0EEENS1_21CollectiveEpilogueFwdINS6_IJSA_NS7_ILi256EEESB_EEES9_SE_SG_Li256ELb0ELb0ELb0ELb0EEENS1_29StaticPersistentTileSchedulerILb0EEEEEEEEEvNT_6ParamsE --------------------------
	.section	.text._ZN7cutlass13device_kernelIN5flash11enable_sm90INS1_16FlashAttnFwdSm90INS1_25CollectiveMainloopFwdSm90ILi2EN4cute5tupleIJNS5_1CILi1EEES8_S8_EEENS6_IJNS7_ILi128EEENS7_ILi96EEENS7_ILi64EEEEEELi256ENS_10bfloat16_tEfNS_4arch4Sm90ELb0ELb0ELb1ELb0ELb0ELb0ELb0ELb1ELb0ELb0ELb0ELb0EEENS1_21CollectiveEpilogueFwdINS6_IJSA_NS7_ILi256EEESB_EEES9_SE_SG_Li256ELb0ELb0ELb0ELb0EEENS1_29StaticPersistentTileSchedulerILb0EEEEEEEEEvNT_6ParamsE,"ax",@progbits
	.align	128
.text._ZN7cutlass13device_kernelIN5flash11enable_sm90INS1_16FlashAttnFwdSm90INS1_25CollectiveMainloopFwdSm90ILi2EN4cute5tupleIJNS5_1CILi1EEES8_S8_EEENS6_IJNS7_ILi128EEENS7_ILi96EEENS7_ILi64EEEEEELi256ENS_10bfloat16_tEfNS_4arch4Sm90ELb0ELb0ELb1ELb0ELb0ELb0ELb0ELb1ELb0ELb0ELb0ELb0EEENS1_21CollectiveEpilogueFwdINS6_IJSA_NS7_ILi256EEESB_EEES9_SE_SG_Li256ELb0ELb0ELb0ELb0EEENS1_29StaticPersistentTileSchedulerILb0EEEEEEEEEvNT_6ParamsE:
        .type           _ZN7cutlass13device_kernelIN5flash11enable_sm90INS1_16FlashAttnFwdSm90INS1_25CollectiveMainloopFwdSm90ILi2EN4cute5tupleIJNS5_1CILi1EEES8_S8_EEENS6_IJNS7_ILi128EEENS7_ILi96EEENS7_ILi64EEEEEELi256ENS_10bfloat16_tEfNS_4arch4Sm90ELb0ELb0ELb1ELb0ELb0ELb0ELb0ELb1ELb0ELb0ELb0ELb0EEENS1_21CollectiveEpilogueFwdINS6_IJSA_NS7_ILi256EEESB_EEES9_SE_SG_Li256ELb0ELb0ELb0ELb0EEENS1_29StaticPersistentTileSchedulerILb0EEEEEEEEEvNT_6ParamsE,@function
        .size           _ZN7cutlass13device_kernelIN5flash11enable_sm90INS1_16FlashAttnFwdSm90INS1_25CollectiveMainloopFwdSm90ILi2EN4cute5tupleIJNS5_1CILi1EEES8_S8_EEENS6_IJNS7_ILi128EEENS7_ILi96EEENS7_ILi64EEEEEELi256ENS_10bfloat16_tEfNS_4arch4Sm90ELb0ELb0ELb1ELb0ELb0ELb0ELb0ELb1ELb0ELb0ELb0ELb0EEENS1_21CollectiveEpilogueFwdINS6_IJSA_NS7_ILi256EEESB_EEES9_SE_SG_Li256ELb0ELb0ELb0ELb0EEENS1_29StaticPersistentTileSchedulerILb0EEEEEEEEEvNT_6ParamsE,(.L_x_4714 - _ZN7cutlass13device_kernelIN5flash11enable_sm90INS1_16FlashAttnFwdSm90INS1_25CollectiveMainloopFwdSm90ILi2EN4cute5tupleIJNS5_1CILi1EEES8_S8_EEENS6_IJNS7_ILi128EEENS7_ILi96EEENS7_ILi64EEEEEELi256ENS_10bfloat16_tEfNS_4arch4Sm90ELb0ELb0ELb1ELb0ELb0ELb0ELb0ELb1ELb0ELb0ELb0ELb0EEENS1_21CollectiveEpilogueFwdINS6_IJSA_NS7_ILi256EEESB_EEES9_SE_SG_Li256ELb0ELb0ELb0ELb0EEENS1_29StaticPersistentTileSchedulerILb0EEEEEEEEEvNT_6ParamsE)
        .other          _ZN7cutlass13device_kernelIN5flash11enable_sm90INS1_16FlashAttnFwdSm90INS1_25CollectiveMainloopFwdSm90ILi2EN4cute5tupleIJNS5_1CILi1EEES8_S8_EEENS6_IJNS7_ILi128EEENS7_ILi96EEENS7_ILi64EEEEEELi256ENS_10bfloat16_tEfNS_4arch4Sm90ELb0ELb0ELb1ELb0ELb0ELb0ELb0ELb1ELb0ELb0ELb0ELb0EEENS1_21CollectiveEpilogueFwdINS6_IJSA_NS7_ILi256EEESB_EEES9_SE_SG_Li256ELb0ELb0ELb0ELb0EEENS1_29StaticPersistentTileSchedulerILb0EEEEEEEEEvNT_6ParamsE,@"STO_CUDA_ENTRY STV_DEFAULT"
_ZN7cutlass13device_kernelIN5flash11enable_sm90INS1_16FlashAttnFwdSm90INS1_25CollectiveMainloopFwdSm90ILi2EN4cute5tupleIJNS5_1CILi1EEES8_S8_EEENS6_IJNS7_ILi128EEENS7_ILi96EEENS7_ILi64EEEEEELi256ENS_10bfloat16_tEfNS_4arch4Sm90ELb0ELb0ELb1ELb0ELb0ELb0ELb0ELb1ELb0ELb0ELb0ELb0EEENS1_21CollectiveEpilogueFwdINS6_IJSA_NS7_ILi256EEESB_EEES9_SE_SG_Li256ELb0ELb0ELb0ELb0EEENS1_29StaticPersistentTileSchedulerILb0EEEEEEEEEvNT_6ParamsE:
[----:B------:R-:W1:Y:S02]  /*0000*/  LDC R1, c[0x0][0x28] ;  /* 0x00000a00ff017b82 */ /* 0x000e640000000800 */
[----:B-1----:R-:W-:Y:S01]  /*0010*/  VIADD R1, R1, 0xffffffe0 ;  /* 0xffffffe001017836 */ /* 0x002fe20000000000 */
[----:B------:R-:W1:Y:S01]  /*0020*/  S2R R3, SR_TID.X ;  /* 0x0000000000037919 */ /* 0x000e620000002100 */
[----:B------:R-:W-:Y:S01]  /*0030*/  ELECT P0, URZ, PT ;  /* 0x00000000003f782f */ /* 0x000fe20003800000 */
[----:B------:R-:W-:Y:S01]  /*0040*/  BSSY B0, `(.L_x_0) ;  /* 0x0000014000007945 */ /* 0x000fe20003800000 */
[--C-:B-1----:R-:W-:Y:S02]  /*0050*/  SHF.R.U32.HI R0, RZ, 0x5, R3.reuse ;  /* 0x00000005ff007819 */ /* 0x102fe40000011603 */
[----:B------:R-:W-:-:S03]  /*0060*/  SHF.R.U32.HI R18, RZ, 0x7, R3 ;  /* 0x00000007ff127819 */ /* 0x000fc60000011603 */
[----:B------:R-:W1:Y:S02]  /*0070*/  SHFL.IDX PT, R2, R0, RZ, 0x1f ;  /* 0x00001fff00027589 */ /* 0x000e6400000e0000 */
[----:B-1----:R-:W-:-:S13]  /*0080*/  ISETP.EQ.AND P0, PT, R2, RZ, P0 ;  /* 0x000000ff0200720c */ /* 0x002fda0000702270 */
[----:B------:R-:W-:Y:S05]  /*0090*/  @!P0 BRA `(.L_x_1) ;  /* 0x0000000000388947 */ /* 0x000fea0003800000 */
[----:B------:R-:W-:Y:S02]  /*00a0*/  ULDC.64 UR4, c[0x0][0x198] ;  /* 0x0000660000047ab9 */ /* 0x000fe40000000a00 */
[----:B------:R-:W-:Y:S02]  /*00b0*/  UIADD3 UR6, UP0, UR4, 0x270, URZ ;  /* 0x0000027004067890 */ /* 0x000fe4000ff1e03f */
[----:B------:R-:W-:Y:S02]  /*00c0*/  UIADD3 UR8, UP1, UR4, 0x370, URZ ;  /* 0x0000037004087890 */ /* 0x000fe4000ff3e03f */
[----:B------:R-:W-:Y:S02]  /*00d0*/  UIADD3 UR10, UP2, UR4, 0x470, URZ ;  /* 0x00000470040a7890 */ /* 0x000fe4000ff5e03f */
[----:B------:R-:W-:Y:S02]  /*00e0*/  UIADD3 UR4, UP3, UR4, 0x9f0, URZ ;  /* 0x000009f004047890 */ /* 0x000fe4000ff7e03f */
[----:B------:R-:W-:-:S02]  /*00f0*/  UIADD3.X UR7, URZ, UR5, URZ, UP0, !UPT ;  /* 0x000000053f077290 */ /* 0x000fc400087fe43f */
[----:B------:R-:W-:Y:S02]  /*0100*/  UIADD3.X UR9, URZ, UR5, URZ, UP1, !UPT ;  /* 0x000000053f097290 */ /* 0x000fe40008ffe43f */
[----:B------:R-:W-:Y:S02]  /*0110*/  UIADD3.X UR11, URZ, UR5, URZ, UP2, !UPT ;  /* 0x000000053f0b7290 */ /* 0x000fe400097fe43f */
[----:B------:R-:W-:-:S03]  /*0120*/  UIADD3.X UR5, URZ, UR5, URZ, UP3, !UPT ;  /* 0x000000053f057290 */ /* 0x000fc60009ffe43f */
[----:B------:R1:W-:Y:S02]  /*0130*/  UTMACCTL.PF [UR6] ;  /* 0x00000000060079b9 */ /* 0x0003e40008040000 */
[----:B------:R1:W-:Y:S02]  /*0140*/  UTMACCTL.PF [UR8] ;  /* 0x00000000080079b9 */ /* 0x0003e40008040000 */
[----:B------:R1:W-:Y:S02]  /*0150*/  UTMACCTL.PF [UR10] ;  /* 0x000000000a0079b9 */ /* 0x0003e40008040000 */
[----:B------:R1:W-:Y:S02]  /*0160*/  UTMACCTL.PF [UR4] ;  /* 0x00000000040079b9 */ /* 0x0003e40008040000 */
[----:B-1----:R-:W-:Y:S01]  /*0170*/  NOP ;  /* 0x0000000000007918 */ /* 0x002fe20000000000 */
.L_x_1:
[----:B------:R-:W-:Y:S05]  /*0180*/  BSYNC B0 ;  /* 0x0000000000007941 */ /* 0x000fea0003800000 */
.L_x_0:
[----:B------:R-:W-:Y:S01]  /*0190*/  VOTEU.ANY UP0, P0 ;  /* 0x00000000003f7886 */ /* 0x000fe20000000100 */
[----:B------:R-:W1:Y:S01]  /*01a0*/  SHFL.IDX PT, R4, R18, RZ, 0x1f ;  /* 0x00001fff12047589 */ /* 0x000e6200000e0000 */
[----:B------:R-:W-:Y:S01]  /*01b0*/  UMOV UR4, 0x1 ;  /* 0x0000000100047882 */ /* 0x000fe20000000000 */
[----:B------:R-:W-:Y:S01]  /*01c0*/  VOTEU.ANY UP1, P0 ;  /* 0x00000000003f7886 */ /* 0x000fe20000020100 */
[----:B------:R-:W-:Y:S01]  /*01d0*/  VOTEU.ANY UP2, P0 ;  /* 0x00000000003f7886 */ /* 0x000fe20000040100 */
[----:B------:R-:W2:Y:S01]  /*01e0*/  @UP0 S2UR UR7, SR_CgaCtaId ;  /* 0x00000000000709c3 */ /* 0x000ea20000008800 */
[----:B------:R-:W3:Y:S01]  /*01f0*/  SHFL.IDX PT, R2, R0, RZ, 0x1f ;  /* 0x00001fff00027589 */ /* 0x000ee200000e0000 */
[----:B------:R-:W-:Y:S01]  /*0200*/  @UP0 UMOV UR6, 0x400 ;  /* 0x0000040000060882 */ /* 0x000fe20000000000 */
[----:B------:R-:W-:-:S04]  /*0210*/  @UP0 UIADD3 UR4, -UR4, 0x100000, URZ ;  /* 0x0010000004040890 */ /* 0x000fc8000fffe13f */
[----:B------:R-:W-:Y:S02]  /*0220*/  @UP0 USHF.L.U32 UR5, UR4, 0xb, URZ ;  /* 0x0000000b04050899 */ /* 0x000fe4000800063f */
[----:B------:R-:W-:Y:S01]  /*0230*/  @UP0 USHF.L.U32 UR4, UR4, 0x1, URZ ;  /* 0x0000000104040899 */ /* 0x000fe2000800063f */
[----:B-1----:R-:W-:Y:S01]  /*0240*/  R2UR UR8, R4 ;  /* 0x00000000040872ca */ /* 0x002fe200000e0000 */
[----:B--2---:R-:W-:Y:S01]  /*0250*/  @UP0 ULEA UR6, UR7, UR6, 0x18 ;  /* 0x0000000607060291 */ /* 0x004fe2000f8ec03f */
[----:B---3--:R-:W-:-:S11]  /*0260*/  ISETP.NE.AND P1, PT, R2, RZ, PT ;  /* 0x000000ff0200720c */ /* 0x008fd60003f25270 */
[----:B------:R-:W-:Y:S01]  /*0270*/  UISETP.NE.AND UP0, UPT, UR8, URZ, UPT ;  /* 0x0000003f0800728c */ /* 0x000fe2000bf05270 */
[----:B------:R-:W1:Y:S02]  /*0280*/  FENCE.VIEW.ASYNC.S ;  /* 0x00000000000073c6 */ /* 0x000e640000000000 */
[----:B-1----:R1:W2:Y:S01]  /*0290*/  @UP1 SYNCS.EXCH.64 URZ, [UR6+0x22800], UR4 ;  /* 0x02280004063f15b2 */ /* 0x0022a20008000100 */
[----:B------:R1:W3:Y:S01]  /*02a0*/  @UP2 SYNCS.EXCH.64 URZ, [UR6+0x22820], UR4 ;  /* 0x02282004063f25b2 */ /* 0x0002e20008000100 */
[----:B------:R-:W-:Y:S06]  /*02b0*/  @P1 BRA `(.L_x_2) ;  /* 0x0000000000481947 */ /* 0x000fec0003800000 */
[----:B-1----:R-:W1:Y:S01]  /*02c0*/  S2UR UR5, SR_CgaCtaId ;  /* 0x00000000000579c3 */ /* 0x002e620000008800 */
[----:B------:R-:W-:Y:S01]  /*02d0*/  UMOV UR4, 0x400 ;  /* 0x0000040000047882 */ /* 0x000fe20000000000 */
[----:B------:R-:W-:Y:S01]  /*02e0*/  UMOV UR6, 0x1 ;  /* 0x0000000100067882 */ /* 0x000fe20000000000 */
[----:B------:R-:W-:Y:S01]  /*02f0*/  UMOV UR9, 0x2 ;  /* 0x0000000200097882 */ /* 0x000fe20000000000 */
[----:B------:R-:W-:-:S04]  /*0300*/  UIADD3 UR6, -UR6, 0x100000, URZ ;  /* 0x0010000006067890 */ /* 0x000fc8000fffe13f */
[----:B------:R-:W-:Y:S02]  /*0310*/  USHF.L.U32 UR7, UR6, 0xb, URZ ;  /* 0x0000000b06077899 */ /* 0x000fe4000800063f */
[----:B------:R-:W-:Y:S01]  /*0320*/  USHF.L.U32 UR6, UR6, 0x1, URZ ;  /* 0x0000000106067899 */ /* 0x000fe2000800063f */
[----:B------:R-:W-:Y:S01]  /*0330*/  ELECT P0, URZ, PT ;  /* 0x00000000003f782f */ /* 0x000fe20003800000 */
[----:B-1----:R-:W-:Y:S02]  /*0340*/  ULEA UR8, UR5, UR4, 0x18 ;  /* 0x0000000405087291 */ /* 0x002fe4000f8ec03f */
[----:B------:R-:W-:-:S04]  /*0350*/  UIADD3 UR4, -UR9, 0x100000, URZ ;  /* 0x0010000009047890 */ /* 0x000fc8000fffe13f */
[----:B------:R-:W-:Y:S02]  /*0360*/  USHF.L.U32 UR5, UR4, 0xb, URZ ;  /* 0x0000000b04057899 */ /* 0x000fe4000800063f */
[----:B------:R-:W-:Y:S01]  /*0370*/  USHF.L.U32 UR4, UR4, 0x1, URZ ;  /* 0x0000000104047899 */ /* 0x000fe2000800063f */
[----:B------:R-:W1:Y:S03]  /*0380*/  FENCE.VIEW.ASYNC.S ;  /* 0x00000000000073c6 */ /* 0x000e660000000000 */
[----:B-1----:R4:W1:Y:S08]  /*0390*/  SYNCS.EXCH.64 URZ, [UR8+0x22830], UR6 ;  /* 0x02283006083f75b2 */ /* 0x0028700008000100 */
[----:B------:R4:W1:Y:S01]  /*03a0*/  SYNCS.EXCH.64 URZ, [UR8+0x22840], UR4 ;  /* 0x02284004083f75b2 */ /* 0x0008620008000100 */
[----:B------:R4:W1:Y:S01]  /*03b0*/  SYNCS.EXCH.64 URZ, [UR8+0x22838], UR6 ;  /* 0x02283806083f75b2 */ /* 0x0008620008000100 */
[----:B------:R4:W1:Y:S02]  /*03c0*/  SYNCS.EXCH.64 URZ, [UR8+0x22848], UR4 ;  /* 0x02284804083f75b2 */ /* 0x0008640008000100 */
[----:B----4-:R-:W-:Y:S01]  /*03d0*/  NOP ;  /* 0x0000000000007918 */ /* 0x010fe20000000000 */
.L_x_2:
[----:B------:R-:W4:Y:S01]  /*03e0*/  SHFL.IDX PT, R2, R0, RZ, 0x1f ;  /* 0x00001fff00027589 */ /* 0x000f2200000e0000 */
[----:B------:R-:W-:Y:S01]  /*03f0*/  NOP ;  /* 0x0000000000007918 */ /* 0x000fe20000000000 */
[----:B----4-:R-:W-:-:S13]  /*0400*/  ISETP.NE.AND P0, PT, R2, RZ, PT ;  /* 0x000000ff0200720c */ /* 0x010fda0003f05270 */
[----:B------:R-:W-:Y:S05]  /*0410*/  @P0 BRA `(.L_x_3) ;  /* 0x0000000000480947 */ /* 0x000fea0003800000 */
[----:B-1----:R-:W1:Y:S01]  /*0420*/  S2UR UR5, SR_CgaCtaId ;  /* 0x00000000000579c3 */ /* 0x002e620000008800 */
[----:B------:R-:W-:Y:S01]  /*0430*/  UMOV UR4, 0x400 ;  /* 0x0000040000047882 */ /* 0x000fe20000000000 */
[----:B------:R-:W-:Y:S01]  /*0440*/  UMOV UR6, 0x1 ;  /* 0x0000000100067882 */ /* 0x000fe20000000000 */
[----:B------:R-:W-:Y:S01]  /*0450*/  UMOV UR7, 0x2 ;  /* 0x0000000200077882 */ /* 0x000fe20000000000 */
[----:B------:R-:W-:Y:S01]  /*0460*/  ELECT P0, URZ, PT ;  /* 0x00000000003f782f */ /* 0x000fe20003800000 */
[----:B-1----:R-:W-:Y:S02]  /*0470*/  ULEA UR8, UR5, UR4, 0x18 ;  /* 0x0000000405087291 */ /* 0x002fe4000f8ec03f */
[----:B------:R-:W-:-:S04]  /*0480*/  UIADD3 UR4, -UR6, 0x100000, URZ ;  /* 0x0010000006047890 */ /* 0x000fc8000fffe13f */
[----:B------:R-:W-:Y:S02]  /*0490*/  USHF.L.U32 UR5, UR4, 0xb, URZ ;  /* 0x0000000b04057899 */ /* 0x000fe4000800063f */
[----:B------:R-:W-:Y:S02]  /*04a0*/  USHF.L.U32 UR4, UR4, 0x1, URZ ;  /* 0x0000000104047899 */ /* 0x000fe4000800063f */
        /* <DEDUP_REMOVED lines=9> */
.L_x_3:
[----:B------:R-:W4:Y:S01]  /*0540*/  SHFL.IDX PT, R2, R0, RZ, 0x1f ;  /* 0x00001fff00027589 */ /* 0x000f2200000e0000 */
[----:B------:R-:W-:Y:S01]  /*0550*/  NOP ;  /* 0x0000000000007918 */ /* 0x000fe20000000000 */
[----:B----4-:R-:W-:-:S13]  /*0560*/  ISETP.NE.AND P0, PT, R2, RZ, PT ;  /* 0x000000ff0200720c */ /* 0x010fda0003f05270 */
[----:B------:R-:W-:Y:S05]  /*0570*/  @P0 BRA `(.L_x_4) ;  /* 0x0000000000380947 */ /* 0x000fea0003800000 */
[----:B-1----:R-:W1:Y:S01]  /*0580*/  S2UR UR5, SR_CgaCtaId ;  /* 0x00000000000579c3 */ /* 0x002e620000008800 */
[----:B------:R-:W-:Y:S01]  /*0590*/  UMOV UR4, 0x400 ;  /* 0x0000040000047882 */ /* 0x000fe20000000000 */
[----:B------:R-:W-:Y:S01]  /*05a0*/  UMOV UR7, 0x1 ;  /* 0x0000000100077882 */ /* 0x000fe20000000000 */
[----:B------:R-:W-:Y:S01]  /*05b0*/  ELECT P0, URZ, PT ;  /* 0x00000000003f782f */ /* 0x000fe20003800000 */
[----:B-1----:R-:W-:Y:S02]  /*05c0*/  ULEA UR6, UR5, UR4, 0x18 ;  /* 0x0000000405067291 */ /* 0x002fe4000f8ec03f */
[----:B------:R-:W-:-:S04]  /*05d0*/  UIADD3 UR4, -UR7, 0x100000, URZ ;  /* 0x0010000007047890 */ /* 0x000fc8000fffe13f */
[----:B------:R-:W-:Y:S02]  /*05e0*/  USHF.L.U32 UR5, UR4, 0xb, URZ ;  /* 0x0000000b04057899 */ /* 0x000fe4000800063f */
[----:B------:R-:W-:Y:S01]  /*05f0*/  USHF.L.U32 UR4, UR4, 0x1, URZ ;  /* 0x0000000104047899 */ /* 0x000fe2000800063f */
[----:B------:R-:W1:Y:S11]  /*0600*/  FENCE.VIEW.ASYNC.S ;  /* 0x00000000000073c6 */ /* 0x000e760000000000 */
[----:B-1----:R4:W1:Y:S01]  /*0610*/  SYNCS.EXCH.64 URZ, [UR6+0x22870], UR4 ;  /* 0x02287004063f75b2 */ /* 0x0028620008000100 */
[----:B------:R4:W1:Y:S01]  /*0620*/  SYNCS.EXCH.64 URZ, [UR6+0x22880], UR4 ;  /* 0x02288004063f75b2 */ /* 0x0008620008000100 */
[----:B------:R4:W1:Y:S01]  /*0630*/  SYNCS.EXCH.64 URZ, [UR6+0x22878], UR4 ;  /* 0x02287804063f75b2 */ /* 0x0008620008000100 */
[----:B------:R4:W1:Y:S02]  /*0640*/  SYNCS.EXCH.64 URZ, [UR6+0x22888], UR4 ;  /* 0x02288804063f75b2 */ /* 0x0008640008000100 */
[----:B----4-:R-:W-:Y:S01]  /*0650*/  NOP ;  /* 0x0000000000007918 */ /* 0x010fe20000000000 */
.L_x_4:
        /* <DEDUP_REMOVED lines=22> */
.L_x_5:
        /* <DEDUP_REMOVED lines=22> */
.L_x_6:
[----:B------:R-:W-:Y:S01]  /*0920*/  PLOP3.LUT P0, PT, PT, PT, UP0, 0x80, 0x0 ;  /* 0x000000000000781c */ /* 0x000fe20003f0f008 */
[----:B------:R-:W-:Y:S01]  /*0930*/  UMOV UR38, 0x1 ;  /* 0x0000000100267882 */ /* 0x000fe20000000000 */
[----:B------:R-:W-:Y:S01]  /*0940*/  NOP ;  /* 0x0000000000007918 */ /* 0x000fe20000000000 */
[----:B------:R-:W-:Y:S01]  /*0950*/  USEL UR38, UR38, 0x2, !UP0 ;  /* 0x0000000226267887 */ /* 0x000fe2000c000000 */
[----:B------:R-:W-:Y:S01]  /*0960*/  ULDC.64 UR40, c[0x0][0x208] ;  /* 0x0000820000287ab9 */ /* 0x000fe20000000a00 */
[----:B-123--:R-:W-:Y:S08]  /*0970*/  BAR.SYNC.DEFER_BLOCKING 0x0 ;  /* 0x0000000000007b1d */ /* 0x00eff00000010000 */
[----:B------:R-:W-:Y:S05]  /*0980*/  @!P0 BRA `(.L_x_7) ;  /* 0x0000006400388947 */ /* 0x000fea0003800000 */
.L_x_8:
[----:B------:R-:W-:-:S08]  /*0990*/  NOP ;  /* 0x0000000000007918 */ /* 0x000fd00000000000 */
[----:B------:R-:W1:Y:S02]  /*09a0*/  USETMAXREG.TRY_ALLOC.CTAPOOL UP0, 0xf0 ;  /* 0x000000f0000079c8 */ /* 0x000e640008000600 */
[----:B-1----:R-:W-:-:S13]  /*09b0*/  PLOP3.LUT P0, PT, PT, PT, UP0, 0x80, 0x0 ;  /* 0x000000000000781c */ /* 0x002fda0003f0f008 */
[----:B------:R-:W-:Y:S05]  /*09c0*/  @!P0 BRA `(.L_x_8) ;  /* 0xfffffffc00f08947 */ /* 0x000fea000383ffff */
[----:B------:R-:W1:Y:S08]  /*09d0*/  S2UR UR44, SR_CTAID.X ;  /* 0x00000000002c79c3 */ /* 0x000e700000002500 */
[----:B------:R-:W-:Y:S06]  /*09e0*/  BAR.ARV 0x8, 0x120 ;  /* 0x0204800000007b1d */ /* 0x000fec0000002000 */
[----:B------:R-:W-:-:S02]  /*09f0*/  ISETP.NE.AND P0, PT, R18, 0x1, PT ;  /* 0x000000011200780c */ /* 0x000fc40003f05270 */
[----:B------:R-:W1:Y:S11]  /*0a00*/  LDC R0, c[0x0][0xda4] ;  /* 0x00036900ff007b82 */ /* 0x000e760000000800 */
[----:B------:R-:W-:Y:S06]  /*0a10*/  @!P0 BAR.ARV 0x9, 0x100 ;  /* 0x0244000000008b1d */ /* 0x000fec0000002000 */
[----:B-1----:R-:W-:-:S13]  /*0a20*/  ISETP.LE.AND P0, PT, R0, UR44, PT ;  /* 0x0000002c00007c0c */ /* 0x002fda000bf03270 */
[----:B------:R-:W-:Y:S05]  /*0a30*/  @P0 EXIT ;  /* 0x000000000000094d */ /* 0x000fea0003800000 */
[----:B------:R-:W-:Y:S01]  /*0a40*/  VIADD R0, R3, 0xffffff80 ;  /* 0xffffff8003007836 */ /* 0x000fe20000000000 */
[----:B------:R-:W1:Y:S01]  /*0a50*/  S2UR UR4, SR_CgaCtaId ;  /* 0x00000000000479c3 */ /* 0x000e620000008800 */
[----:B------:R-:W-:Y:S01]  /*0a60*/  UMOV UR46, 0x400 ;  /* 0x00000400002e7882 */ /* 0x000fe20000000000 */
[----:B------:R-:W-:Y:S02]  /*0a70*/  ULOP3.LUT UR45, UR38, 0x1, URZ, 0xfc, !UPT ;  /* 0x00000001262d7892 */ /* 0x000fe4000f8efc3f */
[----:B------:R-:W-:Y:S01]  /*0a80*/  SHF.R.S32.HI R3, RZ, 0x1f, R0 ;  /* 0x0000001fff037819 */ /* 0x000fe20000011400 */
[----:B------:R-:W-:Y:S01]  /*0a90*/  ULDC.64 UR48, c[0x0][0x198] ;  /* 0x0000660000307ab9 */ /* 0x000fe20000000a00 */
[----:B------:R-:W-:Y:S01]  /*0aa0*/  UMOV UR43, URZ ;  /* 0x0000003f002b7c82 */ /* 0x000fe20008000000 */
[----:B------:R-:W-:Y:S01]  /*0ab0*/  UMOV UR42, URZ ;  /* 0x0000003f002a7c82 */ /* 0x000fe20008000000 */
[CC--:B------:R-:W-:Y:S01]  /*0ac0*/  LEA.HI R4, R3.reuse, R0.reuse, RZ, 0x7 ;  /* 0x0000000003047211 */ /* 0x0c0fe200078f38ff */
[----:B------:R-:W2:Y:S01]  /*0ad0*/  S2UR UR6, SR_SWINHI ;  /* 0x00000000000679c3 */ /* 0x000ea20000002f00 */
[----:B------:R-:W-:Y:S01]  /*0ae0*/  LEA.HI R6, R3, R0, RZ, 0x4 ;  /* 0x0000000003067211 */ /* 0x000fe200078f20ff */
[----:B------:R-:W-:Y:S01]  /*0af0*/  UMOV UR39, URZ ;  /* 0x0000003f00277c82 */ /* 0x000fe20008000000 */
[----:B------:R-:W-:-:S02]  /*0b00*/  LOP3.LUT R5, R4, 0xffffff80, RZ, 0xc0, !PT ;  /* 0xffffff8004057812 */ /* 0x000fc400078ec0ff */
[----:B------:R-:W-:Y:S02]  /*0b10*/  SHF.R.S32.HI R7, RZ, 0x4, R6 ;  /* 0x00000004ff077819 */ /* 0x000fe40000011406 */
[----:B------:R-:W-:Y:S02]  /*0b20*/  IADD3 R2, R0, -R5, RZ ;  /* 0x8000000500027210 */ /* 0x000fe40007ffe0ff */
[----:B------:R-:W-:Y:S02]  /*0b30*/  LOP3.LUT R5, R6, 0x3fffff0, RZ, 0xc0, !PT ;  /* 0x03fffff006057812 */ /* 0x000fe400078ec0ff */
[----:B------:R-:W-:Y:S02]  /*0b40*/  SHF.R.S32.HI R9, RZ, 0x1f, R2 ;  /* 0x0000001fff097819 */ /* 0x000fe40000011402 */
[----:B------:R-:W-:Y:S01]  /*0b50*/  LEA.HI R22, R3, R0, RZ, 0x5 ;  /* 0x0000000003167211 */ /* 0x000fe200078f28ff */
[----:B------:R-:W-:Y:S01]  /*0b60*/  IMAD.IADD R5, R0, 0x1, -R5 ;  /* 0x0000000100057824 */ /* 0x000fe200078e0a05 */
[----:B------:R-:W-:Y:S01]  /*0b70*/  LEA.HI R0, R9, R2, RZ, 0x2 ;  /* 0x0000000209007211 */ /* 0x000fe200078f10ff */
[----:B-1----:R-:W-:Y:S01]  /*0b80*/  ULEA UR46, UR4, UR46, 0x18 ;  /* 0x0000002e042e7291 */ /* 0x002fe2000f8ec03f */
[----:B------:R-:W-:-:S02]  /*0b90*/  LEA.HI R8, R6, R7, RZ, 0x1 ;  /* 0x0000000706087211 */ /* 0x000fc400078f08ff */
[--C-:B------:R-:W-:Y:S02]  /*0ba0*/  SHF.R.S32.HI R3, RZ, 0x2, R0.reuse ;  /* 0x00000002ff037819 */ /* 0x100fe40000011400 */
[----:B------:R-:W-:Y:S02]  /*0bb0*/  SHF.R.S32.HI R6, RZ, 0x1f, R0 ;  /* 0x0000001fff067819 */ /* 0x000fe40000011400 */
[----:B------:R-:W-:Y:S01]  /*0bc0*/  LOP3.LUT R8, R8, 0x1ffffffe, RZ, 0xc0, !PT ;  /* 0x1ffffffe08087812 */ /* 0x000fe200078ec0ff */
[----:B------:R-:W-:Y:S01]  /*0bd0*/  UMOV UR4, UR46 ;  /* 0x0000002e00047c82 */ /* 0x000fe20008000000 */
[----:B--2---:R-:W-:Y:S01]  /*0be0*/  UMOV UR5, UR6 ;  /* 0x0000000600057c82 */ /* 0x004fe20008000000 */
[----:B------:R-:W-:Y:S01]  /*0bf0*/  LEA.HI R6, R6, R3, RZ, 0x3 ;  /* 0x0000000306067211 */ /* 0x000fe200078f18ff */
[----:B------:R-:W-:Y:S01]  /*0c00*/  IMAD.U32 R17, RZ, RZ, UR5 ;  /* 0x00000005ff117e24 */ /* 0x000fe2000f8e00ff */
[----:B------:R-:W-:Y:S01]  /*0c10*/  SHF.R.S32.HI R22, RZ, 0x5, R22 ;  /* 0x00000005ff167819 */ /* 0x000fe20000011416 */
[----:B------:R-:W-:Y:S01]  /*0c20*/  IMAD.IADD R8, R7, 0x1, -R8 ;  /* 0x0000000107087824 */ /* 0x000fe200078e0a08 */
[----:B------:R-:W-:-:S02]  /*0c30*/  SHF.R.S32.HI R19, RZ, 0x7, R4 ;  /* 0x00000007ff137819 */ /* 0x000fc40000011404 */
[----:B------:R-:W-:Y:S02]  /*0c40*/  LOP3.LUT R6, R6, 0xfffffff8, RZ, 0xc0, !PT ;  /* 0xfffffff806067812 */ /* 0x000fe400078ec0ff */
[----:B------:R-:W-:Y:S02]  /*0c50*/  LEA R5, R22, R5, 0x4 ;  /* 0x0000000516057211 */ /* 0x000fe400078e20ff */
[----:B------:R-:W-:Y:S01]  /*0c60*/  LEA.HI R9, R9, R2, RZ, 0x5 ;  /* 0x0000000209097211 */ /* 0x000fe200078f28ff */
[----:B------:R-:W-:Y:S01]  /*0c70*/  IMAD.IADD R6, R3, 0x1, -R6 ;  /* 0x0000000103067824 */ /* 0x000fe200078e0a06 */
[----:B------:R-:W-:Y:S01]  /*0c80*/  LEA.HI R4, R4, R19, RZ, 0x1 ;  /* 0x0000001304047211 */ /* 0x000fe200078f08ff */
[----:B------:R-:W-:Y:S01]  /*0c90*/  IMAD R5, R5, 0x8, R8 ;  /* 0x0000000805057824 */ /* 0x000fe200078e0208 */
[----:B------:R-:W-:Y:S02]  /*0ca0*/  SHF.R.S32.HI R9, RZ, 0x5, R9 ;  /* 0x00000005ff097819 */ /* 0x000fe40000011409 */
[----:B------:R-:W-:Y:S01]  /*0cb0*/  LOP3.LUT R4, R4, 0x3fffffe, RZ, 0xc0, !PT ;  /* 0x03fffffe04047812 */ /* 0x000fe200078ec0ff */
[----:B------:R-:W-:Y:S01]  /*0cc0*/  IMAD.SHL.U32 R3, R5, 0x8, RZ ;  /* 0x0000000805037824 */ /* 0x000fe200078e00ff */
[----:B------:R-:W-:-:S02]  /*0cd0*/  MOV R16, UR4 ;  /* 0x0000000400107c02 */ /* 0x000fc40008000f00 */
[----:B------:R-:W-:Y:S01]  /*0ce0*/  LEA R9, R9, R6, 0x4 ;  /* 0x0000000609097211 */ /* 0x000fe200078e20ff */
[----:B------:R-:W-:Y:S01]  /*0cf0*/  IMAD.IADD R4, R19, 0x1, -R4 ;  /* 0x0000000113047824 */ /* 0x000fe200078e0a04 */
[----:B------:R-:W-:Y:S01]  /*0d00*/  LOP3.LUT R23, R0, 0x7ffffffc, RZ, 0xc0, !PT ;  /* 0x7ffffffc00177812 */ /* 0x000fe200078ec0ff */
[----:B------:R-:W-:-:S03]  /*0d10*/  IMAD.WIDE R16, R3, 0x2, R16 ;  /* 0x0000000203107825 */ /* 0x000fc600078e0210 */
[----:B------:R-:W-:Y:S01]  /*0d20*/  IADD3 R23, R2, -R23, RZ ;  /* 0x8000001702177210 */ /* 0x000fe20007ffe0ff */
[----:B------:R-:W-:-:S07]  /*0d30*/  IMAD R200, R4, 0x40, R9 ;  /* 0x0000004004c87824 */ /* 0x000fce00078e0209 */
.L_x_31:
[----:B------:R-:W1:Y:S01]  /*0d40*/  SHFL.IDX PT, R0, R19, RZ, 0x1f ;  /* 0x00001fff13007589 */ /* 0x000e6200000e0000 */
[----:B------:R-:W-:Y:S01]  /*0d50*/  ULDC.64 UR6, c[0x0][0x3f8] ;  /* 0x0000fe0000067ab9 */ /* 0x000fe20000000a00 */
[----:B------:R-:W-:Y:S01]  /*0d60*/  ULDC UR4, c[0x0][0xda8] ;  /* 0x00036a0000047ab9 */ /* 0x000fe20000000800 */
[----:B------:R-:W-:Y:S02]  /*0d70*/  UISETP.NE.U32.AND UP0, UPT, UR6, URZ, UPT ;  /* 0x0000003f0600728c */ /* 0x000fe4000bf05070 */
[----:B------:R-:W-:Y:S02]  /*0d80*/  UISETP.NE.AND UP1, UPT, UR4, 0x1, UPT ;  /* 0x000000010400788c */ /* 0x000fe4000bf25270 */
[----:B------:R-:W-:Y:S01]  /*0d90*/  UISETP.NE.AND.EX UP0, UPT, UR7, URZ, UPT, UP0 ;  /* 0x0000003f0700728c */ /* 0x000fe2000bf05300 */
[----:B------:R-:W-:Y:S01]  /*0da0*/  ULDC UR4, c[0x0][0xdb4] ;  /* 0x00036d0000047ab9 */ /* 0x000fe20000000800 */
[----:B------:R-:W-:Y:S01]  /*0db0*/  ULDC UR50, c[0x0][0x404] ;  /* 0x0001010000327ab9 */ /* 0x000fe20000000800 */
[----:B------:R-:W-:-:S02]  /*0dc0*/  UISETP.NE.AND UP2, UPT, UR4, 0x1, UPT ;  /* 0x000000010400788c */ /* 0x000fc4000bf45270 */
[----:B------:R-:W-:Y:S02]  /*0dd0*/  UIADD3 UR11, UR46, 0x18400, URZ ;  /* 0x000184002e0b7890 */ /* 0x000fe4000fffe03f */
[----:B------:R-:W-:Y:S01]  /*0de0*/  USEL UR50, UR50, 0x1, UP0 ;  /* 0x0000000132327887 */ /* 0x000fe20008000000 */
[----:B------:R-:W-:Y:S01]  /*0df0*/  ULDC UR10, c[0x0][0x2e0] ;  /* 0x0000b800000a7ab9 */ /* 0x000fe20000000800 */
[----:B------:R-:W-:Y:S02]  /*0e00*/  ULOP3.LUT UP0, URZ, UR11, 0x1bf, URZ, 0xc0, !UPT ;  /* 0x000001bf0b3f7892 */ /* 0x000fe4000f80c03f */
[----:B------:R-:W-:Y:S01]  /*0e10*/  UIMAD UR50, UR50, UR10, URZ ;  /* 0x0000000a323272a4 */ /* 0x000fe2000f8e023f */
[----:B------:R-:W-:Y:S01]  /*0e20*/  @UP1 ULDC UR6, c[0x0][0xdac] ;  /* 0x00036b0000061ab9 */ /* 0x000fe20000000800 */
[----:B------:R-:W-:Y:S01]  /*0e30*/  @UP1 ULDC UR12, c[0x0][0xdb0] ;  /* 0x00036c00000c1ab9 */ /* 0x000fe20000000800 */
[----:B-1----:R-:W-:Y:S01]  /*0e40*/  R2UR UR8, R0 ;  /* 0x00000000000872ca */ /* 0x002fe200000e0000 */
[----:B------:R-:W-:Y:S01]  /*0e50*/  UIMAD.WIDE.U32 UR6, UR44, UR6, URZ ;  /* 0x000000062c0672a5 */ /* 0x000fe2000f8e003f */
[----:B------:R-:W-:Y:S01]  /*0e60*/  PLOP3.LUT P0, PT, PT, PT, UP0, 0x80, 0x0 ;  /* 0x000000000000781c */ /* 0x000fe20003f0f008 */
[----:B------:R-:W-:-:S02]  /*0e70*/  UMOV UR37, UR44 ;  /* 0x0000002c00257c82 */ /* 0x000fc40008000000 */
[----:B------:R-:W-:-:S07]  /*0e80*/  @UP1 USHF.R.U32.HI UR37, URZ, UR12, UR7 ;  /* 0x0000000c3f251299 */ /* 0x000fce0008011607 */
[----:B------:R-:W-:Y:S01]  /*0e90*/  UMOV UR36, UR37 ;  /* 0x0000002500247c82 */ /* 0x000fe20008000000 */
[----:B------:R-:W-:-:S04]  /*0ea0*/  ULEA.HI UR4, UR8, UR8, URZ, 0x1 ;  /* 0x0000000808047291 */ /* 0x000fc8000f8f083f */
[----:B------:R-:W-:-:S03]  /*0eb0*/  ULOP3.LUT UR9, UR4, 0x1e, URZ, 0xc0, !UPT ;  /* 0x0000001e04097892 */ /* 0x000fc6000f8ec03f */
[----:B------:R-:W-:Y:S01]  /*0ec0*/  @UP2 ULDC.64 UR4, c[0x0][0xdb8] ;  /* 0x00036e0000042ab9 */ /* 0x000fe20000000a00 */
[----:B------:R-:W-:Y:S02]  /*0ed0*/  UIADD3 UR9, UR8, -UR9, URZ ;  /* 0x8000000908097290 */ /* 0x000fe4000fffe03f */
[----:B------:R-:W-:Y:S02]  /*0ee0*/  UIADD3 UR8, UR50, 0x5f, URZ ;  /* 0x0000005f32087890 */ /* 0x000fe4000fffe03f */
[----:B------:R-:W-:Y:S02]  /*0ef0*/  ULEA UR10, UR9, UR11, 0xd ;  /* 0x0000000b090a7291 */ /* 0x000fe4000f8e683f */
[----:B------:R-:W-:Y:S02]  /*0f00*/  UIMAD.WIDE UR8, UR8, 0x2aaaaaab, URZ ;  /* 0x2aaaaaab080878a5 */ /* 0x000fe4000f8e023f */
[----:B------:R-:W-:Y:S02]  /*0f10*/  UIMAD.WIDE.U32 UR6, UR37, UR4, URZ ;  /* 0x00000004250672a5 */ /* 0x000fe4000f8e003f */
[----:B------:R-:W-:-:S02]  /*0f20*/  USHF.R.U32.HI UR10, URZ, 0x4, UR10 ;  /* 0x000000043f0a7899 */ /* 0x000fc4000801160a */
[----:B------:R-:W-:Y:S02]  /*0f30*/  USHF.R.U32.HI UR47, URZ, 0x1f, UR9 ;  /* 0x0000001f3f2f7899 */ /* 0x000fe40008011609 */
[----:B------:R-:W-:Y:S02]  /*0f40*/  ULOP3.LUT UR51, UR10, 0x3fff, URZ, 0xc0, !UPT ;  /* 0x00003fff0a337892 */ /* 0x000fe4000f8ec03f */
[----:B------:R-:W-:Y:S02]  /*0f50*/  @UP2 USHF.R.U32.HI UR36, URZ, UR5, UR7 ;  /* 0x000000053f242299 */ /* 0x000fe40008011607 */
[----:B------:R-:W-:Y:S01]  /*0f60*/  ULEA.HI.SX32 UR47, UR9, UR47, 0x1c ;  /* 0x0000002f092f7291 */ /* 0x000fe2000f8fe23f */
[----:B--2---:R-:W-:Y:S11]  /*0f70*/  @!P0 BRA `(.L_x_9) ;  /* 0x0000000000408947 */ /* 0x004ff60003800000 */
[----:B------:R-:W-:Y:S01]  /*0f80*/  MOV R0, 0x0 ;  /* 0x0000000000007802 */ /* 0x000fe20000000f00 */
[----:B------:R-:W-:Y:S01]  /*0f90*/  ULDC.64 UR4, c[0x4][0x90] ;  /* 0x0100240000047ab9 */ /* 0x000fe20000000a00 */
[----:B------:R-:W-:Y:S01]  /*0fa0*/  ULDC.64 UR6, c[0x4][0x28] ;  /* 0x01000a0000067ab9 */ /* 0x000fe20000000a00 */
[----:B------:R-:W-:Y:S01]  /*0fb0*/  IMAD.U32 R4, RZ, RZ, UR4 ;  /* 0x00000004ff047e24 */ /* 0x000fe2000f8e00ff */
[----:B------:R1:W2:Y:S01]  /*0fc0*/  LDC.64 R14, c[0x4][R0] ;  /* 0x01000000000e7b82 */ /* 0x0002a20000000a00 */
[----:B------:R-:W-:Y:S01]  /*0fd0*/  IMAD.U32 R5, RZ, RZ, UR5 ;  /* 0x00000005ff057e24 */ /* 0x000fe2000f8e00ff */
[----:B------:R-:W-:Y:S01]  /*0fe0*/  ULDC.64 UR4, c[0x4][0x98] ;  /* 0x0100260000047ab9 */ /* 0x000fe20000000a00 */
[----:B------:R-:W-:Y:S01]  /*0ff0*/  IMAD.U32 R10, RZ, RZ, UR6 ;  /* 0x00000006ff0a7e24 */ /* 0x000fe2000f8e00ff */
[----:B------:R-:W-:Y:S01]  /*1000*/  MOV R6, UR4 ;  /* 0x0000000400067c02 */ /* 0x000fe20008000f00 */
[----:B------:R-:W-:Y:S01]  /*1010*/  IMAD.U32 R7, RZ, RZ, UR5 ;  /* 0x00000005ff077e24 */ /* 0x000fe2000f8e00ff */
[----:B------:R-:W-:Y:S01]  /*1020*/  MOV R11, UR7 ;  /* 0x00000007000b7c02 */ /* 0x000fe20008000f00 */
[----:B------:R-:W-:Y:S01]  /*1030*/  IMAD.MOV.U32 R8, RZ, RZ, 0x70 ;  /* 0x00000070ff087424 */ /* 0x000fe200078e00ff */
[----:B------:R-:W-:Y:S01]  /*1040*/  MOV R13, RZ ;  /* 0x000000ff000d7202 */ /* 0x000fe20000000f00 */
[----:B-1----:R-:W-:-:S07]  /*1050*/  IMAD.MOV.U32 R12, RZ, RZ, 0x1 ;  /* 0x00000001ff0c7424 */ /* 0x002fce00078e00ff */
[----:B------:R-:W-:-:S07]  /*1060*/  LEPC R20, `(.L_x_9) ;  /* 0x000000001014794e */ /* 0x000fce0000000000 */
[----:B--2---:R-:W-:Y:S05]  /*1070*/  CALL.ABS.NOINC R14 ;  /* 0x000000000e007343 */ /* 0x004fea0003c00000 */
.L_x_9:
[----:B------:R-:W-:Y:S01]  /*1080*/  ULOP3.LUT UR4, UR43, 0x1, URZ, 0xc0, !UPT ;  /* 0x000000012b047892 */ /* 0x000fe2000f8ec03f */
[----:B------:R-:W-:-:S05]  /*1090*/  VIADD R6, R18, 0x8 ;  /* 0x0000000812067836 */ /* 0x000fca0000000000 */
[----:B------:R-:W-:-:S05]  /*10a0*/  IMAD.U32 R0, RZ, RZ, UR4 ;  /* 0x00000004ff007e24 */ /* 0x000fca000f8e00ff */
[----:B------:R-:W-:-:S04]  /*10b0*/  SHF.L.U32 R0, R0, 0x1f, RZ ;  /* 0x0000001f00007819 */ /* 0x000fc800000006ff */
[----:B------:R-:W1:Y:S02]  /*10c0*/  SYNCS.PHASECHK.TRANS64.TRYWAIT P0, [UR46+0x22800], R0 ;  /* 0x02280000ff0075a7 */ /* 0x000e64000800016e */
[----:B-1----:R-:W-:Y:S05]  /*10d0*/  @!P0 BRA `(.L_x_10) ;  /* 0x0000008800848947 */ /* 0x002fea0003800000 */
.L_x_87:
[----:B-1----:R-:W-:Y:S01]  /*10e0*/  MOV R0, UR45 ;  /* 0x0000002d00007c02 */ /* 0x002fe20008000f00 */
[----:B------:R-:W-:Y:S05]  /*10f0*/  WARPSYNC.ALL ;  /* 0x0000000000007948 */ /* 0x000fea0003800000 */
[----:B------:R1:W-:Y:S01]  /*1100*/  BAR.SYNC.DEFER_BLOCKING R6, 0x100 ;  /* 0x000400060000751d */ /* 0x0003e20000010000 */
[----:B------:R-:W-:-:S13]  /*1110*/  ISETP.NE.AND P0, PT, R0, 0x3, PT ;  /* 0x000000030000780c */ /* 0x000fda0003f05270 */
[----:B-1----:R-:W-:Y:S05]  /*1120*/  @!P0 BRA `(.L_x_11) ;  /* 0x0000000000048947 */ /* 0x002fea0003800000 */
[----:B------:R-:W-:Y:S01]  /*1130*/  BPT.TRAP 0x1 ;  /* 0x000000040000795c */ /* 0x000fe20000300000 */
.L_x_11:
[----:B------:R-:W-:Y:S01]  /*1140*/  ULEA UR21, UR39, UR46, 0x3 ;  /* 0x0000002e27157291 */ /* 0x000fe2000f8e183f */
[----:B------:R-:W-:-:S05]  /*1150*/  IMAD.U32 R7, RZ, RZ, UR42 ;  /* 0x0000002aff077e24 */ /* 0x000fca000f8e00ff */
[----:B------:R-:W-:-:S04]  /*1160*/  SHF.L.U32 R7, R7, 0x1f, RZ ;  /* 0x0000001f07077819 */ /* 0x000fc800000006ff */
[----:B------:R1:W2:Y:S01]  /*1170*/  SYNCS.PHASECHK.TRANS64.TRYWAIT P1, [UR21+0x22830], R7 ;  /* 0x02283007ff0075a7 */ /* 0x0002a20008020155 */
[----:B------:R-:W-:Y:S05]  /*1180*/  @!P0 BRA `(.L_x_12) ;  /* 0x0000000000048947 */ /* 0x000fea0003800000 */
[----:B------:R-:W-:Y:S01]  /*1190*/  BPT.TRAP 0x1 ;  /* 0x000000040000795c */ /* 0x000fe20000300000 */
.L_x_12:
[----:B--2---:R-:W-:Y:S05]  /*11a0*/  @P1 BRA `(.L_x_13) ;  /* 0x0000000000081947 */ /* 0x004fea0003800000 */
[----:B------:R-:W2:Y:S02]  /*11b0*/  SYNCS.PHASECHK.TRANS64.TRYWAIT P1, [UR21+0x22830], R7 ;  /* 0x02283007ff0075a7 */ /* 0x000ea40008020155 */
[----:B--2---:R-:W-:Y:S05]  /*11c0*/  @!P1 BRA `(.L_x_14) ;  /* 0x0000008800609947 */ /* 0x004fea0003800000 */
.L_x_13:
[----:B------:R-:W-:Y:S01]  /*11d0*/  UIADD3 UR4, UR46, 0x1c400, URZ ;  /* 0x0001c4002e047890 */ /* 0x000fe2000fffe03f */
[----:B------:R-:W-:Y:S01]  /*11e0*/  WARPGROUP.ARRIVE ;  /* 0x00000000000079c5 */ /* 0x000fe20000000000 */
[----:B------:R-:W-:Y:S01]  /*11f0*/  ULOP3.LUT UR16, UR51, 0x10000, URZ, 0xfc, !UPT ;  /* 0x0001000033107892 */ /* 0x000fe2000f8efc3f */
[----:B------:R-:W-:Y:S01]  /*1200*/  P2R R15, PR, RZ, 0x1 ;  /* 0x00000001ff0f7803 */ /* 0x000fe20000000000 */
[----:B------:R-:W-:-:S03]  /*1210*/  USHF.R.U32.HI UR4, URZ, 0x4, UR4 ;  /* 0x000000043f047899 */ /* 0x000fc60008011604 */
[----:B------:R-:W3:Y:S01]  /*1220*/  S2R R21, SR_TID.X ;  /* 0x0000000000157919 */ /* 0x000ee20000002100 */
[----:B------:R-:W-:Y:S01]  /*1230*/  UMOV UR17, 0x40000040 ;  /* 0x4000004000117882 */ /* 0x000fe20000000000 */
[----:B------:R-:W-:Y:S01]  /*1240*/  UMOV UR19, 0x40000040 ;  /* 0x4000004000137882 */ /* 0x000fe20000000000 */
[----:B------:R-:W-:Y:S01]  /*1250*/  ULOP3.LUT UR4, UR4, 0x3fff, URZ, 0xc0, !UPT ;  /* 0x00003fff04047892 */ /* 0x000fe2000f8ec03f */
[----:B------:R-:W-:Y:S01]  /*1260*/  UMOV UR5, 0x40000040 ;  /* 0x4000004000057882 */ /* 0x000fe20000000000 */
[----:B------:R-:W-:Y:S02]  /*1270*/  UMOV UR7, 0x40000040 ;  /* 0x4000004000077882 */ /* 0x000fe40000000000 */
[----:B------:R-:W-:Y:S02]  /*1280*/  ULOP3.LUT UR20, UR4, 0x10000, URZ, 0xfc, !UPT ;  /* 0x0001000004147892 */ /* 0x000fe4000f8efc3f */
[----:B------:R-:W-:Y:S02]  /*1290*/  UIADD3 UR4, UR16, 0x2, URZ ;  /* 0x0000000210047890 */ /* 0x000fe4000fffe03f */
[----:B------:R-:W-:-:S02]  /*12a0*/  UIMAD UR18, UR39, 0x300, UR20 ;  /* 0x00000300271278a4 */ /* 0x000fc4000f8e0214 */
[----:B------:R-:W-:Y:S02]  /*12b0*/  UIADD3 UR8, UR16, 0x4, URZ ;  /* 0x0000000410087890 */ /* 0x000fe4000fffe03f */
[----:B------:R-:W-:Y:S02]  /*12c0*/  UIADD3 UR6, UR18, 0x2, URZ ;  /* 0x0000000212067890 */ /* 0x000fe4000fffe03f */
[----:B------:R-:W-:Y:S01]  /*12d0*/  UIADD3 UR10, UR18, 0x4, URZ ;  /* 0x00000004120a7890 */ /* 0x000fe2000fffe03f */
[----:B------:R-:W-:Y:S02]  /*12e0*/  UMOV UR9, 0x40000040 ;  /* 0x4000004000097882 */ /* 0x000fe40000000000 */
[----:B------:R-:W-:Y:S01]  /*12f0*/  HGMMA.64x96x16.F32.BF16 R24, gdesc[UR16], RZ, !UPT, gsb0 ;  /* 0x01600000101879f0 */ /* 0x000fe2000c0018ff */
[----:B------:R-:W-:Y:S01]  /*1300*/  UMOV UR11, 0x40000040 ;  /* 0x40000040000b7882 */ /* 0x000fe20000000000 */
[----:B------:R-:W-:Y:S02]  /*1310*/  UIADD3 UR12, UR16, 0x6, URZ ;  /* 0x00000006100c7890 */ /* 0x000fe4000fffe03f */
[----:B------:R-:W-:Y:S01]  /*1320*/  UIADD3 UR14, UR18, 0x6, URZ ;  /* 0x00000006120e7890 */ /* 0x000fe2000fffe03f */
[----:B------:R-:W-:Y:S01]  /*1330*/  UMOV UR13, 0x40000040 ;  /* 0x40000040000d7882 */ /* 0x000fe20000000000 */
[----:B------:R-:W-:Y:S01]  /*1340*/  UMOV UR15, 0x40000040 ;  /* 0x40000040000f7882 */ /* 0x000fe20000000000 */
[----:B---3--:R-:W-:Y:S01]  /*1350*/  LOP3.LUT R21, R21, 0x7f, RZ, 0xc0, !PT ;  /* 0x0000007f15157812 */ /* 0x008fe200078ec0ff */
[----:B------:R-:W-:-:S02]  /*1360*/  WARPGROUP.DEPBAR.LE gsb0, 0x0 ;  /* 0x00008000000079c5 */ /* 0x000fc40000010000 */
[----:B------:R-:W-:-:S06]  /*1370*/  WARPGROUP.ARRIVE ;  /* 0x00000000000079c5 */ /* 0x000fcc0000000000 */
[----:B------:R-:W-:Y:S01]  /*1380*/  HGMMA.64x96x16.F32.BF16 R24, gdesc[UR4], R24, gsb0 ;  /* 0x01600000041879f0 */ /* 0x000fe20008001818 */
[----:B------:R-:W-:Y:S01]  /*1390*/  ULDC UR7, c[0x0][0x9d8] ;  /* 0x0002760000077ab9 */ /* 0x000fe20000000800 */
[----:B------:R-:W-:-:S04]  /*13a0*/  UIMAD UR6, UR47, -0x60, UR50 ;  /* 0xffffffa02f0678a4 */ /* 0x000fc8000f8e0232 */
[----:B------:R-:W-:-:S06]  /*13b0*/  UIADD3 UR6, UR6, 0x60, URZ ;  /* 0x0000006006067890 */ /* 0x000fcc000fffe03f */
[----:B------:R-:W-:-:S04]  /*13c0*/  IMAD.U32 R4, RZ, RZ, UR6 ;  /* 0x00000006ff047e24 */ /* 0x000fc8000f8e00ff */
[----:B------:R-:W-:-:S05]  /*13d0*/  IMAD R4, R23, -0x2, R4 ;  /* 0xfffffffe17047824 */ /* 0x000fca00078e0204 */
[C---:B------:R-:W-:Y:S02]  /*13e0*/  ISETP.GT.AND P6, PT, R4.reuse, RZ, PT ;  /* 0x000000ff0400720c */ /* 0x040fe40003fc4270 */
[C---:B------:R-:W-:Y:S02]  /*13f0*/  ISETP.GT.AND P5, PT, R4.reuse, 0x1, PT ;  /* 0x000000010400780c */ /* 0x040fe40003fa4270 */
[C---:B------:R-:W-:Y:S02]  /*1400*/  ISETP.GT.AND P4, PT, R4.reuse, 0x8, PT ;  /* 0x000000080400780c */ /* 0x040fe40003f84270 */
[C---:B------:R-:W-:Y:S02]  /*1410*/  ISETP.GT.AND P3, PT, R4.reuse, 0x9, PT ;  /* 0x000000090400780c */ /* 0x040fe40003f64270 */
[C---:B------:R-:W-:Y:S02]  /*1420*/  ISETP.GT.AND P1, PT, R4.reuse, 0x10, PT ;  /* 0x000000100400780c */ /* 0x040fe40003f24270 */
[----:B------:R-:W-:Y:S01]  /*1430*/  ISETP.GT.AND P2, PT, R4, 0x11, PT ;  /* 0x000000110400780c */ /* 0x000fe20003f44270 */
[----:B------:R-:W-:-:S02]  /*1440*/  WARPGROUP.DEPBAR.LE gsb0, 0x0 ;  /* 0x00008000000079c5 */ /* 0x000fc40000010000 */
[----:B------:R-:W-:-:S06]  /*1450*/  WARPGROUP.ARRIVE ;  /* 0x00000000000079c5 */ /* 0x000fcc0000000000 */
[----:B------:R-:W-:Y:S01]  /*1460*/  HGMMA.64x96x16.F32.BF16 R24, gdesc[UR8], R24, gsb0 ;  /* 0x01600000081879f0 */ /* 0x000fe20008001818 */
[----:B------:R-:W-:Y:S02]  /*1470*/  ULDC UR10, c[0x0][0x988] ;  /* 0x00026200000a7ab9 */ /* 0x000fe40000000800 */
[----:B------:R-:W-:Y:S02]  /*1480*/  WARPGROUP.DEPBAR.LE gsb0, 0x0 ;  /* 0x00008000000079c5 */ /* 0x000fe40000010000 */
[----:B------:R-:W-:-:S06]  /*1490*/  WARPGROUP.ARRIVE ;  /* 0x00000000000079c5 */ /* 0x000fcc0000000000 */
[----:B------:R-:W-:Y:S03]  /*14a0*/  HGMMA.64x96x16.F32.BF16 R24, gdesc[UR12], R24, gsb0 ;  /* 0x016000000c1879f0 */ /* 0x000fe60008001818 */
[----:B------:R-:W-:Y:S02]  /*14b0*/  WARPGROUP.DEPBAR.LE gsb0, 0x0 ;  /* 0x00008000000079c5 */ /* 0x000fe40000010000 */
[----:B------:R-:W-:Y:S01]  /*14c0*/  FMUL.FTZ R24, R24, UR7 ;  /* 0x0000000718187c20 */ /* 0x000fe20008410000 */
[----:B------:R-:W-:Y:S01]  /*14d0*/  FMUL.FTZ R25, R25, UR7 ;  /* 0x0000000719197c20 */ /* 0x000fe20008410000 */
[----:B------:R-:W-:Y:S01]  /*14e0*/  FMUL.FTZ R28, R28, UR7 ;  /* 0x000000071c1c7c20 */ /* 0x000fe20008410000 */
[----:B------:R-:W-:Y:S01]  /*14f0*/  FMUL.FTZ R29, R29, UR7 ;  /* 0x000000071d1d7c20 */ /* 0x000fe20008410000 */
[----:B------:R-:W-:Y:S01]  /*1500*/  FMUL.FTZ R32, R32, UR7 ;  /* 0x0000000720207c20 */ /* 0x000fe20008410000 */
[----:B------:R-:W-:Y:S01]  /*1510*/  FMUL.FTZ R33, R33, UR7 ;  /* 0x0000000721217c20 */ /* 0x000fe20008410000 */
[----:B------:R-:W3:Y:S01]  /*1520*/  MUFU.TANH R24, R24 ;  /* 0x0000001800187308 */ /* 0x000ee20000002400 */
[----:B------:R-:W-:Y:S01]  /*1530*/  FMUL.FTZ R26, R26, UR7 ;  /* 0x000000071a1a7c20 */ /* 0x000fe20008410000 */
[----:B------:R-:W-:Y:S01]  /*1540*/  FMUL.FTZ R36, R36, UR7 ;  /* 0x0000000724247c20 */ /* 0x000fe20008410000 */
[----:B------:R-:W-:Y:S01]  /*1550*/  FMUL.FTZ R27, R27, UR7 ;  /* 0x000000071b1b7c20 */ /* 0x000fe20008410000 */
[----:B------:R-:W-:Y:S01]  /*1560*/  FMUL.FTZ R37, R37, UR7 ;  /* 0x0000000725257c20 */ /* 0x000fe20008410000 */
[----:B------:R-:W-:Y:S01]  /*1570*/  FMUL.FTZ R30, R30, UR7 ;  /* 0x000000071e1e7c20 */ /* 0x000fe20008410000 */
[----:B------:R-:W-:Y:S01]  /*1580*/  FMUL.FTZ R40, R40, UR7 ;  /* 0x0000000728287c20 */ /* 0x000fe20008410000 */
[----:B------:R-:W-:Y:S01]  /*1590*/  FMUL.FTZ R31, R31, UR7 ;  /* 0x000000071f1f7c20 */ /* 0x000fe20008410000 */
[----:B------:R-:W4:Y:S01]  /*15a0*/  MUFU.TANH R25, R25 ;  /* 0x0000001900197308 */ /* 0x000f220000002400 */
[----:B------:R-:W-:Y:S01]  /*15b0*/  FMUL.FTZ R41, R41, UR7 ;  /* 0x0000000729297c20 */ /* 0x000fe20008410000 */
[----:B------:R-:W-:Y:S01]  /*15c0*/  FMUL.FTZ R34, R34, UR7 ;  /* 0x0000000722227c20 */ /* 0x000fe20008410000 */
[----:B------:R-:W-:Y:S01]  /*15d0*/  FMUL.FTZ R44, R44, UR7 ;  /* 0x000000072c2c7c20 */ /* 0x000fe20008410000 */
[----:B------:R-:W-:Y:S01]  /*15e0*/  FMUL.FTZ R35, R35, UR7 ;  /* 0x0000000723237c20 */ /* 0x000fe20008410000 */
[----:B------:R-:W-:Y:S01]  /*15f0*/  FMUL.FTZ R38, R38, UR7 ;  /* 0x0000000726267c20 */ /* 0x000fe20008410000 */
[----:B------:R-:W-:Y:S01]  /*1600*/  FMUL.FTZ R45, R45, UR7 ;  /* 0x000000072d2d7c20 */ /* 0x000fe20008410000 */
[----:B------:R-:W-:Y:S01]  /*1610*/  FMUL.FTZ R39, R39, UR7 ;  /* 0x0000000727277c20 */ /* 0x000fe20008410000 */
[----:B------:R-:W5:Y:S01]  /*1620*/  MUFU.TANH R28, R28 ;  /* 0x0000001c001c7308 */ /* 0x000f620000002400 */
[----:B---3--:R-:W-:Y:S01]  /*1630*/  FSEL R24, R24, -INF , P6 ;  /* 0xff80000018187808 */ /* 0x008fe20003000000 */
[----:B------:R-:W-:Y:S01]  /*1640*/  FMUL.FTZ R48, R48, UR7 ;  /* 0x0000000730307c20 */ /* 0x000fe20008410000 */
[----:B------:R-:W-:Y:S01]  /*1650*/  FMUL.FTZ R42, R42, UR7 ;  /* 0x000000072a2a7c20 */ /* 0x000fe20008410000 */
[----:B------:R-:W-:Y:S01]  /*1660*/  FMUL.FTZ R49, R49, UR7 ;  /* 0x0000000731317c20 */ /* 0x000fe20008410000 */
[----:B------:R-:W-:Y:S01]  /*1670*/  FMUL.FTZ R43, R43, UR7 ;  /* 0x000000072b2b7c20 */ /* 0x000fe20008410000 */
[----:B------:R-:W-:Y:S01]  /*1680*/  FMUL.FTZ R52, R52, UR7 ;  /* 0x0000000734347c20 */ /* 0x000fe20008410000 */
[----:B------:R-:W-:Y:S01]  /*1690*/  FMUL.FTZ R47, R47, UR7 ;  /* 0x000000072f2f7c20 */ /* 0x000fe20008410000 */
[----:B------:R-:W3:Y:S01]  /*16a0*/  MUFU.TANH R29, R29 ;  /* 0x0000001d001d7308 */ /* 0x000ee20000002400 */
[----:B----4-:R-:W-:Y:S01]  /*16b0*/  FSEL R25, R25, -INF , P5 ;  /* 0xff80000019197808 */ /* 0x010fe20002800000 */
[----:B------:R-:W-:Y:S01]  /*16c0*/  FMUL.FTZ R53, R53, UR7 ;  /* 0x0000000735357c20 */ /* 0x000fe20008410000 */
[----:B------:R-:W-:Y:S01]  /*16d0*/  FMUL.FTZ R46, R46, UR7 ;  /* 0x000000072e2e7c20 */ /* 0x000fe20008410000 */
[----:B------:R-:W-:Y:S01]  /*16e0*/  FMUL.FTZ R56, R56, UR7 ;  /* 0x0000000738387c20 */ /* 0x000fe20008410000 */
[----:B------:R-:W-:Y:S01]  /*16f0*/  FMNMX.FTZ R5, R24, R25, !PT ;  /* 0x0000001918057209 */ /* 0x000fe20007810000 */
[----:B------:R-:W-:Y:S01]  /*1700*/  FMUL.FTZ R50, R50, UR7 ;  /* 0x0000000732327c20 */ /* 0x000fe20008410000 */
[----:B------:R-:W-:Y:S01]  /*1710*/  FMUL.FTZ R57, R57, UR7 ;  /* 0x0000000739397c20 */ /* 0x000fe20008410000 */
[----:B------:R-:W4:Y:S01]  /*1720*/  MUFU.TANH R32, R32 ;  /* 0x0000002000207308 */ /* 0x000f220000002400 */
[----:B-----5:R-:W-:Y:S01]  /*1730*/  FSEL R28, R28, -INF , P4 ;  /* 0xff8000001c1c7808 */ /* 0x020fe20002000000 */
[----:B------:R-:W-:Y:S01]  /*1740*/  FMUL.FTZ R51, R51, UR7 ;  /* 0x0000000733337c20 */ /* 0x000fe20008410000 */
[----:B------:R-:W-:Y:S01]  /*1750*/  FMUL.FTZ R60, R60, UR7 ;  /* 0x000000073c3c7c20 */ /* 0x000fe20008410000 */
[----:B------:R-:W-:Y:S01]  /*1760*/  FMUL.FTZ R54, R54, UR7 ;  /* 0x0000000736367c20 */ /* 0x000fe20008410000 */
[----:B------:R-:W-:Y:S01]  /*1770*/  FMNMX.FTZ R12, R28, R5, !PT ;  /* 0x000000051c0c7209 */ /* 0x000fe20007810000 */
[----:B------:R-:W-:Y:S01]  /*1780*/  FMUL.FTZ R61, R61, UR7 ;  /* 0x000000073d3d7c20 */ /* 0x000fe20008410000 */
[----:B------:R-:W-:Y:S01]  /*1790*/  FMUL.FTZ R55, R55, UR7 ;  /* 0x0000000737377c20 */ /* 0x000fe20008410000 */
[----:B--2---:R-:W2:Y:S01]  /*17a0*/  MUFU.TANH R0, R26 ;  /* 0x0000001a00007308 */ /* 0x004ea20000002400 */
[----:B---3--:R-:W-:Y:S01]  /*17b0*/  FSEL R29, R29, -INF , P3 ;  /* 0xff8000001d1d7808 */ /* 0x008fe20001800000 */
[----:B------:R-:W-:Y:S01]  /*17c0*/  FMUL.FTZ R64, R64, UR7 ;  /* 0x0000000740407c20 */ /* 0x000fe20008410000 */
[----:B------:R-:W-:Y:S01]  /*17d0*/  FMUL.FTZ R58, R58, UR7 ;  /* 0x000000073a3a7c20 */ /* 0x000fe20008410000 */
[----:B------:R-:W-:Y:S01]  /*17e0*/  FMUL.FTZ R65, R65, UR7 ;  /* 0x0000000741417c20 */ /* 0x000fe20008410000 */
[----:B------:R-:W-:Y:S01]  /*17f0*/  FMNMX.FTZ R5, R29, R12, !PT ;  /* 0x0000000c1d057209 */ /* 0x000fe20007810000 */
        /* <DEDUP_REMOVED lines=11> */
[----:B--2---:R-:W-:Y:S01]  /*18b0*/  FSEL R0, R0, -INF , P6 ;  /* 0xff80000000007808 */ /* 0x004fe20003000000 */
[----:B------:R-:W-:Y:S01]  /*18c0*/  FMUL.FTZ R70, R70, UR7 ;  /* 0x0000000746467c20 */ /* 0x000fe20008410000 */
[----:B------:R-:W-:Y:S01]  /*18d0*/  ISETP.GT.AND P6, PT, R4, 0x18, PT ;  /* 0x000000180400780c */ /* 0x000fe20003fc4270 */
[----:B------:R-:W-:-:S04]  /*18e0*/  FMUL.FTZ R71, R71, UR7 ;  /* 0x0000000747477c20 */ /* 0x000fc80008410000 */
[----:B------:R-:W2:Y:S01]  /*18f0*/  MUFU.TANH R36, R36 ;  /* 0x0000002400247308 */ /* 0x000ea20000002400 */
[----:B---3--:R-:W-:-:S04]  /*1900*/  FSEL R33, R33, -INF , P2 ;  /* 0xff80000021217808 */ /* 0x008fc80001000000 */
[----:B------:R-:W-:-:S03]  /*1910*/  FMNMX.FTZ R5, R33, R12, !PT ;  /* 0x0000000c21057209 */ /* 0x000fc60007810000 */
[----:B------:R-:W3:Y:S01]  /*1920*/  MUFU.TANH R8, R30 ;  /* 0x0000001e00087308 */ /* 0x000ee20000002400 */
[----:B----4-:R-:W-:Y:S02]  /*1930*/  FSEL R3, R3, -INF , P5 ;  /* 0xff80000003037808 */ /* 0x010fe40002800000 */
[----:B------:R-:W-:-:S05]  /*1940*/  ISETP.GT.AND P5, PT, R4, 0x19, PT ;  /* 0x000000190400780c */ /* 0x000fca0003fa4270 */
[----:B------:R-:W4:Y:S01]  /*1950*/  MUFU.TANH R37, R37 ;  /* 0x0000002500257308 */ /* 0x000f220000002400 */
[----:B--2---:R-:W-:-:S04]  /*1960*/  FSEL R36, R36, -INF , P6 ;  /* 0xff80000024247808 */ /* 0x004fc80003000000 */
[----:B------:R-:W-:-:S03]  /*1970*/  FMNMX.FTZ R12, R36, R5, !PT ;  /* 0x00000005240c7209 */ /* 0x000fc60007810000 */
[----:B------:R-:W2:Y:S01]  /*1980*/  MUFU.TANH R9, R31 ;  /* 0x0000001f00097308 */ /* 0x000ea20000002400 */
[----:B---3--:R-:W-:Y:S02]  /*1990*/  FSEL R8, R8, -INF , P4 ;  /* 0xff80000008087808 */ /* 0x008fe40002000000 */
[----:B------:R-:W-:-:S05]  /*19a0*/  ISETP.GT.AND P4, PT, R4, 0x20, PT ;  /* 0x000000200400780c */ /* 0x000fca0003f84270 */
[----:B------:R-:W3:Y:S01]  /*19b0*/  MUFU.TANH R40, R40 ;  /* 0x0000002800287308 */ /* 0x000ee20000002400 */
[----:B----4-:R-:W-:-:S04]  /*19c0*/  FSEL R37, R37, -INF , P5 ;  /* 0xff80000025257808 */ /* 0x010fc80002800000 */
[----:B------:R-:W-:-:S03]  /*19d0*/  FMNMX.FTZ R5, R37, R12, !PT ;  /* 0x0000000c25057209 */ /* 0x000fc60007810000 */
[----:B------:R-:W4:Y:S01]  /*19e0*/  MUFU.TANH R10, R34 ;  /* 0x00000022000a7308 */ /* 0x000f220000002400 */
[----:B--2---:R-:W-:Y:S02]  /*19f0*/  FSEL R9, R9, -INF , P3 ;  /* 0xff80000009097808 */ /* 0x004fe40001800000 */
[----:B------:R-:W-:-:S05]  /*1a00*/  ISETP.GT.AND P3, PT, R4, 0x21, PT ;  /* 0x000000210400780c */ /* 0x000fca0003f64270 */
        /* <DEDUP_REMOVED lines=88> */
[----:B--2---:R-:W-:-:S04]  /*1f90*/  FSEL R69, R69, -INF , P1 ;  /* 0xff80000045457808 */ /* 0x004fc80000800000 */
[----:B------:R-:W-:-:S03]  /*1fa0*/  FMNMX.FTZ R5, R69, R4, !PT ;  /* 0x0000000445057209 */ /* 0x000fc60007810000 */
[----:B------:R-:W2:Y:S01]  /*1fb0*/  MUFU.TANH R66, R66 ;  /* 0x0000004200427308 */ /* 0x000ea20000002400 */
[----:B---3--:R-:W-:Y:S01]  /*1fc0*/  FSEL R62, R62, -INF , P6 ;  /* 0xff8000003e3e7808 */ /* 0x008fe20003000000 */
[----:B------:R-:W3:Y:S06]  /*1fd0*/  SHFL.BFLY PT, R4, R5, 0x2, 0x1f ;  /* 0x0c401f0005047f89 */ /* 0x000eec00000e0000 */
[----:B------:R-:W5:Y:S01]  /*1fe0*/  MUFU.TANH R67, R67 ;  /* 0x0000004300437308 */ /* 0x000f620000002400 */
[----:B----4-:R-:W-:-:S07]  /*1ff0*/  FSEL R63, R63, -INF , P5 ;  /* 0xff8000003f3f7808 */ /* 0x010fce0002800000 */
[----:B------:R-:W4:Y:S01]  /*2000*/  MUFU.TANH R70, R70 ;  /* 0x0000004600467308 */ /* 0x000f220000002400 */
[----:B--2---:R-:W-:-:S07]  /*2010*/  FSEL R66, R66, -INF , P4 ;  /* 0xff80000042427808 */ /* 0x004fce0002000000 */
[----:B------:R-:W2:Y:S01]  /*2020*/  MUFU.TANH R71, R71 ;  /* 0x0000004700477308 */ /* 0x000ea20000002400 */
[----:B-----5:R-:W-:Y:S02]  /*2030*/  FSEL R67, R67, -INF , P3 ;  /* 0xff80000043437808 */ /* 0x020fe40001800000 */
[----:B---3--:R-:W-:Y:S02]  /*2040*/  FMNMX.FTZ R12, R5, R4, !PT ;  /* 0x00000004050c7209 */ /* 0x008fe40007810000 */
[----:B------:R-:W-:-:S03]  /*2050*/  FMNMX.FTZ R5, R0, R3, !PT ;  /* 0x0000000300057209 */ /* 0x000fc60007810000 */
[----:B------:R-:W3:Y:S01]  /*2060*/  SHFL.BFLY PT, R13, R12, 0x1, 0x1f ;  /* 0x0c201f000c0d7f89 */ /* 0x000ee200000e0000 */
[----:B----4-:R-:W-:Y:S02]  /*2070*/  FSEL R70, R70, -INF , P2 ;  /* 0xff80000046467808 */ /* 0x010fe40001000000 */
[----:B--2---:R-:W-:Y:S02]  /*2080*/  FSEL R71, R71, -INF , P1 ;  /* 0xff80000047477808 */ /* 0x004fe40000800000 */
[----:B---3--:R-:W-:Y:S02]  /*2090*/  FMNMX.FTZ R4, R12, R13, !PT ;  /* 0x0000000d0c047209 */ /* 0x008fe40007810000 */
[----:B------:R-:W-:Y:S02]  /*20a0*/  FMNMX.FTZ R12, R8, R5, !PT ;  /* 0x00000005080c7209 */ /* 0x000fe40007810000 */
[C---:B------:R-:W-:Y:S01]  /*20b0*/  FSETP.NEU.FTZ.AND P0, PT, R4.reuse, -INF , PT ;  /* 0xff8000000400780b */ /* 0x040fe20003f1d000 */
[----:B------:R-:W-:Y:S01]  /*20c0*/  FMUL.FTZ R13, R4, UR10 ;  /* 0x0000000a040d7c20 */ /* 0x000fe20008410000 */
[----:B------:R-:W-:-:S04]  /*20d0*/  FMNMX.FTZ R5, R9, R12, !PT ;  /* 0x0000000c09057209 */ /* 0x000fc80007810000 */
[----:B------:R-:W-:Y:S02]  /*20e0*/  FMNMX.FTZ R12, R10, R5, !PT ;  /* 0x000000050a0c7209 */ /* 0x000fe40007810000 */
[----:B------:R-:W-:Y:S02]  /*20f0*/  FSEL R14, R13, RZ, P0 ;  /* 0x000000ff0d0e7208 */ /* 0x000fe40000000000 */
[----:B------:R-:W-:Y:S02]  /*2100*/  FMNMX.FTZ R5, R11, R12, !PT ;  /* 0x0000000c0b057209 */ /* 0x000fe40007810000 */
[----:B------:R-:W-:Y:S01]  /*2110*/  ISETP.NE.AND P0, PT, R15, RZ, PT ;  /* 0x000000ff0f00720c */ /* 0x000fe20003f05270 */
[--C-:B------:R-:W-:Y:S01]  /*2120*/  FFMA.FTZ R24, R24, UR10, -R14.reuse ;  /* 0x0000000a18187c23 */ /* 0x100fe2000801080e */
[----:B------:R-:W-:Y:S01]  /*2130*/  FMNMX.FTZ R12, R38, R5, !PT ;  /* 0x00000005260c7209 */ /* 0x000fe20007810000 */
[--C-:B------:R-:W-:Y:S01]  /*2140*/  FFMA.FTZ R25, R25, UR10, -R14.reuse ;  /* 0x0000000a19197c23 */ /* 0x100fe2000801080e */
[--C-:B------:R-:W-:Y:S01]  /*2150*/  FFMA.FTZ R28, R28, UR10, -R14.reuse ;  /* 0x0000000a1c1c7c23 */ /* 0x100fe2000801080e */
[--C-:B------:R-:W-:Y:S01]  /*2160*/  FFMA.FTZ R29, R29, UR10, -R14.reuse ;  /* 0x0000000a1d1d7c23 */ /* 0x100fe2000801080e */
[----:B------:R-:W-:Y:S01]  /*2170*/  FMNMX.FTZ R5, R39, R12, !PT ;  /* 0x0000000c27057209 */ /* 0x000fe20007810000 */
[----:B------:R-:W-:Y:S01]  /*2180*/  MUFU.EX2 R24, R24 ;  /* 0x0000001800187308 */ /* 0x000fe20000000800 */
[--C-:B------:R-:W-:Y:S01]  /*2190*/  FFMA.FTZ R32, R32, UR10, -R14.reuse ;  /* 0x0000000a20207c23 */ /* 0x100fe2000801080e */
[--C-:B------:R-:W-:Y:S01]  /*21a0*/  FFMA.FTZ R33, R33, UR10, -R14.reuse ;  /* 0x0000000a21217c23 */ /* 0x100fe2000801080e */
[----:B------:R-:W-:Y:S01]  /*21b0*/  FMNMX.FTZ R12, R42, R5, !PT ;  /* 0x000000052a0c7209 */ /* 0x000fe20007810000 */
[--C-:B------:R-:W-:Y:S01]  /*21c0*/  FFMA.FTZ R36, R36, UR10, -R14.reuse ;  /* 0x0000000a24247c23 */ /* 0x100fe2000801080e */
[--C-:B------:R-:W-:Y:S01]  /*21d0*/  FFMA.FTZ R37, R37, UR10, -R14.reuse ;  /* 0x0000000a25257c23 */ /* 0x100fe2000801080e */
[--C-:B------:R-:W-:Y:S01]  /*21e0*/  FFMA.FTZ R40, R40, UR10, -R14.reuse ;  /* 0x0000000a28287c23 */ /* 0x100fe2000801080e */
[----:B------:R-:W-:Y:S01]  /*21f0*/  FMNMX.FTZ R5, R43, R12, !PT ;  /* 0x0000000c2b057209 */ /* 0x000fe20007810000 */
[----:B------:R-:W2:Y:S01]  /*2200*/  MUFU.EX2 R25, R25 ;  /* 0x0000001900197308 */ /* 0x000ea20000000800 */
[--C-:B------:R-:W-:Y:S01]  /*2210*/  FFMA.FTZ R41, R41, UR10, -R14.reuse ;  /* 0x0000000a29297c23 */ /* 0x100fe2000801080e */
        /* <DEDUP_REMOVED lines=14> */
[----:B------:R-:W3:Y:S01]  /*2300*/  MUFU.EX2 R29, R29 ;  /* 0x0000001d001d7308 */ /* 0x000ee20000000800 */
[--C-:B------:R-:W-:Y:S01]  /*2310*/  FFMA.FTZ R61, R61, UR10, -R14.reuse ;  /* 0x0000000a3d3d7c23 */ /* 0x100fe2000801080e */
[--C-:B------:R-:W-:Y:S01]  /*2320*/  FFMA.FTZ R64, R64, UR10, -R14.reuse ;  /* 0x0000000a40407c23 */ /* 0x100fe2000801080e */
[----:B------:R-:W-:Y:S01]  /*2330*/  FMNMX.FTZ R12, R54, R5, !PT ;  /* 0x00000005360c7209 */ /* 0x000fe20007810000 */
[--C-:B------:R-:W-:Y:S01]  /*2340*/  FFMA.FTZ R65, R65, UR10, -R14.reuse ;  /* 0x0000000a41417c23 */ /* 0x100fe2000801080e */
[--C-:B------:R-:W-:Y:S01]  /*2350*/  FFMA.FTZ R68, R68, UR10, -R14.reuse ;  /* 0x0000000a44447c23 */ /* 0x100fe2000801080e */
[----:B------:R-:W-:Y:S01]  /*2360*/  FFMA.FTZ R14, R69, UR10, -R14 ;  /* 0x0000000a450e7c23 */ /* 0x000fe2000801080e */
[----:B------:R-:W-:Y:S01]  /*2370*/  FMNMX.FTZ R5, R55, R12, !PT ;  /* 0x0000000c37057209 */ /* 0x000fe20007810000 */
[----:B------:R-:W-:Y:S01]  /*2380*/  MUFU.EX2 R32, R32 ;  /* 0x0000002000207308 */ /* 0x000fe20000000800 */
[----:B--2---:R-:W-:-:S02]  /*2390*/  F2FP.BF16.F32.PACK_AB R152, R25, R24 ;  /* 0x000000181998723e */ /* 0x004fc400000010ff */
[----:B------:R-:W-:-:S04]  /*23a0*/  FMNMX.FTZ R12, R58, R5, !PT ;  /* 0x000000053a0c7209 */ /* 0x000fc80007810000 */
[----:B------:R-:W-:Y:S01]  /*23b0*/  FMNMX.FTZ R5, R59, R12, !PT ;  /* 0x0000000c3b057209 */ /* 0x000fe20007810000 */
[----:B------:R-:W2:Y:S01]  /*23c0*/  MUFU.EX2 R33, R33 ;  /* 0x0000002100217308 */ /* 0x000ea20000000800 */
[----:B---3--:R-:W-:Y:S02]  /*23d0*/  F2FP.BF16.F32.PACK_AB R154, R29, R28 ;  /* 0x0000001c1d9a723e */ /* 0x008fe400000010ff */
[----:B------:R-:W-:-:S04]  /*23e0*/  FMNMX.FTZ R12, R62, R5, !PT ;  /* 0x000000053e0c7209 */ /* 0x000fc80007810000 */
[----:B------:R-:W-:Y:S01]  /*23f0*/  FMNMX.FTZ R5, R63, R12, !PT ;  /* 0x0000000c3f057209 */ /* 0x000fe20007810000 */
[----:B------:R-:W-:Y:S03]  /*2400*/  MUFU.EX2 R36, R36 ;  /* 0x0000002400247308 */ /* 0x000fe60000000800 */
[----:B------:R-:W-:-:S04]  /*2410*/  FMNMX.FTZ R12, R66, R5, !PT ;  /* 0x00000005420c7209 */ /* 0x000fc80007810000 */
[----:B------:R-:W-:Y:S01]  /*2420*/  FMNMX.FTZ R5, R67, R12, !PT ;  /* 0x0000000c43057209 */ /* 0x000fe20007810000 */
[----:B------:R-:W3:Y:S01]  /*2430*/  MUFU.EX2 R37, R37 ;  /* 0x0000002500257308 */ /* 0x000ee20000000800 */
[----:B--2---:R-:W-:Y:S02]  /*2440*/  F2FP.BF16.F32.PACK_AB R156, R33, R32 ;  /* 0x00000020219c723e */ /* 0x004fe400000010ff */
[----:B------:R-:W-:-:S04]  /*2450*/  FMNMX.FTZ R12, R70, R5, !PT ;  /* 0x00000005460c7209 */ /* 0x000fc80007810000 */
[----:B------:R-:W-:Y:S01]  /*2460*/  FMNMX.FTZ R12, R71, R12, !PT ;  /* 0x0000000c470c7209 */ /* 0x000fe20007810000 */
[----:B------:R-:W-:Y:S04]  /*2470*/  MUFU.EX2 R40, R40 ;  /* 0x0000002800287308 */ /* 0x000fe80000000800 */
[----:B------:R-:W2:Y:S04]  /*2480*/  SHFL.BFLY PT, R5, R12, 0x2, 0x1f ;  /* 0x0c401f000c057f89 */ /* 0x000ea800000e0000 */
[----:B------:R-:W4:Y:S01]  /*2490*/  MUFU.EX2 R41, R41 ;  /* 0x0000002900297308 */ /* 0x000f220000000800 */
[----:B---3--:R-:W-:-:S07]  /*24a0*/  F2FP.BF16.F32.PACK_AB R158, R37, R36 ;  /* 0x00000024259e723e */ /* 0x008fce00000010ff */
[----:B------:R-:W-:Y:S08]  /*24b0*/  MUFU.EX2 R44, R44 ;  /* 0x0000002c002c7308 */ /* 0x000ff00000000800 */
[----:B------:R-:W3:Y:S01]  /*24c0*/  MUFU.EX2 R45, R45 ;  /* 0x0000002d002d7308 */ /* 0x000ee20000000800 */
[----:B----4-:R-:W-:Y:S02]  /*24d0*/  F2FP.BF16.F32.PACK_AB R160, R41, R40 ;  /* 0x0000002829a0723e */ /* 0x010fe400000010ff */
[----:B--2---:R-:W-:-:S05]  /*24e0*/  FMNMX.FTZ R13, R12, R5, !PT ;  /* 0x000000050c0d7209 */ /* 0x004fca0007810000 */
[----:B------:R-:W-:Y:S01]  /*24f0*/  MUFU.EX2 R48, R48 ;  /* 0x0000003000307308 */ /* 0x000fe20000000800 */
[----:B------:R-:W2:Y:S07]  /*2500*/  SHFL.BFLY PT, R12, R13, 0x1, 0x1f ;  /* 0x0c201f000d0c7f89 */ /* 0x000eae00000e0000 */
[----:B------:R-:W4:Y:S01]  /*2510*/  MUFU.EX2 R49, R49 ;  /* 0x0000003100317308 */ /* 0x000f220000000800 */
[----:B---3--:R-:W-:-:S07]  /*2520*/  F2FP.BF16.F32.PACK_AB R162, R45, R44 ;  /* 0x0000002c2da2723e */ /* 0x008fce00000010ff */
[----:B------:R-:W-:Y:S08]  /*2530*/  MUFU.EX2 R52, R52 ;  /* 0x0000003400347308 */ /* 0x000ff00000000800 */
[----:B------:R-:W-:Y:S01]  /*2540*/  MUFU.EX2 R53, R53 ;  /* 0x0000003500357308 */ /* 0x000fe20000000800 */
[----:B--2---:R-:W-:Y:S02]  /*2550*/  FMNMX.FTZ R5, R13, R12, !PT ;  /* 0x0000000c0d057209 */ /* 0x004fe40007810000 */
[----:B----4-:R-:W-:-:S02]  /*2560*/  F2FP.BF16.F32.PACK_AB R164, R49, R48 ;  /* 0x0000003031a4723e */ /* 0x010fc400000010ff */
[C---:B------:R-:W-:Y:S01]  /*2570*/  FSETP.NEU.FTZ.AND P1, PT, R5.reuse, -INF , PT ;  /* 0xff8000000500780b */ /* 0x040fe20003f3d000 */
[----:B------:R-:W-:Y:S02]  /*2580*/  FMUL.FTZ R12, R5, UR10 ;  /* 0x0000000a050c7c20 */ /* 0x000fe40008410000 */
[----:B------:R-:W-:Y:S03]  /*2590*/  MUFU.EX2 R13, R14 ;  /* 0x0000000e000d7308 */ /* 0x000fe60000000800 */
[----:B------:R-:W-:Y:S02]  /*25a0*/  FSEL R12, R12, RZ, P1 ;  /* 0x000000ff0c0c7208 */ /* 0x000fe40000800000 */
[----:B------:R-:W-:-:S03]  /*25b0*/  ISETP.NE.AND P1, PT, R21, RZ, PT ;  /* 0x000000ff1500720c */ /* 0x000fc60003f25270 */
[--C-:B------:R-:W-:Y:S01]  /*25c0*/  FFMA.FTZ R0, R0, UR10, -R12.reuse ;  /* 0x0000000a00007c23 */ /* 0x100fe2000801080c */
[--C-:B------:R-:W-:Y:S01]  /*25d0*/  FFMA.FTZ R3, R3, UR10, -R12.reuse ;  /* 0x0000000a03037c23 */ /* 0x100fe2000801080c */
[--C-:B------:R-:W-:Y:S01]  /*25e0*/  FFMA.FTZ R8, R8, UR10, -R12.reuse ;  /* 0x0000000a08087c23 */ /* 0x100fe2000801080c */
[--C-:B------:R-:W-:Y:S01]  /*25f0*/  FFMA.FTZ R9, R9, UR10, -R12.reuse ;  /* 0x0000000a09097c23 */ /* 0x100fe2000801080c */
[----:B------:R-:W-:Y:S01]  /*2600*/  MUFU.EX2 R153, R0 ;  /* 0x0000000000997308 */ /* 0x000fe20000000800 */
[--C-:B------:R-:W-:Y:S01]  /*2610*/  FFMA.FTZ R10, R10, UR10, -R12.reuse ;  /* 0x0000000a0a0a7c23 */ /* 0x100fe2000801080c */
[--C-:B------:R-:W-:Y:S01]  /*2620*/  FFMA.FTZ R11, R11, UR10, -R12.reuse ;  /* 0x0000000a0b0b7c23 */ /* 0x100fe2000801080c */
[--C-:B------:R-:W-:Y:S01]  /*2630*/  FFMA.FTZ R38, R38, UR10, -R12.reuse ;  /* 0x0000000a26267c23 */ /* 0x100fe2000801080c */
[--C-:B------:R-:W-:Y:S01]  /*2640*/  FFMA.FTZ R39, R39, UR10, -R12.reuse ;  /* 0x0000000a27277c23 */ /* 0x100fe2000801080c */
[--C-:B------:R-:W-:Y:S01]  /*2650*/  FFMA.FTZ R42, R42, UR10, -R12.reuse ;  /* 0x0000000a2a2a7c23 */ /* 0x100fe2000801080c */
[--C-:B------:R-:W-:Y:S01]  /*2660*/  FFMA.FTZ R43, R43, UR10, -R12.reuse ;  /* 0x0000000a2b2b7c23 */ /* 0x100fe2000801080c */
[--C-:B------:R-:W-:Y:S01]  /*2670*/  FFMA.FTZ R46, R46, UR10, -R12.reuse ;  /* 0x0000000a2e2e7c23 */ /* 0x100fe2000801080c */
[----:B------:R2:W3:Y:S01]  /*2680*/  MUFU.EX2 R20, R3 ;  /* 0x0000000300147308 */ /* 0x0004e20000000800 */
[--C-:B------:R-:W-:Y:S01]  /*2690*/  FFMA.FTZ R47, R47, UR10, -R12.reuse ;  /* 0x0000000a2f2f7c23 */ /* 0x100fe2000801080c */
[--C-:B------:R-:W-:Y:S01]  /*26a0*/  FFMA.FTZ R50, R50, UR10, -R12.reuse ;  /* 0x0000000a32327c23 */ /* 0x100fe2000801080c */
[--C-:B------:R-:W-:Y:S01]  /*26b0*/  FFMA.FTZ R51, R51, UR10, -R12.reuse ;  /* 0x0000000a33337c23 */ /* 0x100fe2000801080c */
[--C-:B------:R-:W-:Y:S01]  /*26c0*/  FFMA.FTZ R54, R54, UR10, -R12.reuse ;  /* 0x0000000a36367c23 */ /* 0x100fe2000801080c */
[--C-:B------:R-:W-:Y:S01]  /*26d0*/  FFMA.FTZ R55, R55, UR10, -R12.reuse ;  /* 0x0000000a37377c23 */ /* 0x100fe2000801080c */
[--C-:B------:R-:W-:Y:S01]  /*26e0*/  FFMA.FTZ R58, R58, UR10, -R12.reuse ;  /* 0x0000000a3a3a7c23 */ /* 0x100fe2000801080c */
[--C-:B------:R-:W-:Y:S01]  /*26f0*/  FFMA.FTZ R59, R59, UR10, -R12.reuse ;  /* 0x0000000a3b3b7c23 */ /* 0x100fe2000801080c */
[----:B------:R4:W5:Y:S01]  /*2700*/  MUFU.EX2 R155, R8 ;  /* 0x00000008009b7308 */ /* 0x0009620000000800 */
[----:B--2---:R-:W-:Y:S01]  /*2710*/  FADD.FTZ R3, R24, R25 ;  /* 0x0000001918037221 */ /* 0x004fe20000010000 */
[--C-:B------:R-:W-:Y:S01]  /*2720*/  FFMA.FTZ R62, R62, UR10, -R12.reuse ;  /* 0x0000000a3e3e7c23 */ /* 0x100fe2000801080c */
[--C-:B------:R-:W-:Y:S01]  /*2730*/  FFMA.FTZ R63, R63, UR10, -R12.reuse ;  /* 0x0000000a3f3f7c23 */ /* 0x100fe2000801080c */
[--C-:B------:R-:W-:Y:S01]  /*2740*/  FFMA.FTZ R66, R66, UR10, -R12.reuse ;  /* 0x0000000a42427c23 */ /* 0x100fe2000801080c */
[----:B------:R-:W-:Y:S01]  /*2750*/  FADD.FTZ R0, R28, R3 ;  /* 0x000000031c007221 */ /* 0x000fe20000010000 */
[--C-:B------:R-:W-:Y:S01]  /*2760*/  FFMA.FTZ R67, R67, UR10, -R12.reuse ;  /* 0x0000000a43437c23 */ /* 0x100fe2000801080c */
[----:B------:R-:W-:Y:S01]  /*2770*/  FFMA.FTZ R70, R70, UR10, -R12 ;  /* 0x0000000a46467c23 */ /* 0x000fe2000801080c */
[----:B------:R2:W1:Y:S01]  /*2780*/  MUFU.EX2 R26, R9 ;  /* 0x00000009001a7308 */ /* 0x0004620000000800 */
[----:B------:R-:W-:Y:S01]  /*2790*/  FADD.FTZ R3, R29, R0 ;  /* 0x000000001d037221 */ /* 0x000fe20000010000 */
[----:B---3--:R-:W-:Y:S01]  /*27a0*/  FADD.FTZ R0, R153, R20 ;  /* 0x0000001499007221 */ /* 0x008fe20000010000 */
[----:B------:R-:W-:Y:S01]  /*27b0*/  FFMA.FTZ R12, R71, UR10, -R12 ;  /* 0x0000000a470c7c23 */ /* 0x000fe2000801080c */
[----:B------:R-:W-:Y:S01]  /*27c0*/  F2FP.BF16.F32.PACK_AB R166, R53, R52 ;  /* 0x0000003435a6723e */ /* 0x000fe200000010ff */
[----:B----4-:R-:W-:Y:S01]  /*27d0*/  FADD.FTZ R8, R32, R3 ;  /* 0x0000000320087221 */ /* 0x010fe20000010000 */
[----:B------:R-:W-:-:S02]  /*27e0*/  F2FP.BF16.F32.PACK_AB R153, R20, R153 ;  /* 0x000000991499723e */ /* 0x000fc400000010ff */
[----:B------:R3:W4:Y:S01]  /*27f0*/  MUFU.EX2 R157, R10 ;  /* 0x0000000a009d7308 */ /* 0x0007220000000800 */
[----:B--2---:R-:W-:Y:S01]  /*2800*/  FADD.FTZ R9, R33, R8 ;  /* 0x0000000821097221 */ /* 0x004fe20000010000 */
[----:B-----5:R-:W-:Y:S01]  /*2810*/  FADD.FTZ R3, R155, R0 ;  /* 0x000000009b037221 */ /* 0x020fe20000010000 */
[----:B------:R-:W-:Y:S02]  /*2820*/  IADD3 R8, -R18, 0xb, RZ ;  /* 0x0000000b12087810 */ /* 0x000fe40007ffe1ff */
[----:B------:R-:W-:-:S03]  /*2830*/  FADD.FTZ R0, R36, R9 ;  /* 0x0000000924007221 */ /* 0x000fc60000010000 */
[----:B------:R-:W2:Y:S01]  /*2840*/  MUFU.EX2 R14, R11 ;  /* 0x0000000b000e7308 */ /* 0x000ea20000000800 */
[C---:B-1----:R-:W-:Y:S01]  /*2850*/  FADD.FTZ R30, R26.reuse, R3 ;  /* 0x000000031a1e7221 */ /* 0x042fe20000010000 */
[----:B------:R-:W-:Y:S01]  /*2860*/  FADD.FTZ R9, R37, R0 ;  /* 0x0000000025097221 */ /* 0x000fe20000010000 */
[----:B---3--:R-:W-:Y:S02]  /*2870*/  MOV R10, UR21 ;  /* 0x00000015000a7c02 */ /* 0x008fe40008000f00 */
[----:B------:R-:W-:-:S03]  /*2880*/  F2FP.BF16.F32.PACK_AB R155, R26, R155 ;  /* 0x0000009b1a9b723e */ /* 0x000fc600000010ff */
[----:B------:R-:W1:Y:S01]  /*2890*/  MUFU.EX2 R38, R38 ;  /* 0x0000002600267308 */ /* 0x000e620000000800 */
[----:B----4-:R-:W-:Y:S01]  /*28a0*/  FADD.FTZ R3, R157, R30 ;  /* 0x0000001e9d037221 */ /* 0x010fe20000010000 */
[----:B------:R-:W-:Y:S01]  /*28b0*/  FADD.FTZ R30, R40, R9 ;  /* 0x00000009281e7221 */ /* 0x000fe20000010000 */
[----:B------:R-:W-:-:S03]  /*28c0*/  @!P1 VIADD R0, R10, 0x22840 ;  /* 0x000228400a009836 */ /* 0x000fc60000000000 */
[----:B------:R-:W-:Y:S02]  /*28d0*/  FADD.FTZ R9, R41, R30 ;  /* 0x0000001e29097221 */ /* 0x000fe40000010000 */
[----:B------:R-:W3:Y:S01]  /*28e0*/  MUFU.EX2 R39, R39 ;  /* 0x0000002700277308 */ /* 0x000ee20000000800 */
[----:B--2---:R-:W-:Y:S01]  /*28f0*/  FADD.FTZ R3, R14, R3 ;  /* 0x000000030e037221 */ /* 0x004fe20000010000 */
[----:B------:R-:W-:Y:S01]  /*2900*/  @!P1 PRMT R0, RZ, 0x654, R0 ;  /* 0x00000654ff009816 */ /* 0x000fe20000000000 */
[----:B------:R-:W-:Y:S01]  /*2910*/  FADD.FTZ R34, R44, R9 ;  /* 0x000000092c227221 */ /* 0x000fe20000010000 */
[----:B------:R2:W-:Y:S06]  /*2920*/  BAR.ARV R8, 0x100 ;  /* 0x000400080000751d */ /* 0x0005ec0000002000 */
[----:B------:R-:W4:Y:S01]  /*2930*/  MUFU.EX2 R42, R42 ;  /* 0x0000002a002a7308 */ /* 0x000f220000000800 */
[----:B-1----:R-:W-:Y:S01]  /*2940*/  FADD.FTZ R30, R38, R3 ;  /* 0x00000003261e7221 */ /* 0x002fe20000010000 */
[----:B------:R-:W-:Y:S01]  /*2950*/  FADD.FTZ R9, R45, R34 ;  /* 0x000000222d097221 */ /* 0x000fe20000010000 */
[----:B------:R4:W-:Y:S01]  /*2960*/  @!P1 SYNCS.ARRIVE.TRANS64.RED.A1T0 RZ, [R0+URZ], RZ ;  /* 0x000000ff00ff99a7 */ /* 0x0009e2000810043f */
[----:B------:R-:W-:Y:S01]  /*2970*/  F2FP.BF16.F32.PACK_AB R157, R14, R157 ;  /* 0x0000009d0e9d723e */ /* 0x000fe200000010ff */
[----:B---3--:R-:W-:-:S03]  /*2980*/  FADD.FTZ R3, R39, R30 ;  /* 0x0000001e27037221 */ /* 0x008fc60000010000 */
[----:B------:R-:W1:Y:S01]  /*2990*/  MUFU.EX2 R43, R43 ;  /* 0x0000002b002b7308 */ /* 0x000e620000000800 */
[----:B------:R-:W-:Y:S01]  /*29a0*/  FADD.FTZ R30, R48, R9 ;  /* 0x00000009301e7221 */ /* 0x000fe20000010000 */
[----:B------:R-:W-:-:S03]  /*29b0*/  F2FP.BF16.F32.PACK_AB R159, R39, R38 ;  /* 0x00000026279f723e */ /* 0x000fc600000010ff */
[----:B------:R-:W-:-:S03]  /*29c0*/  FADD.FTZ R9, R49, R30 ;  /* 0x0000001e31097221 */ /* 0x000fc60000010000 */
[----:B------:R-:W3:Y:S01]  /*29d0*/  MUFU.EX2 R46, R46 ;  /* 0x0000002e002e7308 */ /* 0x000ee20000000800 */
[----:B----4-:R-:W-:Y:S01]  /*29e0*/  FADD.FTZ R0, R42, R3 ;  /* 0x000000032a007221 */ /* 0x010fe20000010000 */
[----:B------:R-:W-:-:S04]  /*29f0*/  FADD.FTZ R30, R52, R9 ;  /* 0x00000009341e7221 */ /* 0x000fc80000010000 */
[----:B------:R-:W-:Y:S02]  /*2a00*/  FADD.FTZ R9, R53, R30 ;  /* 0x0000001e35097221 */ /* 0x000fe40000010000 */
[----:B------:R-:W4:Y:S01]  /*2a10*/  MUFU.EX2 R47, R47 ;  /* 0x0000002f002f7308 */ /* 0x000f220000000800 */
[C---:B-1----:R-:W-:Y:S01]  /*2a20*/  FADD.FTZ R3, R43.reuse, R0 ;  /* 0x000000002b037221 */ /* 0x042fe20000010000 */
[----:B------:R-:W-:-:S06]  /*2a30*/  F2FP.BF16.F32.PACK_AB R161, R43, R42 ;  /* 0x0000002a2ba1723e */ /* 0x000fcc00000010ff */
[----:B------:R-:W1:Y:S01]  /*2a40*/  MUFU.EX2 R50, R50 ;  /* 0x0000003200327308 */ /* 0x000e620000000800 */
[----:B---3--:R-:W-:-:S07]  /*2a50*/  FADD.FTZ R0, R46, R3 ;  /* 0x000000032e007221 */ /* 0x008fce0000010000 */
[----:B------:R-:W3:Y:S01]  /*2a60*/  MUFU.EX2 R56, R56 ;  /* 0x0000003800387308 */ /* 0x000ee20000000800 */
[C---:B----4-:R-:W-:Y:S01]  /*2a70*/  FADD.FTZ R3, R47.reuse, R0 ;  /* 0x000000002f037221 */ /* 0x050fe20000010000 */
[----:B------:R-:W-:-:S06]  /*2a80*/  F2FP.BF16.F32.PACK_AB R163, R47, R46 ;  /* 0x0000002e2fa3723e */ /* 0x000fcc00000010ff */
[----:B------:R-:W4:Y:S01]  /*2a90*/  MUFU.EX2 R51, R51 ;  /* 0x0000003300337308 */ /* 0x000f220000000800 */
[----:B-1----:R-:W-:-:S07]  /*2aa0*/  FADD.FTZ R0, R50, R3 ;  /* 0x0000000332007221 */ /* 0x002fce0000010000 */
[----:B------:R-:W1:Y:S01]  /*2ab0*/  MUFU.EX2 R57, R57 ;  /* 0x0000003900397308 */ /* 0x000e620000000800 */
[----:B---3--:R-:W-:-:S07]  /*2ac0*/  FADD.FTZ R24, R56, R9 ;  /* 0x0000000938187221 */ /* 0x008fce0000010000 */
[----:B------:R-:W3:Y:S01]  /*2ad0*/  MUFU.EX2 R54, R54 ;  /* 0x0000003600367308 */ /* 0x000ee20000000800 */
[C---:B----4-:R-:W-:Y:S01]  /*2ae0*/  FADD.FTZ R3, R51.reuse, R0 ;  /* 0x0000000033037221 */ /* 0x050fe20000010000 */
[----:B------:R-:W-:-:S06]  /*2af0*/  F2FP.BF16.F32.PACK_AB R165, R51, R50 ;  /* 0x0000003233a5723e */ /* 0x000fcc00000010ff */
[----:B------:R-:W4:Y:S01]  /*2b00*/  MUFU.EX2 R60, R60 ;  /* 0x0000003c003c7308 */ /* 0x000f220000000800 */
[C---:B-1----:R-:W-:Y:S01]  /*2b10*/  FADD.FTZ R9, R57.reuse, R24 ;  /* 0x0000001839097221 */ /* 0x042fe20000010000 */
[----:B------:R-:W-:-:S06]  /*2b20*/  F2FP.BF16.F32.PACK_AB R168, R57, R56 ;  /* 0x0000003839a8723e */ /* 0x000fcc00000010ff */
[----:B------:R-:W1:Y:S01]  /*2b30*/  MUFU.EX2 R55, R55 ;  /* 0x0000003700377308 */ /* 0x000e620000000800 */
[----:B---3--:R-:W-:-:S07]  /*2b40*/  FADD.FTZ R0, R54, R3 ;  /* 0x0000000336007221 */ /* 0x008fce0000010000 */
[----:B------:R-:W3:Y:S01]  /*2b50*/  MUFU.EX2 R61, R61 ;  /* 0x0000003d003d7308 */ /* 0x000ee20000000800 */
[----:B----4-:R-:W-:-:S07]  /*2b60*/  FADD.FTZ R24, R60, R9 ;  /* 0x000000093c187221 */ /* 0x010fce0000010000 */
[----:B------:R-:W4:Y:S01]  /*2b70*/  MUFU.EX2 R58, R58 ;  /* 0x0000003a003a7308 */ /* 0x000f220000000800 */
[C---:B-1----:R-:W-:Y:S01]  /*2b80*/  FADD.FTZ R3, R55.reuse, R0 ;  /* 0x0000000037037221 */ /* 0x042fe20000010000 */
[----:B------:R-:W-:-:S06]  /*2b90*/  F2FP.BF16.F32.PACK_AB R167, R55, R54 ;  /* 0x0000003637a7723e */ /* 0x000fcc00000010ff */
[----:B------:R-:W1:Y:S01]  /*2ba0*/  MUFU.EX2 R64, R64 ;  /* 0x0000004000407308 */ /* 0x000e620000000800 */
[C---:B---3--:R-:W-:Y:S01]  /*2bb0*/  FADD.FTZ R9, R61.reuse, R24 ;  /* 0x000000183d097221 */ /* 0x048fe20000010000 */
[----:B------:R-:W-:-:S06]  /*2bc0*/  F2FP.BF16.F32.PACK_AB R170, R61, R60 ;  /* 0x0000003c3daa723e */ /* 0x000fcc00000010ff */
[----:B------:R-:W3:Y:S01]  /*2bd0*/  MUFU.EX2 R59, R59 ;  /* 0x0000003b003b7308 */ /* 0x000ee20000000800 */
[----:B----4-:R-:W-:-:S07]  /*2be0*/  FADD.FTZ R0, R58, R3 ;  /* 0x000000033a007221 */ /* 0x010fce0000010000 */
[----:B------:R-:W4:Y:S01]  /*2bf0*/  MUFU.EX2 R65, R65 ;  /* 0x0000004100417308 */ /* 0x000f220000000800 */
[----:B-1----:R-:W-:-:S07]  /*2c00*/  FADD.FTZ R24, R64, R9 ;  /* 0x0000000940187221 */ /* 0x002fce0000010000 */
[----:B------:R-:W1:Y:S01]  /*2c10*/  MUFU.EX2 R62, R62 ;  /* 0x0000003e003e7308 */ /* 0x000e620000000800 */
[C---:B---3--:R-:W-:Y:S01]  /*2c20*/  FADD.FTZ R3, R59.reuse, R0 ;  /* 0x000000003b037221 */ /* 0x048fe20000010000 */
[----:B------:R-:W-:-:S06]  /*2c30*/  F2FP.BF16.F32.PACK_AB R169, R59, R58 ;  /* 0x0000003a3ba9723e */ /* 0x000fcc00000010ff */
[----:B------:R-:W3:Y:S01]  /*2c40*/  MUFU.EX2 R68, R68 ;  /* 0x0000004400447308 */ /* 0x000ee20000000800 */
[C---:B----4-:R-:W-:Y:S01]  /*2c50*/  FADD.FTZ R9, R65.reuse, R24 ;  /* 0x0000001841097221 */ /* 0x050fe20000010000 */
[----:B------:R-:W-:-:S06]  /*2c60*/  F2FP.BF16.F32.PACK_AB R172, R65, R64 ;  /* 0x0000004041ac723e */ /* 0x000fcc00000010ff */
[----:B------:R-:W4:Y:S01]  /*2c70*/  MUFU.EX2 R63, R63 ;  /* 0x0000003f003f7308 */ /* 0x000f220000000800 */
[----:B-1----:R-:W-:-:S07]  /*2c80*/  FADD.FTZ R0, R62, R3 ;  /* 0x000000033e007221 */ /* 0x002fce0000010000 */
[----:B------:R-:W1:Y:S01]  /*2c90*/  MUFU.EX2 R66, R66 ;  /* 0x0000004200427308 */ /* 0x000e620000000800 */
[----:B---3--:R-:W-:Y:S01]  /*2ca0*/  FADD.FTZ R24, R68, R9 ;  /* 0x0000000944187221 */ /* 0x008fe20000010000 */
[----:B------:R-:W-:-:S03]  /*2cb0*/  F2FP.BF16.F32.PACK_AB R174, R13, R68 ;  /* 0x000000440dae723e */ /* 0x000fc600000010ff */
[----:B------:R-:W-:-:S03]  /*2cc0*/  FADD.FTZ R3, R13, R24 ;  /* 0x000000180d037221 */ /* 0x000fc60000010000 */
[----:B------:R-:W3:Y:S01]  /*2cd0*/  MUFU.EX2 R67, R67 ;  /* 0x0000004300437308 */ /* 0x000ee20000000800 */
[C---:B----4-:R-:W-:Y:S01]  /*2ce0*/  FADD.FTZ R9, R63.reuse, R0 ;  /* 0x000000003f097221 */ /* 0x050fe20000010000 */
[----:B------:R-:W-:-:S06]  /*2cf0*/  F2FP.BF16.F32.PACK_AB R171, R63, R62 ;  /* 0x0000003e3fab723e */ /* 0x000fcc00000010ff */
[----:B------:R-:W4:Y:S01]  /*2d00*/  MUFU.EX2 R70, R70 ;  /* 0x0000004600467308 */ /* 0x000f220000000800 */
[----:B-1----:R-:W-:-:S07]  /*2d10*/  FADD.FTZ R0, R66, R9 ;  /* 0x0000000942007221 */ /* 0x002fce0000010000 */
[----:B------:R-:W1:Y:S01]  /*2d20*/  MUFU.EX2 R175, R12 ;  /* 0x0000000c00af7308 */ /* 0x000e620000000800 */
[C---:B---3--:R-:W-:Y:S01]  /*2d30*/  FADD.FTZ R9, R67.reuse, R0 ;  /* 0x0000000043097221 */ /* 0x048fe20000010000 */
[----:B------:R-:W-:-:S03]  /*2d40*/  F2FP.BF16.F32.PACK_AB R173, R67, R66 ;  /* 0x0000004243ad723e */ /* 0x000fc600000010ff */
[----:B----4-:R-:W-:-:S04]  /*2d50*/  FADD.FTZ R0, R70, R9 ;  /* 0x0000000946007221 */ /* 0x010fc80000010000 */
[C---:B-1----:R-:W-:Y:S01]  /*2d60*/  FADD.FTZ R0, R175.reuse, R0 ;  /* 0x00000000af007221 */ /* 0x042fe20000010000 */
[----:B------:R-:W-:Y:S01]  /*2d70*/  F2FP.BF16.F32.PACK_AB R175, R175, R70 ;  /* 0x00000046afaf723e */ /* 0x000fe200000010ff */
[----:B--2---:R-:W-:Y:S06]  /*2d80*/  @!P0 BRA `(.L_x_15) ;  /* 0x0000000000048947 */ /* 0x004fec0003800000 */
[----:B------:R-:W-:Y:S01]  /*2d90*/  BPT.TRAP 0x1 ;  /* 0x000000040000795c */ /* 0x000fe20000300000 */
.L_x_15:
[----:B------:R1:W2:Y:S01]  /*2da0*/  SYNCS.PHASECHK.TRANS64.TRYWAIT P2, [UR21+0x22850], R7 ;  /* 0x02285007ff0075a7 */ /* 0x0002a20008040155 */
[----:B------:R-:W-:Y:S05]  /*2db0*/  @!P0 BRA `(.L_x_16) ;  /* 0x0000000000048947 */ /* 0x000fea0003800000 */
[----:B------:R-:W-:Y:S01]  /*2dc0*/  BPT.TRAP 0x1 ;  /* 0x000000040000795c */ /* 0x000fe20000300000 */
.L_x_16:
[----:B--2---:R-:W-:Y:S05]  /*2dd0*/  @P2 BRA `(.L_x_17) ;  /* 0x0000000000082947 */ /* 0x004fea0003800000 */
[----:B------:R-:W2:Y:S02]  /*2de0*/  SYNCS.PHASECHK.TRANS64.TRYWAIT P2, [UR21+0x22850], R7 ;  /* 0x02285007ff0075a7 */ /* 0x000ea40008040155 */
[----:B--2---:R-:W-:Y:S05]  /*2df0*/  @!P2 BRA `(.L_x_18) ;  /* 0x0000006c006ca947 */ /* 0x004fea0003800000 */
.L_x_17:
[----:B------:R3:W-:Y:S01]  /*2e00*/  BAR.SYNC.DEFER_BLOCKING R6, 0x100 ;  /* 0x000400060000751d */ /* 0x0007e20000010000 */
[----:B------:R-:W-:Y:S01]  /*2e10*/  UIADD3 UR6, UR46, 0x400, URZ ;  /* 0x000004002e067890 */ /* 0x000fe2000fffe03f */
[----:B--2---:R-:W-:Y:S01]  /*2e20*/  @!P1 VIADD R10, R10, 0x22860 ;  /* 0x000228600a0a9836 */ /* 0x004fe20000000000 */
[----:B------:R-:W-:Y:S02]  /*2e30*/  UISETP.GE.AND UP0, UPT, UR50, 0x61, UPT ;  /* 0x000000613200788c */ /* 0x000fe4000bf06270 */
[----:B------:R-:W-:Y:S01]  /*2e40*/  USHF.R.U32.HI UR6, URZ, 0x4, UR6 ;  /* 0x000000043f067899 */ /* 0x000fe20008011606 */
[----:B------:R-:W-:Y:S01]  /*2e50*/  UMOV UR7, 0x40000040 ;  /* 0x4000004000077882 */ /* 0x000fe20000000000 */
[----:B------:R-:W-:Y:S02]  /*2e60*/  @!P1 PRMT R10, RZ, 0x654, R10 ;  /* 0x00000654ff0a9816 */ /* 0x000fe4000000000a */
[----:B------:R-:W-:Y:S01]  /*2e70*/  ULOP3.LUT UR6, UR6, 0x3fff, URZ, 0xc0, !UPT ;  /* 0x00003fff06067892 */ /* 0x000fe2000f8ec03f */
[----:B------:R-:W-:-:S03]  /*2e80*/  PLOP3.LUT P2, PT, PT, PT, UP0, 0x80, 0x0 ;  /* 0x000000000000781c */ /* 0x000fc60003f4f008 */
[----:B------:R-:W-:-:S04]  /*2e90*/  ULOP3.LUT UR21, UR6, 0x3000000, URZ, 0xfc, !UPT ;  /* 0x0300000006157892 */ /* 0x000fc8000f8efc3f */
[----:B------:R-:W-:Y:S01]  /*2ea0*/  UIMAD UR11, UR39, 0xc00, UR21 ;  /* 0x00000c00270b78a4 */ /* 0x000fe2000f8e0215 */
[----:B------:R-:W-:-:S06]  /*2eb0*/  WARPGROUP.ARRIVE ;  /* 0x00000000000079c5 */ /* 0x000fcc0000000000 */
[----:B------:R-:W-:Y:S02]  /*2ec0*/  UMOV UR6, UR11 ;  /* 0x0000000b00067c82 */ /* 0x000fe40008000000 */
[----:B------:R-:W-:Y:S01]  /*2ed0*/  HGMMA.64x256x16.F32.BF16 R24, R152, gdesc[UR4].tnspB, RZ, !UPT, gsb0 ;  /* 0x43e0000498187df0 */ /* 0x000fe2000c0018ff */
[----:B------:R-:W-:Y:S01]  /*2ee0*/  UIADD3 UR6, UR11, 0x80, URZ ;  /* 0x000000800b067890 */ /* 0x000fe2000fffe03f */
[----:B------:R-:W-:Y:S01]  /*2ef0*/  UMOV UR7, 0x40000040 ;  /* 0x4000004000077882 */ /* 0x000fe20000000000 */
[----:B------:R-:W-:Y:S02]  /*2f00*/  WARPGROUP.DEPBAR.LE gsb0, 0x0 ;  /* 0x00008000000079c5 */ /* 0x000fe40000010000 */
[----:B------:R-:W-:-:S15]  /*2f10*/  WARPGROUP.ARRIVE ;  /* 0x00000000000079c5 */ /* 0x000fde0000000000 */
[----:B------:R-:W-:-:S08]  /*2f20*/  NOP ;  /* 0x0000000000007918 */ /* 0x000fd00000000000 */
[----:B------:R-:W-:Y:S01]  /*2f30*/  HGMMA.64x256x16.F32.BF16 R24, R156, gdesc[UR4].tnspB, R24, gsb0 ;  /* 0x43e000049c187df0 */ /* 0x000fe20008001818 */
        /* <DEDUP_REMOVED lines=23> */
[----:B------:R-:W-:Y:S03]  /*30b0*/  HGMMA.64x256x16.F32.BF16 R24, R172, gdesc[UR4].tnspB, R24, gsb0 ;  /* 0x43e00004ac187df0 */ /* 0x000fe60008001818 */
[----:B------:R-:W-:Y:S02]  /*30c0*/  WARPGROUP.DEPBAR.LE gsb0, 0x0 ;  /* 0x00008000000079c5 */ /* 0x000fe40000010000 */
[----:B------:R3:W-:Y:S01]  /*30d0*/  @!P1 SYNCS.ARRIVE.TRANS64.RED.A1T0 RZ, [R10+URZ], RZ ;  /* 0x000000ff0aff99a7 */ /* 0x0007e2000810043f */
[----:B------:R-:W-:Y:S05]  /*30e0*/  @!P2 BRA `(.L_x_19) ;  /* 0x0000002000d0a947 */ /* 0x000fea0003800000 */
[----:B---3--:R-:W-:Y:S01]  /*30f0*/  MOV R6, R5 ;  /* 0x0000000500067202 */ /* 0x008fe20000000f00 */
[----:B------:R-:W-:Y:S01]  /*3100*/  IMAD.MOV.U32 R13, RZ, RZ, R4 ;  /* 0x000000ffff0d7224 */ /* 0x000fe200078e0004 */
[----:B------:R-:W-:Y:S01]  /*3110*/  UIADD3 UR47, UR47, -0x2, URZ ;  /* 0xfffffffe2f2f7890 */ /* 0x000fe2000fffe03f */
[----:B------:R-:W-:Y:S01]  /*3120*/  ULDC UR23, c[0x0][0x9d8] ;  /* 0x0002760000177ab9 */ /* 0x000fe20000000800 */
[----:B------:R-:W-:-:S10]  /*3130*/  ULDC UR22, c[0x0][0x988] ;  /* 0x0002620000167ab9 */ /* 0x000fd40000000800 */
.L_x_28:
[----:B------:R-:W-:Y:S01]  /*3140*/  UIADD3 UR39, UR39, 0x1, URZ ;  /* 0x0000000127277890 */ /* 0x000fe2000fffe03f */
[----:B------:R-:W-:Y:S01]  /*3150*/  IMAD.U32 R4, RZ, RZ, UR47 ;  /* 0x0000002fff047e24 */ /* 0x000fe2000f8e00ff */
[----:B------:R-:W-:Y:S02]  /*3160*/  UIADD3 UR47, UR47, -0x1, URZ ;  /* 0xffffffff2f2f7890 */ /* 0x000fe4000fffe03f */
[----:B------:R-:W-:Y:S02]  /*3170*/  UISETP.NE.AND UP0, UPT, UR39, 0x2, UPT ;  /* 0x000000022700788c */ /* 0x000fe4000bf05270 */
[----:B------:R-:W-:Y:S02]  /*3180*/  ISETP.GT.AND P2, PT, R4, RZ, PT ;  /* 0x000000ff0400720c */ /* 0x000fe40003f44270 */
[----:B------:R-:W-:Y:S02]  /*3190*/  USEL UR6, URZ, 0x1, UP0 ;  /* 0x000000013f067887 */ /* 0x000fe40008000000 */
[----:B------:R-:W-:-:S02]  /*31a0*/  USEL UR39, UR39, URZ, UP0 ;  /* 0x0000003f27277287 */ /* 0x000fc40008000000 */
[----:B------:R-:W-:Y:S01]  /*31b0*/  ULOP3.LUT UR42, UR42, UR6, URZ, 0x3c, !UPT ;  /* 0x000000062a2a7292 */ /* 0x000fe2000f8e3c3f */
[----:B--2---:R-:W-:Y:S11]  /*31c0*/  @!P0 BRA `(.L_x_20) ;  /* 0x0000000000048947 */ /* 0x004ff60003800000 */
[----:B------:R-:W-:Y:S01]  /*31d0*/  BPT.TRAP 0x1 ;  /* 0x000000040000795c */ /* 0x000fe20000300000 */
.L_x_20:
[----:B------:R-:W-:Y:S01]  /*31e0*/  MOV R4, UR42 ;  /* 0x0000002a00047c02 */ /* 0x000fe20008000f00 */
[----:B------:R-:W-:-:S03]  /*31f0*/  ULEA UR24, UR39, UR46, 0x3 ;  /* 0x0000002e27187291 */ /* 0x000fc6000f8e183f */
[----:B------:R-:W-:-:S04]  /*3200*/  SHF.L.U32 R4, R4, 0x1f, RZ ;  /* 0x0000001f04047819 */ /* 0x000fc800000006ff */
[----:B------:R-:W-:-:S13]  /*3210*/  R2UR UR25, R4 ;  /* 0x00000000041972ca */ /* 0x000fda00000e0000 */
[----:B------:R-:W-:-:S04]  /*3220*/  IMAD.U32 R4, RZ, RZ, UR25 ;  /* 0x00000019ff047e24 */ /* 0x000fc8000f8e00ff */
[----:B------:R2:W3:Y:S01]  /*3230*/  SYNCS.PHASECHK.TRANS64.TRYWAIT P3, [UR24+0x22830], R4 ;  /* 0x02283004ff0075a7 */ /* 0x0004e20008060158 */
[----:B------:R-:W-:Y:S05]  /*3240*/  @!P0 BRA `(.L_x_21) ;  /* 0x0000000000048947 */ /* 0x000fea0003800000 */
[----:B------:R-:W-:Y:S01]  /*3250*/  BPT.TRAP 0x1 ;  /* 0x000000040000795c */ /* 0x000fe20000300000 */
.L_x_21:
[----:B---3--:R-:W-:Y:S05]  /*3260*/  @P3 BRA `(.L_x_22) ;  /* 0x00000000000c3947 */ /* 0x008fea0003800000 */
[----:B--2---:R-:W-:-:S04]  /*3270*/  IMAD.U32 R4, RZ, RZ, UR25 ;  /* 0x00000019ff047e24 */ /* 0x004fc8000f8e00ff */
[----:B------:R-:W2:Y:S02]  /*3280*/  SYNCS.PHASECHK.TRANS64.TRYWAIT P3, [UR24+0x22830], R4 ;  /* 0x02283004ff0075a7 */ /* 0x000ea40008060158 */
[----:B--2---:R-:W-:Y:S05]  /*3290*/  @!P3 BRA `(.L_x_23) ;  /* 0x000000680058b947 */ /* 0x004fea0003800000 */
.L_x_22:
[----:B------:R-:W-:Y:S01]  /*32a0*/  UIMAD UR18, UR39, 0x300, UR20 ;  /* 0x00000300271278a4 */ /* 0x000fe2000f8e0214 */
[----:B------:R-:W-:Y:S01]  /*32b0*/  WARPGROUP.ARRIVE ;  /* 0x00000000000079c5 */ /* 0x000fe20000000000 */
[----:B------:R-:W-:Y:S01]  /*32c0*/  UMOV UR19, 0x40000040 ;  /* 0x4000004000137882 */ /* 0x000fe20000000000 */
[----:B------:R-:W-:Y:S01]  /*32d0*/  UMOV UR7, 0x40000040 ;  /* 0x4000004000077882 */ /* 0x000fe20000000000 */
[----:B------:R-:W-:Y:S02]  /*32e0*/  UIADD3 UR6, UR18, 0x2, URZ ;  /* 0x0000000212067890 */ /* 0x000fe4000fffe03f */
[----:B------:R-:W-:Y:S01]  /*32f0*/  UIADD3 UR10, UR18, 0x4, URZ ;  /* 0x00000004120a7890 */ /* 0x000fe2000fffe03f */
[----:B------:R-:W-:Y:S02]  /*3300*/  UMOV UR11, 0x40000040 ;  /* 0x40000040000b7882 */ /* 0x000fe40000000000 */
[----:B------:R-:W-:Y:S01]  /*3310*/  HGMMA.64x96x16.F32.BF16 R152, gdesc[UR16], RZ, !UPT, gsb0 ;  /* 0x01600000109879f0 */ /* 0x000fe2000c0018ff */
[----:B------:R-:W-:Y:S01]  /*3320*/  UIADD3 UR14, UR18, 0x6, URZ ;  /* 0x00000006120e7890 */ /* 0x000fe2000fffe03f */
[----:B------:R-:W-:Y:S01]  /*3330*/  UMOV UR15, 0x40000040 ;  /* 0x40000040000f7882 */ /* 0x000fe20000000000 */
[----:B------:R-:W-:-:S02]  /*3340*/  WARPGROUP.DEPBAR.LE gsb0, 0x0 ;  /* 0x00008000000079c5 */ /* 0x000fc40000010000 */
[----:B------:R-:W-:-:S06]  /*3350*/  WARPGROUP.ARRIVE ;  /* 0x00000000000079c5 */ /* 0x000fcc0000000000 */
[----:B------:R-:W-:Y:S03]  /*3360*/  HGMMA.64x96x16.F32.BF16 R152, gdesc[UR4], R152, gsb0 ;  /* 0x01600000049879f0 */ /* 0x000fe60008001898 */
[----:B------:R-:W-:Y:S02]  /*3370*/  WARPGROUP.DEPBAR.LE gsb0, 0x0 ;  /* 0x00008000000079c5 */ /* 0x000fe40000010000 */
[----:B------:R-:W-:-:S06]  /*3380*/  WARPGROUP.ARRIVE ;  /* 0x00000000000079c5 */ /* 0x000fcc0000000000 */
[----:B------:R-:W-:Y:S01]  /*3390*/  HGMMA.64x96x16.F32.BF16 R152, gdesc[UR8], R152, gsb0 ;  /* 0x01600000089879f0 */ /* 0x000fe20008001898 */
[----:B------:R-:W-:Y:S02]  /*33a0*/  UMOV UR10, UR22 ;  /* 0x00000016000a7c82 */ /* 0x000fe40008000000 */
[----:B------:R-:W-:Y:S02]  /*33b0*/  WARPGROUP.DEPBAR.LE gsb0, 0x0 ;  /* 0x00008000000079c5 */ /* 0x000fe40000010000 */
[----:B------:R-:W-:-:S06]  /*33c0*/  WARPGROUP.ARRIVE ;  /* 0x00000000000079c5 */ /* 0x000fcc0000000000 */
[----:B------:R-:W-:Y:S03]  /*33d0*/  HGMMA.64x96x16.F32.BF16 R152, gdesc[UR12], R152, gsb0 ;  /* 0x016000000c9879f0 */ /* 0x000fe60008001898 */
[----:B------:R-:W-:Y:S02]  /*33e0*/  WARPGROUP.DEPBAR.LE gsb0, 0x0 ;  /* 0x00008000000079c5 */ /* 0x000fe40000010000 */
[----:B------:R-:W-:Y:S01]  /*33f0*/  FMUL.FTZ R14, R152, UR23 ;  /* 0x00000017980e7c20 */ /* 0x000fe20008410000 */
[----:B--2---:R-:W-:Y:S01]  /*3400*/  FMUL.FTZ R5, R153, UR23 ;  /* 0x0000001799057c20 */ /* 0x004fe20008410000 */
[----:B------:R-:W-:Y:S01]  /*3410*/  FMUL.FTZ R201, R156, UR23 ;  /* 0x000000179cc97c20 */ /* 0x000fe20008410000 */
[----:B------:R-:W-:Y:S01]  /*3420*/  FMUL.FTZ R202, R157, UR23 ;  /* 0x000000179dca7c20 */ /* 0x000fe20008410000 */
[----:B------:R-:W-:Y:S01]  /*3430*/  FMUL.FTZ R203, R160, UR23 ;  /* 0x00000017a0cb7c20 */ /* 0x000fe20008410000 */
[----:B------:R-:W-:Y:S01]  /*3440*/  FMUL.FTZ R204, R161, UR23 ;  /* 0x00000017a1cc7c20 */ /* 0x000fe20008410000 */
[----:B------:R-:W2:Y:S01]  /*3450*/  MUFU.TANH R14, R14 ;  /* 0x0000000e000e7308 */ /* 0x000ea20000002400 */
[----:B------:R-:W-:Y:S01]  /*3460*/  FMUL.FTZ R205, R164, UR23 ;  /* 0x00000017a4cd7c20 */ /* 0x000fe20008410000 */
        /* <DEDUP_REMOVED lines=15> */
[----:B--2---:R-:W-:Y:S01]  /*3560*/  FMNMX.FTZ R4, R14, R13, !PT ;  /* 0x0000000d0e047209 */ /* 0x004fe20007810000 */
[----:B------:R-:W-:Y:S01]  /*3570*/  FMUL.FTZ R212, R189, UR23 ;  /* 0x00000017bdd47c20 */ /* 0x000fe20008410000 */
[----:B------:R-:W-:Y:S01]  /*3580*/  FMUL.FTZ R192, R192, UR23 ;  /* 0x00000017c0c07c20 */ /* 0x000fe20008410000 */
[----:B------:R-:W-:Y:S01]  /*3590*/  FMUL.FTZ R213, R193, UR23 ;  /* 0x00000017c1d57c20 */ /* 0x000fe20008410000 */
[----:B------:R-:W-:Y:S01]  /*35a0*/  FMUL.FTZ R193, R196, UR23 ;  /* 0x00000017c4c17c20 */ /* 0x000fe20008410000 */
[----:B------:R-:W-:Y:S01]  /*35b0*/  FMUL.FTZ R189, R197, UR23 ;  /* 0x00000017c5bd7c20 */ /* 0x000fe20008410000 */
[----:B------:R-:W-:Y:S01]  /*35c0*/  FMUL.FTZ R20, R167, UR23 ;  /* 0x00000017a7147c20 */ /* 0x000fe20008410000 */
[----:B------:R-:W2:Y:S01]  /*35d0*/  MUFU.TANH R202, R202 ;  /* 0x000000ca00ca7308 */ /* 0x000ea20000002400 */
[----:B---3--:R-:W-:Y:S01]  /*35e0*/  FMNMX.FTZ R4, R5, R4, !PT ;  /* 0x0000000405047209 */ /* 0x008fe20007810000 */
[----:B-1----:R-:W-:Y:S01]  /*35f0*/  FMUL.FTZ R7, R154, UR23 ;  /* 0x000000179a077c20 */ /* 0x002fe20008410000 */
[----:B------:R-:W-:Y:S01]  /*3600*/  FMUL.FTZ R9, R158, UR23 ;  /* 0x000000179e097c20 */ /* 0x000fe20008410000 */
[----:B------:R-:W-:Y:S01]  /*3610*/  FMUL.FTZ R10, R159, UR23 ;  /* 0x000000179f0a7c20 */ /* 0x000fe20008410000 */
[----:B------:R-:W-:Y:S01]  /*3620*/  FMUL.FTZ R11, R162, UR23 ;  /* 0x00000017a20b7c20 */ /* 0x000fe20008410000 */
[----:B------:R-:W-:Y:S01]  /*3630*/  FMUL.FTZ R12, R163, UR23 ;  /* 0x00000017a30c7c20 */ /* 0x000fe20008410000 */
[----:B------:R-:W-:Y:S01]  /*3640*/  FMUL.FTZ R15, R166, UR23 ;  /* 0x00000017a60f7c20 */ /* 0x000fe20008410000 */
[----:B------:R-:W1:Y:S01]  /*3650*/  MUFU.TANH R203, R203 ;  /* 0x000000cb00cb7308 */ /* 0x000e620000002400 */
[----:B----4-:R-:W-:Y:S01]  /*3660*/  FMNMX.FTZ R155, R201, R4, !PT ;  /* 0x00000004c99b7209 */ /* 0x010fe20007810000 */
[----:B------:R-:W-:Y:S01]  /*3670*/  FMUL.FTZ R21, R170, UR23 ;  /* 0x00000017aa157c20 */ /* 0x000fe20008410000 */
[----:B------:R-:W-:Y:S01]  /*3680*/  FMUL.FTZ R152, R171, UR23 ;  /* 0x00000017ab987c20 */ /* 0x000fe20008410000 */
[----:B------:R-:W-:Y:S01]  /*3690*/  FMUL.FTZ R153, R174, UR23 ;  /* 0x00000017ae997c20 */ /* 0x000fe20008410000 */
[----:B------:R-:W-:Y:S01]  /*36a0*/  FMUL.FTZ R154, R175, UR23 ;  /* 0x00000017af9a7c20 */ /* 0x000fe20008410000 */
[----:B------:R-:W-:Y:S01]  /*36b0*/  FMUL.FTZ R156, R179, UR23 ;  /* 0x00000017b39c7c20 */ /* 0x000fe20008410000 */
[----:B------:R-:W-:Y:S01]  /*36c0*/  FMUL.FTZ R157, R182, UR23 ;  /* 0x00000017b69d7c20 */ /* 0x000fe20008410000 */
[----:B------:R-:W3:Y:S01]  /*36d0*/  MUFU.TANH R204, R204 ;  /* 0x000000cc00cc7308 */ /* 0x000ee20000002400 */
        /* <DEDUP_REMOVED lines=8> */
[----:B-1----:R-:W-:Y:S01]  /*3760*/  FMNMX.FTZ R155, R203, R4, !PT ;  /* 0x00000004cb9b7209 */ /* 0x002fe20007810000 */
[----:B------:R-:W-:Y:S01]  /*3770*/  FMUL.FTZ R165, R198, UR23 ;  /* 0x00000017c6a57c20 */ /* 0x000fe20008410000 */
[----:B------:R-:W-:Y:S01]  /*3780*/  FMUL.FTZ R166, R199, UR23 ;  /* 0x00000017c7a67c20 */ /* 0x000fe20008410000 */
[----:B------:R-:W-:-:S04]  /*3790*/  MOV R199, UR24 ;  /* 0x0000001800c77c02 */ /* 0x000fc80008000f00 */
[----:B------:R-:W1:Y:S01]  /*37a0*/  MUFU.TANH R206, R206 ;  /* 0x000000ce00ce7308 */ /* 0x000e620000002400 */
[----:B---3--:R-:W-:-:S07]  /*37b0*/  FMNMX.FTZ R4, R204, R155, !PT ;  /* 0x0000009bcc047209 */ /* 0x008fce0007810000 */
[----:B------:R-:W3:Y:S01]  /*37c0*/  MUFU.TANH R207, R207 ;  /* 0x000000cf00cf7308 */ /* 0x000ee20000002400 */
[----:B--2---:R-:W-:-:S07]  /*37d0*/  FMNMX.FTZ R155, R205, R4, !PT ;  /* 0x00000004cd9b7209 */ /* 0x004fce0007810000 */
[----:B------:R-:W2:Y:S01]  /*37e0*/  MUFU.TANH R208, R208 ;  /* 0x000000d000d07308 */ /* 0x000ea20000002400 */
[----:B-1----:R-:W-:-:S07]  /*37f0*/  FMNMX.FTZ R4, R206, R155, !PT ;  /* 0x0000009bce047209 */ /* 0x002fce0007810000 */
        /* <DEDUP_REMOVED lines=25> */
[----:B---3--:R-:W-:Y:S01]  /*3990*/  FMNMX.FTZ R4, R192, R155, !PT ;  /* 0x0000009bc0047209 */ /* 0x008fe20007810000 */
[----:B------:R-:W-:-:S06]  /*39a0*/  FMUL.FTZ R155, R178, UR23 ;  /* 0x00000017b29b7c20 */ /* 0x000fcc0008410000 */
[----:B------:R-:W3:Y:S01]  /*39b0*/  MUFU.TANH R189, R189 ;  /* 0x000000bd00bd7308 */ /* 0x000ee20000002400 */
[----:B--2---:R-:W-:-:S07]  /*39c0*/  FMNMX.FTZ R4, R213, R4, !PT ;  /* 0x00000004d5047209 */ /* 0x004fce0007810000 */
[----:B------:R-:W2:Y:S01]  /*39d0*/  MUFU.TANH R7, R7 ;  /* 0x0000000700077308 */ /* 0x000ea20000002400 */
[----:B-1----:R-:W-:-:S07]  /*39e0*/  FMNMX.FTZ R4, R193, R4, !PT ;  /* 0x00000004c1047209 */ /* 0x002fce0007810000 */
[----:B------:R-:W1:Y:S01]  /*39f0*/  MUFU.TANH R8, R8 ;  /* 0x0000000800087308 */ /* 0x000e620000002400 */
[----:B---3--:R-:W-:-:S05]  /*3a00*/  FMNMX.FTZ R4, R189, R4, !PT ;  /* 0x00000004bd047209 */ /* 0x008fca0007810000 */
[----:B------:R-:W3:Y:S02]  /*3a10*/  SHFL.BFLY PT, R161, R4, 0x2, 0x1f ;  /* 0x0c401f0004a17f89 */ /* 0x000ee400000e0000 */
[----:B------:R-:W4:Y:S08]  /*3a20*/  MUFU.TANH R9, R9 ;  /* 0x0000000900097308 */ /* 0x000f300000002400 */
[----:B------:R-:W5:Y:S08]  /*3a30*/  MUFU.TANH R10, R10 ;  /* 0x0000000a000a7308 */ /* 0x000f700000002400 */
[----:B------:R-:W5:Y:S01]  /*3a40*/  MUFU.TANH R11, R11 ;  /* 0x0000000b000b7308 */ /* 0x000f620000002400 */
[----:B---3--:R-:W-:Y:S01]  /*3a50*/  FMNMX.FTZ R167, R4, R161, !PT ;  /* 0x000000a104a77209 */ /* 0x008fe20007810000 */
[----:B------:R-:W-:-:S06]  /*3a60*/  FMUL.FTZ R161, R190, UR23 ;  /* 0x00000017bea17c20 */ /* 0x000fcc0008410000 */
[----:B------:R-:W3:Y:S01]  /*3a70*/  MUFU.TANH R12, R12 ;  /* 0x0000000c000c7308 */ /* 0x000ee20000002400 */
[----:B------:R-:W2:Y:S07]  /*3a80*/  SHFL.BFLY PT, R4, R167, 0x1, 0x1f ;  /* 0x0c201f00a7047f89 */ /* 0x000eae00000e0000 */
[----:B------:R-:W3:Y:S08]  /*3a90*/  MUFU.TANH R15, R15 ;  /* 0x0000000f000f7308 */ /* 0x000ef00000002400 */
[----:B------:R-:W3:Y:S08]  /*3aa0*/  MUFU.TANH R20, R20 ;  /* 0x0000001400147308 */ /* 0x000ef00000002400 */
[----:B------:R-:W3:Y:S01]  /*3ab0*/  MUFU.TANH R21, R21 ;  /* 0x0000001500157308 */ /* 0x000ee20000002400 */
[----:B--2---:R-:W-:-:S05]  /*3ac0*/  FMNMX.FTZ R4, R167, R4, !PT ;  /* 0x00000004a7047209 */ /* 0x004fca0007810000 */
[C---:B------:R-:W-:Y:S01]  /*3ad0*/  FADD.FTZ R13, -R4.reuse, R13 ;  /* 0x0000000d040d7221 */ /* 0x040fe20000010100 */
[----:B------:R-:W-:Y:S01]  /*3ae0*/  FMUL.FTZ R178, R4, UR10 ;  /* 0x0000000a04b27c20 */ /* 0x000fe20008410000 */
[----:B------:R-:W2:Y:S02]  /*3af0*/  MUFU.TANH R152, R152 ;  /* 0x0000009800987308 */ /* 0x000ea40000002400 */
[----:B------:R-:W-:Y:S01]  /*3b00*/  FMUL.FTZ R168, R13, UR10 ;  /* 0x0000000a0da87c20 */ /* 0x000fe20008410000 */
[----:B------:R-:W-:Y:S01]  /*3b10*/  FMNMX.FTZ R13, R7, R6, !PT ;  /* 0x00000006070d7209 */ /* 0x000fe20007810000 */
[--C-:B------:R-:W-:Y:S01]  /*3b20*/  FFMA.FTZ R169, R14, UR10, -R178.reuse ;  /* 0x0000000a0ea97c23 */ /* 0x100fe200080108b2 */
[--C-:B------:R-:W-:Y:S01]  /*3b30*/  FFMA.FTZ R186, R177, UR10, -R178.reuse ;  /* 0x0000000ab1ba7c23 */ /* 0x100fe200080108b2 */
[--C-:B------:R-:W-:Y:S01]  /*3b40*/  FFMA.FTZ R177, R180, UR10, -R178.reuse ;  /* 0x0000000ab4b17c23 */ /* 0x100fe200080108b2 */
[----:B-1----:R-:W-:Y:S01]  /*3b50*/  FMNMX.FTZ R14, R8, R13, !PT ;  /* 0x0000000d080e7209 */ /* 0x002fe20007810000 */
[----:B------:R-:W1:Y:S01]  /*3b60*/  MUFU.TANH R153, R153 ;  /* 0x0000009900997308 */ /* 0x000e620000002400 */
[--C-:B------:R-:W-:Y:S01]  /*3b70*/  FFMA.FTZ R180, R181, UR10, -R178.reuse ;  /* 0x0000000ab5b47c23 */ /* 0x100fe200080108b2 */
[--C-:B------:R-:W-:Y:S01]  /*3b80*/  FFMA.FTZ R181, R184, UR10, -R178.reuse ;  /* 0x0000000ab8b57c23 */ /* 0x100fe200080108b2 */
[----:B----4-:R-:W-:Y:S01]  /*3b90*/  FMNMX.FTZ R167, R9, R14, !PT ;  /* 0x0000000e09a77209 */ /* 0x010fe20007810000 */
[--C-:B------:R-:W-:Y:S01]  /*3ba0*/  FFMA.FTZ R14, R5, UR10, -R178.reuse ;  /* 0x0000000a050e7c23 */ /* 0x100fe200080108b2 */
[--C-:B------:R-:W-:Y:S01]  /*3bb0*/  FFMA.FTZ R184, R185, UR10, -R178.reuse ;  /* 0x0000000ab9b87c23 */ /* 0x100fe200080108b2 */
[--C-:B------:R-:W-:Y:S01]  /*3bc0*/  FFMA.FTZ R185, R192, UR10, -R178.reuse ;  /* 0x0000000ac0b97c23 */ /* 0x100fe200080108b2 */
[----:B-----5:R-:W-:Y:S01]  /*3bd0*/  FMNMX.FTZ R170, R10, R167, !PT ;  /* 0x000000a70aaa7209 */ /* 0x020fe20007810000 */
[----:B------:R-:W4:Y:S01]  /*3be0*/  MUFU.TANH R154, R154 ;  /* 0x0000009a009a7308 */ /* 0x000f220000002400 */
[--C-:B------:R-:W-:Y:S01]  /*3bf0*/  FFMA.FTZ R167, R201, UR10, -R178.reuse ;  /* 0x0000000ac9a77c23 */ /* 0x100fe200080108b2 */
[--C-:B------:R-:W-:Y:S01]  /*3c00*/  FFMA.FTZ R183, R188, UR10, -R178.reuse ;  /* 0x0000000abcb77c23 */ /* 0x100fe200080108b2 */
[----:B------:R-:W-:Y:S01]  /*3c10*/  FMNMX.FTZ R5, R11, R170, !PT ;  /* 0x000000aa0b057209 */ /* 0x000fe20007810000 */
[--C-:B------:R-:W-:Y:S01]  /*3c20*/  FFMA.FTZ R192, R189, UR10, -R178.reuse ;  /* 0x0000000abdc07c23 */ /* 0x100fe200080108b2 */
[--C-:B------:R-:W-:Y:S01]  /*3c30*/  FFMA.FTZ R171, R205, UR10, -R178.reuse ;  /* 0x0000000acdab7c23 */ /* 0x100fe200080108b2 */
[--C-:B------:R-:W-:Y:S01]  /*3c40*/  FFMA.FTZ R173, R207, UR10, -R178.reuse ;  /* 0x0000000acfad7c23 */ /* 0x100fe200080108b2 */
[----:B---3--:R-:W-:Y:S01]  /*3c50*/  FMNMX.FTZ R170, R12, R5, !PT ;  /* 0x000000050caa7209 */ /* 0x008fe20007810000 */
[----:B------:R-:W3:Y:S01]  /*3c60*/  MUFU.TANH R155, R155 ;  /* 0x0000009b009b7308 */ /* 0x000ee20000002400 */
[--C-:B------:R-:W-:Y:S01]  /*3c70*/  FFMA.FTZ R175, R209, UR10, -R178.reuse ;  /* 0x0000000ad1af7c23 */ /* 0x100fe200080108b2 */
[--C-:B------:R-:W-:Y:S01]  /*3c80*/  FFMA.FTZ R179, R211, UR10, -R178.reuse ;  /* 0x0000000ad3b37c23 */ /* 0x100fe200080108b2 */
[----:B------:R-:W-:Y:S01]  /*3c90*/  FMNMX.FTZ R5, R15, R170, !PT ;  /* 0x000000aa0f057209 */ /* 0x000fe20007810000 */
[--C-:B------:R-:W-:Y:S01]  /*3ca0*/  FFMA.FTZ R170, R202, UR10, -R178.reuse ;  /* 0x0000000acaaa7c23 */ /* 0x100fe200080108b2 */
[--C-:B------:R-:W-:Y:S01]  /*3cb0*/  FFMA.FTZ R188, R212, UR10, -R178.reuse ;  /* 0x0000000ad4bc7c23 */ /* 0x100fe200080108b2 */
[----:B------:R-:W-:Y:S01]  /*3cc0*/  FFMA.FTZ R193, R193, UR10, -R178 ;  /* 0x0000000ac1c17c23 */ /* 0x000fe200080108b2 */
[----:B------:R-:W-:Y:S01]  /*3cd0*/  FMNMX.FTZ R172, R20, R5, !PT ;  /* 0x0000000514ac7209 */ /* 0x000fe20007810000 */
[----:B------:R-:W5:Y:S03]  /*3ce0*/  MUFU.TANH R156, R156 ;  /* 0x0000009c009c7308 */ /* 0x000f660000002400 */
[----:B------:R-:W-:-:S04]  /*3cf0*/  FMNMX.FTZ R5, R21, R172, !PT ;  /* 0x000000ac15057209 */ /* 0x000fc80007810000 */
[----:B--2---:R-:W-:Y:S01]  /*3d00*/  FMNMX.FTZ R172, R152, R5, !PT ;  /* 0x0000000598ac7209 */ /* 0x004fe20007810000 */
[----:B------:R-:W2:Y:S03]  /*3d10*/  MUFU.TANH R157, R157 ;  /* 0x0000009d009d7308 */ /* 0x000ea60000002400 */
[----:B-1----:R-:W-:Y:S01]  /*3d20*/  FMNMX.FTZ R5, R153, R172, !PT ;  /* 0x000000ac99057209 */ /* 0x002fe20007810000 */
[----:B------:R-:W-:-:S03]  /*3d30*/  FFMA.FTZ R172, R204, UR10, -R178 ;  /* 0x0000000accac7c23 */ /* 0x000fc600080108b2 */
[----:B----4-:R-:W-:Y:S01]  /*3d40*/  FMNMX.FTZ R174, R154, R5, !PT ;  /* 0x000000059aae7209 */ /* 0x010fe20007810000 */
[----:B------:R-:W1:Y:S03]  /*3d50*/  MUFU.TANH R158, R158 ;  /* 0x0000009e009e7308 */ /* 0x000e660000002400 */
[----:B---3--:R-:W-:-:S04]  /*3d60*/  FMNMX.FTZ R5, R155, R174, !PT ;  /* 0x000000ae9b057209 */ /* 0x008fc80007810000 */
[----:B-----5:R-:W-:Y:S01]  /*3d70*/  FMNMX.FTZ R174, R156, R5, !PT ;  /* 0x000000059cae7209 */ /* 0x020fe20007810000 */
[----:B------:R-:W3:Y:S03]  /*3d80*/  MUFU.TANH R159, R159 ;  /* 0x0000009f009f7308 */ /* 0x000ee60000002400 */
[----:B--2---:R-:W-:Y:S01]  /*3d90*/  FMNMX.FTZ R5, R157, R174, !PT ;  /* 0x000000ae9d057209 */ /* 0x004fe20007810000 */
[----:B------:R-:W-:-:S04]  /*3da0*/  FFMA.FTZ R174, R206, UR10, -R178 ;  /* 0x0000000aceae7c23 */ /* 0x000fc800080108b2 */
[----:B------:R-:W2:Y:S01]  /*3db0*/  MUFU.TANH R160, R160 ;  /* 0x000000a000a07308 */ /* 0x000ea20000002400 */
[----:B-1----:R-:W-:-:S07]  /*3dc0*/  FMNMX.FTZ R176, R158, R5, !PT ;  /* 0x000000059eb07209 */ /* 0x002fce0007810000 */
[----:B------:R-:W1:Y:S01]  /*3dd0*/  MUFU.TANH R161, R161 ;  /* 0x000000a100a17308 */ /* 0x000e620000002400 */
[----:B---3--:R-:W-:-:S07]  /*3de0*/  FMNMX.FTZ R5, R159, R176, !PT ;  /* 0x000000b09f057209 */ /* 0x008fce0007810000 */
[----:B------:R-:W3:Y:S01]  /*3df0*/  MUFU.TANH R162, R162 ;  /* 0x000000a200a27308 */ /* 0x000ee20000002400 */
[----:B--2---:R-:W-:-:S07]  /*3e00*/  FMNMX.FTZ R176, R160, R5, !PT ;  /* 0x00000005a0b07209 */ /* 0x004fce0007810000 */
[----:B------:R-:W2:Y:S01]  /*3e10*/  MUFU.TANH R163, R163 ;  /* 0x000000a300a37308 */ /* 0x000ea20000002400 */
[----:B-1----:R-:W-:Y:S01]  /*3e20*/  FMNMX.FTZ R5, R161, R176, !PT ;  /* 0x000000b0a1057209 */ /* 0x002fe20007810000 */
[----:B------:R-:W-:-:S06]  /*3e30*/  FFMA.FTZ R176, R208, UR10, -R178 ;  /* 0x0000000ad0b07c23 */ /* 0x000fcc00080108b2 */
[----:B------:R-:W1:Y:S01]  /*3e40*/  MUFU.TANH R164, R164 ;  /* 0x000000a400a47308 */ /* 0x000e620000002400 */
[----:B---3--:R-:W-:-:S07]  /*3e50*/  FMNMX.FTZ R182, R162, R5, !PT ;  /* 0x00000005a2b67209 */ /* 0x008fce0007810000 */
[----:B------:R-:W3:Y:S01]  /*3e60*/  MUFU.TANH R165, R165 ;  /* 0x000000a500a57308 */ /* 0x000ee20000002400 */
[----:B--2---:R-:W-:-:S07]  /*3e70*/  FMNMX.FTZ R5, R163, R182, !PT ;  /* 0x000000b6a3057209 */ /* 0x004fce0007810000 */
[----:B------:R-:W2:Y:S01]  /*3e80*/  MUFU.TANH R166, R166 ;  /* 0x000000a600a67308 */ /* 0x000ea20000002400 */
[----:B-1----:R-:W-:-:S07]  /*3e90*/  FMNMX.FTZ R182, R164, R5, !PT ;  /* 0x00000005a4b67209 */ /* 0x002fce0007810000 */
[----:B------:R-:W1:Y:S01]  /*3ea0*/  MUFU.EX2 R168, R168 ;  /* 0x000000a800a87308 */ /* 0x000e620000000800 */
[----:B---3--:R-:W-:Y:S01]  /*3eb0*/  FMNMX.FTZ R5, R165, R182, !PT ;  /* 0x000000b6a5057209 */ /* 0x008fe20007810000 */
[----:B------:R-:W-:-:S06]  /*3ec0*/  FFMA.FTZ R182, R210, UR10, -R178 ;  /* 0x0000000ad2b67c23 */ /* 0x000fcc00080108b2 */
[----:B------:R3:W4:Y:S01]  /*3ed0*/  MUFU.EX2 R13, R169 ;  /* 0x000000a9000d7308 */ /* 0x0007220000000800 */
[----:B--2---:R-:W-:-:S05]  /*3ee0*/  FMNMX.FTZ R5, R166, R5, !PT ;  /* 0x00000005a6057209 */ /* 0x004fca0007810000 */
[----:B------:R-:W2:Y:S02]  /*3ef0*/  SHFL.BFLY PT, R190, R5, 0x2, 0x1f ;  /* 0x0c401f0005be7f89 */ /* 0x000ea400000e0000 */
[----:B------:R-:W5:Y:S01]  /*3f00*/  MUFU.EX2 R14, R14 ;  /* 0x0000000e000e7308 */ /* 0x000f620000000800 */
[--C-:B---3--:R-:W-:Y:S01]  /*3f10*/  FFMA.FTZ R169, R203, UR10, -R178.reuse ;  /* 0x0000000acba97c23 */ /* 0x108fe200080108b2 */
[-C--:B-1----:R-:W-:Y:S01]  /*3f20*/  FMUL.FTZ R24, R24, R168.reuse ;  /* 0x000000a818187220 */ /* 0x082fe20000410000 */
[-C--:B------:R-:W-:Y:S01]  /*3f30*/  FMUL.FTZ R25, R25, R168.reuse ;  /* 0x000000a819197220 */ /* 0x080fe20000410000 */
[-C--:B------:R-:W-:Y:S01]  /*3f40*/  FMUL.FTZ R28, R28, R168.reuse ;  /* 0x000000a81c1c7220 */ /* 0x080fe20000410000 */
[-C--:B------:R-:W-:Y:S01]  /*3f50*/  FMUL.FTZ R29, R29, R168.reuse ;  /* 0x000000a81d1d7220 */ /* 0x080fe20000410000 */
[-C--:B------:R-:W-:Y:S01]  /*3f60*/  FMUL.FTZ R32, R32, R168.reuse ;  /* 0x000000a820207220 */ /* 0x080fe20000410000 */
[-C--:B------:R-:W-:Y:S01]  /*3f70*/  FMUL.FTZ R33, R33, R168.reuse ;  /* 0x000000a821217220 */ /* 0x080fe20000410000 */
[----:B------:R-:W1:Y:S01]  /*3f80*/  MUFU.EX2 R167, R167 ;  /* 0x000000a700a77308 */ /* 0x000e620000000800 */
[----:B----4-:R-:W-:Y:S01]  /*3f90*/  FFMA.FTZ R3, R168, R3, R13 ;  /* 0x00000003a8037223 */ /* 0x010fe2000001000d */
[-C--:B------:R-:W-:Y:S01]  /*3fa0*/  FMUL.FTZ R36, R36, R168.reuse ;  /* 0x000000a824247220 */ /* 0x080fe20000410000 */
[-C--:B------:R-:W-:Y:S01]  /*3fb0*/  FMUL.FTZ R37, R37, R168.reuse ;  /* 0x000000a825257220 */ /* 0x080fe20000410000 */
[-C--:B------:R-:W-:Y:S01]  /*3fc0*/  FMUL.FTZ R40, R40, R168.reuse ;  /* 0x000000a828287220 */ /* 0x080fe20000410000 */
[-C--:B------:R-:W-:Y:S01]  /*3fd0*/  FMUL.FTZ R41, R41, R168.reuse ;  /* 0x000000a829297220 */ /* 0x080fe20000410000 */
[-C--:B------:R-:W-:Y:S01]  /*3fe0*/  FMUL.FTZ R44, R44, R168.reuse ;  /* 0x000000a82c2c7220 */ /* 0x080fe20000410000 */
[-C--:B------:R-:W-:Y:S01]  /*3ff0*/  FMUL.FTZ R45, R45, R168.reuse ;  /* 0x000000a82d2d7220 */ /* 0x080fe20000410000 */
[----:B------:R-:W3:Y:S01]  /*4000*/  MUFU.EX2 R170, R170 ;  /* 0x000000aa00aa7308 */ /* 0x000ee20000000800 */
[-C--:B------:R-:W-:Y:S01]  /*4010*/  FMUL.FTZ R48, R48, R168.reuse ;  /* 0x000000a830307220 */ /* 0x080fe20000410000 */
[-C--:B------:R-:W-:Y:S01]  /*4020*/  FMUL.FTZ R49, R49, R168.reuse ;  /* 0x000000a831317220 */ /* 0x080fe20000410000 */
[-C--:B------:R-:W-:Y:S01]  /*4030*/  FMUL.FTZ R52, R52, R168.reuse ;  /* 0x000000a834347220 */ /* 0x080fe20000410000 */
[-C--:B------:R-:W-:Y:S01]  /*4040*/  FMUL.FTZ R53, R53, R168.reuse ;  /* 0x000000a835357220 */ /* 0x080fe20000410000 */
[----:B------:R-:W-:Y:S01]  /*4050*/  FMUL.FTZ R56, R56, R168 ;  /* 0x000000a838387220 */ /* 0x000fe20000410000 */
[----:B--2---:R-:W-:Y:S01]  /*4060*/  FMNMX.FTZ R187, R5, R190, !PT ;  /* 0x000000be05bb7209 */ /* 0x004fe20007810000 */
[----:B------:R-:W-:Y:S01]  /*4070*/  FFMA.FTZ R190, R213, UR10, -R178 ;  /* 0x0000000ad5be7c23 */ /* 0x000fe200080108b2 */
[----:B------:R-:W2:Y:S01]  /*4080*/  MUFU.EX2 R169, R169 ;  /* 0x000000a900a97308 */ /* 0x000ea20000000800 */
[-C--:B------:R-:W-:Y:S01]  /*4090*/  FMUL.FTZ R57, R57, R168.reuse ;  /* 0x000000a839397220 */ /* 0x080fe20000410000 */
[-C--:B------:R-:W-:Y:S01]  /*40a0*/  FMUL.FTZ R60, R60, R168.reuse ;  /* 0x000000a83c3c7220 */ /* 0x080fe20000410000 */
[----:B------:R-:W4:Y:S01]  /*40b0*/  SHFL.BFLY PT, R194, R187, 0x1, 0x1f ;  /* 0x0c201f00bbc27f89 */ /* 0x000f2200000e0000 */
[-C--:B------:R-:W-:Y:S01]  /*40c0*/  FMUL.FTZ R61, R61, R168.reuse ;  /* 0x000000a83d3d7220 */ /* 0x080fe20000410000 */
[-C--:B------:R-:W-:Y:S01]  /*40d0*/  FMUL.FTZ R64, R64, R168.reuse ;  /* 0x000000a840407220 */ /* 0x080fe20000410000 */
[-C--:B------:R-:W-:Y:S01]  /*40e0*/  FMUL.FTZ R65, R65, R168.reuse ;  /* 0x000000a841417220 */ /* 0x080fe20000410000 */
[-C--:B------:R-:W-:Y:S01]  /*40f0*/  FMUL.FTZ R68, R68, R168.reuse ;  /* 0x000000a844447220 */ /* 0x080fe20000410000 */
[----:B------:R-:W2:Y:S01]  /*4100*/  MUFU.EX2 R172, R172 ;  /* 0x000000ac00ac7308 */ /* 0x000ea20000000800 */
[-C--:B------:R-:W-:Y:S01]  /*4110*/  FMUL.FTZ R69, R69, R168.reuse ;  /* 0x000000a845457220 */ /* 0x080fe20000410000 */
[-C--:B------:R-:W-:Y:S01]  /*4120*/  FMUL.FTZ R72, R72, R168.reuse ;  /* 0x000000a848487220 */ /* 0x080fe20000410000 */
[-C--:B------:R-:W-:Y:S01]  /*4130*/  FMUL.FTZ R73, R73, R168.reuse ;  /* 0x000000a849497220 */ /* 0x080fe20000410000 */
        /* <DEDUP_REMOVED lines=14> */
[----:B------:R-:W-:Y:S01]  /*4220*/  FMUL.FTZ R100, R100, R168 ;  /* 0x000000a864647220 */ /* 0x000fe20000410000 */
[----:B----4-:R-:W-:Y:S01]  /*4230*/  FMNMX.FTZ R5, R187, R194, !PT ;  /* 0x000000c2bb057209 */ /* 0x010fe20007810000 */
[-C--:B------:R-:W-:Y:S01]  /*4240*/  FMUL.FTZ R101, R101, R168.reuse ;  /* 0x000000a865657220 */ /* 0x080fe20000410000 */
[-C--:B------:R-:W-:Y:S01]  /*4250*/  FMUL.FTZ R104, R104, R168.reuse ;  /* 0x000000a868687220 */ /* 0x080fe20000410000 */
[-C--:B------:R-:W-:Y:S01]  /*4260*/  FMUL.FTZ R105, R105, R168.reuse ;  /* 0x000000a869697220 */ /* 0x080fe20000410000 */
[-C--:B------:R-:W-:Y:S01]  /*4270*/  FMUL.FTZ R108, R108, R168.reuse ;  /* 0x000000a86c6c7220 */ /* 0x080fe20000410000 */
[C---:B------:R-:W-:Y:S01]  /*4280*/  FMUL.FTZ R191, R5.reuse, UR10 ;  /* 0x0000000a05bf7c20 */ /* 0x040fe20008410000 */
[----:B------:R-:W-:Y:S01]  /*4290*/  FADD.FTZ R178, -R5, R6 ;  /* 0x0000000605b27221 */ /* 0x000fe20000010100 */
[----:B------:R-:W4:Y:S01]  /*42a0*/  MUFU.EX2 R173, R173 ;  /* 0x000000ad00ad7308 */ /* 0x000f220000000800 */
[----:B------:R-:W-:Y:S01]  /*42b0*/  FMUL.FTZ R109, R109, R168 ;  /* 0x000000a86d6d7220 */ /* 0x000fe20000410000 */
[--C-:B------:R-:W-:Y:S01]  /*42c0*/  FFMA.FTZ R9, R9, UR10, -R191.reuse ;  /* 0x0000000a09097c23 */ /* 0x100fe200080108bf */
[----:B------:R-:W-:Y:S01]  /*42d0*/  FMUL.FTZ R189, R178, UR10 ;  /* 0x0000000ab2bd7c20 */ /* 0x000fe20008410000 */
[--C-:B------:R-:W-:Y:S01]  /*42e0*/  FFMA.FTZ R178, R7, UR10, -R191.reuse ;  /* 0x0000000a07b27c23 */ /* 0x100fe200080108bf */
[--C-:B------:R-:W-:Y:S01]  /*42f0*/  FFMA.FTZ R7, R8, UR10, -R191.reuse ;  /* 0x0000000a08077c23 */ /* 0x100fe200080108bf */
[----:B------:R-:W-:Y:S01]  /*4300*/  IADD3 R8, -R18, 0xb, RZ ;  /* 0x0000000b12087810 */ /* 0x000fe20007ffe1ff */
[--C-:B------:R-:W-:Y:S01]  /*4310*/  FFMA.FTZ R10, R10, UR10, -R191.reuse ;  /* 0x0000000a0a0a7c23 */ /* 0x100fe200080108bf */
[----:B------:R5:W-:Y:S01]  /*4320*/  MUFU.EX2 R6, R192 ;  /* 0x000000c000067308 */ /* 0x000be20000000800 */
[--C-:B------:R-:W-:Y:S01]  /*4330*/  FFMA.FTZ R11, R11, UR10, -R191.reuse ;  /* 0x0000000a0b0b7c23 */ /* 0x100fe200080108bf */
[--C-:B------:R-:W-:Y:S01]  /*4340*/  FFMA.FTZ R12, R12, UR10, -R191.reuse ;  /* 0x0000000a0c0c7c23 */ /* 0x100fe200080108bf */
[--C-:B------:R-:W-:Y:S01]  /*4350*/  FFMA.FTZ R15, R15, UR10, -R191.reuse ;  /* 0x0000000a0f0f7c23 */ /* 0x100fe200080108bf */
[--C-:B------:R-:W-:Y:S01]  /*4360*/  FFMA.FTZ R20, R20, UR10, -R191.reuse ;  /* 0x0000000a14147c23 */ /* 0x100fe200080108bf */
[--C-:B------:R-:W-:Y:S01]  /*4370*/  FFMA.FTZ R21, R21, UR10, -R191.reuse ;  /* 0x0000000a15157c23 */ /* 0x100fe200080108bf */
[--C-:B------:R-:W-:Y:S01]  /*4380*/  FFMA.FTZ R194, R154, UR10, -R191.reuse ;  /* 0x0000000a9ac27c23 */ /* 0x100fe200080108bf */
[--C-:B------:R-:W-:Y:S01]  /*4390*/  FFMA.FTZ R195, R155, UR10, -R191.reuse ;  /* 0x0000000a9bc37c23 */ /* 0x100fe200080108bf */
[----:B------:R-:W4:Y:S01]  /*43a0*/  MUFU.EX2 R176, R176 ;  /* 0x000000b000b07308 */ /* 0x000f220000000800 */
[----:B-----5:R-:W-:Y:S01]  /*43b0*/  FFMA.FTZ R192, R152, UR10, -R191 ;  /* 0x0000000a98c07c23 */ /* 0x020fe200080108bf */
[----:B------:R-:W-:-:S02]  /*43c0*/  @!P1 VIADD R152, R199, 0x22840 ;  /* 0x00022840c7989836 */ /* 0x000fc40000000000 */
[--C-:B------:R-:W-:Y:S01]  /*43d0*/  FFMA.FTZ R196, R156, UR10, -R191.reuse ;  /* 0x0000000a9cc47c23 */ /* 0x100fe200080108bf */
[--C-:B------:R-:W-:Y:S01]  /*43e0*/  FFMA.FTZ R197, R157, UR10, -R191.reuse ;  /* 0x0000000a9dc57c23 */ /* 0x100fe200080108bf */
[--C-:B------:R-:W-:Y:S01]  /*43f0*/  FFMA.FTZ R198, R158, UR10, -R191.reuse ;  /* 0x0000000a9ec67c23 */ /* 0x100fe200080108bf */
[--C-:B------:R-:W-:Y:S01]  /*4400*/  FFMA.FTZ R201, R159, UR10, -R191.reuse ;  /* 0x0000000a9fc97c23 */ /* 0x100fe200080108bf */
[----:B------:R-:W-:Y:S01]  /*4410*/  @!P1 PRMT R152, RZ, 0x654, R152 ;  /* 0x00000654ff989816 */ /* 0x000fe20000000098 */
[----:B------:R1:W-:Y:S06]  /*4420*/  BAR.ARV R8, 0x100 ;  /* 0x000400080000751d */ /* 0x0003ec0000002000 */
[----:B------:R5:W-:Y:S01]  /*4430*/  @!P1 SYNCS.ARRIVE.TRANS64.RED.A1T0 RZ, [R152+URZ], RZ ;  /* 0x000000ff98ff99a7 */ /* 0x000be2000810043f */
[----:B------:R-:W-:Y:S01]  /*4440*/  MUFU.EX2 R175, R175 ;  /* 0x000000af00af7308 */ /* 0x000fe20000000800 */
[--C-:B------:R-:W-:Y:S01]  /*4450*/  FFMA.FTZ R202, R160, UR10, -R191.reuse ;  /* 0x0000000aa0ca7c23 */ /* 0x100fe200080108bf */
[--C-:B------:R-:W-:Y:S01]  /*4460*/  FFMA.FTZ R203, R161, UR10, -R191.reuse ;  /* 0x0000000aa1cb7c23 */ /* 0x100fe200080108bf */
[--C-:B------:R-:W-:Y:S01]  /*4470*/  FFMA.FTZ R204, R162, UR10, -R191.reuse ;  /* 0x0000000aa2cc7c23 */ /* 0x100fe200080108bf */
[--C-:B------:R-:W-:Y:S01]  /*4480*/  FFMA.FTZ R163, R163, UR10, -R191.reuse ;  /* 0x0000000aa3a37c23 */ /* 0x100fe200080108bf */
[--C-:B------:R-:W-:Y:S01]  /*4490*/  FFMA.FTZ R165, R165, UR10, -R191.reuse ;  /* 0x0000000aa5a57c23 */ /* 0x100fe200080108bf */
[----:B------:R-:W-:Y:S01]  /*44a0*/  FFMA.FTZ R155, R166, UR10, -R191 ;  /* 0x0000000aa69b7c23 */ /* 0x000fe200080108bf */
[----:B-----5:R-:W-:Y:S01]  /*44b0*/  FADD.FTZ R152, R14, R3 ;  /* 0x000000030e987221 */ /* 0x020fe20000010000 */
[----:B------:R-:W5:Y:S01]  /*44c0*/  MUFU.EX2 R182, R182 ;  /* 0x000000b600b67308 */ /* 0x000f620000000800 */
[-C--:B------:R-:W-:Y:S01]  /*44d0*/  FMUL.FTZ R112, R112, R168.reuse ;  /* 0x000000a870707220 */ /* 0x080fe20000410000 */
[-C--:B------:R-:W-:Y:S01]  /*44e0*/  FMUL.FTZ R113, R113, R168.reuse ;  /* 0x000000a871717220 */ /* 0x080fe20000410000 */
[----:B-1----:R-:W-:Y:S01]  /*44f0*/  FADD.FTZ R3, R167, R152 ;  /* 0x00000098a7037221 */ /* 0x002fe20000010000 */
[-C--:B------:R-:W-:Y:S01]  /*4500*/  FMUL.FTZ R116, R116, R168.reuse ;  /* 0x000000a874747220 */ /* 0x080fe20000410000 */
[-C--:B------:R-:W-:Y:S01]  /*4510*/  FMUL.FTZ R117, R117, R168.reuse ;  /* 0x000000a875757220 */ /* 0x080fe20000410000 */
[-C--:B------:R-:W-:Y:S01]  /*4520*/  FMUL.FTZ R120, R120, R168.reuse ;  /* 0x000000a878787220 */ /* 0x080fe20000410000 */
[----:B---3--:R-:W-:Y:S01]  /*4530*/  FADD.FTZ R152, R170, R3 ;  /* 0x00000003aa987221 */ /* 0x008fe20000010000 */
[----:B------:R-:W1:Y:S01]  /*4540*/  MUFU.EX2 R179, R179 ;  /* 0x000000b300b37308 */ /* 0x000e620000000800 */
[-C--:B------:R-:W-:Y:S01]  /*4550*/  FMUL.FTZ R121, R121, R168.reuse ;  /* 0x000000a879797220 */ /* 0x080fe20000410000 */
[-C--:B------:R-:W-:Y:S01]  /*4560*/  FMUL.FTZ R124, R124, R168.reuse ;  /* 0x000000a87c7c7220 */ /* 0x080fe20000410000 */
[----:B--2---:R-:W-:Y:S01]  /*4570*/  FADD.FTZ R3, R169, R152 ;  /* 0x00000098a9037221 */ /* 0x004fe20000010000 */
[-C--:B------:R-:W-:Y:S01]  /*4580*/  FMUL.FTZ R125, R125, R168.reuse ;  /* 0x000000a87d7d7220 */ /* 0x080fe20000410000 */
[-C--:B------:R-:W-:Y:S01]  /*4590*/  FMUL.FTZ R128, R128, R168.reuse ;  /* 0x000000a880807220 */ /* 0x080fe20000410000 */
[-C--:B------:R-:W-:Y:S01]  /*45a0*/  FMUL.FTZ R129, R129, R168.reuse ;  /* 0x000000a881817220 */ /* 0x080fe20000410000 */
[----:B------:R-:W-:Y:S01]  /*45b0*/  FADD.FTZ R152, R172, R3 ;  /* 0x00000003ac987221 */ /* 0x000fe20000010000 */
[----:B------:R-:W2:Y:S01]  /*45c0*/  MUFU.EX2 R186, R186 ;  /* 0x000000ba00ba7308 */ /* 0x000ea20000000800 */
[-C--:B------:R-:W-:Y:S01]  /*45d0*/  FMUL.FTZ R132, R132, R168.reuse ;  /* 0x000000a884847220 */ /* 0x080fe20000410000 */
[-C--:B------:R-:W-:Y:S01]  /*45e0*/  FMUL.FTZ R133, R133, R168.reuse ;  /* 0x000000a885857220 */ /* 0x080fe20000410000 */
[----:B------:R-:W-:Y:S01]  /*45f0*/  FADD.FTZ R3, R171, R152 ;  /* 0x00000098ab037221 */ /* 0x000fe20000010000 */
[-C--:B------:R-:W-:Y:S01]  /*4600*/  FMUL.FTZ R136, R136, R168.reuse ;  /* 0x000000a888887220 */ /* 0x080fe20000410000 */
[-C--:B------:R-:W-:Y:S01]  /*4610*/  FMUL.FTZ R137, R137, R168.reuse ;  /* 0x000000a889897220 */ /* 0x080fe20000410000 */
[-C--:B------:R-:W-:Y:S01]  /*4620*/  FMUL.FTZ R140, R140, R168.reuse ;  /* 0x000000a88c8c7220 */ /* 0x080fe20000410000 */
[----:B------:R-:W-:Y:S01]  /*4630*/  FADD.FTZ R152, R174, R3 ;  /* 0x00000003ae987221 */ /* 0x000fe20000010000 */
[----:B------:R-:W-:Y:S01]  /*4640*/  MUFU.EX2 R177, R177 ;  /* 0x000000b100b17308 */ /* 0x000fe20000000800 */
[-C--:B------:R-:W-:Y:S01]  /*4650*/  FMUL.FTZ R141, R141, R168.reuse ;  /* 0x000000a88d8d7220 */ /* 0x080fe20000410000 */
[-C--:B------:R-:W-:Y:S01]  /*4660*/  FMUL.FTZ R144, R144, R168.reuse ;  /* 0x000000a890907220 */ /* 0x080fe20000410000 */
[----:B----4-:R-:W-:Y:S01]  /*4670*/  FADD.FTZ R3, R173, R152 ;  /* 0x00000098ad037221 */ /* 0x010fe20000010000 */
[-C--:B------:R-:W-:Y:S01]  /*4680*/  FMUL.FTZ R145, R145, R168.reuse ;  /* 0x000000a891917220 */ /* 0x080fe20000410000 */
[-C--:B------:R-:W-:Y:S01]  /*4690*/  FMUL.FTZ R148, R148, R168.reuse ;  /* 0x000000a894947220 */ /* 0x080fe20000410000 */
[----:B------:R-:W-:Y:S01]  /*46a0*/  FMUL.FTZ R149, R149, R168 ;  /* 0x000000a895957220 */ /* 0x000fe20000410000 */
[----:B------:R-:W-:Y:S01]  /*46b0*/  FADD.FTZ R152, R176, R3 ;  /* 0x00000003b0987221 */ /* 0x000fe20000010000 */
[----:B------:R-:W3:Y:S01]  /*46c0*/  MUFU.EX2 R180, R180 ;  /* 0x000000b400b47308 */ /* 0x000ee20000000800 */
[----:B-----5:R-:W-:-:S02]  /*46d0*/  F2FP.BF16.F32.PACK_AB R162, R182, R175 ;  /* 0x000000afb6a2723e */ /* 0x020fc400000010ff */
[----:B------:R-:W-:Y:S01]  /*46e0*/  FADD.FTZ R3, R175, R152 ;  /* 0x00000098af037221 */ /* 0x000fe20000010000 */
[----:B------:R-:W-:Y:S02]  /*46f0*/  F2FP.BF16.F32.PACK_AB R154, R170, R167 ;  /* 0x000000a7aa9a723e */ /* 0x000fe400000010ff */
[----:B------:R-:W-:Y:S01]  /*4700*/  F2FP.BF16.F32.PACK_AB R156, R172, R169 ;  /* 0x000000a9ac9c723e */ /* 0x000fe200000010ff */
[----:B------:R-:W-:Y:S01]  /*4710*/  FADD.FTZ R152, R182, R3 ;  /* 0x00000003b6987221 */ /* 0x000fe20000010000 */
[----:B------:R-:W4:Y:S01]  /*4720*/  MUFU.EX2 R181, R181 ;  /* 0x000000b500b57308 */ /* 0x000f220000000800 */
[----:B------:R-:W-:Y:S02]  /*4730*/  F2FP.BF16.F32.PACK_AB R160, R176, R173 ;  /* 0x000000adb0a0723e */ /* 0x000fe400000010ff */
[----:B-1----:R-:W-:-:S04]  /*4740*/  FADD.FTZ R3, R179, R152 ;  /* 0x00000098b3037221 */ /* 0x002fc80000010000 */
[----:B--2---:R-:W-:Y:S01]  /*4750*/  FADD.FTZ R152, R186, R3 ;  /* 0x00000003ba987221 */ /* 0x004fe20000010000 */
[----:B------:R-:W1:Y:S01]  /*4760*/  MUFU.EX2 R189, R189 ;  /* 0x000000bd00bd7308 */ /* 0x000e620000000800 */
[----:B---3--:R-:W-:Y:S02]  /*4770*/  F2FP.BF16.F32.PACK_AB R166, R180, R177 ;  /* 0x000000b1b4a6723e */ /* 0x008fe400000010ff */
[----:B------:R-:W-:-:S04]  /*4780*/  FADD.FTZ R3, R177, R152 ;  /* 0x00000098b1037221 */ /* 0x000fc80000010000 */
[----:B------:R-:W-:Y:S01]  /*4790*/  FADD.FTZ R152, R180, R3 ;  /* 0x00000003b4987221 */ /* 0x000fe20000010000 */
[----:B------:R-:W2:Y:S03]  /*47a0*/  MUFU.EX2 R178, R178 ;  /* 0x000000b200b27308 */ /* 0x000ea60000000800 */
[----:B----4-:R-:W-:-:S05]  /*47b0*/  FADD.FTZ R3, R181, R152 ;  /* 0x00000098b5037221 */ /* 0x010fca0000010000 */
[----:B------:R-:W3:Y:S01]  /*47c0*/  MUFU.EX2 R184, R184 ;  /* 0x000000b800b87308 */ /* 0x000ee20000000800 */
[-C--:B-1----:R-:W-:Y:S01]  /*47d0*/  FMUL.FTZ R26, R26, R189.reuse ;  /* 0x000000bd1a1a7220 */ /* 0x082fe20000410000 */
[-C--:B------:R-:W-:Y:S01]  /*47e0*/  FMUL.FTZ R27, R27, R189.reuse ;  /* 0x000000bd1b1b7220 */ /* 0x080fe20000410000 */
[-C--:B------:R-:W-:Y:S01]  /*47f0*/  FMUL.FTZ R30, R30, R189.reuse ;  /* 0x000000bd1e1e7220 */ /* 0x080fe20000410000 */
[-C--:B------:R-:W-:Y:S01]  /*4800*/  FMUL.FTZ R31, R31, R189.reuse ;  /* 0x000000bd1f1f7220 */ /* 0x080fe20000410000 */
[-C--:B------:R-:W-:Y:S01]  /*4810*/  FMUL.FTZ R34, R34, R189.reuse ;  /* 0x000000bd22227220 */ /* 0x080fe20000410000 */
[-C--:B------:R-:W-:Y:S01]  /*4820*/  FMUL.FTZ R35, R35, R189.reuse ;  /* 0x000000bd23237220 */ /* 0x080fe20000410000 */
[-C--:B------:R-:W-:Y:S01]  /*4830*/  FMUL.FTZ R38, R38, R189.reuse ;  /* 0x000000bd26267220 */ /* 0x080fe20000410000 */
[----:B------:R-:W1:Y:S01]  /*4840*/  MUFU.EX2 R7, R7 ;  /* 0x0000000700077308 */ /* 0x000e620000000800 */
[----:B--2---:R-:W-:Y:S01]  /*4850*/  FFMA.FTZ R0, R189, R0, R178 ;  /* 0x00000000bd007223 */ /* 0x004fe200000100b2 */
[-C--:B------:R-:W-:Y:S01]  /*4860*/  FMUL.FTZ R39, R39, R189.reuse ;  /* 0x000000bd27277220 */ /* 0x080fe20000410000 */
[-C--:B------:R-:W-:Y:S01]  /*4870*/  FMUL.FTZ R42, R42, R189.reuse ;  /* 0x000000bd2a2a7220 */ /* 0x080fe20000410000 */
[-C--:B------:R-:W-:Y:S01]  /*4880*/  FMUL.FTZ R43, R43, R189.reuse ;  /* 0x000000bd2b2b7220 */ /* 0x080fe20000410000 */
[-C--:B------:R-:W-:Y:S01]  /*4890*/  FMUL.FTZ R46, R46, R189.reuse ;  /* 0x000000bd2e2e7220 */ /* 0x080fe20000410000 */
[-C--:B------:R-:W-:Y:S01]  /*48a0*/  FMUL.FTZ R47, R47, R189.reuse ;  /* 0x000000bd2f2f7220 */ /* 0x080fe20000410000 */
[-C--:B------:R-:W-:Y:S01]  /*48b0*/  FMUL.FTZ R50, R50, R189.reuse ;  /* 0x000000bd32327220 */ /* 0x080fe20000410000 */
[----:B------:R-:W2:Y:S01]  /*48c0*/  MUFU.EX2 R183, R183 ;  /* 0x000000b700b77308 */ /* 0x000ea20000000800 */
[----:B---3--:R-:W-:Y:S01]  /*48d0*/  FADD.FTZ R152, R184, R3 ;  /* 0x00000003b8987221 */ /* 0x008fe20000010000 */
[-C--:B------:R-:W-:Y:S01]  /*48e0*/  FMUL.FTZ R51, R51, R189.reuse ;  /* 0x000000bd33337220 */ /* 0x080fe20000410000 */
[-C--:B------:R-:W-:Y:S01]  /*48f0*/  FMUL.FTZ R54, R54, R189.reuse ;  /* 0x000000bd36367220 */ /* 0x080fe20000410000 */
[-C--:B------:R-:W-:Y:S01]  /*4900*/  FMUL.FTZ R55, R55, R189.reuse ;  /* 0x000000bd37377220 */ /* 0x080fe20000410000 */
[-C--:B------:R-:W-:Y:S01]  /*4910*/  FMUL.FTZ R58, R58, R189.reuse ;  /* 0x000000bd3a3a7220 */ /* 0x080fe20000410000 */
[-C--:B------:R-:W-:Y:S01]  /*4920*/  FMUL.FTZ R59, R59, R189.reuse ;  /* 0x000000bd3b3b7220 */ /* 0x080fe20000410000 */
[-C--:B------:R-:W-:Y:S01]  /*4930*/  FMUL.FTZ R62, R62, R189.reuse ;  /* 0x000000bd3e3e7220 */ /* 0x080fe20000410000 */
[----:B------:R-:W3:Y:S01]  /*4940*/  MUFU.EX2 R9, R9 ;  /* 0x0000000900097308 */ /* 0x000ee20000000800 */
[----:B-1----:R-:W-:Y:S01]  /*4950*/  FADD.FTZ R0, R7, R0 ;  /* 0x0000000007007221 */ /* 0x002fe20000010000 */
[-C--:B------:R-:W-:Y:S01]  /*4960*/  FMUL.FTZ R63, R63, R189.reuse ;  /* 0x000000bd3f3f7220 */ /* 0x080fe20000410000 */
[-C--:B------:R-:W-:Y:S01]  /*4970*/  FMUL.FTZ R66, R66, R189.reuse ;  /* 0x000000bd42427220 */ /* 0x080fe20000410000 */
[-C--:B------:R-:W-:Y:S01]  /*4980*/  FMUL.FTZ R67, R67, R189.reuse ;  /* 0x000000bd43437220 */ /* 0x080fe20000410000 */
[-C--:B------:R-:W-:Y:S01]  /*4990*/  FMUL.FTZ R70, R70, R189.reuse ;  /* 0x000000bd46467220 */ /* 0x080fe20000410000 */
[-C--:B------:R-:W-:Y:S01]  /*49a0*/  FMUL.FTZ R71, R71, R189.reuse ;  /* 0x000000bd47477220 */ /* 0x080fe20000410000 */
[----:B------:R-:W-:Y:S01]  /*49b0*/  FMUL.FTZ R74, R74, R189 ;  /* 0x000000bd4a4a7220 */ /* 0x000fe20000410000 */
[----:B------:R-:W1:Y:S01]  /*49c0*/  MUFU.EX2 R10, R10 ;  /* 0x0000000a000a7308 */ /* 0x000e620000000800 */
[----:B--2---:R-:W-:Y:S01]  /*49d0*/  FADD.FTZ R3, R183, R152 ;  /* 0x00000098b7037221 */ /* 0x004fe20000010000 */
[----:B------:R-:W-:Y:S01]  /*49e0*/  F2FP.BF16.F32.PACK_AB R152, R14, R13 ;  /* 0x0000000d0e98723e */ /* 0x000fe200000010ff */
        /* <DEDUP_REMOVED lines=20> */
[-C--:B------:R-:W-:Y:S01]  /*4b30*/  FMUL.FTZ R107, R107, R189.reuse ;  /* 0x000000bd6b6b7220 */ /* 0x080fe20000410000 */
[----:B------:R-:W1:Y:S01]  /*4b40*/  MUFU.EX2 R15, R15 ;  /* 0x0000000f000f7308 */ /* 0x000e620000000800 */
[----:B--2---:R-:W-:Y:S01]  /*4b50*/  FADD.FTZ R13, R11, R0 ;  /* 0x000000000b0d7221 */ /* 0x004fe20000010000 */
        /* <DEDUP_REMOVED lines=22> */
[----:B------:R1:W-:Y:S01]  /*4cc0*/  MUFU.EX2 R187, R193 ;  /* 0x000000c100bb7308 */ /* 0x0003e20000000800 */
[----:B--2---:R-:W-:Y:S01]  /*4cd0*/  FADD.FTZ R0, R20, R13 ;  /* 0x0000000d14007221 */ /* 0x004fe20000010000 */
[-C--:B------:R-:W-:Y:S01]  /*4ce0*/  FMUL.FTZ R146, R146, R189.reuse ;  /* 0x000000bd92927220 */ /* 0x080fe20000410000 */
[-C--:B------:R-:W-:Y:S01]  /*4cf0*/  FMUL.FTZ R147, R147, R189.reuse ;  /* 0x000000bd93937220 */ /* 0x080fe20000410000 */
[-C--:B------:R-:W-:Y:S01]  /*4d00*/  FMUL.FTZ R150, R150, R189.reuse ;  /* 0x000000bd96967220 */ /* 0x080fe20000410000 */
[----:B------:R-:W-:Y:S01]  /*4d10*/  FMUL.FTZ R151, R151, R189 ;  /* 0x000000bd97977220 */ /* 0x000fe20000410000 */
[----:B------:R-:W-:-:S02]  /*4d20*/  F2FP.BF16.F32.PACK_AB R157, R12, R11 ;  /* 0x0000000b0c9d723e */ /* 0x000fc400000010ff */
[----:B------:R-:W2:Y:S01]  /*4d30*/  MUFU.EX2 R192, R192 ;  /* 0x000000c000c07308 */ /* 0x000ea20000000800 */
[--C-:B-1----:R-:W-:Y:S01]  /*4d40*/  FFMA.FTZ R193, R153, UR10, -R191.reuse ;  /* 0x0000000a99c17c23 */ /* 0x102fe200080108bf */
[----:B---3--:R-:W-:Y:S01]  /*4d50*/  FADD.FTZ R13, R21, R0 ;  /* 0x00000000150d7221 */ /* 0x008fe20000010000 */
[----:B------:R-:W-:Y:S01]  /*4d60*/  FFMA.FTZ R153, R164, UR10, -R191 ;  /* 0x0000000aa4997c23 */ /* 0x000fe200080108bf */
[----:B------:R-:W-:Y:S02]  /*4d70*/  F2FP.BF16.F32.PACK_AB R164, R186, R179 ;  /* 0x000000b3baa4723e */ /* 0x000fe400000010ff */
[----:B------:R-:W-:Y:S02]  /*4d80*/  F2FP.BF16.F32.PACK_AB R159, R20, R15 ;  /* 0x0000000f149f723e */ /* 0x000fe400000010ff */
[----:B------:R-:W1:Y:S08]  /*4d90*/  MUFU.EX2 R193, R193 ;  /* 0x000000c100c17308 */ /* 0x000e700000000800 */
[----:B------:R-:W3:Y:S01]  /*4da0*/  MUFU.EX2 R194, R194 ;  /* 0x000000c200c27308 */ /* 0x000ee20000000800 */
[C---:B--2---:R-:W-:Y:S01]  /*4db0*/  FADD.FTZ R0, R192.reuse, R13 ;  /* 0x0000000dc0007221 */ /* 0x044fe20000010000 */
[----:B------:R-:W-:-:S06]  /*4dc0*/  F2FP.BF16.F32.PACK_AB R161, R192, R21 ;  /* 0x00000015c0a1723e */ /* 0x000fcc00000010ff */
[----:B------:R-:W2:Y:S01]  /*4dd0*/  MUFU.EX2 R195, R195 ;  /* 0x000000c300c37308 */ /* 0x000ea20000000800 */
[----:B-1----:R-:W-:-:S07]  /*4de0*/  FADD.FTZ R13, R193, R0 ;  /* 0x00000000c10d7221 */ /* 0x002fce0000010000 */
[----:B------:R-:W1:Y:S01]  /*4df0*/  MUFU.EX2 R196, R196 ;  /* 0x000000c400c47308 */ /* 0x000e620000000800 */
[----:B---3--:R-:W-:-:S07]  /*4e00*/  FADD.FTZ R0, R194, R13 ;  /* 0x0000000dc2007221 */ /* 0x008fce0000010000 */
[----:B------:R-:W3:Y:S01]  /*4e10*/  MUFU.EX2 R197, R197 ;  /* 0x000000c500c57308 */ /* 0x000ee20000000800 */
[----:B--2---:R-:W-:-:S07]  /*4e20*/  FADD.FTZ R13, R195, R0 ;  /* 0x00000000c30d7221 */ /* 0x004fce0000010000 */
[----:B------:R-:W2:Y:S01]  /*4e30*/  MUFU.EX2 R188, R188 ;  /* 0x000000bc00bc7308 */ /* 0x000ea20000000800 */
[----:B-1----:R-:W-:-:S07]  /*4e40*/  FADD.FTZ R0, R196, R13 ;  /* 0x0000000dc4007221 */ /* 0x002fce0000010000 */
[----:B------:R-:W1:Y:S01]  /*4e50*/  MUFU.EX2 R198, R198 ;  /* 0x000000c600c67308 */ /* 0x000e620000000800 */
[----:B---3--:R-:W-:-:S07]  /*4e60*/  FADD.FTZ R13, R197, R0 ;  /* 0x00000000c50d7221 */ /* 0x008fce0000010000 */
[----:B------:R-:W3:Y:S01]  /*4e70*/  MUFU.EX2 R185, R185 ;  /* 0x000000b900b97308 */ /* 0x000ee20000000800 */
[C---:B--2---:R-:W-:Y:S01]  /*4e80*/  FADD.FTZ R158, R188.reuse, R3 ;  /* 0x00000003bc9e7221 */ /* 0x044fe20000010000 */
[----:B------:R-:W-:-:S06]  /*4e90*/  F2FP.BF16.F32.PACK_AB R170, R188, R183 ;  /* 0x000000b7bcaa723e */ /* 0x000fcc00000010ff */
[----:B------:R-:W2:Y:S01]  /*4ea0*/  MUFU.EX2 R201, R201 ;  /* 0x000000c900c97308 */ /* 0x000ea20000000800 */
[C---:B-1----:R-:W-:Y:S01]  /*4eb0*/  FADD.FTZ R0, R198.reuse, R13 ;  /* 0x0000000dc6007221 */ /* 0x042fe20000010000 */
[----:B------:R-:W-:-:S06]  /*4ec0*/  F2FP.BF16.F32.PACK_AB R167, R198, R197 ;  /* 0x000000c5c6a7723e */ /* 0x000fcc00000010ff */
[----:B------:R-:W1:Y:S01]  /*4ed0*/  MUFU.EX2 R190, R190 ;  /* 0x000000be00be7308 */ /* 0x000e620000000800 */
[----:B---3--:R-:W-:Y:S01]  /*4ee0*/  FADD.FTZ R3, R185, R158 ;  /* 0x0000009eb9037221 */ /* 0x008fe20000010000 */
[----:B------:R-:W-:Y:S02]  /*4ef0*/  F2FP.BF16.F32.PACK_AB R158, R174, R171 ;  /* 0x000000abae9e723e */ /* 0x000fe400000010ff */
[----:B------:R-:W-:-:S04]  /*4f00*/  F2FP.BF16.F32.PACK_AB R174, R6, R187 ;  /* 0x000000bb06ae723e */ /* 0x000fc800000010ff */
[----:B------:R-:W3:Y:S01]  /*4f10*/  MUFU.EX2 R202, R202 ;  /* 0x000000ca00ca7308 */ /* 0x000ee20000000800 */
[----:B--2---:R-:W-:-:S07]  /*4f20*/  FADD.FTZ R13, R201, R0 ;  /* 0x00000000c90d7221 */ /* 0x004fce0000010000 */
[----:B------:R-:W2:Y:S01]  /*4f30*/  MUFU.EX2 R203, R203 ;  /* 0x000000cb00cb7308 */ /* 0x000ea20000000800 */
[C---:B-1----:R-:W-:Y:S01]  /*4f40*/  FADD.FTZ R168, R190.reuse, R3 ;  /* 0x00000003bea87221 */ /* 0x042fe20000010000 */
[----:B------:R-:W-:-:S03]  /*4f50*/  F2FP.BF16.F32.PACK_AB R172, R190, R185 ;  /* 0x000000b9beac723e */ /* 0x000fc600000010ff */
[----:B------:R-:W-:Y:S01]  /*4f60*/  FADD.FTZ R3, R187, R168 ;  /* 0x000000a8bb037221 */ /* 0x000fe20000010000 */
[----:B------:R-:W-:Y:S02]  /*4f70*/  F2FP.BF16.F32.PACK_AB R168, R184, R181 ;  /* 0x000000b5b8a8723e */ /* 0x000fe400000010ff */
[----:B------:R-:W1:Y:S01]  /*4f80*/  MUFU.EX2 R204, R204 ;  /* 0x000000cc00cc7308 */ /* 0x000e620000000800 */
[----:B---3--:R-:W-:Y:S01]  /*4f90*/  FADD.FTZ R0, R202, R13 ;  /* 0x0000000dca007221 */ /* 0x008fe20000010000 */
[----:B------:R-:W-:Y:S01]  /*4fa0*/  FADD.FTZ R3, R6, R3 ;  /* 0x0000000306037221 */ /* 0x000fe20000010000 */
[----:B------:R-:W-:-:S05]  /*4fb0*/  F2FP.BF16.F32.PACK_AB R169, R202, R201 ;  /* 0x000000c9caa9723e */ /* 0x000fca00000010ff */
[----:B------:R3:W4:Y:S01]  /*4fc0*/  MUFU.EX2 R191, R163 ;  /* 0x000000a300bf7308 */ /* 0x0007220000000800 */
[----:B--2---:R-:W-:-:S07]  /*4fd0*/  FADD.FTZ R13, R203, R0 ;  /* 0x00000000cb0d7221 */ /* 0x004fce0000010000 */
[----:B------:R2:W5:Y:S01]  /*4fe0*/  MUFU.EX2 R14, R153 ;  /* 0x00000099000e7308 */ /* 0x0005620000000800 */
[----:B-1----:R-:W-:Y:S01]  /*4ff0*/  FADD.FTZ R0, R204, R13 ;  /* 0x0000000dcc007221 */ /* 0x002fe20000010000 */
[----:B---3--:R-:W-:Y:S02]  /*5000*/  F2FP.BF16.F32.PACK_AB R163, R194, R193 ;  /* 0x000000c1c2a3723e */ /* 0x008fe400000010ff */
[----:B------:R-:W-:-:S04]  /*5010*/  F2FP.BF16.F32.PACK_AB R171, R204, R203 ;  /* 0x000000cbccab723e */ /* 0x000fc800000010ff */
[----:B------:R1:W3:Y:S01]  /*5020*/  MUFU.EX2 R175, R165 ;  /* 0x000000a500af7308 */ /* 0x0002e20000000800 */
[----:B--2---:R-:W-:Y:S01]  /*5030*/  F2FP.BF16.F32.PACK_AB R153, R7, R178 ;  /* 0x000000b20799723e */ /* 0x004fe200000010ff */
[----:B----4-:R-:W-:-:S06]  /*5040*/  FADD.FTZ R7, R191, R0 ;  /* 0x00000000bf077221 */ /* 0x010fcc0000010000 */
[----:B------:R2:W4:Y:S01]  /*5050*/  MUFU.EX2 R6, R155 ;  /* 0x0000009b00067308 */ /* 0x0005220000000800 */
[----:B-----5:R-:W-:Y:S01]  /*5060*/  FADD.FTZ R0, R14, R7 ;  /* 0x000000070e007221 */ /* 0x020fe20000010000 */
[----:B-1----:R-:W-:Y:S02]  /*5070*/  F2FP.BF16.F32.PACK_AB R165, R196, R195 ;  /* 0x000000c3c4a5723e */ /* 0x002fe400000010ff */
[----:B------:R-:W-:Y:S01]  /*5080*/  F2FP.BF16.F32.PACK_AB R173, R14, R191 ;  /* 0x000000bf0ead723e */ /* 0x000fe200000010ff */
[----:B---3--:R-:W-:Y:S01]  /*5090*/  FADD.FTZ R7, R175, R0 ;  /* 0x00000000af077221 */ /* 0x008fe20000010000 */
[----:B--2---:R-:W-:-:S03]  /*50a0*/  F2FP.BF16.F32.PACK_AB R155, R10, R9 ;  /* 0x000000090a9b723e */ /* 0x004fc600000010ff */
[C---:B----4-:R-:W-:Y:S01]  /*50b0*/  FADD.FTZ R0, R6.reuse, R7 ;  /* 0x0000000706007221 */ /* 0x050fe20000010000 */
[----:B------:R-:W-:Y:S01]  /*50c0*/  F2FP.BF16.F32.PACK_AB R175, R6, R175 ;  /* 0x000000af06af723e */ /* 0x000fe200000010ff */
[----:B------:R-:W-:Y:S06]  /*50d0*/  @!P0 BRA `(.L_x_24) ;  /* 0x0000000000048947 */ /* 0x000fec0003800000 */
[----:B------:R-:W-:Y:S01]  /*50e0*/  BPT.TRAP 0x1 ;  /* 0x000000040000795c */ /* 0x000fe20000300000 */
.L_x_24:
[----:B------:R-:W-:-:S04]  /*50f0*/  IMAD.U32 R6, RZ, RZ, UR25 ;  /* 0x00000019ff067e24 */ /* 0x000fc8000f8e00ff */
[----:B------:R1:W2:Y:S01]  /*5100*/  SYNCS.PHASECHK.TRANS64.TRYWAIT P3, [UR24+0x22850], R6 ;  /* 0x02285006ff0075a7 */ /* 0x0002a20008060158 */
[----:B------:R-:W-:Y:S05]  /*5110*/  @!P0 BRA `(.L_x_25) ;  /* 0x0000000000048947 */ /* 0x000fea0003800000 */
[----:B------:R-:W-:Y:S01]  /*5120*/  BPT.TRAP 0x1 ;  /* 0x000000040000795c */ /* 0x000fe20000300000 */
.L_x_25:
[----:B--2---:R-:W-:Y:S05]  /*5130*/  @P3 BRA `(.L_x_26) ;  /* 0x00000000000c3947 */ /* 0x004fea0003800000 */
[----:B-1----:R-:W-:-:S04]  /*5140*/  MOV R6, UR25 ;  /* 0x0000001900067c02 */ /* 0x002fc80008000f00 */
[----:B------:R-:W1:Y:S02]  /*5150*/  SYNCS.PHASECHK.TRANS64.TRYWAIT P3, [UR24+0x22850], R6 ;  /* 0x02285006ff0075a7 */ /* 0x000e640008060158 */
[----:B-1----:R-:W-:Y:S05]  /*5160*/  @!P3 BRA `(.L_x_27) ;  /* 0x0000004800c0b947 */ /* 0x002fea0003800000 */
.L_x_26:
[----:B-1----:R-:W-:Y:S01]  /*5170*/  VIADD R6, R18, 0x8 ;  /* 0x0000000812067836 */ /* 0x002fe20000000000 */
[----:B------:R-:W-:Y:S01]  /*5180*/  UIMAD UR11, UR39, 0xc00, UR21 ;  /* 0x00000c00270b78a4 */ /* 0x000fe2000f8e0215 */
[----:B------:R-:W-:Y:S01]  /*5190*/  @!P1 VIADD R199, R199, 0x22860 ;  /* 0x00022860c7c79836 */ /* 0x000fe20000000000 */
[----:B------:R-:W-:Y:S01]  /*51a0*/  UMOV UR7, 0x40000040 ;  /* 0x4000004000077882 */ /* 0x000fe20000000000 */
[----:B------:R-:W-:Y:S01]  /*51b0*/  IMAD.MOV.U32 R13, RZ, RZ, R4 ;  /* 0x000000ffff0d7224 */ /* 0x000fe200078e0004 */
[----:B------:R1:W-:Y:S02]  /*51c0*/  BAR.SYNC.DEFER_BLOCKING R6, 0x100 ;  /* 0x000400060000751d */ /* 0x0003e40000010000 */
[----:B------:R-:W-:-:S04]  /*51d0*/  @!P1 PRMT R199, RZ, 0x654, R199 ;  /* 0x00000654ffc79816 */ /* 0x000fc800000000c7 */
[----:B------:R-:W-:Y:S01]  /*51e0*/  UMOV UR6, UR11 ;  /* 0x0000000b00067c82 */ /* 0x000fe20008000000 */
[----:B-1----:R-:W-:Y:S01]  /*51f0*/  MOV R6, R5 ;  /* 0x0000000500067202 */ /* 0x002fe20000000f00 */
[----:B------:R-:W-:-:S06]  /*5200*/  WARPGROUP.ARRIVE ;  /* 0x00000000000079c5 */ /* 0x000fcc0000000000 */
        /* <DEDUP_REMOVED lines=33> */
[----:B------:R-:W-:Y:S05]  /*5420*/  @P2 BRA `(.L_x_28) ;  /* 0xffffffdc00442947 */ /* 0x000fea000383ffff */
.L_x_19:
[----:B---3--:R-:W3:Y:S01]  /*5430*/  SHFL.BFLY PT, R6, R3, 0x2, 0x1f ;  /* 0x0c401f0003067f89 */ /* 0x008ee200000e0000 */
[C---:B------:R-:W-:Y:S01]  /*5440*/  IADD3 R11, P0, R16.reuse, 0x20, RZ ;  /* 0x00000020100b7810 */ /* 0x040fe20007f1e0ff */
[----:B------:R-:W-:Y:S01]  /*5450*/  UIADD3 UR34, -UR37, URZ, URZ ;  /* 0x0000003f25227290 */ /* 0x000fe2000fffe13f */
[C---:B------:R-:W-:Y:S01]  /*5460*/  IADD3 R12, P4, R16.reuse, 0x60, RZ ;  /* 0x00000060100c7810 */ /* 0x040fe20007f9e0ff */
[----:B-1----:R-:W1:Y:S01]  /*5470*/  SHFL.BFLY PT, R7, R0, 0x2, 0x1f ;  /* 0x0c401f0000077f89 */ /* 0x002e6200000e0000 */
[----:B------:R-:W-:Y:S01]  /*5480*/  LOP3.LUT R9, R11, 0x380, RZ, 0xc0, !PT ;  /* 0x000003800b097812 */ /* 0x000fe200078ec0ff */
[----:B------:R-:W-:Y:S01]  /*5490*/  ULDC UR4, c[0x0][0xda8] ;  /* 0x00036a0000047ab9 */ /* 0x000fe20000000800 */
[C---:B------:R-:W-:Y:S01]  /*54a0*/  IADD3 R163, P3, R16.reuse, 0x4000, RZ ;  /* 0x0000400010a37810 */ /* 0x040fe20007f7e0ff */
[----:B------:R-:W-:Y:S01]  /*54b0*/  UIMAD UR34, UR4, UR34, UR44 ;  /* 0x00000022042272a4 */ /* 0x000fe2000f8e022c */
[C---:B------:R-:W-:Y:S01]  /*54c0*/  IADD3 R13, P2, R16.reuse, 0x4060, RZ ;  /* 0x00004060100d7810 */ /* 0x040fe20007f5e0ff */
[----:B------:R-:W-:Y:S01]  /*54d0*/  UIADD3 UR35, -UR36, URZ, URZ ;  /* 0x0000003f24237290 */ /* 0x000fe2000fffe13f */
[----:B------:R-:W-:Y:S01]  /*54e0*/  LOP3.LUT R162, R163, 0x380, RZ, 0xc0, !PT ;  /* 0x00000380a3a27812 */ /* 0x000fe200078ec0ff */
[----:B------:R-:W-:Y:S01]  /*54f0*/  ULDC UR4, c[0x0][0xdb4] ;  /* 0x00036d0000047ab9 */ /* 0x000fe20000000800 */
[----:B------:R-:W-:Y:S01]  /*5500*/  IADD3 R161, P1, R16, 0x40, RZ ;  /* 0x0000004010a17810 */ /* 0x000fe20007f3e0ff */
[----:B------:R-:W-:Y:S01]  /*5510*/  USHF.L.U32 UR34, UR34, 0x7, URZ ;  /* 0x0000000722227899 */ /* 0x000fe2000800063f */
[----:B------:R-:W-:Y:S01]  /*5520*/  SHF.R.U64 R162, R162, 0x3, RZ ;  /* 0x00000003a2a27819 */ /* 0x000fe200000012ff */
[----:B------:R-:W-:Y:S01]  /*5530*/  UIMAD UR35, UR4, UR35, UR37 ;  /* 0x00000023042372a4 */ /* 0x000fe2000f8e0225 */
[----:B------:R-:W-:Y:S01]  /*5540*/  LOP3.LUT R160, R161, 0x380, RZ, 0xc0, !PT ;  /* 0x00000380a1a07812 */ /* 0x000fe200078ec0ff */
[----:B------:R-:W-:Y:S01]  /*5550*/  ULDC.64 UR8, c[0x0][0xb70] ;  /* 0x0002dc0000087ab9 */ /* 0x000fe20000000a00 */
[----:B------:R-:W-:Y:S01]  /*5560*/  LOP3.LUT R162, R162, R163, RZ, 0x3c, !PT ;  /* 0x000000a3a2a27212 */ /* 0x000fe200078e3cff */
[----:B------:R-:W-:Y:S01]  /*5570*/  IMAD.X R163, RZ, RZ, R17, P3 ;  /* 0x000000ffffa37224 */ /* 0x000fe200018e0611 */
[----:B------:R-:W-:Y:S01]  /*5580*/  IADD3 R177, P3, R16, 0x8060, RZ ;  /* 0x0000806010b17810 */ /* 0x000fe20007f7e0ff */
[----:B------:R-:W-:Y:S01]  /*5590*/  USHF.R.S32.HI UR4, URZ, 0x1f, UR35 ;  /* 0x0000001f3f047899 */ /* 0x000fe20008011423 */
[----:B------:R-:W-:Y:S01]  /*55a0*/  SHF.R.U64 R160, R160, 0x3, RZ ;  /* 0x00000003a0a07819 */ /* 0x000fe200000012ff */
[----:B---3--:R-:W-:Y:S01]  /*55b0*/  FADD.FTZ R6, R6, R3 ;  /* 0x0000000306067221 */ /* 0x008fe20000010000 */
[----:B------:R-:W-:Y:S01]  /*55c0*/  LOP3.LUT R3, R12, 0x380, RZ, 0xc0, !PT ;  /* 0x000003800c037812 */ /* 0x000fe200078ec0ff */
[----:B------:R-:W-:Y:S01]  /*55d0*/  UIMAD UR6, UR4, UR8, URZ ;  /* 0x00000008040672a4 */ /* 0x000fe2000f8e023f */
[----:B------:R-:W-:Y:S01]  /*55e0*/  LOP3.LUT R176, R177, 0x380, RZ, 0xc0, !PT ;  /* 0x00000380b1b07812 */ /* 0x000fe200078ec0ff */
[----:B-1----:R-:W-:Y:S01]  /*55f0*/  FADD.FTZ R7, R7, R0 ;  /* 0x0000000007077221 */ /* 0x002fe20000010000 */
[----:B------:R-:W1:Y:S01]  /*5600*/  SHFL.BFLY PT, R169, R6, 0x1, 0x1f ;  /* 0x0c201f0006a97f89 */ /* 0x000e6200000e0000 */
[----:B------:R-:W-:Y:S01]  /*5610*/  SHF.R.U64 R0, R9, 0x3, RZ ;  /* 0x0000000309007819 */ /* 0x000fe200000012ff */
[----:B------:R-:W-:Y:S01]  /*5620*/  UIMAD.WIDE.U32 UR4, UR35, UR8, URZ ;  /* 0x00000008230472a5 */ /* 0x000fe2000f8e003f */
[----:B------:R-:W-:Y:S01]  /*5630*/  SHF.R.U64 R9, R3, 0x3, RZ ;  /* 0x0000000303097819 */ /* 0x000fe200000012ff */
[----:B------:R-:W3:Y:S01]  /*5640*/  SHFL.BFLY PT, R10, R7, 0x1, 0x1f ;  /* 0x0c201f00070a7f89 */ /* 0x000ee200000e0000 */
[----:B------:R-:W-:Y:S01]  /*5650*/  SHF.R.U64 R176, R176, 0x3, RZ ;  /* 0x00000003b0b07819 */ /* 0x000fe200000012ff */
[----:B------:R-:W-:Y:S01]  /*5660*/  ULDC UR7, c[0x0][0xa88] ;  /* 0x0002a20000077ab9 */ /* 0x000fe20000000800 */
[----:B------:R-:W-:Y:S01]  /*5670*/  LOP3.LUT R160, R160, R161, RZ, 0x3c, !PT ;  /* 0x000000a1a0a07212 */ /* 0x000fe200078e3cff */
[----:B------:R4:W-:Y:S06]  /*5680*/  BAR.ARV R8, 0x100 ;  /* 0x000400080000751d */ /* 0x0009ec0000002000 */
[----:B------:R-:W-:Y:S01]  /*5690*/  LOP3.LUT R176, R176, R177, RZ, 0x3c, !PT ;  /* 0x000000b1b0b07212 */ /* 0x000fe200078e3cff */
[--C-:B------:R-:W-:Y:S01]  /*56a0*/  IMAD.X R177, RZ, RZ, R17.reuse, P3 ;  /* 0x000000ffffb17224 */ /* 0x100fe200018e0611 */
[----:B----4-:R-:W-:Y:S01]  /*56b0*/  LOP3.LUT R8, R9, R12, RZ, 0x3c, !PT ;  /* 0x0000000c09087212 */ /* 0x010fe200078e3cff */
[----:B------:R-:W-:Y:S01]  /*56c0*/  IMAD.X R9, RZ, RZ, R17, P4 ;  /* 0x000000ffff097224 */ /* 0x000fe200020e0611 */
[----:B------:R-:W-:Y:S01]  /*56d0*/  LOP3.LUT R12, R13, 0x380, RZ, 0xc0, !PT ;  /* 0x000003800d0c7812 */ /* 0x000fe200078ec0ff */
[----:B------:R-:W-:Y:S06]  /*56e0*/  BAR.ARV 0x8, 0x120 ;  /* 0x0204800000007b1d */ /* 0x000fec0000002000 */
[----:B------:R-:W-:Y:S01]  /*56f0*/  SHF.R.U64 R12, R12, 0x3, RZ ;  /* 0x000000030c0c7819 */ /* 0x000fe200000012ff */
[----:B-1----:R-:W-:Y:S01]  /*5700*/  FADD.FTZ R169, R6, R169 ;  /* 0x000000a906a97221 */ /* 0x002fe20000010000 */
[----:B------:R-:W-:Y:S01]  /*5710*/  LOP3.LUT R6, R0, R11, RZ, 0x3c, !PT ;  /* 0x0000000b00067212 */ /* 0x000fe200078e3cff */
[----:B---3--:R-:W-:Y:S01]  /*5720*/  FADD.FTZ R167, R7, R10 ;  /* 0x0000000a07a77221 */ /* 0x008fe20000010000 */
[----:B------:R-:W-:Y:S01]  /*5730*/  LOP3.LUT R12, R12, R13, RZ, 0x3c, !PT ;  /* 0x0000000d0c0c7212 */ /* 0x000fe200078e3cff */
[--C-:B------:R-:W-:Y:S01]  /*5740*/  IMAD.X R13, RZ, RZ, R17.reuse, P2 ;  /* 0x000000ffff0d7224 */ /* 0x100fe200010e0611 */
[C---:B------:R-:W-:Y:S01]  /*5750*/  IADD3 R171, P2, R16.reuse, 0xc040, RZ ;  /* 0x0000c04010ab7810 */ /* 0x040fe20007f5e0ff */
[----:B------:R-:W-:Y:S01]  /*5760*/  IMAD.X R7, RZ, RZ, R17, P0 ;  /* 0x000000ffff077224 */ /* 0x000fe200000e0611 */
[----:B------:R-:W-:Y:S01]  /*5770*/  IADD3 R21, P0, R16, 0x8000, RZ ;  /* 0x0000800010157810 */ /* 0x000fe20007f1e0ff */
[----:B------:R-:W-:Y:S01]  /*5780*/  BAR.SYNC.DEFER_BLOCKING 0x1, 0x100 ;  /* 0x0044000000007b1d */ /* 0x000fe20000010000 */
[----:B------:R-:W-:Y:S01]  /*5790*/  LOP3.LUT R170, R171, 0x380, RZ, 0xc0, !PT ;  /* 0x00000380abaa7812 */ /* 0x000fe200078ec0ff */
[----:B------:R-:W-:Y:S01]  /*57a0*/  UIMAD UR6, UR35, UR9, UR6 ;  /* 0x00000009230672a4 */ /* 0x000fe2000f8e0206 */
[----:B------:R-:W-:-:S02]  /*57b0*/  FSETP.NE.FTZ.AND P3, PT, R169, RZ, PT ;  /* 0x000000ffa900720b */ /* 0x000fc40003f75000 */
[----:B------:R-:W-:Y:S02]  /*57c0*/  SHF.R.U64 R170, R170, 0x3, RZ ;  /* 0x00000003aaaa7819 */ /* 0x000fe400000012ff */
[----:B------:R-:W-:Y:S02]  /*57d0*/  LOP3.LUT R20, R21, 0x380, RZ, 0xc0, !PT ;  /* 0x0000038015147812 */ /* 0x000fe400078ec0ff */
[----:B------:R-:W-:Y:S01]  /*57e0*/  LOP3.LUT R170, R170, R171, RZ, 0x3c, !PT ;  /* 0x000000abaaaa7212 */ /* 0x000fe200078e3cff */
[----:B------:R-:W-:Y:S01]  /*57f0*/  IMAD.X R171, RZ, RZ, R17, P2 ;  /* 0x000000ffffab7224 */ /* 0x000fe200010e0611 */
[----:B------:R-:W-:Y:S02]  /*5800*/  IADD3 R157, P5, R16, 0x4040, RZ ;  /* 0x00004040109d7810 */ /* 0x000fe40007fbe0ff */
[----:B------:R-:W-:Y:S02]  /*5810*/  IADD3.X R161, RZ, R17, RZ, P1, !PT ;  /* 0x00000011ffa17210 */ /* 0x000fe40000ffe4ff */
[----:B------:R-:W-:-:S02]  /*5820*/  FSETP.NE.FTZ.AND P2, PT, R167, RZ, PT ;  /* 0x000000ffa700720b */ /* 0x000fc40003f55000 */
[----:B------:R-:W-:Y:S02]  /*5830*/  IADD3 R153, P1, R16, 0x8020, RZ ;  /* 0x0000802010997810 */ /* 0x000fe40007f3e0ff */
[----:B------:R-:W-:Y:S02]  /*5840*/  SHF.R.U64 R20, R20, 0x3, RZ ;  /* 0x0000000314147819 */ /* 0x000fe400000012ff */
[----:B------:R-:W-:Y:S01]  /*5850*/  MOV R159, R6 ;  /* 0x00000006009f7202 */ /* 0x000fe20000000f00 */
[----:B------:R-:W-:Y:S01]  /*5860*/  IMAD.MOV.U32 R6, RZ, RZ, RZ ;  /* 0x000000ffff067224 */ /* 0x000fe200078e00ff */
[----:B------:R-:W-:Y:S02]  /*5870*/  LOP3.LUT R156, R157, 0x380, RZ, 0xc0, !PT ;  /* 0x000003809d9c7812 */ /* 0x000fe400078ec0ff */
[----:B------:R-:W-:Y:S02]  /*5880*/  LOP3.LUT R152, R153, 0x380, RZ, 0xc0, !PT ;  /* 0x0000038099987812 */ /* 0x000fe400078ec0ff */
[----:B------:R-:W-:Y:S01]  /*5890*/  MOV R160, R160 ;  /* 0x000000a000a07202 */ /* 0x000fe20000000f00 */
[----:B------:R-:W1:Y:S01]  /*58a0*/  @P3 MUFU.RCP R6, R169 ;  /* 0x000000a900063308 */ /* 0x000e620000001000 */
[----:B------:R-:W-:-:S02]  /*58b0*/  LOP3.LUT R20, R20, R21, RZ, 0x3c, !PT ;  /* 0x0000001514147212 */ /* 0x000fc400078e3cff */
[----:B------:R-:W-:Y:S02]  /*58c0*/  MOV R161, R8 ;  /* 0x0000000800a17202 */ /* 0x000fe40000000f00 */
[----:B------:R-:W-:Y:S02]  /*58d0*/  IADD3.X R21, RZ, R17, RZ, P0, !PT ;  /* 0x00000011ff157210 */ /* 0x000fe400007fe4ff */
[----:B------:R-:W-:Y:S01]  /*58e0*/  MOV R8, RZ ;  /* 0x000000ff00087202 */ /* 0x000fe20000000f00 */
[----:B------:R-:W-:Y:S01]  /*58f0*/  @P3 MUFU.LG2 R169, R169 ;  /* 0x000000a900a93308 */ /* 0x000fe20000000c00 */
[----:B------:R-:W-:Y:S02]  /*5900*/  SHF.R.U64 R156, R156, 0x3, RZ ;  /* 0x000000039c9c7819 */ /* 0x000fe400000012ff */
[----:B------:R-:W-:Y:S02]  /*5910*/  IADD3 R165, P0, R16, 0xc060, RZ ;  /* 0x0000c06010a57810 */ /* 0x000fe40007f1e0ff */
[----:B------:R-:W-:-:S02]  /*5920*/  SHF.R.U64 R152, R152, 0x3, RZ ;  /* 0x0000000398987819 */ /* 0x000fc400000012ff */
[----:B------:R-:W-:Y:S01]  /*5930*/  IADD3 R11, P6, R16, 0x4020, RZ ;  /* 0x00004020100b7810 */ /* 0x000fe20007fde0ff */
[----:B------:R-:W3:Y:S01]  /*5940*/  @P2 MUFU.RCP R8, R167 ;  /* 0x000000a700082308 */ /* 0x000ee20000001000 */
[----:B------:R-:W-:Y:S01]  /*5950*/  LOP3.LUT R156, R156, R157, RZ, 0x3c, !PT ;  /* 0x0000009d9c9c7212 */ /* 0x000fe200078e3cff */
[--C-:B------:R-:W-:Y:S01]  /*5960*/  IMAD.X R157, RZ, RZ, R17.reuse, P5 ;  /* 0x000000ffff9d7224 */ /* 0x100fe200028e0611 */
[----:B------:R-:W-:Y:S01]  /*5970*/  LOP3.LUT R164, R165, 0x380, RZ, 0xc0, !PT ;  /* 0x00000380a5a47812 */ /* 0x000fe200078ec0ff */
[-C--:B-1----:R-:W-:Y:S01]  /*5980*/  FMUL.FTZ R25, R25, R6.reuse ;  /* 0x0000000619197220 */ /* 0x082fe20000410000 */
[----:B------:R-:W-:Y:S01]  /*5990*/  LOP3.LUT R152, R152, R153, RZ, 0x3c, !PT ;  /* 0x0000009998987212 */ /* 0x000fe200078e3cff */
[--C-:B------:R-:W-:Y:S01]  /*59a0*/  IMAD.X R153, RZ, RZ, R17.reuse, P1 ;  /* 0x000000ffff997224 */ /* 0x100fe200008e0611 */
[----:B------:R-:W-:Y:S01]  /*59b0*/  LOP3.LUT R10, R11, 0x380, RZ, 0xc0, !PT ;  /* 0x000003800b0a7812 */ /* 0x000fe200078ec0ff */
[----:B------:R-:W1:Y:S01]  /*59c0*/  @P2 MUFU.LG2 R167, R167 ;  /* 0x000000a700a72308 */ /* 0x000e620000000c00 */
[----:B------:R-:W-:Y:S01]  /*59d0*/  SHF.R.U64 R164, R164, 0x3, RZ ;  /* 0x00000003a4a47819 */ /* 0x000fe200000012ff */
[-C--:B------:R-:W-:Y:S01]  /*59e0*/  FMUL.FTZ R24, R24, R6.reuse ;  /* 0x0000000618187220 */ /* 0x080fe20000410000 */
[----:B------:R-:W-:Y:S01]  /*59f0*/  SHF.R.U64 R10, R10, 0x3, RZ ;  /* 0x000000030a0a7819 */ /* 0x000fe200000012ff */
[-C--:B------:R-:W-:Y:S01]  /*5a00*/  FMUL.FTZ R29, R29, R6.reuse ;  /* 0x000000061d1d7220 */ /* 0x080fe20000410000 */
[----:B------:R-:W-:Y:S01]  /*5a10*/  LOP3.LUT R15, R16, 0x380, RZ, 0xc0, !PT ;  /* 0x00000380100f7812 */ /* 0x000fe200078ec0ff */
[----:B------:R-:W-:Y:S01]  /*5a20*/  FMUL.FTZ R168, R32, R6 ;  /* 0x0000000620a87220 */ /* 0x000fe20000410000 */
[----:B------:R-:W-:Y:S01]  /*5a30*/  MOV R156, R156 ;  /* 0x0000009c009c7202 */ /* 0x000fe20000000f00 */
[----:B------:R-:W-:Y:S01]  /*5a40*/  FMUL.FTZ R166, R36, R6 ;  /* 0x0000000624a67220 */ /* 0x000fe20000410000 */
[----:B------:R-:W-:Y:S01]  /*5a50*/  MOV R157, R152 ;  /* 0x00000098009d7202 */ /* 0x000fe20000000f00 */
[----:B------:R-:W-:Y:S01]  /*5a60*/  VIADD R152, R200, UR34 ;  /* 0x00000022c8987c36 */ /* 0x000fe20008000000 */
[----:B------:R-:W-:Y:S01]  /*5a70*/  LOP3.LUT R164, R164, R165, RZ, 0x3c, !PT ;  /* 0x000000a5a4a47212 */ /* 0x000fe200078e3cff */
[-C--:B---3--:R-:W-:Y:S01]  /*5a80*/  FMUL.FTZ R27, R27, R8.reuse ;  /* 0x000000081b1b7220 */ /* 0x088fe20000410000 */
[----:B------:R-:W-:Y:S01]  /*5a90*/  IADD3.X R165, RZ, R17, RZ, P0, !PT ;  /* 0x00000011ffa57210 */ /* 0x000fe200007fe4ff */
[----:B------:R-:W-:Y:S01]  /*5aa0*/  VIADD R7, R152, 0x8 ;  /* 0x0000000898077836 */ /* 0x000fe20000000000 */
[----:B------:R-:W-:Y:S01]  /*5ab0*/  LOP3.LUT R10, R10, R11, RZ, 0x3c, !PT ;  /* 0x0000000b0a0a7212 */ /* 0x000fe200078e3cff */
[----:B------:R-:W-:Y:S01]  /*5ac0*/  FMUL.FTZ R31, R31, R8 ;  /* 0x000000081f1f7220 */ /* 0x000fe20000410000 */
[----:B------:R-:W-:Y:S01]  /*5ad0*/  SHF.R.U64 R15, R15, 0x3, RZ ;  /* 0x000000030f0f7819 */ /* 0x000fe200000012ff */
[-C--:B------:R-:W-:Y:S01]  /*5ae0*/  FMUL.FTZ R9, R41, R6.reuse ;  /* 0x0000000629097220 */ /* 0x080fe20000410000 */
[----:B------:R-:W-:Y:S01]  /*5af0*/  IADD3.X R11, RZ, R17, RZ, P6, !PT ;  /* 0x00000011ff0b7210 */ /* 0x000fe200037fe4ff */
[----:B------:R-:W-:Y:S01]  /*5b00*/  FMUL.FTZ R53, R53, R6 ;  /* 0x0000000635357220 */ /* 0x000fe20000410000 */
[----:B------:R-:W-:Y:S01]  /*5b10*/  MOV R3, R164 ;  /* 0x000000a400037202 */ /* 0x000fe20000000f00 */
[----:B------:R-:W-:Y:S01]  /*5b20*/  FMUL.FTZ R164, R40, R6 ;  /* 0x0000000628a47220 */ /* 0x000fe20000410000 */
[----:B------:R-:W-:Y:S01]  /*5b30*/  LOP3.LUT P0, RZ, R2, 0x3, RZ, 0xc0, !PT ;  /* 0x0000000302ff7812 */ /* 0x000fe2000780c0ff */
[----:B------:R-:W-:Y:S01]  /*5b40*/  IMAD.U32 R40, RZ, RZ, UR10 ;  /* 0x0000000aff287e24 */ /* 0x000fe2000f8e00ff */
[----:B------:R-:W-:Y:S01]  /*5b50*/  LOP3.LUT R14, R15, R16, RZ, 0x3c, !PT ;  /* 0x000000100f0e7212 */ /* 0x000fe200078e3cff */
[----:B------:R-:W-:Y:S01]  /*5b60*/  IMAD.MOV.U32 R15, RZ, RZ, R17 ;  /* 0x000000ffff0f7224 */ /* 0x000fe200078e0011 */
[----:B------:R-:W-:Y:S01]  /*5b70*/  MOV R162, R162 ;  /* 0x000000a200a27202 */ /* 0x000fe20000000f00 */
[----:B------:R-:W-:Y:S01]  /*5b80*/  FMUL.FTZ R165, R44, R6 ;  /* 0x000000062ca57220 */ /* 0x000fe20000410000 */
[----:B------:R-:W-:Y:S01]  /*5b90*/  MOV R163, R10 ;  /* 0x0000000a00a37202 */ /* 0x000fe20000000f00 */
[----:B------:R-:W-:Y:S01]  /*5ba0*/  FMUL.FTZ R10, R45, R6 ;  /* 0x000000062d0a7220 */ /* 0x000fe20000410000 */
[----:B------:R-:W-:Y:S01]  /*5bb0*/  MOV R155, R12 ;  /* 0x0000000c009b7202 */ /* 0x000fe20000000f00 */
[----:B------:R-:W-:Y:S01]  /*5bc0*/  FMUL.FTZ R13, R33, R6 ;  /* 0x00000006210d7220 */ /* 0x000fe20000410000 */
[----:B------:R-:W-:Y:S01]  /*5bd0*/  MOV R158, R20 ;  /* 0x00000014009e7202 */ /* 0x000fe20000000f00 */
[-C--:B------:R-:W-:Y:S01]  /*5be0*/  FMUL.FTZ R12, R49, R6.reuse ;  /* 0x00000006310c7220 */ /* 0x080fe20000410000 */
[----:B------:R-:W-:Y:S01]  /*5bf0*/  ISETP.GE.OR P1, PT, R7, UR7, P0 ;  /* 0x0000000707007c0c */ /* 0x000fe20008726670 */
[----:B------:R-:W-:Y:S01]  /*5c00*/  FMUL.FTZ R45, R64, R6 ;  /* 0x00000006402d7220 */ /* 0x000fe20000410000 */
[----:B------:R-:W-:Y:S01]  /*5c10*/  MOV R20, R170 ;  /* 0x000000aa00147202 */ /* 0x000fe20000000f00 */
[----:B------:R-:W-:Y:S01]  /*5c20*/  FMUL.FTZ R33, R72, R6 ;  /* 0x0000000648217220 */ /* 0x000fe20000410000 */
[----:B------:R-:W-:Y:S01]  /*5c30*/  MOV R49, UR10 ;  /* 0x0000000a00317c02 */ /* 0x000fe20008000f00 */
[----:B------:R-:W-:Y:S01]  /*5c40*/  FMUL.FTZ R64, R26, R8 ;  /* 0x000000081a407220 */ /* 0x000fe20000410000 */
[----:B------:R-:W-:Y:S01]  /*5c50*/  MOV R7, UR5 ;  /* 0x0000000500077c02 */ /* 0x000fe20008000f00 */
[----:B------:R-:W-:Y:S01]  /*5c60*/  FMUL.FTZ R170, R28, R6 ;  /* 0x000000061caa7220 */ /* 0x000fe20000410000 */
[----:B------:R-:W-:Y:S01]  /*5c70*/  @P3 FMUL.FTZ R7, R40, 0.69314718246459960938 ;  /* 0x3f31721828073820 */ /* 0x000fe20000410000 */
[----:B------:R-:W-:Y:S01]  /*5c80*/  FMUL.FTZ R72, R30, R8 ;  /* 0x000000081e487220 */ /* 0x000fe20000410000 */
[----:B------:R-:W-:Y:S01]  /*5c90*/  @P3 FMUL.FTZ R26, R169, 0.69314718246459960938 ;  /* 0x3f317218a91a3820 */ /* 0x000fe20000410000 */
[----:B------:R-:W-:Y:S01]  /*5ca0*/  IADD3 R179, P4, R16, 0x8040, RZ ;  /* 0x0000804010b37810 */ /* 0x000fe20007f9e0ff */
[----:B------:R-:W-:Y:S01]  /*5cb0*/  FMUL.FTZ R11, R37, R6 ;  /* 0x00000006250b7220 */ /* 0x000fe20000410000 */
[----:B------:R-:W-:Y:S01]  /*5cc0*/  MOV R14, R14 ;  /* 0x0000000e000e7202 */ /* 0x000fe20000000f00 */
[-C--:B------:R-:W-:Y:S01]  /*5cd0*/  FMUL.FTZ R15, R48, R6.reuse ;  /* 0x00000006300f7220 */ /* 0x080fe20000410000 */
[----:B------:R-:W-:Y:S01]  /*5ce0*/  IADD3 R175, P6, R16, 0xc000, RZ ;  /* 0x0000c00010af7810 */ /* 0x000fe20007fde0ff */
[-C--:B------:R-:W-:Y:S01]  /*5cf0*/  FMUL.FTZ R52, R52, R6.reuse ;  /* 0x0000000634347220 */ /* 0x080fe20000410000 */
        /* <DEDUP_REMOVED lines=45> */
[----:B------:R-:W-:Y:S01]  /*5fd0*/  FMUL.FTZ R148, R148, R6 ;  /* 0x0000000694947220 */ /* 0x000fe20000410000 */
[----:B------:R-:W-:Y:S01]  /*5fe0*/  IMAD.MOV.U32 R48, RZ, RZ, -0x800000 ;  /* 0xff800000ff307424 */ /* 0x000fe200078e00ff */
[----:B------:R-:W-:Y:S01]  /*5ff0*/  F2FP.BF16.F32.PACK_AB R24, R25, R24 ;  /* 0x000000181918723e */ /* 0x000fe200000010ff */
[----:B------:R-:W-:Y:S01]  /*6000*/  IMAD.U32 R6, RZ, RZ, UR4 ;  /* 0x00000004ff067e24 */ /* 0x000fe2000f8e00ff */
[----:B------:R-:W-:Y:S01]  /*6010*/  IADD3 R173, P5, R16, 0xc020, RZ ;  /* 0x0000c02010ad7810 */ /* 0x000fe20007fbe0ff */
[----:B------:R-:W-:Y:S01]  /*6020*/  @P2 FMUL.FTZ R49, R49, 0.69314718246459960938 ;  /* 0x3f31721831312820 */ /* 0x000fe20000410000 */
[-C--:B------:R-:W-:Y:S01]  /*6030*/  FMUL.FTZ R35, R35, R8.reuse ;  /* 0x0000000823237220 */ /* 0x080fe20000410000 */
[-C--:B------:R-:W-:Y:S01]  /*6040*/  FMUL.FTZ R34, R34, R8.reuse ;  /* 0x0000000822227220 */ /* 0x080fe20000410000 */
[-C--:B------:R-:W-:Y:S01]  /*6050*/  FMUL.FTZ R39, R39, R8.reuse ;  /* 0x0000000827277220 */ /* 0x080fe20000410000 */
[----:B------:R-:W-:Y:S01]  /*6060*/  FMUL.FTZ R38, R38, R8 ;  /* 0x0000000826267220 */ /* 0x000fe20000410000 */
[----:B-1----:R-:W-:Y:S01]  /*6070*/  @P2 FMUL.FTZ R30, R167, 0.69314718246459960938 ;  /* 0x3f317218a71e2820 */ /* 0x002fe20000410000 */
[----:B------:R-:W-:Y:S01]  /*6080*/  @P3 FFMA.FTZ R48, R7, R4, R26 ;  /* 0x0000000407303223 */ /* 0x000fe2000001001a */
[----:B------:R-:W-:Y:S01]  /*6090*/  F2FP.BF16.F32.PACK_AB R25, R27, R64 ;  /* 0x000000401b19723e */ /* 0x000fe200000010ff */
[-C--:B------:R-:W-:Y:S01]  /*60a0*/  FMUL.FTZ R43, R43, R8.reuse ;  /* 0x000000082b2b7220 */ /* 0x080fe20000410000 */
[----:B------:R-:W-:Y:S01]  /*60b0*/  LOP3.LUT R178, R179, 0x380, RZ, 0xc0, !PT ;  /* 0x00000380b3b27812 */ /* 0x000fe200078ec0ff */
[-C--:B------:R-:W-:Y:S01]  /*60c0*/  FMUL.FTZ R42, R42, R8.reuse ;  /* 0x000000082a2a7220 */ /* 0x080fe20000410000 */
[-C--:B------:R-:W-:Y:S01]  /*60d0*/  FMUL.FTZ R47, R47, R8.reuse ;  /* 0x000000082f2f7220 */ /* 0x080fe20000410000 */
[----:B------:R-:W-:Y:S01]  /*60e0*/  FMUL.FTZ R46, R46, R8 ;  /* 0x000000082e2e7220 */ /* 0x000fe20000410000 */
[----:B------:R-:W-:Y:S01]  /*60f0*/  F2FP.BF16.F32.PACK_AB R26, R29, R170 ;  /* 0x000000aa1d1a723e */ /* 0x000fe200000010ff */
[----:B------:R-:W-:Y:S01]  /*6100*/  FMUL.FTZ R51, R51, R8 ;  /* 0x0000000833337220 */ /* 0x000fe20000410000 */
[----:B------:R-:W-:Y:S01]  /*6110*/  F2FP.BF16.F32.PACK_AB R27, R31, R72 ;  /* 0x000000481f1b723e */ /* 0x000fe200000010ff */
[-C--:B------:R-:W-:Y:S01]  /*6120*/  FMUL.FTZ R50, R50, R8.reuse ;  /* 0x0000000832327220 */ /* 0x080fe20000410000 */
[----:B------:R-:W-:Y:S01]  /*6130*/  LOP3.LUT R174, R175, 0x380, RZ, 0xc0, !PT ;  /* 0x00000380afae7812 */ /* 0x000fe200078ec0ff */
[-C--:B------:R-:W-:Y:S01]  /*6140*/  FMUL.FTZ R55, R55, R8.reuse ;  /* 0x0000000837377220 */ /* 0x080fe20000410000 */
[----:B------:R-:W-:Y:S01]  /*6150*/  FMUL.FTZ R54, R54, R8 ;  /* 0x0000000836367220 */ /* 0x000fe20000410000 */
[----:B------:R-:W-:-:S02]  /*6160*/  IMAD.MOV.U32 R44, RZ, RZ, -0x800000 ;  /* 0xff800000ff2c7424 */ /* 0x000fc400078e00ff */
[-C--:B------:R-:W-:Y:S01]  /*6170*/  FMUL.FTZ R59, R59, R8.reuse ;  /* 0x000000083b3b7220 */ /* 0x080fe20000410000 */
[-C--:B------:R-:W-:Y:S01]  /*6180*/  FMUL.FTZ R58, R58, R8.reuse ;  /* 0x000000083a3a7220 */ /* 0x080fe20000410000 */
[-C--:B------:R-:W-:Y:S01]  /*6190*/  FMUL.FTZ R63, R63, R8.reuse ;  /* 0x000000083f3f7220 */ /* 0x080fe20000410000 */
[-C--:B------:R-:W-:Y:S01]  /*61a0*/  FMUL.FTZ R62, R62, R8.reuse ;  /* 0x000000083e3e7220 */ /* 0x080fe20000410000 */
[----:B------:R-:W-:Y:S01]  /*61b0*/  LOP3.LUT R172, R173, 0x380, RZ, 0xc0, !PT ;  /* 0x00000380adac7812 */ /* 0x000fe200078ec0ff */
        /* <DEDUP_REMOVED lines=44> */
[----:B------:R-:W-:Y:S01]  /*6480*/  @P2 FFMA.FTZ R44, R49, R5, R30 ;  /* 0x00000005312c2223 */ /* 0x000fe2000001001e */
[----:B------:R-:W-:Y:S01]  /*6490*/  IMAD.MOV.U32 R40, RZ, RZ, R6 ;  /* 0x000000ffff287224 */ /* 0x000fe200078e0006 */
[----:B------:R-:W-:Y:S01]  /*64a0*/  SHF.R.U64 R178, R178, 0x3, RZ ;  /* 0x00000003b2b27819 */ /* 0x000fe200000012ff */
[----:B------:R1:W-:Y:S01]  /*64b0*/  STSM.16.M88.4 [R14], R24 ;  /* 0x000000180e007844 */ /* 0x0003e20000000200 */
[----:B------:R-:W-:Y:S01]  /*64c0*/  F2FP.BF16.F32.PACK_AB R4, R13, R168 ;  /* 0x000000a80d04723e */ /* 0x000fe200000010ff */
[----:B------:R-:W-:Y:S01]  /*64d0*/  UIADD3 UR4, UR5, UR6, URZ ;  /* 0x0000000605047290 */ /* 0x000fe2000fffe03f */
[----:B------:R-:W-:-:S02]  /*64e0*/  F2FP.BF16.F32.PACK_AB R5, R35, R34 ;  /* 0x000000222305723e */ /* 0x000fc400000010ff */
[----:B------:R-:W-:Y:S02]  /*64f0*/  F2FP.BF16.F32.PACK_AB R6, R11, R166 ;  /* 0x000000a60b06723e */ /* 0x000fe400000010ff */
[----:B------:R-:W-:Y:S01]  /*6500*/  F2FP.BF16.F32.PACK_AB R7, R39, R38 ;  /* 0x000000262707723e */ /* 0x000fe200000010ff */
[----:B------:R-:W-:Y:S01]  /*6510*/  IMAD.U32 R41, RZ, RZ, UR4 ;  /* 0x00000004ff297e24 */ /* 0x000fe2000f8e00ff */
[----:B------:R-:W-:Y:S01]  /*6520*/  F2FP.BF16.F32.PACK_AB R8, R9, R164 ;  /* 0x000000a40908723e */ /* 0x000fe200000010ff */
[----:B------:R-:W-:Y:S01]  /*6530*/  USHF.R.S32.HI UR4, URZ, 0x1f, UR36 ;  /* 0x0000001f3f047899 */ /* 0x000fe20008011424 */
[----:B------:R-:W-:Y:S01]  /*6540*/  SHF.R.U64 R174, R174, 0x3, RZ ;  /* 0x00000003aeae7819 */ /* 0x000fe200000012ff */
[----:B------:R-:W-:Y:S01]  /*6550*/  STSM.16.M88.4 [R159], R4 ;  /* 0x000000049f007844 */ /* 0x000fe20000000200 */
[----:B------:R-:W-:Y:S02]  /*6560*/  F2FP.BF16.F32.PACK_AB R9, R43, R42 ;  /* 0x0000002a2b09723e */ /* 0x000fe400000010ff */
[----:B------:R-:W-:Y:S01]  /*6570*/  F2FP.BF16.F32.PACK_AB R10, R10, R165 ;  /* 0x000000a50a0a723e */ /* 0x000fe200000010ff */
[----:B------:R-:W3:Y:S01]  /*6580*/  LDC.64 R42, c[0x0][0xb78] ;  /* 0x0002de00ff2a7b82 */ /* 0x000ee20000000a00 */
[----:B------:R-:W-:-:S02]  /*6590*/  F2FP.BF16.F32.PACK_AB R11, R47, R46 ;  /* 0x0000002e2f0b723e */ /* 0x000fc400000010ff */
[----:B------:R-:W-:Y:S02]  /*65a0*/  F2FP.BF16.F32.PACK_AB R12, R12, R15 ;  /* 0x0000000f0c0c723e */ /* 0x000fe400000010ff */
[----:B------:R-:W-:Y:S01]  /*65b0*/  F2FP.BF16.F32.PACK_AB R13, R51, R50 ;  /* 0x00000032330d723e */ /* 0x000fe200000010ff */
[----:B------:R-:W-:Y:S01]  /*65c0*/  STSM.16.M88.4 [R160], R8 ;  /* 0x00000008a0007844 */ /* 0x000fe20000000200 */
[----:B-1----:R-:W-:Y:S02]  /*65d0*/  F2FP.BF16.F32.PACK_AB R14, R53, R52 ;  /* 0x00000034350e723e */ /* 0x002fe400000010ff */
[----:B------:R-:W-:Y:S02]  /*65e0*/  F2FP.BF16.F32.PACK_AB R15, R55, R54 ;  /* 0x00000036370f723e */ /* 0x000fe400000010ff */
[----:B------:R-:W-:Y:S02]  /*65f0*/  SHF.R.U64 R172, R172, 0x3, RZ ;  /* 0x00000003acac7819 */ /* 0x000fe400000012ff */
[----:B------:R-:W-:Y:S01]  /*6600*/  F2FP.BF16.F32.PACK_AB R24, R57, R56 ;  /* 0x000000383918723e */ /* 0x000fe200000010ff */
[----:B------:R1:W-:Y:S01]  /*6610*/  STSM.16.M88.4 [R161], R12 ;  /* 0x0000000ca1007844 */ /* 0x0003e20000000200 */
[----:B------:R-:W-:-:S02]  /*6620*/  F2FP.BF16.F32.PACK_AB R25, R59, R58 ;  /* 0x0000003a3b19723e */ /* 0x000fc400000010ff */
[----:B------:R-:W-:Y:S02]  /*6630*/  F2FP.BF16.F32.PACK_AB R26, R61, R60 ;  /* 0x0000003c3d1a723e */ /* 0x000fe400000010ff */
[----:B------:R-:W-:Y:S02]  /*6640*/  F2FP.BF16.F32.PACK_AB R27, R63, R62 ;  /* 0x0000003e3f1b723e */ /* 0x000fe400000010ff */
[----:B------:R-:W-:Y:S02]  /*6650*/  LOP3.LUT R178, R178, R179, RZ, 0x3c, !PT ;  /* 0x000000b3b2b27212 */ /* 0x000fe400078e3cff */
[----:B------:R-:W-:Y:S01]  /*6660*/  F2FP.BF16.F32.PACK_AB R28, R28, R45 ;  /* 0x0000002d1c1c723e */ /* 0x000fe200000010ff */
[----:B------:R-:W-:Y:S01]  /*6670*/  STSM.16.M88.4 [R162], R24 ;  /* 0x00000018a2007844 */ /* 0x000fe20000000200 */
[----:B------:R-:W-:Y:S01]  /*6680*/  F2FP.BF16.F32.PACK_AB R29, R67, R66 ;  /* 0x00000042431d723e */ /* 0x000fe200000010ff */
[----:B---3--:R-:W-:Y:S01]  /*6690*/  IMAD.WIDE.U32 R40, R42, UR36, R40 ;  /* 0x000000242a287c25 */ /* 0x008fe2000f8e0028 */
[----:B------:R-:W-:-:S02]  /*66a0*/  F2FP.BF16.F32.PACK_AB R30, R69, R68 ;  /* 0x00000044451e723e */ /* 0x000fc400000010ff */
[----:B------:R-:W-:Y:S01]  /*66b0*/  F2FP.BF16.F32.PACK_AB R31, R71, R70 ;  /* 0x00000046471f723e */ /* 0x000fe200000010ff */
[----:B-1----:R-:W-:Y:S01]  /*66c0*/  IMAD R12, R42, UR4, RZ ;  /* 0x000000042a0c7c24 */ /* 0x002fe2000f8e02ff */
[----:B------:R-:W-:Y:S01]  /*66d0*/  F2FP.BF16.F32.PACK_AB R32, R32, R33 ;  /* 0x000000212020723e */ /* 0x000fe200000010ff */
[----:B------:R-:W-:Y:S01]  /*66e0*/  ULDC.64 UR4, c[0x0][0xb40] ;  /* 0x0002d00000047ab9 */ /* 0x000fe20000000a00 */
[----:B------:R-:W-:Y:S01]  /*66f0*/  LOP3.LUT R174, R174, R175, RZ, 0x3c, !PT ;  /* 0x000000afaeae7212 */ /* 0x000fe200078e3cff */
[----:B------:R-:W-:Y:S01]  /*6700*/  IMAD.X R175, RZ, RZ, R17, P6 ;  /* 0x000000ffffaf7224 */ /* 0x000fe200030e0611 */
[----:B------:R-:W-:Y:S01]  /*6710*/  IADD3.X R179, RZ, R17, RZ, P4, !PT ;  /* 0x00000011ffb37210 */ /* 0x000fe200027fe4ff */
[----:B------:R-:W-:Y:S01]  /*6720*/  STSM.16.M88.4 [R163], R28 ;  /* 0x0000001ca3007844 */ /* 0x000fe20000000200 */
[----:B------:R-:W-:Y:S01]  /*6730*/  F2FP.BF16.F32.PACK_AB R33, R75, R74 ;  /* 0x0000004a4b21723e */ /* 0x000fe200000010ff */
[----:B------:R-:W-:Y:S01]  /*6740*/  IMAD R12, R43, UR36, R12 ;  /* 0x000000242b0c7c24 */ /* 0x000fe2000f8e020c */
[----:B------:R-:W-:-:S02]  /*6750*/  F2FP.BF16.F32.PACK_AB R34, R77, R76 ;  /* 0x0000004c4d22723e */ /* 0x000fc400000010ff */
[----:B------:R-:W-:Y:S02]  /*6760*/  F2FP.BF16.F32.PACK_AB R35, R79, R78 ;  /* 0x0000004e4f23723e */ /* 0x000fe400000010ff */
[----:B------:R-:W-:Y:S02]  /*6770*/  F2FP.BF16.F32.PACK_AB R36, R36, R37 ;  /* 0x000000252424723e */ /* 0x000fe400000010ff */
[----:B------:R-:W-:Y:S01]  /*6780*/  F2FP.BF16.F32.PACK_AB R37, R83, R82 ;  /* 0x000000525325723e */ /* 0x000fe200000010ff */
[----:B------:R-:W-:Y:S01]  /*6790*/  STSM.16.M88.4 [R156], R32 ;  /* 0x000000209c007844 */ /* 0x000fe20000000200 */
[----:B------:R-:W-:Y:S02]  /*67a0*/  F2FP.BF16.F32.PACK_AB R38, R85, R84 ;  /* 0x000000545526723e */ /* 0x000fe400000010ff */
[----:B------:R-:W-:Y:S02]  /*67b0*/  F2FP.BF16.F32.PACK_AB R39, R87, R86 ;  /* 0x000000565727723e */ /* 0x000fe400000010ff */
[----:B------:R-:W-:-:S02]  /*67c0*/  LOP3.LUT R172, R172, R173, RZ, 0x3c, !PT ;  /* 0x000000adacac7212 */ /* 0x000fc400078e3cff */
[----:B------:R-:W-:Y:S01]  /*67d0*/  F2FP.BF16.F32.PACK_AB R4, R89, R88 ;  /* 0x000000585904723e */ /* 0x000fe200000010ff */
[----:B------:R-:W-:Y:S01]  /*67e0*/  STSM.16.M88.4 [R155], R36 ;  /* 0x000000249b007844 */ /* 0x000fe20000000200 */
[----:B------:R-:W-:Y:S02]  /*67f0*/  F2FP.BF16.F32.PACK_AB R5, R91, R90 ;  /* 0x0000005a5b05723e */ /* 0x000fe400000010ff */
[----:B------:R-:W-:Y:S02]  /*6800*/  F2FP.BF16.F32.PACK_AB R6, R93, R92 ;  /* 0x0000005c5d06723e */ /* 0x000fe400000010ff */
[----:B------:R-:W-:Y:S02]  /*6810*/  F2FP.BF16.F32.PACK_AB R7, R95, R94 ;  /* 0x0000005e5f07723e */ /* 0x000fe400000010ff */
[----:B------:R-:W-:Y:S02]  /*6820*/  F2FP.BF16.F32.PACK_AB R104, R105, R104 ;  /* 0x000000686968723e */ /* 0x000fe400000010ff */
[----:B------:R-:W-:Y:S01]  /*6830*/  IADD3.X R173, RZ, R17, RZ, P5, !PT ;  /* 0x00000011ffad7210 */ /* 0x000fe20002ffe4ff */
[----:B------:R1:W-:Y:S01]  /*6840*/  STSM.16.M88.4 [R158], R4 ;  /* 0x000000049e007844 */ /* 0x0003e20000000200 */
[----:B------:R-:W-:-:S02]  /*6850*/  F2FP.BF16.F32.PACK_AB R8, R97, R96 ;  /* 0x000000606108723e */ /* 0x000fc400000010ff */
[----:B------:R-:W-:Y:S01]  /*6860*/  F2FP.BF16.F32.PACK_AB R9, R99, R98 ;  /* 0x000000626309723e */ /* 0x000fe200000010ff */
[----:B------:R-:W3:Y:S01]  /*6870*/  SHFL.IDX PT, R6, R22, RZ, 0x1f ;  /* 0x00001fff16067589 */ /* 0x000ee200000e0000 */
[----:B------:R-:W-:Y:S02]  /*6880*/  F2FP.BF16.F32.PACK_AB R10, R101, R100 ;  /* 0x00000064650a723e */ /* 0x000fe400000010ff */
[----:B------:R-:W-:Y:S02]  /*6890*/  F2FP.BF16.F32.PACK_AB R11, R103, R102 ;  /* 0x00000066670b723e */ /* 0x000fe400000010ff */
[----:B------:R-:W-:Y:S02]  /*68a0*/  F2FP.BF16.F32.PACK_AB R105, R107, R106 ;  /* 0x0000006a6b69723e */ /* 0x000fe400000010ff */
[----:B------:R-:W-:Y:S01]  /*68b0*/  F2FP.BF16.F32.PACK_AB R112, R113, R112 ;  /* 0x000000707170723e */ /* 0x000fe200000010ff */
[----:B------:R4:W-:Y:S01]  /*68c0*/  STSM.16.M88.4 [R157], R8 ;  /* 0x000000089d007844 */ /* 0x0009e20000000200 */
[----:B------:R-:W-:-:S02]  /*68d0*/  MOV R21, R178 ;  /* 0x000000b200157202 */ /* 0x000fc40000000f00 */
[----:B------:R-:W-:Y:S02]  /*68e0*/  F2FP.BF16.F32.PACK_AB R106, R109, R108 ;  /* 0x0000006c6d6a723e */ /* 0x000fe400000010ff */
[----:B------:R-:W-:Y:S02]  /*68f0*/  F2FP.BF16.F32.PACK_AB R107, R111, R110 ;  /* 0x0000006e6f6b723e */ /* 0x000fe400000010ff */
[----:B------:R-:W-:Y:S02]  /*6900*/  F2FP.BF16.F32.PACK_AB R113, R115, R114 ;  /* 0x000000727371723e */ /* 0x000fe400000010ff */
[----:B------:R-:W-:Y:S01]  /*6910*/  F2FP.BF16.F32.PACK_AB R120, R121, R120 ;  /* 0x000000787978723e */ /* 0x000fe200000010ff */
[----:B------:R4:W-:Y:S01]  /*6920*/  STSM.16.M88.4 [R21], R104 ;  /* 0x0000006815007844 */ /* 0x0009e20000000200 */
[----:B------:R-:W-:Y:S02]  /*6930*/  MOV R154, R176 ;  /* 0x000000b0009a7202 */ /* 0x000fe40000000f00 */
[----:B------:R-:W-:-:S02]  /*6940*/  F2FP.BF16.F32.PACK_AB R114, R117, R116 ;  /* 0x000000747572723e */ /* 0x000fc400000010ff */
[----:B------:R-:W-:Y:S02]  /*6950*/  F2FP.BF16.F32.PACK_AB R115, R119, R118 ;  /* 0x000000767773723e */ /* 0x000fe400000010ff */
[----:B------:R-:W-:Y:S02]  /*6960*/  F2FP.BF16.F32.PACK_AB R121, R123, R122 ;  /* 0x0000007a7b79723e */ /* 0x000fe400000010ff */
[----:B------:R-:W-:Y:S01]  /*6970*/  F2FP.BF16.F32.PACK_AB R128, R129, R128 ;  /* 0x000000808180723e */ /* 0x000fe200000010ff */
[----:B------:R4:W-:Y:S01]  /*6980*/  STSM.16.M88.4 [R154], R112 ;  /* 0x000000709a007844 */ /* 0x0009e20000000200 */
[----:B------:R-:W-:Y:S02]  /*6990*/  MOV R153, R174 ;  /* 0x000000ae00997202 */ /* 0x000fe40000000f00 */
[----:B------:R-:W-:Y:S02]  /*69a0*/  F2FP.BF16.F32.PACK_AB R122, R125, R124 ;  /* 0x0000007c7d7a723e */ /* 0x000fe400000010ff */
[----:B------:R-:W-:-:S02]  /*69b0*/  F2FP.BF16.F32.PACK_AB R123, R127, R126 ;  /* 0x0000007e7f7b723e */ /* 0x000fc400000010ff */
[----:B------:R-:W-:Y:S02]  /*69c0*/  F2FP.BF16.F32.PACK_AB R129, R131, R130 ;  /* 0x000000828381723e */ /* 0x000fe400000010ff */
[----:B------:R-:W-:Y:S01]  /*69d0*/  F2FP.BF16.F32.PACK_AB R136, R137, R136 ;  /* 0x000000888988723e */ /* 0x000fe200000010ff */
[----:B------:R4:W-:Y:S01]  /*69e0*/  STSM.16.M88.4 [R153], R120 ;  /* 0x0000007899007844 */ /* 0x0009e20000000200 */
[----:B------:R-:W-:Y:S02]  /*69f0*/  MOV R0, R172 ;  /* 0x000000ac00007202 */ /* 0x000fe40000000f00 */
[----:B------:R-:W-:Y:S02]  /*6a00*/  F2FP.BF16.F32.PACK_AB R130, R133, R132 ;  /* 0x000000848582723e */ /* 0x000fe400000010ff */
[----:B------:R-:W-:Y:S02]  /*6a10*/  F2FP.BF16.F32.PACK_AB R131, R135, R134 ;  /* 0x000000868783723e */ /* 0x000fe400000010ff */
[----:B------:R-:W-:-:S02]  /*6a20*/  F2FP.BF16.F32.PACK_AB R137, R139, R138 ;  /* 0x0000008a8b89723e */ /* 0x000fc400000010ff */
[----:B------:R-:W-:Y:S01]  /*6a30*/  F2FP.BF16.F32.PACK_AB R144, R145, R144 ;  /* 0x000000909190723e */ /* 0x000fe200000010ff */
[----:B------:R4:W-:Y:S01]  /*6a40*/  STSM.16.M88.4 [R0], R128 ;  /* 0x0000008000007844 */ /* 0x0009e20000000200 */
[----:B------:R-:W-:Y:S02]  /*6a50*/  F2FP.BF16.F32.PACK_AB R138, R141, R140 ;  /* 0x0000008c8d8a723e */ /* 0x000fe400000010ff */
[----:B------:R-:W-:Y:S02]  /*6a60*/  F2FP.BF16.F32.PACK_AB R139, R143, R142 ;  /* 0x0000008e8f8b723e */ /* 0x000fe400000010ff */
[----:B------:R-:W-:Y:S02]  /*6a70*/  F2FP.BF16.F32.PACK_AB R145, R147, R146 ;  /* 0x000000929391723e */ /* 0x000fe400000010ff */
[----:B------:R-:W-:Y:S01]  /*6a80*/  F2FP.BF16.F32.PACK_AB R146, R149, R148 ;  /* 0x000000949592723e */ /* 0x000fe200000010ff */
[----:B------:R4:W-:Y:S01]  /*6a90*/  STSM.16.M88.4 [R20], R136 ;  /* 0x0000008814007844 */ /* 0x0009e20000000200 */
[----:B------:R-:W-:-:S02]  /*6aa0*/  F2FP.BF16.F32.PACK_AB R147, R151, R150 ;  /* 0x000000969793723e */ /* 0x000fc400000010ff */
[C---:B------:R-:W-:Y:S02]  /*6ab0*/  ISETP.GE.OR P0, PT, R152.reuse, UR7, P0 ;  /* 0x0000000798007c0c */ /* 0x040fe40008706670 */
[----:B-1----:R-:W-:Y:S01]  /*6ac0*/  SHF.R.S32.HI R5, RZ, 0x1f, R152 ;  /* 0x0000001fff057819 */ /* 0x002fe20000011498 */
[----:B------:R4:W-:Y:S01]  /*6ad0*/  STSM.16.M88.4 [R3], R144 ;  /* 0x0000009003007844 */ /* 0x0009e20000000200 */
[----:B------:R-:W-:Y:S01]  /*6ae0*/  IADD3 R152, P2, R152, R40, RZ ;  /* 0x0000002898987210 */ /* 0x000fe20007f5e0ff */
[----:B------:R-:W-:Y:S01]  /*6af0*/  @!PT LDS RZ, [RZ] ;  /* 0x00000000fffff984 */ /* 0x000fe20000000800 */
[----:B------:R-:W-:Y:S01]  /*6b00*/  @!PT LDS RZ, [RZ] ;  /* 0x00000000fffff984 */ /* 0x000fe20000000800 */
[----:B------:R-:W-:Y:S01]  /*6b10*/  @!PT LDS RZ, [RZ] ;  /* 0x00000000fffff984 */ /* 0x000fe20000000800 */
[----:B------:R1:W-:Y:S06]  /*6b20*/  MEMBAR.ALL.CTA ;  /* 0x0000000000007992 */ /* 0x0003ec0000008000 */
[----:B-1----:R-:W1:Y:S01]  /*6b30*/  FENCE.VIEW.ASYNC.S ;  /* 0x00000000000073c6 */ /* 0x002e620000000000 */
[----:B------:R-:W-:Y:S01]  /*6b40*/  IADD3.X R5, R5, R41, R12, P2, !PT ;  /* 0x0000002905057210 */ /* 0x000fe200017fe40c */
[----:B-1----:R-:W-:Y:S06]  /*6b50*/  BAR.ARV 0x1, 0x120 ;  /* 0x0044800000007b1d */ /* 0x002fec0000002000 */
[----:B------:R-:W-:Y:S01]  /*6b60*/  LEA R4, P2, R152, UR4, 0x2 ;  /* 0x0000000498047c11 */ /* 0x000fe2000f8410ff */
[----:B------:R-:W-:-:S02]  /*6b70*/  ULDC UR4, c[0x0][0xc] ;  /* 0x0000030000047ab9 */ /* 0x000fc40000000800 */
[----:B------:R-:W-:Y:S01]  /*6b80*/  UIADD3 UR44, UR4, UR44, URZ ;  /* 0x0000002c042c7290 */ /* 0x000fe2000fffe03f */
[----:B------:R-:W-:-:S05]  /*6b90*/  LEA.HI.X R5, R152, UR5, R5, 0x2, P2 ;  /* 0x0000000598057c11 */ /* 0x000fca00090f1405 */
[----:B------:R4:W-:Y:S04]  /*6ba0*/  @!P1 STG.E desc[UR40][R4.64+0x20], R44 ;  /* 0x0000202c04009986 */ /* 0x0009e8000c101928 */
[----:B------:R4:W-:Y:S01]  /*6bb0*/  @!P0 STG.E desc[UR40][R4.64], R48 ;  /* 0x0000003004008986 */ /* 0x0009e2000c101928 */
[----:B---3--:R-:W-:-:S13]  /*6bc0*/  ISETP.NE.AND P0, PT, R6, 0x7, PT ;  /* 0x000000070600780c */ /* 0x008fda0003f05270 */
[----:B----4-:R-:W-:Y:S05]  /*6bd0*/  @P0 BRA `(.L_x_29) ;  /* 0x00000000007c0947 */ /* 0x010fea0003800000 */
[----:B------:R-:W-:Y:S01]  /*6be0*/  BAR.SYNC.DEFER_BLOCKING 0x1, 0x120 ;  /* 0x0044800000007b1d */ /* 0x000fe20000010000 */
[----:B------:R-:W-:-:S05]  /*6bf0*/  ELECT P0, URZ, PT ;  /* 0x00000000003f782f */ /* 0x000fca0003800000 */
[----:B------:R-:W-:Y:S08]  /*6c00*/  BSSY B0, `(.L_x_29) ;  /* 0x000001c000007945 */ /* 0x000ff00003800000 */
[----:B------:R-:W-:Y:S05]  /*6c10*/  @!P0 BRA `(.L_x_30) ;  /* 0x0000000000688947 */ /* 0x000fea0003800000 */
[----:B------:R-:W-:Y:S02]  /*6c20*/  UIADD3 UR4, UP0, UR48, 0x9f0, URZ ;  /* 0x000009f030047890 */ /* 0x000fe4000ff1e03f */
[----:B------:R-:W-:Y:S02]  /*6c30*/  UIADD3 UR6, UR46, 0x4000, URZ ;  /* 0x000040002e067890 */ /* 0x000fe4000fffe03f */
[----:B------:R-:W-:Y:S02]  /*6c40*/  UIADD3.X UR5, URZ, UR49, URZ, UP0, !UPT ;  /* 0x000000313f057290 */ /* 0x000fe400087fe43f */
[----:B------:R-:W-:Y:S01]  /*6c50*/  UIADD3 UR8, UR46, 0x8000, URZ ;  /* 0x000080002e087890 */ /* 0x000fe2000fffe03f */
[----:B------:R-:W-:Y:S01]  /*6c60*/  UMOV UR33, URZ ;  /* 0x0000003f00217c82 */ /* 0x000fe20008000000 */
[----:B------:R-:W-:Y:S01]  /*6c70*/  UMOV UR37, URZ ;  /* 0x0000003f00257c82 */ /* 0x000fe20008000000 */
[----:B------:R-:W-:Y:S01]  /*6c80*/  UMOV UR32, UR46 ;  /* 0x0000002e00207c82 */ /* 0x000fe20008000000 */
[----:B------:R-:W-:Y:S01]  /*6c90*/  UMOV UR7, 0x40 ;  /* 0x0000004000077882 */ /* 0x000fe20000000000 */
[----:B------:R-:W-:-:S02]  /*6ca0*/  UIADD3 UR9, UR46, 0xc000, URZ ;  /* 0x0000c0002e097890 */ /* 0x000fc4000fffe03f */
[----:B------:R1:W-:Y:S02]  /*6cb0*/  UTMASTG.5D [UR32], [UR4] ;  /* 0x00000020040073b5 */ /* 0x0003e40008020000 */
[----:B-1----:R-:W-:Y:S01]  /*6cc0*/  UMOV UR32, UR6 ;  /* 0x0000000600207c82 */ /* 0x002fe20008000000 */
[----:B------:R-:W-:Y:S01]  /*6cd0*/  UMOV UR33, UR7 ;  /* 0x0000000700217c82 */ /* 0x000fe20008000000 */
[----:B------:R-:W-:Y:S01]  /*6ce0*/  UMOV UR6, 0x80 ;  /* 0x0000008000067882 */ /* 0x000fe20000000000 */
[----:B------:R1:W-:Y:S02]  /*6cf0*/  UTMASTG.5D [UR32], [UR4] ;  /* 0x00000020040073b5 */ /* 0x0003e40008020000 */
[----:B-1----:R-:W-:Y:S01]  /*6d00*/  UMOV UR32, UR8 ;  /* 0x0000000800207c82 */ /* 0x002fe20008000000 */
[----:B------:R-:W-:Y:S01]  /*6d10*/  UMOV UR33, UR6 ;  /* 0x0000000600217c82 */ /* 0x000fe20008000000 */
[----:B------:R-:W-:Y:S01]  /*6d20*/  UMOV UR6, 0xc0 ;  /* 0x000000c000067882 */ /* 0x000fe20000000000 */
[----:B------:R1:W-:Y:S02]  /*6d30*/  UTMASTG.5D [UR32], [UR4] ;  /* 0x00000020040073b5 */ /* 0x0003e40008020000 */
[----:B-1----:R-:W-:Y:S01]  /*6d40*/  UMOV UR32, UR9 ;  /* 0x0000000900207c82 */ /* 0x002fe20008000000 */
[----:B------:R-:W-:Y:S01]  /*6d50*/  UMOV UR33, UR6 ;  /* 0x0000000600217c82 */ /* 0x000fe20008000000 */
[----:B------:R-:W-:Y:S01]  /*6d60*/  UIADD3 UR6, UR46, 0x22820, URZ ;  /* 0x000228202e067890 */ /* 0x000fe2000fffe03f */
[----:B------:R1:W-:Y:S03]  /*6d70*/  UTMASTG.5D [UR32], [UR4] ;  /* 0x00000020040073b5 */ /* 0x0003e60008020000 */
[----:B------:R-:W-:Y:S01]  /*6d80*/  UPRMT UR6, URZ, 0x654, UR6 ;  /* 0x000006543f067896 */ /* 0x000fe20008000006 */
[----:B------:R0:W-:Y:S01]  /*6d90*/  UTMACMDFLUSH ;  /* 0x00000000000079b7 */ /* 0x0001e20000000000 */
[----:B------:R-:W-:-:S07]  /*6da0*/  DEPBAR.LE SB0, 0x0 ;  /* 0x000080000000791a */ /* 0x000fce0000000000 */
[----:B-1----:R-:W-:Y:S03]  /*6db0*/  SYNCS.ARRIVE.TRANS64.RED.A1T0 RZ, [UR6], RZ ;  /* 0x000000ffffff79a7 */ /* 0x002fe60008100406 */
.L_x_30:
[----:B------:R-:W-:Y:S05]  /*6dc0*/  BSYNC B0 ;  /* 0x0000000000007941 */ /* 0x000fea0003800000 */
.L_x_29:
[----:B------:R-:W1:Y:S01]  /*6dd0*/  LDC R0, c[0x0][0xda4] ;  /* 0x00036900ff007b82 */ /* 0x000e620000000800 */
[----:B------:R-:W-:Y:S02]  /*6de0*/  UIADD3 UR39, UR39, 0x1, URZ ;  /* 0x0000000127277890 */ /* 0x000fe4000fffe03f */
[----:B------:R-:W-:Y:S02]  /*6df0*/  UIADD3 UR43, UR43, 0x1, URZ ;  /* 0x000000012b2b7890 */ /* 0x000fe4000fffe03f */
[----:B------:R-:W-:-:S04]  /*6e00*/  UISETP.NE.AND UP0, UPT, UR39, 0x2, UPT ;  /* 0x000000022700788c */ /* 0x000fc8000bf05270 */
[----:B------:R-:W-:Y:S02]  /*6e10*/  USEL UR4, URZ, 0x1, UP0 ;  /* 0x000000013f047887 */ /* 0x000fe40008000000 */
[----:B------:R-:W-:Y:S02]  /*6e20*/  USEL UR39, UR39, URZ, UP0 ;  /* 0x0000003f27277287 */ /* 0x000fe40008000000 */
[----:B------:R-:W-:Y:S01]  /*6e30*/  ULOP3.LUT UR42, UR42, UR4, URZ, 0x3c, !UPT ;  /* 0x000000042a2a7292 */ /* 0x000fe2000f8e3c3f */
[----:B-1----:R-:W-:-:S13]  /*6e40*/  ISETP.LE.AND P0, PT, R0, UR44, PT ;  /* 0x0000002c00007c0c */ /* 0x002fda000bf03270 */
[----:B------:R-:W-:Y:S05]  /*6e50*/  @!P0 BRA `(.L_x_31) ;  /* 0xffffff9c00b88947 */ /* 0x000fea000383ffff */
[----:B------:R-:W-:Y:S05]  /*6e60*/  EXIT ;  /* 0x000000000000794d */ /* 0x000fea0003800000 */
.L_x_7:
[----:B------:R-:W-:-:S08]  /*6e70*/  NOP ;  /* 0x0000000000007918 */ /* 0x000fd00000000000 */
[----:B------:R-:W1:-:S00]  /*6e80*/  USETMAXREG.DEALLOC.CTAPOOL 0x18 ;  /* 0x00000018000079c8 */ /* 0x000e4000080e0500 */
[----:B-1----:R-:W-:-:S06]  /*6e90*/  LOP3.LUT R0, R0, 0x3, RZ, 0xc0, !PT ;  /* 0x0000000300007812 */ /* 0x002fcc00078ec0ff */
[----:B------:R-:W1:Y:S02]  /*6ea0*/  SHFL.IDX PT, R0, R0, RZ, 0x1f ;  /* 0x00001fff00007589 */ /* 0x000e6400000e0000 */
[----:B-1----:R-:W-:-:S13]  /*6eb0*/  ISETP.NE.AND P0, PT, R0, RZ, PT ;  /* 0x000000ff0000720c */ /* 0x002fda0003f05270 */
[----:B------:R-:W-:Y:S05]  /*6ec0*/  @P0 EXIT ;  /* 0x000000000000094d */ /* 0x000fea0003800000 */
[----:B------:R-:W1:Y:S01]  /*6ed0*/  S2UR UR4, SR_CTAID.X ;  /* 0x00000000000479c3 */ /* 0x000e620000002500 */
[----:B------:R-:W-:Y:S01]  /*6ee0*/  MOV R16, RZ ;  /* 0x000000ff00107202 */ /* 0x000fe20000000f00 */
[----:B------:R-:W-:Y:S02]  /*6ef0*/  IMAD.MOV.U32 R2, RZ, RZ, 0x1 ;  /* 0x00000001ff027424 */ /* 0x000fe400078e00ff */
[----:B------:R-:W-:-:S04]  /*6f00*/  IMAD.MOV.U32 R17, RZ, RZ, 0x1 ;  /* 0x00000001ff117424 */ /* 0x000fc800078e00ff */
[----:B------:R-:W1:Y:S02]  /*6f10*/  LDC R0, c[0x0][0xda4] ;  /* 0x00036900ff007b82 */ /* 0x000e640000000800 */
[----:B-1----:R-:W-:-:S13]  /*6f20*/  ISETP.LE.AND P0, PT, R0, UR4, PT ;  /* 0x0000000400007c0c */ /* 0x002fda000bf03270 */
[----:B------:R-:W-:Y:S05]  /*6f30*/  @P0 BRA `(.L_x_32) ;  /* 0x0000002800180947 */ /* 0x000fea0003800000 */
[----:B------:R-:W-:Y:S01]  /*6f40*/  MOV R0, UR4 ;  /* 0x0000000400007c02 */ /* 0x000fe20008000f00 */
[----:B------:R-:W-:Y:S01]  /*6f50*/  IMAD.MOV.U32 R16, RZ, RZ, RZ ;  /* 0x000000ffff107224 */ /* 0x000fe200078e00ff */
[----:B------:R-:W-:Y:S01]  /*6f60*/  ULDC.64 UR42, c[0x0][0x198] ;  /* 0x00006600002a7ab9 */ /* 0x000fe20000000a00 */
[----:B------:R-:W-:Y:S01]  /*6f70*/  IMAD.MOV.U32 R17, RZ, RZ, 0x1 ;  /* 0x00000001ff117424 */ /* 0x000fe200078e00ff */
[----:B------:R-:W-:Y:S01]  /*6f80*/  ULDC UR36, c[0x0][0xc] ;  /* 0x0000030000247ab9 */ /* 0x000fe20000000800 */
[----:B------:R1:W-:Y:S04]  /*6f90*/  STL [R1+0xc], R0 ;  /* 0x00000c0001007387 */ /* 0x0003e80000100800 */
[----:B------:R1:W-:Y:S02]  /*6fa0*/  STL [R1+0x18], RZ ;  /* 0x000018ff01007387 */ /* 0x0003e40000100800 */
.L_x_74:
[----:B------:R-:W2:Y:S01]  /*6fb0*/  LDL R2, [R1+0xc] ;  /* 0x00000c0001027983 */ /* 0x000ea20000100800 */
[----:B-1----:R-:W1:Y:S01]  /*6fc0*/  LDC R0, c[0x0][0xda8] ;  /* 0x00036a00ff007b82 */ /* 0x002e620000000800 */
[----:B------:R-:W-:Y:S05]  /*6fd0*/  YIELD ;  /* 0x0000000000007946 */ /* 0x000fea0003800000 */
[----:B------:R-:W3:Y:S01]  /*6fe0*/  S2R R5, SR_CgaCtaId ;  /* 0x0000000000057919 */ /* 0x000ee20000008800 */
[----:B------:R-:W-:Y:S01]  /*6ff0*/  ULDC.64 UR4, c[0x0][0x3f8] ;  /* 0x0000fe0000047ab9 */ /* 0x000fe20000000a00 */
[----:B------:R-:W4:Y:S01]  /*7000*/  LDC R19, c[0x0][0xdb4] ;  /* 0x00036d00ff137b82 */ /* 0x000f220000000800 */
[----:B------:R-:W-:-:S03]  /*7010*/  UISETP.NE.U32.AND UP0, UPT, UR4, URZ, UPT ;  /* 0x0000003f0400728c */ /* 0x000fc6000bf05070 */
[----:B------:R-:W-:Y:S01]  /*7020*/  ULDC UR4, c[0x0][0x404] ;  /* 0x0001010000047ab9 */ /* 0x000fe20000000800 */
[----:B------:R-:W-:-:S04]  /*7030*/  UISETP.NE.AND.EX UP0, UPT, UR5, URZ, UPT, UP0 ;  /* 0x0000003f0500728c */ /* 0x000fc8000bf05300 */
[----:B------:R-:W-:Y:S01]  /*7040*/  USEL UR4, UR4, 0x1, UP0 ;  /* 0x0000000104047887 */ /* 0x000fe20008000000 */
[----:B-1----:R-:W-:Y:S02]  /*7050*/  ISETP.NE.AND P0, PT, R0, 0x1, PT ;  /* 0x000000010000780c */ /* 0x002fe40003f05270 */
[----:B----4-:R-:W-:-:S11]  /*7060*/  ISETP.NE.AND P1, PT, R19, 0x1, PT ;  /* 0x000000011300780c */ /* 0x010fd60003f25270 */
[----:B------:R-:W2:Y:S08]  /*7070*/  @P0 LDC R0, c[0x0][0xdac] ;  /* 0x00036b00ff000b82 */ /* 0x000eb00000000800 */
[----:B------:R-:W1:Y:S01]  /*7080*/  @P0 LDC R3, c[0x0][0xdb0] ;  /* 0x00036c00ff030b82 */ /* 0x000e620000000800 */
[----:B--2---:R-:W-:Y:S01]  /*7090*/  @P0 IMAD.HI.U32 R0, R2, R0, RZ ;  /* 0x0000000002000227 */ /* 0x004fe200078e00ff */
[----:B------:R-:W-:-:S04]  /*70a0*/  MOV R4, R2 ;  /* 0x0000000200047202 */ /* 0x000fc80000000f00 */
[----:B-1----:R-:W-:Y:S02]  /*70b0*/  @P0 SHF.R.U32.HI R4, RZ, R3, R0 ;  /* 0x00000003ff040219 */ /* 0x002fe40000011600 */
[----:B------:R-:W1:Y:S03]  /*70c0*/  LDC R0, c[0x0][0x2e0] ;  /* 0x0000b800ff007b82 */ /* 0x000e660000000800 */
[----:B------:R-:W-:Y:S01]  /*70d0*/  IMAD.MOV.U32 R18, RZ, RZ, R4 ;  /* 0x000000ffff127224 */ /* 0x000fe200078e0004 */
[----:B------:R2:W-:Y:S04]  /*70e0*/  STL [R1+0x4], R4 ;  /* 0x0000040401007387 */ /* 0x0005e80000100800 */
[----:B------:R-:W4:Y:S01]  /*70f0*/  @P1 LDC.64 R2, c[0x0][0xdb8] ;  /* 0x00036e00ff021b82 */ /* 0x000f220000000a00 */
[----:B-1----:R-:W-:Y:S01]  /*7100*/  IMAD R7, R0, UR4, RZ ;  /* 0x0000000400077c24 */ /* 0x002fe2000f8e02ff */
[----:B------:R-:W-:-:S04]  /*7110*/  MOV R0, 0x400 ;  /* 0x0000040000007802 */ /* 0x000fc80000000f00 */
[----:B---3--:R-:W-:Y:S01]  /*7120*/  LEA R6, R5, R0, 0x18 ;  /* 0x0000000005067211 */ /* 0x008fe200078ec0ff */
[----:B------:R-:W-:Y:S01]  /*7130*/  VIADD R0, R7, 0x5f ;  /* 0x0000005f07007836 */ /* 0x000fe20000000000 */
[----:B------:R2:W-:Y:S01]  /*7140*/  STL [R1+0x14], R7 ;  /* 0x0000140701007387 */ /* 0x0005e20000100800 */
[----:B----4-:R-:W-:-:S03]  /*7150*/  @P1 IMAD.HI.U32 R2, R4, R2, RZ ;  /* 0x0000000204021227 */ /* 0x010fc600078e00ff */
[----:B------:R2:W-:Y:S02]  /*7160*/  STL [R1], R6 ;  /* 0x0000000601007387 */ /* 0x0005e40000100800 */
[----:B------:R-:W-:Y:S01]  /*7170*/  @P1 SHF.R.U32.HI R18, RZ, R3, R2 ;  /* 0x00000003ff121219 */ /* 0x000fe20000011602 */
[----:B------:R-:W-:Y:S01]  /*7180*/  IMAD.HI R2, R0, 0x2aaaaaab, RZ ;  /* 0x2aaaaaab00027827 */ /* 0x000fe200078e02ff */
[----:B------:R-:W-:-:S03]  /*7190*/  IADD3 R3, R6, 0x1c400, RZ ;  /* 0x0001c40006037810 */ /* 0x000fc60007ffe0ff */
[----:B------:R-:W-:Y:S01]  /*71a0*/  IMAD.MOV R0, RZ, RZ, -R18 ;  /* 0x000000ffff007224 */ /* 0x000fe200078e0a12 */
[----:B------:R-:W-:Y:S02]  /*71b0*/  LOP3.LUT P0, RZ, R3, 0x3ff, RZ, 0xc0, !PT ;  /* 0x000003ff03ff7812 */ /* 0x000fe4000780c0ff */
[----:B------:R-:W-:Y:S01]  /*71c0*/  SHF.R.U32.HI R3, RZ, 0x1f, R2 ;  /* 0x0000001fff037819 */ /* 0x000fe20000011602 */
[----:B------:R-:W-:-:S03]  /*71d0*/  IMAD R19, R19, R0, R4 ;  /* 0x0000000013137224 */ /* 0x000fc600078e0204 */
[----:B------:R-:W-:-:S05]  /*71e0*/  LEA.HI.SX32 R0, R2, R3, 0x1c ;  /* 0x0000000302007211 */ /* 0x000fca00078fe2ff */
[----:B------:R2:W-:Y:S02]  /*71f0*/  STL [R1+0x8], R0 ;  /* 0x0000080001007387 */ /* 0x0005e40000100800 */
[----:B------:R-:W-:Y:S05]  /*7200*/  @!P0 BRA `(.L_x_33) ;  /* 0x0000000000408947 */ /* 0x000fea0003800000 */
[----:B------:R-:W-:Y:S01]  /*7210*/  MOV R2, 0x0 ;  /* 0x0000000000027802 */ /* 0x000fe20000000f00 */
[----:B------:R-:W-:Y:S01]  /*7220*/  ULDC.64 UR6, c[0x4][0x90] ;  /* 0x0100240000067ab9 */ /* 0x000fe20000000a00 */
[----:B------:R-:W-:Y:S01]  /*7230*/  ULDC.64 UR8, c[0x4][0x98] ;  /* 0x0100260000087ab9 */ /* 0x000fe20000000a00 */
[----:B------:R-:W-:Y:S01]  /*7240*/  ULDC.64 UR4, c[0x4][0x8] ;  /* 0x0100020000047ab9 */ /* 0x000fe20000000a00 */
[----:B--2---:R-:W-:Y:S01]  /*7250*/  IMAD.U32 R4, RZ, RZ, UR6 ;  /* 0x00000006ff047e24 */ /* 0x004fe2000f8e00ff */
[----:B------:R-:W-:Y:S01]  /*7260*/  MOV R5, UR7 ;  /* 0x0000000700057c02 */ /* 0x000fe20008000f00 */
[----:B------:R-:W1:Y:S01]  /*7270*/  LDC.64 R2, c[0x4][R2] ;  /* 0x0100000002027b82 */ /* 0x000e620000000a00 */
[----:B------:R-:W-:Y:S01]  /*7280*/  IMAD.U32 R6, RZ, RZ, UR8 ;  /* 0x00000008ff067e24 */ /* 0x000fe2000f8e00ff */
[----:B------:R-:W-:Y:S01]  /*7290*/  MOV R10, UR4 ;  /* 0x00000004000a7c02 */ /* 0x000fe20008000f00 */
[----:B------:R-:W-:Y:S01]  /*72a0*/  IMAD.U32 R7, RZ, RZ, UR9 ;  /* 0x00000009ff077e24 */ /* 0x000fe2000f8e00ff */
[----:B------:R-:W-:Y:S01]  /*72b0*/  MOV R12, 0x1 ;  /* 0x00000001000c7802 */ /* 0x000fe20000000f00 */
[----:B------:R-:W-:-:S02]  /*72c0*/  IMAD.U32 R11, RZ, RZ, UR5 ;  /* 0x00000005ff0b7e24 */ /* 0x000fc4000f8e00ff */
[----:B------:R-:W-:Y:S02]  /*72d0*/  IMAD.MOV.U32 R8, RZ, RZ, 0x70 ;  /* 0x00000070ff087424 */ /* 0x000fe400078e00ff */
[----:B------:R-:W-:-:S07]  /*72e0*/  IMAD.MOV.U32 R13, RZ, RZ, RZ ;  /* 0x000000ffff0d7224 */ /* 0x000fce00078e00ff */
[----:B------:R-:W-:-:S07]  /*72f0*/  LEPC R20, `(.L_x_33) ;  /* 0x000000001014794e */ /* 0x000fce0000000000 */
[----:B-1----:R-:W-:Y:S05]  /*7300*/  CALL.ABS.NOINC R2 ;  /* 0x0000000002007343 */ /* 0x002fea0003c00000 */
.L_x_33:
[----:B------:R-:W2:Y:S02]  /*7310*/  LDL R2, [R1] ;  /* 0x0000000001027983 */ /* 0x000ea40000100800 */
[----:B--2---:R-:W-:-:S05]  /*7320*/  VIADD R0, R2, 0x400 ;  /* 0x0000040002007836 */ /* 0x004fca0000000000 */
[----:B------:R-:W-:-:S13]  /*7330*/  LOP3.LUT P0, RZ, R0, 0x3ff, RZ, 0xc0, !PT ;  /* 0x000003ff00ff7812 */ /* 0x000fda000780c0ff */
[----:B------:R-:W-:Y:S05]  /*7340*/  @!P0 BRA `(.L_x_34) ;  /* 0x0000000000808947 */ /* 0x000fea0003800000 */
[----:B------:R-:W-:Y:S01]  /*7350*/  MOV R0, 0x0 ;  /* 0x0000000000007802 */ /* 0x000fe20000000f00 */
[----:B------:R-:W-:Y:S01]  /*7360*/  ULDC.64 UR6, c[0x4][0x90] ;  /* 0x0100240000067ab9 */ /* 0x000fe20000000a00 */
[----:B------:R-:W-:Y:S01]  /*7370*/  ULDC.64 UR8, c[0x4][0x98] ;  /* 0x0100260000087ab9 */ /* 0x000fe20000000a00 */
[----:B------:R-:W-:Y:S01]  /*7380*/  ULDC.64 UR4, c[0x4][0x10] ;  /* 0x0100040000047ab9 */ /* 0x000fe20000000a00 */
[----:B------:R1:W2:Y:S01]  /*7390*/  LDC.64 R2, c[0x4][R0] ;  /* 0x0100000000027b82 */ /* 0x0002a20000000a00 */
[----:B------:R-:W-:Y:S01]  /*73a0*/  MOV R4, UR6 ;  /* 0x0000000600047c02 */ /* 0x000fe20008000f00 */
[----:B------:R-:W-:Y:S01]  /*73b0*/  IMAD.U32 R5, RZ, RZ, UR7 ;  /* 0x00000007ff057e24 */ /* 0x000fe2000f8e00ff */
[----:B------:R-:W-:Y:S01]  /*73c0*/  MOV R7, UR9 ;  /* 0x0000000900077c02 */ /* 0x000fe20008000f00 */
[----:B------:R-:W-:Y:S01]  /*73d0*/  IMAD.U32 R6, RZ, RZ, UR8 ;  /* 0x00000008ff067e24 */ /* 0x000fe2000f8e00ff */
[----:B------:R-:W-:Y:S01]  /*73e0*/  MOV R8, 0x70 ;  /* 0x0000007000087802 */ /* 0x000fe20000000f00 */
[----:B------:R-:W-:-:S02]  /*73f0*/  IMAD.U32 R10, RZ, RZ, UR4 ;  /* 0x00000004ff0a7e24 */ /* 0x000fc4000f8e00ff */
[----:B------:R-:W-:Y:S02]  /*7400*/  IMAD.U32 R11, RZ, RZ, UR5 ;  /* 0x00000005ff0b7e24 */ /* 0x000fe4000f8e00ff */
[----:B------:R-:W-:Y:S02]  /*7410*/  IMAD.MOV.U32 R12, RZ, RZ, 0x1 ;  /* 0x00000001ff0c7424 */ /* 0x000fe400078e00ff */
[----:B-1----:R-:W-:-:S07]  /*7420*/  IMAD.MOV.U32 R13, RZ, RZ, RZ ;  /* 0x000000ffff0d7224 */ /* 0x002fce00078e00ff */
[----:B------:R-:W-:-:S07]  /*7430*/  LEPC R20, `(.L_x_35) ;  /* 0x000000001014794e */ /* 0x000fce0000000000 */
[----:B--2---:R-:W-:Y:S05]  /*7440*/  CALL.ABS.NOINC R2 ;  /* 0x0000000002007343 */ /* 0x004fea0003c00000 */
.L_x_35:
[----:B------:R-:W-:Y:S01]  /*7450*/  MOV R2, 0x0 ;  /* 0x0000000000027802 */ /* 0x000fe20000000f00 */
[----:B------:R-:W-:Y:S01]  /*7460*/  ULDC.64 UR6, c[0x4][0x90] ;  /* 0x0100240000067ab9 */ /* 0x000fe20000000a00 */
[----:B------:R-:W-:Y:S01]  /*7470*/  ULDC.64 UR8, c[0x4][0x98] ;  /* 0x0100260000087ab9 */ /* 0x000fe20000000a00 */
[----:B------:R-:W-:Y:S01]  /*7480*/  ULDC.64 UR4, c[0x4][0x18] ;  /* 0x0100060000047ab9 */ /* 0x000fe20000000a00 */
[----:B------:R-:W-:Y:S01]  /*7490*/  MOV R4, UR6 ;  /* 0x0000000600047c02 */ /* 0x000fe20008000f00 */
[----:B------:R-:W-:Y:S01]  /*74a0*/  IMAD.U32 R5, RZ, RZ, UR7 ;  /* 0x00000007ff057e24 */ /* 0x000fe2000f8e00ff */
        /* <DEDUP_REMOVED lines=10> */
.L_x_34:
[----:B------:R-:W1:Y:S01]  /*7550*/  LDC R0, c[0x0][0x428] ;  /* 0x00010a00ff007b82 */ /* 0x000e620000000800 */
[----:B------:R-:W-:Y:S01]  /*7560*/  ULDC.64 UR4, c[0x0][0x9f8] ;  /* 0x00027e0000047ab9 */ /* 0x000fe20000000a00 */
[----:B------:R-:W2:Y:S01]  /*7570*/  LDL.LU R5, [R1+0x4] ;  /* 0x0000040001057983 */ /* 0x000ea20000300800 */
[----:B-1----:R-:W-:-:S03]  /*7580*/  ISETP.NE.AND P1, PT, R0, 0x1, PT ;  /* 0x000000010000780c */ /* 0x002fc60003f25270 */
[----:B------:R-:W3:Y:S01]  /*7590*/  LDL R4, [R1+0xc] ;  /* 0x00000c0001047983 */ /* 0x000ee20000100800 */
[----:B------:R-:W-:Y:S01]  /*75a0*/  ISETP.NE.U32.AND P0, PT, RZ, UR4, PT ;  /* 0x00000004ff007c0c */ /* 0x000fe2000bf05070 */
[----:B------:R-:W-:Y:S01]  /*75b0*/  IMAD.MOV.U32 R6, RZ, RZ, R18 ;  /* 0x000000ffff067224 */ /* 0x000fe200078e0012 */
[----:B------:R-:W-:Y:S01]  /*75c0*/  MOV R0, R19 ;  /* 0x0000001300007202 */ /* 0x000fe20000000f00 */
[----:B------:R-:W1:Y:S01]  /*75d0*/  S2R R7, SR_TID.X ;  /* 0x0000000000077919 */ /* 0x000e620000002100 */
[----:B------:R-:W-:Y:S01]  /*75e0*/  ISETP.NE.AND.EX P0, PT, RZ, UR5, PT, P0 ;  /* 0x00000005ff007c0c */ /* 0x000fe2000bf05300 */
[----:B------:R-:W-:-:S04]  /*75f0*/  ULDC UR4, c[0x0][0xda8] ;  /* 0x00036a0000047ab9 */ /* 0x000fc80000000800 */
[----:B------:R-:W4:Y:S08]  /*7600*/  @P1 LDC R2, c[0x0][0x42c] ;  /* 0x00010b00ff021b82 */ /* 0x000f300000000800 */
[----:B------:R-:W1:Y:S01]  /*7610*/  @P1 LDC R3, c[0x0][0x430] ;  /* 0x00010c00ff031b82 */ /* 0x000e620000000800 */
[----:B----4-:R-:W-:Y:S01]  /*7620*/  @P1 IMAD.HI.U32 R2, R19, R2, RZ ;  /* 0x0000000213021227 */ /* 0x010fe200078e00ff */
[----:B-1----:R-:W-:-:S04]  /*7630*/  LOP3.LUT R7, R7, 0x1f, RZ, 0xc0, !PT ;  /* 0x0000001f07077812 */ /* 0x002fc800078ec0ff */
[----:B------:R-:W-:Y:S02]  /*7640*/  @P1 SHF.R.U32.HI R0, RZ, R3, R2 ;  /* 0x00000003ff001219 */ /* 0x000fe40000011602 */
[----:B------:R-:W1:Y:S02]  /*7650*/  @P0 LDC.64 R2, c[0x0][0x9f8] ;  /* 0x00027e00ff020b82 */ /* 0x000e640000000a00 */
[----:B-1----:R-:W-:-:S05]  /*7660*/  @P0 IMAD.WIDE R2, R18, 0x4, R2 ;  /* 0x0000000412020825 */ /* 0x002fca00078e0202 */
[----:B------:R1:W5:Y:S01]  /*7670*/  @P0 LDG.E R6, desc[UR40][R2.64] ;  /* 0x0000002802060981 */ /* 0x000362000c1e1900 */
[----:B------:R-:W-:-:S04]  /*7680*/  ISETP.NE.AND P1, PT, R7, RZ, PT ;  /* 0x000000ff0700720c */ /* 0x000fc80003f25270 */
[----:B------:R-:W-:-:S09]  /*7690*/  PLOP3.LUT P2, PT, P1, PT, PT, 0x8, 0x0 ;  /* 0x000000000000781c */ /* 0x000fd20000f4e170 */
[----:B------:R-:W-:-:S05]  /*76a0*/  VOTEU.ALL UP1, P1 ;  /* 0x00000000003f7886 */ /* 0x000fca0000820000 */
[----:B------:R-:W-:-:S04]  /*76b0*/  @!UP1 UIADD3 UR8, UP0, UR42, 0x270, URZ ;  /* 0x000002702a089890 */ /* 0x000fc8000ff1e03f */
[----:B------:R-:W-:-:S03]  /*76c0*/  @!UP1 UIADD3.X UR9, URZ, UR43, URZ, UP0, !UPT ;  /* 0x0000002b3f099290 */ /* 0x000fc600087fe43f */
[----:B------:R-:W-:Y:S01]  /*76d0*/  VOTEU.ALL UP0, P1 ;  /* 0x00000000003f7886 */ /* 0x000fe20000800000 */
[----:B--2---:R-:W-:-:S04]  /*76e0*/  IMAD.MOV R8, RZ, RZ, -R5 ;  /* 0x000000ffff087224 */ /* 0x004fc800078e0a05 */
[----:B---3--:R-:W-:-:S05]  /*76f0*/  IMAD R8, R8, UR4, R4 ;  /* 0x0000000408087c24 */ /* 0x008fca000f8e0204 */
[----:B-1----:R-:W-:-:S07]  /*7700*/  SHF.L.U32 R8, R8, 0x7, RZ ;  /* 0x0000000708087819 */ /* 0x002fce00000006ff */
.L_x_36:
[----:B------:R-:W-:Y:S02]  /*7710*/  PLOP3.LUT P0, PT, P0, P2, PT, 0xa2, 0x0 ;  /* 0x000000000000781c */ /* 0x000fe40000705472 */
[----:B------:R-:W-:Y:S01]  /*7720*/  @P2 R2UR P0, UR7, R18 ;  /* 0x00000000120722ca */ /* 0x000fe20000000000 */
[----:B------:R-:W-:-:S07]  /*7730*/  UMOV UR4, URZ ;  /* 0x0000003f00047c82 */ /* 0x000fce0008000000 */
[----:B------:R-:W-:Y:S02]  /*7740*/  PLOP3.LUT P0, PT, P0, P2, PT, 0xa2, 0x0 ;  /* 0x000000000000781c */ /* 0x000fe40000705472 */
[----:B------:R-:W-:-:S08]  /*7750*/  @P2 R2UR.OR P0, UR6, R19 ;  /* 0x00000000130622ca */ /* 0x000fd00000100000 */
[----:B------:R-:W-:Y:S02]  /*7760*/  PLOP3.LUT P0, PT, P0, P2, PT, 0xa2, 0x0 ;  /* 0x000000000000781c */ /* 0x000fe40000705472 */
[----:B------:R-:W-:-:S08]  /*7770*/  @P2 R2UR.OR P0, UR5, R8 ;  /* 0x00000000080522ca */ /* 0x000fd00000100000 */
[----:B------:R-:W-:-:S05]  /*7780*/  @P2 PLOP3.LUT P2, PT, P0, PT, PT, 0x80, 0x0 ;  /* 0x000000000000281c */ /* 0x000fca000074f070 */
[----:B------:R1:W-:Y:S08]  /*7790*/  @!UP0 UTMAPF.L2.4D [UR4], [UR8] ;  /* 0x00000004080085b8 */ /* 0x0003f00008018000 */
[----:B-1----:R-:W-:Y:S05]  /*77a0*/  @P2 BRA.U.ANY `(.L_x_36) ;  /* 0xfffffffd00d82947 */ /* 0x002fea000393ffff */
[----:B------:R-:W1:Y:S01]  /*77b0*/  LDC.64 R2, c[0x0][0x3f8] ;  /* 0x0000fe00ff027b82 */ /* 0x000e620000000a00 */
[----:B------:R-:W-:Y:S01]  /*77c0*/  UMOV UR4, 0xffffffff ;  /* 0xffffffff00047882 */ /* 0x000fe20000000000 */
[----:B-1----:R-:W-:-:S04]  /*77d0*/  ISETP.NE.U32.AND P0, PT, R2, RZ, PT ;  /* 0x000000ff0200720c */ /* 0x002fc80003f05070 */
[----:B------:R-:W-:-:S04]  /*77e0*/  ISETP.NE.AND.EX P0, PT, R3, RZ, PT, P0 ;  /* 0x000000ff0300720c */ /* 0x000fc80003f05300 */
[----:B-----5:R-:W-:Y:S01]  /*77f0*/  SEL R4, R6, RZ, !P0 ;  /* 0x000000ff06047207 */ /* 0x020fe20004000000 */
[----:B------:R-:W-:Y:S08]  /*7800*/  BRA.DIV UR4, `(.L_x_37) ;  /* 0x0000002604307947 */ /* 0x000ff0000b800000 */
.L_x_90:
[----:B------:R-:W2:Y:S01]  /*7810*/  LDL R5, [R1+0x8] ;  /* 0x0000080001057983 */ /* 0x000ea20000100800 */
[----:B------:R-:W-:Y:S01]  /*7820*/  UMOV UR4, 0xffffffff ;  /* 0xffffffff00047882 */ /* 0x000fe20000000000 */
[----:B------:R-:W-:Y:S01]  /*7830*/  SHF.R.S32.HI R7, RZ, 0x1f, R6 ;  /* 0x0000001fff077819 */ /* 0x000fe20000011406 */
[----:B--2---:R-:W-:Y:S01]  /*7840*/  VIADD R9, R5, 0xffffffff ;  /* 0xffffffff05097836 */ /* 0x004fe20000000000 */
[----:B------:R-:W-:Y:S06]  /*7850*/  BRA.DIV UR4, `(.L_x_38) ;  /* 0x0000002604507947 */ /* 0x000fec000b800000 */
[----:B------:R-:W-:-:S13]  /*7860*/  ELECT P6, URZ, PT ;  /* 0x00000000003f782f */ /* 0x000fda00038c0000 */
.L_x_93:
[----:B------:R-:W-:Y:S05]  /*7870*/  @!P6 BRA `(.L_x_39) ;  /* 0x0000000000ece947 */ /* 0x000fea0003800000 */
[----:B------:R1:W-:Y:S01]  /*7880*/  STL [R1+0x10], R9 ;  /* 0x0000100901007387 */ /* 0x0003e20000100800 */
[----:B------:R-:W-:Y:S01]  /*7890*/  IMAD.MOV.U32 R4, RZ, RZ, R6 ;  /* 0x000000ffff047224 */ /* 0x000fe200078e0006 */
[----:B------:R-:W-:Y:S06]  /*78a0*/  @!P0 BRA `(.L_x_40) ;  /* 0x0000000000488947 */ /* 0x000fec0003800000 */
[----:B------:R-:W2:Y:S01]  /*78b0*/  LDC R11, c[0x0][0x41c] ;  /* 0x00010700ff0b7b82 */ /* 0x000ea20000000800 */
[----:B------:R-:W-:Y:S01]  /*78c0*/  ULDC.64 UR4, c[0x0][0x408] ;  /* 0x0001020000047ab9 */ /* 0x000fe20000000a00 */
[----:B--2---:R-:W-:-:S13]  /*78d0*/  ISETP.NE.AND P1, PT, R11, 0x1, PT ;  /* 0x000000010b00780c */ /* 0x004fda0003f25270 */
[----:B------:R-:W2:Y:S02]  /*78e0*/  @P1 LDC.64 R4, c[0x0][0x420] ;  /* 0x00010800ff041b82 */ /* 0x000ea40000000a00 */
[----:B--2---:R-:W-:Y:S01]  /*78f0*/  @P1 IMAD.HI.U32 R10, R9, R4, RZ ;  /* 0x00000004090a1227 */ /* 0x004fe200078e00ff */
[----:B------:R-:W-:-:S04]  /*7900*/  MOV R4, R9 ;  /* 0x0000000900047202 */ /* 0x000fc80000000f00 */
[----:B------:R-:W-:Y:S01]  /*7910*/  @P1 SHF.R.U32.HI R4, RZ, R5, R10 ;  /* 0x00000005ff041219 */ /* 0x000fe2000001160a */
[----:B------:R-:W-:-:S04]  /*7920*/  IMAD R10, R7, UR4, RZ ;  /* 0x00000004070a7c24 */ /* 0x000fc8000f8e02ff */
[----:B------:R-:W-:Y:S02]  /*7930*/  IMAD.MOV R5, RZ, RZ, -R4 ;  /* 0x000000ffff057224 */ /* 0x000fe400078e0a04 */
[----:B------:R-:W-:Y:S02]  /*7940*/  IMAD R10, R6, UR5, R10 ;  /* 0x00000005060a7c24 */ /* 0x000fe4000f8e020a */
[----:B------:R-:W-:-:S05]  /*7950*/  IMAD R5, R11, R5, R9 ;  /* 0x000000050b057224 */ /* 0x000fca00078e0209 */
[----:B------:R2:W-:Y:S02]  /*7960*/  STL [R1+0x10], R5 ;  /* 0x0000100501007387 */ /* 0x0005e40000100800 */
[----:B--2---:R-:W-:-:S03]  /*7970*/  SHF.R.S32.HI R5, RZ, 0x1f, R4 ;  /* 0x0000001fff057819 */ /* 0x004fc60000011404 */
[----:B------:R-:W-:-:S04]  /*7980*/  IMAD.WIDE.U32 R4, R6, UR4, R4 ;  /* 0x0000000406047c25 */ /* 0x000fc8000f8e0004 */
[----:B------:R-:W-:Y:S01]  /*7990*/  IMAD.IADD R5, R5, 0x1, R10 ;  /* 0x0000000105057824 */ /* 0x000fe200078e020a */
[----:B------:R-:W-:-:S04]  /*79a0*/  LEA R10, P1, R4, R2, 0x2 ;  /* 0x00000002040a7211 */ /* 0x000fc800078210ff */
[----:B------:R-:W-:-:S05]  /*79b0*/  LEA.HI.X R11, R4, R3, R5, 0x2, P1 ;  /* 0x00000003040b7211 */ /* 0x000fca00008f1405 */
[----:B------:R2:W5:Y:S04]  /*79c0*/  LDG.E R4, desc[UR40][R10.64] ;  /* 0x000000280a047981 */ /* 0x000568000c1e1900 */
.L_x_40:
[----:B--2---:R-:W2:Y:S01]  /*79d0*/  S2R R10, SR_CgaCtaId ;  /* 0x00000000000a7919 */ /* 0x004ea20000008800 */
[----:B------:R-:W-:-:S04]  /*79e0*/  MOV R5, 0x400 ;  /* 0x0000040000057802 */ /* 0x000fc80000000f00 */
[----:B--2---:R-:W-:Y:S02]  /*79f0*/  LEA R5, R10, R5, 0x18 ;  /* 0x000000050a057211 */ /* 0x004fe400078ec0ff */
[----:B------:R-:W-:Y:S02]  /*7a00*/  SHF.L.U32 R10, R17, 0x1f, RZ ;  /* 0x0000001f110a7819 */ /* 0x000fe400000006ff */
[----:B------:R-:W-:-:S04]  /*7a10*/  LEA R5, R16, R5, 0x3 ;  /* 0x0000000510057211 */ /* 0x000fc800078e18ff */
[----:B------:R-:W2:Y:S02]  /*7a20*/  SYNCS.PHASECHK.TRANS64.TRYWAIT P1, [R5+URZ+0x22840], R10 ;  /* 0x0228400a050075a7 */ /* 0x000ea4000802017f */
[----:B--2---:R-:W-:Y:S05]  /*7a30*/  @!P1 BRA `(.L_x_41) ;  /* 0x0000002000f89947 */ /* 0x004fea0003800000 */
.L_x_94:
[----:B------:R-:W3:Y:S02]  /*7a40*/  S2R R11, SR_TID.X ;  /* 0x00000000000b7919 */ /* 0x000ee40000002100 */
[----:B---3--:R-:W-:-:S04]  /*7a50*/  LOP3.LUT R11, R11, 0x7f, RZ, 0xc0, !PT ;  /* 0x0000007f0b0b7812 */ /* 0x008fc800078ec0ff */
[----:B------:R-:W-:-:S13]  /*7a60*/  ISETP.NE.AND P1, PT, R11, RZ, PT ;  /* 0x000000ff0b00720c */ /* 0x000fda0003f25270 */
[----:B------:R-:W-:Y:S05]  /*7a70*/  @P1 BRA `(.L_x_42) ;  /* 0x00000000001c1947 */ /* 0x000fea0003800000 */
[----:B------:R-:W3:Y:S01]  /*7a80*/  S2R R11, SR_TID.X ;  /* 0x00000000000b7919 */ /* 0x000ee20000002100 */
[----:B--2---:R-:W-:-:S04]  /*7a90*/  IMAD.MOV.U32 R10, RZ, RZ, 0x3000 ;  /* 0x00003000ff0a7424 */ /* 0x004fc800078e00ff */
[----:B------:R4:W-:Y:S01]  /*7aa0*/  SYNCS.ARRIVE.TRANS64 RZ, [R5+URZ+0x22830], R10 ;  /* 0x0228300a05ff79a7 */ /* 0x0009e2000800003f */
[----:B---3--:R-:W-:-:S04]  /*7ab0*/  LOP3.LUT R11, R11, 0x1f, RZ, 0xc0, !PT ;  /* 0x0000001f0b0b7812 */ /* 0x008fc800078ec0ff */
[----:B------:R-:W-:-:S13]  /*7ac0*/  ISETP.NE.AND P1, PT, R11, RZ, PT ;  /* 0x000000ff0b00720c */ /* 0x000fda0003f25270 */
[----:B----4-:R-:W-:Y:S05]  /*7ad0*/  @!P1 BRA `(.L_x_42) ;  /* 0x0000000000049947 */ /* 0x010fea0003800000 */
[----:B------:R-:W-:Y:S01]  /*7ae0*/  BPT.TRAP 0x1 ;  /* 0x000000040000795c */ /* 0x000fe20000300000 */
.L_x_42:
[----:B--2---:R-:W2:Y:S01]  /*7af0*/  LDL R10, [R1+0x10] ;  /* 0x00001000010a7983 */ /* 0x004ea20000100800 */
[----:B------:R-:W-:Y:S01]  /*7b00*/  MOV R11, 0x400 ;  /* 0x00000400000b7802 */ /* 0x000fe20000000f00 */
[----:B------:R-:W3:Y:S01]  /*7b10*/  S2R R12, SR_CgaCtaId ;  /* 0x00000000000c7919 */ /* 0x000ee20000008800 */
[----:B------:R-:W-:Y:S01]  /*7b20*/  R2UR UR9, R5 ;  /* 0x00000000050972ca */ /* 0x000fe200000e0000 */
[----:B------:R-:W-:Y:S01]  /*7b30*/  UIADD3 UR4, UP0, UR42, 0x370, URZ ;  /* 0x000003702a047890 */ /* 0x000fe2000ff1e03f */
[----:B------:R-:W-:Y:S02]  /*7b40*/  R2UR UR12, R0 ;  /* 0x00000000000c72ca */ /* 0x000fe400000e0000 */
[----:B-----5:R-:W-:Y:S01]  /*7b50*/  R2UR UR13, R4 ;  /* 0x00000000040d72ca */ /* 0x020fe200000e0000 */
[----:B------:R-:W-:Y:S01]  /*7b60*/  UIADD3.X UR5, URZ, UR43, URZ, UP0, !UPT ;  /* 0x0000002b3f057290 */ /* 0x000fe200087fe43f */
[----:B---3--:R-:W-:-:S05]  /*7b70*/  LEA R11, R12, R11, 0x18 ;  /* 0x0000000b0c0b7211 */ /* 0x008fca00078ec0ff */
[----:B------:R-:W-:-:S05]  /*7b80*/  IMAD R5, R16, 0x3000, R11 ;  /* 0x0000300010057824 */ /* 0x000fca00078e020b */
[----:B------:R-:W-:Y:S01]  /*7b90*/  R2UR UR8, R5 ;  /* 0x00000000050872ca */ /* 0x000fe200000e0000 */
[----:B------:R-:W-:Y:S01]  /*7ba0*/  UIADD3 UR9, UR9, 0x22830, URZ ;  /* 0x0002283009097890 */ /* 0x000fe2000fffe03f */
[----:B------:R-:W-:Y:S01]  /*7bb0*/  UMOV UR6, 0x0 ;  /* 0x0000000000067882 */ /* 0x000fe20000000000 */
[----:B------:R-:W-:Y:S01]  /*7bc0*/  UMOV UR7, 0x14f00000 ;  /* 0x14f0000000077882 */ /* 0x000fe20000000000 */
[----:B------:R-:W-:-:S09]  /*7bd0*/  UMOV UR10, URZ ;  /* 0x0000003f000a7c82 */ /* 0x000fd20008000000 */
[----:B------:R-:W-:Y:S01]  /*7be0*/  UIADD3 UR8, UR8, 0x1c400, URZ ;  /* 0x0001c40008087890 */ /* 0x000fe2000fffe03f */
[----:B--2---:R-:W-:-:S13]  /*7bf0*/  R2UR UR11, R10 ;  /* 0x000000000a0b72ca */ /* 0x004fda00000e0000 */
[----:B------:R-:W-:-:S09]  /*7c00*/  UIMAD UR11, UR11, 0x60, URZ ;  /* 0x000000600b0b78a4 */ /* 0x000fd2000f8e023f */
[----:B------:R2:W-:Y:S02]  /*7c10*/  UTMALDG.4D [UR8], [UR4], desc[UR6] ;  /* 0x00000608040075b4 */ /* 0x0005e40008019000 */
[----:B--2---:R-:W-:Y:S01]  /*7c20*/  NOP ;  /* 0x0000000000007918 */ /* 0x004fe20000000000 */
.L_x_39:
[----:B------:R-:W2:Y:S01]  /*7c30*/  LDL R12, [R1+0x18] ;  /* 0x00001800010c7983 */ /* 0x000ea20000100800 */
[----:B------:R-:W-:Y:S05]  /*7c40*/  WARPSYNC.ALL ;  /* 0x0000000000007948 */ /* 0x000fea0003800000 */
[----:B------:R-:W3:Y:S01]  /*7c50*/  S2R R11, SR_CgaCtaId ;  /* 0x00000000000b7919 */ /* 0x000ee20000008800 */
[----:B------:R-:W-:Y:S01]  /*7c60*/  MOV R10, 0x400 ;  /* 0x00000400000a7802 */ /* 0x000fe20000000f00 */
[----:B------:R-:W-:Y:S01]  /*7c70*/  BAR.SYNC.DEFER_BLOCKING 0x8, 0x120 ;  /* 0x0204800000007b1d */ /* 0x000fe20000010000 */
[----:B------:R-:W-:-:S13]  /*7c80*/  ELECT P1, URZ, PT ;  /* 0x00000000003f782f */ /* 0x000fda0003820000 */
[----:B------:R-:W-:Y:S01]  /*7c90*/  @P1 R2UR UR13, R18 ;  /* 0x00000000120d12ca */ /* 0x000fe200000e0000 */
[----:B------:R-:W-:Y:S01]  /*7ca0*/  UIADD3 UR4, UP0, UR42, 0x270, URZ ;  /* 0x000002702a047890 */ /* 0x000fe2000ff1e03f */
[----:B------:R-:W-:Y:S02]  /*7cb0*/  @P1 R2UR UR12, R19 ;  /* 0x00000000130c12ca */ /* 0x000fe400000e0000 */
[----:B------:R-:W-:Y:S01]  /*7cc0*/  @P1 R2UR UR11, R8 ;  /* 0x00000000080b12ca */ /* 0x000fe200000e0000 */
[----:B------:R-:W-:Y:S01]  /*7cd0*/  UIADD3.X UR5, URZ, UR43, URZ, UP0, !UPT ;  /* 0x0000002b3f057290 */ /* 0x000fe200087fe43f */
[----:B------:R-:W-:Y:S01]  /*7ce0*/  BSSY B0, `(.L_x_43) ;  /* 0x000000f000007945 */ /* 0x000fe20003800000 */
[----:B------:R-:W-:Y:S01]  /*7cf0*/  UMOV UR6, 0x0 ;  /* 0x0000000000067882 */ /* 0x000fe20000000000 */
[----:B------:R-:W-:Y:S01]  /*7d00*/  UMOV UR7, 0x12f00000 ;  /* 0x12f0000000077882 */ /* 0x000fe20000000000 */
[----:B------:R-:W-:Y:S01]  /*7d10*/  UMOV UR10, URZ ;  /* 0x0000003f000a7c82 */ /* 0x000fe20008000000 */
[----:B------:R-:W-:Y:S01]  /*7d20*/  @P1 IMAD.MOV.U32 R5, RZ, RZ, 0x4000 ;  /* 0x00004000ff051424 */ /* 0x000fe200078e00ff */
[----:B---3--:R-:W-:-:S04]  /*7d30*/  LEA R10, R11, R10, 0x18 ;  /* 0x0000000a0b0a7211 */ /* 0x008fc800078ec0ff */
[----:B------:R-:W-:Y:S01]  /*7d40*/  R2UR UR9, R10 ;  /* 0x000000000a0972ca */ /* 0x000fe200000e0000 */
[----:B------:R2:W-:-:S12]  /*7d50*/  @P1 SYNCS.ARRIVE.TRANS64 RZ, [R10+URZ+0x22800], R5 ;  /* 0x022800050aff19a7 */ /* 0x0005d8000800003f */
[----:B------:R-:W-:Y:S02]  /*7d60*/  UIADD3 UR8, UR9, 0x18400, URZ ;  /* 0x0001840009087890 */ /* 0x000fe4000fffe03f */
[----:B------:R-:W-:-:S09]  /*7d70*/  UIADD3 UR9, UR9, 0x22800, URZ ;  /* 0x0002280009097890 */ /* 0x000fd2000fffe03f */
[----:B------:R3:W-:Y:S01]  /*7d80*/  UTMALDG.4D [UR8], [UR4], desc[UR6] ;  /* 0x00000608040075b4 */ /* 0x0007e20008019000 */
[----:B--2---:R-:W-:-:S04]  /*7d90*/  LOP3.LUT R5, R12, 0x1, RZ, 0xc, !PT ;  /* 0x000000010c057812 */ /* 0x004fc800078e0cff */
[----:B------:R-:W-:-:S04]  /*7da0*/  SHF.L.U32 R5, R5, 0x1f, RZ ;  /* 0x0000001f05057819 */ /* 0x000fc800000006ff */
[----:B------:R-:W2:Y:S02]  /*7db0*/  SYNCS.PHASECHK.TRANS64.TRYWAIT P1, [R10+URZ+0x22820], R5 ;  /* 0x022820050a0075a7 */ /* 0x000ea4000802017f */
[----:B--23--:R-:W-:Y:S05]  /*7dc0*/  @!P1 BRA `(.L_x_44) ;  /* 0x0000002000289947 */ /* 0x00cfea0003800000 */
.L_x_95:
[----:B------:R-:W-:Y:S05]  /*7dd0*/  BSYNC B0 ;  /* 0x0000000000007941 */ /* 0x000fea0003800000 */
.L_x_43:
[----:B------:R-:W-:Y:S04]  /*7de0*/  BSSY B0, `(.L_x_45) ;  /* 0x0000037000007945 */ /* 0x000fe80003800000 */
[----:B------:R-:W-:Y:S05]  /*7df0*/  @!P6 BRA `(.L_x_46) ;  /* 0x0000000000d4e947 */ /* 0x000fea0003800000 */
[----:B------:R-:W3:Y:S01]  /*7e00*/  S2R R11, SR_CgaCtaId ;  /* 0x00000000000b7919 */ /* 0x000ee20000008800 */
[----:B--2---:R-:W-:Y:S02]  /*7e10*/  MOV R8, 0x400 ;  /* 0x0000040000087802 */ /* 0x004fe40000000f00 */
[----:B------:R-:W-:Y:S01]  /*7e20*/  SHF.L.U32 R5, R17, 0x1f, RZ ;  /* 0x0000001f11057819 */ /* 0x000fe200000006ff */
[----:B------:R-:W2:Y:S01]  /*7e30*/  S2R R10, SR_TID.X ;  /* 0x00000000000a7919 */ /* 0x000ea20000002100 */
[----:B---3--:R-:W-:-:S04]  /*7e40*/  LEA R8, R11, R8, 0x18 ;  /* 0x000000080b087211 */ /* 0x008fc800078ec0ff */
[----:B------:R-:W-:Y:S02]  /*7e50*/  LEA R8, R16, R8, 0x3 ;  /* 0x0000000810087211 */ /* 0x000fe400078e18ff */
[----:B--2---:R-:W-:Y:S02]  /*7e60*/  LOP3.LUT R10, R10, 0x7f, RZ, 0xc0, !PT ;  /* 0x0000007f0a0a7812 */ /* 0x004fe400078ec0ff */
[----:B------:R-:W2:Y:S02]  /*7e70*/  SYNCS.PHASECHK.TRANS64.TRYWAIT P1, [R8+URZ+0x22860], R5 ;  /* 0x02286005080075a7 */ /* 0x000ea4000802017f */
[----:B------:R-:W-:Y:S01]  /*7e80*/  ISETP.NE.AND P2, PT, R10, RZ, PT ;  /* 0x000000ff0a00720c */ /* 0x000fe20003f45270 */
[----:B--2---:R-:W-:-:S12]  /*7e90*/  @!P1 BRA `(.L_x_47) ;  /* 0x0000002000149947 */ /* 0x004fd80003800000 */
.L_x_96:
        /* <DEDUP_REMOVED lines=8> */
.L_x_48:
[----:B------:R-:W3:Y:S01]  /*7f20*/  LDL R10, [R1+0x10] ;  /* 0x00001000010a7983 */ /* 0x000ee20000100800 */
[----:B--2---:R-:W-:Y:S01]  /*7f30*/  MOV R5, 0x400 ;  /* 0x0000040000057802 */ /* 0x004fe20000000f00 */
[----:B------:R-:W2:Y:S01]  /*7f40*/  S2R R11, SR_CgaCtaId ;  /* 0x00000000000b7919 */ /* 0x000ea20000008800 */
[----:B------:R-:W-:Y:S01]  /*7f50*/  R2UR UR9, R8 ;  /* 0x00000000080972ca */ /* 0x000fe200000e0000 */
[----:B------:R-:W-:Y:S01]  /*7f60*/  UIADD3 UR4, UP0, UR42, 0x470, URZ ;  /* 0x000004702a047890 */ /* 0x000fe2000ff1e03f */
[----:B------:R-:W-:Y:S02]  /*7f70*/  R2UR UR12, R0 ;  /* 0x00000000000c72ca */ /* 0x000fe400000e0000 */
[----:B------:R-:W-:Y:S01]  /*7f80*/  R2UR UR13, R4 ;  /* 0x00000000040d72ca */ /* 0x000fe200000e0000 */
[----:B------:R-:W-:Y:S01]  /*7f90*/  UIADD3.X UR5, URZ, UR43, URZ, UP0, !UPT ;  /* 0x0000002b3f057290 */ /* 0x000fe200087fe43f */
[----:B--2---:R-:W-:-:S05]  /*7fa0*/  LEA R5, R11, R5, 0x18 ;  /* 0x000000050b057211 */ /* 0x004fca00078ec0ff */
[----:B------:R-:W-:-:S05]  /*7fb0*/  IMAD R5, R16, 0xc000, R5 ;  /* 0x0000c00010057824 */ /* 0x000fca00078e0205 */
[----:B------:R-:W-:Y:S01]  /*7fc0*/  R2UR UR14, R5 ;  /* 0x00000000050e72ca */ /* 0x000fe200000e0000 */
[----:B------:R-:W-:Y:S01]  /*7fd0*/  UIADD3 UR9, UR9, 0x22850, URZ ;  /* 0x0002285009097890 */ /* 0x000fe2000fffe03f */
[----:B------:R-:W-:Y:S01]  /*7fe0*/  UMOV UR10, URZ ;  /* 0x0000003f000a7c82 */ /* 0x000fe20008000000 */
[----:B------:R-:W-:Y:S01]  /*7ff0*/  UMOV UR6, 0x0 ;  /* 0x0000000000067882 */ /* 0x000fe20000000000 */
[----:B------:R-:W-:-:S09]  /*8000*/  UMOV UR7, 0x14f00000 ;  /* 0x14f0000000077882 */ /* 0x000fd20000000000 */
[----:B------:R-:W-:Y:S02]  /*8010*/  UIADD3 UR8, UR14, 0x400, URZ ;  /* 0x000004000e087890 */ /* 0x000fe4000fffe03f */
[----:B------:R-:W-:Y:S02]  /*8020*/  UIADD3 UR15, UR14, 0x3400, URZ ;  /* 0x000034000e0f7890 */ /* 0x000fe4000fffe03f */
[----:B------:R-:W-:Y:S01]  /*8030*/  UIADD3 UR17, UR14, 0x6400, URZ ;  /* 0x000064000e117890 */ /* 0x000fe2000fffe03f */
[----:B------:R-:W-:Y:S01]  /*8040*/  UMOV UR16, 0x40 ;  /* 0x0000004000107882 */ /* 0x000fe20000000000 */
[----:B------:R-:W-:-:S03]  /*8050*/  UIADD3 UR18, UR14, 0x9400, URZ ;  /* 0x000094000e127890 */ /* 0x000fc6000fffe03f */
[----:B------:R-:W-:Y:S01]  /*8060*/  UMOV UR14, 0x80 ;  /* 0x00000080000e7882 */ /* 0x000fe20000000000 */
[----:B---3--:R-:W-:-:S13]  /*8070*/  R2UR UR11, R10 ;  /* 0x000000000a0b72ca */ /* 0x008fda00000e0000 */
[----:B------:R-:W-:-:S09]  /*8080*/  UIMAD UR11, UR11, 0x60, URZ ;  /* 0x000000600b0b78a4 */ /* 0x000fd2000f8e023f */
[----:B------:R2:W-:Y:S02]  /*8090*/  UTMALDG.4D [UR8], [UR4], desc[UR6] ;  /* 0x00000608040075b4 */ /* 0x0005e40008019000 */
[----:B--2---:R-:W-:Y:S01]  /*80a0*/  UMOV UR8, UR15 ;  /* 0x0000000f00087c82 */ /* 0x004fe20008000000 */
[----:B------:R-:W-:Y:S02]  /*80b0*/  UMOV UR10, UR16 ;  /* 0x00000010000a7c82 */ /* 0x000fe40008000000 */
[----:B------:R2:W-:Y:S02]  /*80c0*/  UTMALDG.4D [UR8], [UR4], desc[UR6] ;  /* 0x00000608040075b4 */ /* 0x0005e40008019000 */
[----:B--2---:R-:W-:Y:S01]  /*80d0*/  UMOV UR8, UR17 ;  /* 0x0000001100087c82 */ /* 0x004fe20008000000 */
[----:B------:R-:W-:Y:S01]  /*80e0*/  UMOV UR10, UR14 ;  /* 0x0000000e000a7c82 */ /* 0x000fe20008000000 */
[----:B------:R-:W-:Y:S01]  /*80f0*/  UMOV UR14, 0xc0 ;  /* 0x000000c0000e7882 */ /* 0x000fe20000000000 */
[----:B------:R2:W-:Y:S02]  /*8100*/  UTMALDG.4D [UR8], [UR4], desc[UR6] ;  /* 0x00000608040075b4 */ /* 0x0005e40008019000 */
[----:B--2---:R-:W-:Y:S01]  /*8110*/  UMOV UR8, UR18 ;  /* 0x0000001200087c82 */ /* 0x004fe20008000000 */
[----:B------:R-:W-:-:S02]  /*8120*/  UMOV UR10, UR14 ;  /* 0x0000000e000a7c82 */ /* 0x000fc40008000000 */
[----:B------:R3:W-:Y:S02]  /*8130*/  UTMALDG.4D [UR8], [UR4], desc[UR6] ;  /* 0x00000608040075b4 */ /* 0x0007e40008019000 */
[----:B---3--:R-:W-:Y:S01]  /*8140*/  NOP ;  /* 0x0000000000007918 */ /* 0x008fe20000000000 */
.L_x_46:
[----:B------:R-:W-:Y:S05]  /*8150*/  BSYNC B0 ;  /* 0x0000000000007941 */ /* 0x000fea0003800000 */
.L_x_45:
[----:B--2---:R-:W2:Y:S01]  /*8160*/  LDL.LU R5, [R1+0x14] ;  /* 0x0000140001057983 */ /* 0x004ea20000300800 */
[----:B------:R-:W-:-:S05]  /*8170*/  VIADD R16, R16, 0x1 ;  /* 0x0000000110107836 */ /* 0x000fca0000000000 */
[----:B------:R-:W-:-:S04]  /*8180*/  ISETP.NE.AND P1, PT, R16, 0x2, PT ;  /* 0x000000021000780c */ /* 0x000fc80003f25270 */
[----:B------:R-:W-:Y:S02]  /*8190*/  SEL R8, RZ, 0x1, P1 ;  /* 0x00000001ff087807 */ /* 0x000fe40000800000 */
[----:B------:R-:W-:Y:S02]  /*81a0*/  SEL R16, R16, RZ, P1 ;  /* 0x000000ff10107207 */ /* 0x000fe40000800000 */
[----:B------:R-:W-:Y:S02]  /*81b0*/  LOP3.LUT R17, R17, R8, RZ, 0x3c, !PT ;  /* 0x0000000811117212 */ /* 0x000fe400078e3cff */
[----:B--2---:R-:W-:-:S13]  /*81c0*/  ISETP.GE.AND P2, PT, R5, 0x61, PT ;  /* 0x000000610500780c */ /* 0x004fda0003f46270 */
[----:B------:R-:W-:Y:S05]  /*81d0*/  @!P2 BRA `(.L_x_49) ;  /* 0x000000140048a947 */ /* 0x000fea0003800000 */
[----:B------:R-:W2:Y:S01]  /*81e0*/  LDL R11, [R1+0x8] ;  /* 0x00000800010b7983 */ /* 0x000ea20000100800 */
[----:B------:R-:W-:Y:S01]  /*81f0*/  IMAD.MOV.U32 R5, RZ, RZ, 0x1 ;  /* 0x00000001ff057424 */ /* 0x000fe200078e00ff */
[C---:B--2---:R-:W-:Y:S02]  /*8200*/  IADD3 R10, -R11.reuse, RZ, RZ ;  /* 0x000000ff0b0a7210 */ /* 0x044fe40007ffe1ff */
[----:B------:R-:W-:Y:S02]  /*8210*/  IADD3 R8, R11, -0x2, RZ ;  /* 0xfffffffe0b087810 */ /* 0x000fe40007ffe0ff */
[----:B------:R-:W-:-:S05]  /*8220*/  VIADDMNMX R10, R10, R5, 0xffffffff, !PT ;  /* 0xffffffff0a0a7446 */ /* 0x000fca0007800105 */
[----:B------:R-:W-:-:S05]  /*8230*/  IMAD.IADD R5, R11, 0x1, R10 ;  /* 0x000000010b057824 */ /* 0x000fca00078e020a */
[----:B------:R-:W-:-:S04]  /*8240*/  LOP3.LUT R5, R5, 0x1, RZ, 0xc0, !PT ;  /* 0x0000000105057812 */ /* 0x000fc800078ec0ff */
[----:B------:R-:W-:-:S13]  /*8250*/  ISETP.NE.U32.AND P1, PT, R5, 0x1, PT ;  /* 0x000000010500780c */ /* 0x000fda0003f25070 */
[----:B------:R-:W-:Y:S05]  /*8260*/  @P1 BRA `(.L_x_50) ;  /* 0x0000000400ac1947 */ /* 0x000fea0003800000 */
[----:B------:R-:W-:Y:S04]  /*8270*/  BSSY B0, `(.L_x_51) ;  /* 0x0000063000007945 */ /* 0x000fe80003800000 */
[----:B------:R-:W-:Y:S05]  /*8280*/  @!P6 BRA `(.L_x_52) ;  /* 0x000000040084e947 */ /* 0x000fea0003800000 */
[----:B------:R-:W-:Y:S05]  /*8290*/  @!P0 BRA `(.L_x_53) ;  /* 0x0000000000448947 */ /* 0x000fea0003800000 */
[----:B------:R-:W2:Y:S01]  /*82a0*/  LDC R11, c[0x0][0x41c] ;  /* 0x00010700ff0b7b82 */ /* 0x000ea20000000800 */
[----:B------:R-:W-:Y:S01]  /*82b0*/  ULDC.64 UR4, c[0x0][0x408] ;  /* 0x0001020000047ab9 */ /* 0x000fe20000000a00 */
[----:B--2---:R-:W-:-:S13]  /*82c0*/  ISETP.NE.AND P1, PT, R11, 0x1, PT ;  /* 0x000000010b00780c */ /* 0x004fda0003f25270 */
[----:B------:R-:W2:Y:S02]  /*82d0*/  @P1 LDC.64 R4, c[0x0][0x420] ;  /* 0x00010800ff041b82 */ /* 0x000ea40000000a00 */
[----:B--2---:R-:W-:-:S04]  /*82e0*/  @P1 IMAD.HI.U32 R12, R8, R4, RZ ;  /* 0x00000004080c1227 */ /* 0x004fc800078e00ff */
[----:B------:R-:W-:Y:S01]  /*82f0*/  IMAD.MOV.U32 R4, RZ, RZ, R8 ;  /* 0x000000ffff047224 */ /* 0x000fe200078e0008 */
[----:B------:R-:W-:-:S05]  /*8300*/  @P1 SHF.R.U32.HI R4, RZ, R5, R12 ;  /* 0x00000005ff041219 */ /* 0x000fca000001160c */
[----:B------:R-:W-:-:S04]  /*8310*/  IMAD.MOV R5, RZ, RZ, -R4 ;  /* 0x000000ffff057224 */ /* 0x000fc800078e0a04 */
[----:B------:R-:W-:Y:S01]  /*8320*/  IMAD R8, R11, R5, R8 ;  /* 0x000000050b087224 */ /* 0x000fe200078e0208 */
[--C-:B------:R-:W-:Y:S01]  /*8330*/  SHF.R.S32.HI R5, RZ, 0x1f, R4.reuse ;  /* 0x0000001fff057819 */ /* 0x100fe20000011404 */
[----:B------:R-:W-:Y:S02]  /*8340*/  IMAD R11, R7, UR4, RZ ;  /* 0x00000004070b7c24 */ /* 0x000fe4000f8e02ff */
[----:B------:R-:W-:-:S04]  /*8350*/  IMAD.WIDE.U32 R4, R6, UR4, R4 ;  /* 0x0000000406047c25 */ /* 0x000fc8000f8e0004 */
[----:B------:R-:W-:Y:S01]  /*8360*/  IMAD R11, R6, UR5, R11 ;  /* 0x00000005060b7c24 */ /* 0x000fe2000f8e020b */
[----:B------:R-:W-:-:S04]  /*8370*/  LEA R2, P1, R4, R2, 0x2 ;  /* 0x0000000204027211 */ /* 0x000fc800078210ff */
[----:B------:R-:W-:-:S04]  /*8380*/  IADD3 R11, R11, R5, RZ ;  /* 0x000000050b0b7210 */ /* 0x000fc80007ffe0ff */
[----:B------:R-:W-:-:S05]  /*8390*/  LEA.HI.X R3, R4, R3, R11, 0x2, P1 ;  /* 0x0000000304037211 */ /* 0x000fca00008f140b */
[----:B------:R2:W5:Y:S02]  /*83a0*/  LDG.E R4, desc[UR40][R2.64] ;  /* 0x0000002802047981 */ /* 0x000564000c1e1900 */
.L_x_53:
[----:B--2---:R-:W2:Y:S01]  /*83b0*/  S2R R3, SR_CgaCtaId ;  /* 0x0000000000037919 */ /* 0x004ea20000008800 */
[----:B------:R-:W-:Y:S01]  /*83c0*/  MOV R2, 0x400 ;  /* 0x0000040000027802 */ /* 0x000fe20000000f00 */
[----:B------:R-:W3:Y:S03]  /*83d0*/  S2R R5, SR_TID.X ;  /* 0x0000000000057919 */ /* 0x000ee60000002100 */
[----:B--2---:R-:W-:Y:S02]  /*83e0*/  LEA R2, R3, R2, 0x18 ;  /* 0x0000000203027211 */ /* 0x004fe400078ec0ff */
[----:B------:R-:W-:Y:S02]  /*83f0*/  SHF.L.U32 R3, R17, 0x1f, RZ ;  /* 0x0000001f11037819 */ /* 0x000fe400000006ff */
[----:B---3--:R-:W-:Y:S01]  /*8400*/  LOP3.LUT R5, R5, 0x7f, RZ, 0xc0, !PT ;  /* 0x0000007f05057812 */ /* 0x008fe200078ec0ff */
[----:B------:R-:W-:-:S03]  /*8410*/  IMAD R2, R16, 0x8, R2 ;  /* 0x0000000810027824 */ /* 0x000fc600078e0202 */
[----:B------:R-:W-:Y:S01]  /*8420*/  ISETP.NE.AND P1, PT, R5, RZ, PT ;  /* 0x000000ff0500720c */ /* 0x000fe20003f25270 */
[----:B------:R-:W2:Y:S02]  /*8430*/  SYNCS.PHASECHK.TRANS64.TRYWAIT P2, [R2+URZ+0x22840], R3 ;  /* 0x02284003020075a7 */ /* 0x000ea4000804017f */
[----:B--2---:R-:W-:Y:S10]  /*8440*/  @!P2 BRA `(.L_x_54) ;  /* 0x0000001800bca947 */ /* 0x004ff40003800000 */
.L_x_97:
[----:B------:R-:W-:Y:S05]  /*8450*/  @P1 BRA `(.L_x_55) ;  /* 0x00000000001c1947 */ /* 0x000fea0003800000 */
[----:B------:R-:W3:Y:S01]  /*8460*/  S2R R11, SR_TID.X ;  /* 0x00000000000b7919 */ /* 0x000ee20000002100 */
[----:B------:R-:W-:-:S04]  /*8470*/  MOV R5, 0x3000 ;  /* 0x0000300000057802 */ /* 0x000fc80000000f00 */
[----:B------:R4:W-:Y:S01]  /*8480*/  SYNCS.ARRIVE.TRANS64 RZ, [R2+URZ+0x22830], R5 ;  /* 0x0228300502ff79a7 */ /* 0x0009e2000800003f */
[----:B---3--:R-:W-:-:S04]  /*8490*/  LOP3.LUT R11, R11, 0x1f, RZ, 0xc0, !PT ;  /* 0x0000001f0b0b7812 */ /* 0x008fc800078ec0ff */
[----:B------:R-:W-:-:S13]  /*84a0*/  ISETP.NE.AND P2, PT, R11, RZ, PT ;  /* 0x000000ff0b00720c */ /* 0x000fda0003f45270 */
[----:B----4-:R-:W-:Y:S05]  /*84b0*/  @!P2 BRA `(.L_x_55) ;  /* 0x000000000004a947 */ /* 0x010fea0003800000 */
[----:B------:R-:W-:Y:S01]  /*84c0*/  BPT.TRAP 0x1 ;  /* 0x000000040000795c */ /* 0x000fe20000300000 */
.L_x_55:
[----:B------:R-:W3:Y:S01]  /*84d0*/  S2R R11, SR_CgaCtaId ;  /* 0x00000000000b7919 */ /* 0x000ee20000008800 */
[----:B------:R-:W-:Y:S01]  /*84e0*/  MOV R5, 0x400 ;  /* 0x0000040000057802 */ /* 0x000fe20000000f00 */
[----:B------:R-:W-:Y:S01]  /*84f0*/  IMAD R8, R8, 0x60, RZ ;  /* 0x0000006008087824 */ /* 0x000fe200078e02ff */
[----:B------:R-:W-:Y:S01]  /*8500*/  R2UR UR9, R2 ;  /* 0x00000000020972ca */ /* 0x000fe200000e0000 */
[----:B------:R-:W-:Y:S01]  /*8510*/  UIADD3 UR4, UP0, UR42, 0x370, URZ ;  /* 0x000003702a047890 */ /* 0x000fe2000ff1e03f */
[----:B------:R-:W-:Y:S01]  /*8520*/  R2UR UR12, R0 ;  /* 0x00000000000c72ca */ /* 0x000fe200000e0000 */
[----:B------:R-:W-:Y:S01]  /*8530*/  UMOV UR6, 0x0 ;  /* 0x0000000000067882 */ /* 0x000fe20000000000 */
[----:B-----5:R-:W-:Y:S01]  /*8540*/  R2UR UR13, R4 ;  /* 0x00000000040d72ca */ /* 0x020fe200000e0000 */
[----:B------:R-:W-:Y:S01]  /*8550*/  UIADD3.X UR5, URZ, UR43, URZ, UP0, !UPT ;  /* 0x0000002b3f057290 */ /* 0x000fe200087fe43f */
[----:B------:R-:W-:Y:S01]  /*8560*/  R2UR UR11, R8 ;  /* 0x00000000080b72ca */ /* 0x000fe200000e0000 */
[----:B------:R-:W-:Y:S01]  /*8570*/  UMOV UR7, 0x14f00000 ;  /* 0x14f0000000077882 */ /* 0x000fe20000000000 */
[----:B------:R-:W-:-:S05]  /*8580*/  UMOV UR10, URZ ;  /* 0x0000003f000a7c82 */ /* 0x000fca0008000000 */
[----:B------:R-:W-:Y:S01]  /*8590*/  UIADD3 UR9, UR9, 0x22830, URZ ;  /* 0x0002283009097890 */ /* 0x000fe2000fffe03f */
[----:B---3--:R-:W-:-:S05]  /*85a0*/  LEA R5, R11, R5, 0x18 ;  /* 0x000000050b057211 */ /* 0x008fca00078ec0ff */
[----:B------:R-:W-:-:S05]  /*85b0*/  IMAD R5, R16, 0x3000, R5 ;  /* 0x0000300010057824 */ /* 0x000fca00078e0205 */
[----:B------:R-:W-:-:S13]  /*85c0*/  R2UR UR8, R5 ;  /* 0x00000000050872ca */ /* 0x000fda00000e0000 */
[----:B------:R-:W-:-:S09]  /*85d0*/  UIADD3 UR8, UR8, 0x1c400, URZ ;  /* 0x0001c40008087890 */ /* 0x000fd2000fffe03f */
[----:B------:R3:W-:Y:S01]  /*85e0*/  UTMALDG.4D [UR8], [UR4], desc[UR6] ;  /* 0x00000608040075b4 */ /* 0x0007e20008019000 */
[----:B------:R-:W4:Y:S02]  /*85f0*/  SYNCS.PHASECHK.TRANS64.TRYWAIT P2, [R2+URZ+0x22860], R3 ;  /* 0x02286003020075a7 */ /* 0x000f24000804017f */
[----:B---34-:R-:W-:Y:S05]  /*8600*/  @!P2 BRA `(.L_x_56) ;  /* 0x000000180060a947 */ /* 0x018fea0003800000 */
.L_x_98:
[----:B------:R-:W-:Y:S05]  /*8610*/  @P1 BRA `(.L_x_57) ;  /* 0x00000000001c1947 */ /* 0x000fea0003800000 */
[----:B------:R-:W4:Y:S01]  /*8620*/  S2R R5, SR_TID.X ;  /* 0x0000000000057919 */ /* 0x000f220000002100 */
[----:B--23--:R-:W-:-:S04]  /*8630*/  IMAD.MOV.U32 R3, RZ, RZ, 0xc000 ;  /* 0x0000c000ff037424 */ /* 0x00cfc800078e00ff */
[----:B------:R2:W-:Y:S01]  /*8640*/  SYNCS.ARRIVE.TRANS64 RZ, [R2+URZ+0x22850], R3 ;  /* 0x0228500302ff79a7 */ /* 0x0005e2000800003f */
[----:B----4-:R-:W-:-:S04]  /*8650*/  LOP3.LUT R5, R5, 0x1f, RZ, 0xc0, !PT ;  /* 0x0000001f05057812 */ /* 0x010fc800078ec0ff */
[----:B------:R-:W-:-:S13]  /*8660*/  ISETP.NE.AND P1, PT, R5, RZ, PT ;  /* 0x000000ff0500720c */ /* 0x000fda0003f25270 */
[----:B--2---:R-:W-:Y:S05]  /*8670*/  @!P1 BRA `(.L_x_57) ;  /* 0x0000000000049947 */ /* 0x004fea0003800000 */
[----:B------:R-:W-:Y:S01]  /*8680*/  BPT.TRAP 0x1 ;  /* 0x000000040000795c */ /* 0x000fe20000300000 */
.L_x_57:
[----:B------:R-:W4:Y:S01]  /*8690*/  S2R R5, SR_CgaCtaId ;  /* 0x0000000000057919 */ /* 0x000f220000008800 */
[----:B--23--:R-:W-:Y:S01]  /*86a0*/  MOV R3, 0x400 ;  /* 0x0000040000037802 */ /* 0x00cfe20000000f00 */
[----:B------:R-:W-:Y:S01]  /*86b0*/  UIADD3 UR4, UP0, UR42, 0x470, URZ ;  /* 0x000004702a047890 */ /* 0x000fe2000ff1e03f */
[----:B------:R-:W-:Y:S01]  /*86c0*/  R2UR UR9, R2 ;  /* 0x00000000020972ca */ /* 0x000fe200000e0000 */
[----:B------:R-:W-:Y:S01]  /*86d0*/  UMOV UR10, URZ ;  /* 0x0000003f000a7c82 */ /* 0x000fe20008000000 */
[----:B------:R-:W-:Y:S01]  /*86e0*/  R2UR UR11, R8 ;  /* 0x00000000080b72ca */ /* 0x000fe200000e0000 */
[----:B------:R-:W-:Y:S01]  /*86f0*/  UIADD3.X UR5, URZ, UR43, URZ, UP0, !UPT ;  /* 0x0000002b3f057290 */ /* 0x000fe200087fe43f */
[----:B------:R-:W-:Y:S01]  /*8700*/  R2UR UR12, R0 ;  /* 0x00000000000c72ca */ /* 0x000fe200000e0000 */
[----:B------:R-:W-:Y:S01]  /*8710*/  UMOV UR6, 0x0 ;  /* 0x0000000000067882 */ /* 0x000fe20000000000 */
[----:B------:R-:W-:Y:S01]  /*8720*/  R2UR UR13, R4 ;  /* 0x00000000040d72ca */ /* 0x000fe200000e0000 */
[----:B------:R-:W-:Y:S01]  /*8730*/  UMOV UR7, 0x14f00000 ;  /* 0x14f0000000077882 */ /* 0x000fe20000000000 */
[----:B------:R-:W-:-:S05]  /*8740*/  UMOV UR17, 0x40 ;  /* 0x0000004000117882 */ /* 0x000fca0000000000 */
[----:B------:R-:W-:Y:S01]  /*8750*/  UIADD3 UR9, UR9, 0x22850, URZ ;  /* 0x0002285009097890 */ /* 0x000fe2000fffe03f */
[----:B----4-:R-:W-:-:S05]  /*8760*/  LEA R3, R5, R3, 0x18 ;  /* 0x0000000305037211 */ /* 0x010fca00078ec0ff */
[----:B------:R-:W-:-:S05]  /*8770*/  IMAD R2, R16, 0xc000, R3 ;  /* 0x0000c00010027824 */ /* 0x000fca00078e0203 */
[----:B------:R-:W-:-:S13]  /*8780*/  R2UR UR14, R2 ;  /* 0x00000000020e72ca */ /* 0x000fda00000e0000 */
[----:B------:R-:W-:Y:S02]  /*8790*/  UIADD3 UR8, UR14, 0x400, URZ ;  /* 0x000004000e087890 */ /* 0x000fe4000fffe03f */
[----:B------:R-:W-:Y:S02]  /*87a0*/  UIADD3 UR15, UR14, 0x3400, URZ ;  /* 0x000034000e0f7890 */ /* 0x000fe4000fffe03f */
[----:B------:R-:W-:Y:S02]  /*87b0*/  UIADD3 UR16, UR14, 0x6400, URZ ;  /* 0x000064000e107890 */ /* 0x000fe4000fffe03f */
[----:B------:R-:W-:-:S03]  /*87c0*/  UIADD3 UR14, UR14, 0x9400, URZ ;  /* 0x000094000e0e7890 */ /* 0x000fc6000fffe03f */
[----:B------:R2:W-:Y:S02]  /*87d0*/  UTMALDG.4D [UR8], [UR4], desc[UR6] ;  /* 0x00000608040075b4 */ /* 0x0005e40008019000 */
[----:B--2---:R-:W-:Y:S01]  /*87e0*/  UMOV UR8, UR15 ;  /* 0x0000000f00087c82 */ /* 0x004fe20008000000 */
[----:B------:R-:W-:Y:S01]  /*87f0*/  UMOV UR10, UR17 ;  /* 0x00000011000a7c82 */ /* 0x000fe20008000000 */
[----:B------:R-:W-:Y:S01]  /*8800*/  UMOV UR15, 0x80 ;  /* 0x00000080000f7882 */ /* 0x000fe20000000000 */
        /* <DEDUP_REMOVED lines=8> */
[----:B--2---:R-:W-:Y:S01]  /*8890*/  NOP ;  /* 0x0000000000007918 */ /* 0x004fe20000000000 */
.L_x_52:
[----:B------:R-:W-:Y:S05]  /*88a0*/  BSYNC B0 ;  /* 0x0000000000007941 */ /* 0x000fea0003800000 */
.L_x_51:
[----:B------:R-:W2:Y:S01]  /*88b0*/  LDL.LU R3, [R1+0x8] ;  /* 0x0000080001037983 */ /* 0x000ea20000300800 */
[----:B------:R-:W-:-:S04]  /*88c0*/  IADD3 R16, R16, 0x1, RZ ;  /* 0x0000000110107810 */ /* 0x000fc80007ffe0ff */
[----:B------:R-:W-:-:S04]  /*88d0*/  ISETP.NE.AND P1, PT, R16, 0x2, PT ;  /* 0x000000021000780c */ /* 0x000fc80003f25270 */
[----:B------:R-:W-:Y:S02]  /*88e0*/  SEL R2, RZ, 0x1, P1 ;  /* 0x00000001ff027807 */ /* 0x000fe40000800000 */
[----:B------:R-:W-:Y:S02]  /*88f0*/  SEL R16, R16, RZ, P1 ;  /* 0x000000ff10107207 */ /* 0x000fe40000800000 */
[----:B------:R-:W-:Y:S01]  /*8900*/  LOP3.LUT R17, R17, R2, RZ, 0x3c, !PT ;  /* 0x0000000211117212 */ /* 0x000fe200078e3cff */
[----:B--2---:R-:W-:-:S07]  /*8910*/  VIADD R8, R3, 0xfffffffd ;  /* 0xfffffffd03087836 */ /* 0x004fce0000000000 */
.L_x_50:
[----:B------:R-:W-:Y:S01]  /*8920*/  IADD3 R10, -R10, RZ, RZ ;  /* 0x000000ff0a0a7210 */ /* 0x000fe20007ffe1ff */
[----:B------:R-:W-:Y:S03]  /*8930*/  BSSY B0, `(.L_x_49) ;  /* 0x00000dc000007945 */ /* 0x000fe60003800000 */
[----:B------:R-:W-:-:S13]  /*8940*/  ISETP.NE.AND P1, PT, R9, R10, PT ;  /* 0x0000000a0900720c */ /* 0x000fda0003f25270 */
[----:B------:R-:W-:Y:S05]  /*8950*/  @!P1 BRA `(.L_x_58) ;  /* 0x0000000c00649947 */ /* 0x000fea0003800000 */
.L_x_73:
[----:B------:R-:W-:Y:S04]  /*8960*/  BSSY B1, `(.L_x_59) ;  /* 0x0000065000017945 */ /* 0x000fe80003800000 */
[----:B------:R-:W-:Y:S05]  /*8970*/  @!P6 BRA `(.L_x_60) ;  /* 0x00000004008ce947 */ /* 0x000fea0003800000 */
[----:B-1----:R-:W-:Y:S01]  /*8980*/  IMAD.MOV.U32 R9, RZ, RZ, R8 ;  /* 0x000000ffff097224 */ /* 0x002fe200078e0008 */
[----:B------:R-:W-:Y:S06]  /*8990*/  @!P0 BRA `(.L_x_61) ;  /* 0x0000000000488947 */ /* 0x000fec0003800000 */
[----:B------:R-:W1:Y:S01]  /*89a0*/  LDC R10, c[0x0][0x41c] ;  /* 0x00010700ff0a7b82 */ /* 0x000e620000000800 */
[----:B------:R-:W-:Y:S02]  /*89b0*/  ULDC.64 UR4, c[0x0][0x408] ;  /* 0x0001020000047ab9 */ /* 0x000fe40000000a00 */
[----:B------:R-:W-:-:S04]  /*89c0*/  IMAD R11, R7, UR4, RZ ;  /* 0x00000004070b7c24 */ /* 0x000fc8000f8e02ff */
[----:B------:R-:W-:Y:S01]  /*89d0*/  IMAD R11, R6, UR5, R11 ;  /* 0x00000005060b7c24 */ /* 0x000fe2000f8e020b */
[----:B-1----:R-:W-:-:S13]  /*89e0*/  ISETP.NE.AND P1, PT, R10, 0x1, PT ;  /* 0x000000010a00780c */ /* 0x002fda0003f25270 */
[----:B------:R-:W1:Y:S02]  /*89f0*/  @P1 LDC.64 R2, c[0x0][0x420] ;  /* 0x00010800ff021b82 */ /* 0x000e640000000a00 */
[----:B-1----:R-:W-:Y:S01]  /*8a00*/  @P1 IMAD.HI.U32 R4, R8, R2, RZ ;  /* 0x0000000208041227 */ /* 0x002fe200078e00ff */
[----:B------:R-:W-:-:S04]  /*8a10*/  MOV R2, R8 ;  /* 0x0000000800027202 */ /* 0x000fc80000000f00 */
[----:B------:R-:W-:Y:S02]  /*8a20*/  @P1 SHF.R.U32.HI R2, RZ, R3, R4 ;  /* 0x00000003ff021219 */ /* 0x000fe40000011604 */
[----:B------:R-:W1:Y:S02]  /*8a30*/  LDC.64 R4, c[0x0][0x3f8] ;  /* 0x0000fe00ff047b82 */ /* 0x000e640000000a00 */
[--C-:B------:R-:W-:Y:S01]  /*8a40*/  SHF.R.S32.HI R3, RZ, 0x1f, R2.reuse ;  /* 0x0000001fff037819 */ /* 0x100fe20000011402 */
[--C-:B------:R-:W-:Y:S02]  /*8a50*/  IMAD.MOV R9, RZ, RZ, -R2.reuse ;  /* 0x000000ffff097224 */ /* 0x100fe400078e0a02 */
[----:B------:R-:W-:-:S04]  /*8a60*/  IMAD.WIDE.U32 R2, R6, UR4, R2 ;  /* 0x0000000406027c25 */ /* 0x000fc8000f8e0002 */
[----:B------:R-:W-:Y:S01]  /*8a70*/  IMAD R9, R10, R9, R8 ;  /* 0x000000090a097224 */ /* 0x000fe200078e0208 */
[----:B------:R-:W-:Y:S02]  /*8a80*/  IADD3 R11, R11, R3, RZ ;  /* 0x000000030b0b7210 */ /* 0x000fe40007ffe0ff */
[----:B-1----:R-:W-:-:S04]  /*8a90*/  LEA R4, P1, R2, R4, 0x2 ;  /* 0x0000000402047211 */ /* 0x002fc800078210ff */
[----:B------:R-:W-:-:S05]  /*8aa0*/  LEA.HI.X R5, R2, R5, R11, 0x2, P1 ;  /* 0x0000000502057211 */ /* 0x000fca00008f140b */
[----:B------:R1:W5:Y:S04]  /*8ab0*/  LDG.E R4, desc[UR40][R4.64] ;  /* 0x0000002804047981 */ /* 0x000368000c1e1900 */
.L_x_61:
[----:B------:R-:W2:Y:S01]  /*8ac0*/  S2R R3, SR_CgaCtaId ;  /* 0x0000000000037919 */ /* 0x000ea20000008800 */
[----:B------:R-:W-:Y:S01]  /*8ad0*/  MOV R2, 0x400 ;  /* 0x0000040000027802 */ /* 0x000fe20000000f00 */
[----:B-1----:R-:W1:Y:S03]  /*8ae0*/  S2R R5, SR_TID.X ;  /* 0x0000000000057919 */ /* 0x002e660000002100 */
[----:B--2---:R-:W-:Y:S02]  /*8af0*/  LEA R2, R3, R2, 0x18 ;  /* 0x0000000203027211 */ /* 0x004fe400078ec0ff */
[----:B-1----:R-:W-:-:S03]  /*8b00*/  LOP3.LUT R5, R5, 0x7f, RZ, 0xc0, !PT ;  /* 0x0000007f05057812 */ /* 0x002fc600078ec0ff */
[----:B------:R-:W-:Y:S01]  /*8b10*/  IMAD R3, R16, 0x8, R2 ;  /* 0x0000000810037824 */ /* 0x000fe200078e0202 */
[----:B------:R-:W-:Y:S02]  /*8b20*/  SHF.L.U32 R2, R17, 0x1f, RZ ;  /* 0x0000001f11027819 */ /* 0x000fe400000006ff */
[----:B------:R-:W-:Y:S02]  /*8b30*/  ISETP.NE.AND P1, PT, R5, RZ, PT ;  /* 0x000000ff0500720c */ /* 0x000fe40003f25270 */
[----:B------:R-:W1:Y:S02]  /*8b40*/  SYNCS.PHASECHK.TRANS64.TRYWAIT P2, [R3+URZ+0x22840], R2 ;  /* 0x02284002030075a7 */ /* 0x000e64000804017f */
[----:B-1----:R-:W-:Y:S09]  /*8b50*/  @!P2 BRA `(.L_x_62) ;  /* 0x000000140020a947 */ /* 0x002ff20003800000 */
.L_x_99:
[----:B------:R-:W-:Y:S05]  /*8b60*/  @P1 BRA `(.L_x_63) ;  /* 0x00000000001c1947 */ /* 0x000fea0003800000 */
[----:B------:R-:W2:Y:S01]  /*8b70*/  S2R R5, SR_TID.X ;  /* 0x0000000000057919 */ /* 0x000ea20000002100 */
[----:B------:R-:W-:-:S04]  /*8b80*/  MOV R10, 0x3000 ;  /* 0x00003000000a7802 */ /* 0x000fc80000000f00 */
[----:B------:R3:W-:Y:S01]  /*8b90*/  SYNCS.ARRIVE.TRANS64 RZ, [R3+URZ+0x22830], R10 ;  /* 0x0228300a03ff79a7 */ /* 0x0007e2000800003f */
[----:B--2---:R-:W-:-:S04]  /*8ba0*/  LOP3.LUT R5, R5, 0x1f, RZ, 0xc0, !PT ;  /* 0x0000001f05057812 */ /* 0x004fc800078ec0ff */
[----:B------:R-:W-:-:S13]  /*8bb0*/  ISETP.NE.AND P2, PT, R5, RZ, PT ;  /* 0x000000ff0500720c */ /* 0x000fda0003f45270 */
[----:B---3--:R-:W-:Y:S05]  /*8bc0*/  @!P2 BRA `(.L_x_63) ;  /* 0x000000000004a947 */ /* 0x008fea0003800000 */
[----:B------:R-:W-:Y:S01]  /*8bd0*/  BPT.TRAP 0x1 ;  /* 0x000000040000795c */ /* 0x000fe20000300000 */
.L_x_63:
[----:B------:R-:W2:Y:S01]  /*8be0*/  S2R R10, SR_CgaCtaId ;  /* 0x00000000000a7919 */ /* 0x000ea20000008800 */
[----:B------:R-:W-:Y:S01]  /*8bf0*/  MOV R5, 0x400 ;  /* 0x0000040000057802 */ /* 0x000fe20000000f00 */
[----:B------:R-:W-:Y:S01]  /*8c00*/  UIADD3 UR4, UP0, UR42, 0x370, URZ ;  /* 0x000003702a047890 */ /* 0x000fe2000ff1e03f */
[----:B------:R-:W-:Y:S01]  /*8c10*/  R2UR UR9, R3 ;  /* 0x00000000030972ca */ /* 0x000fe200000e0000 */
[----:B------:R-:W-:Y:S01]  /*8c20*/  UMOV UR6, 0x0 ;  /* 0x0000000000067882 */ /* 0x000fe20000000000 */
[----:B------:R-:W-:Y:S01]  /*8c30*/  R2UR UR12, R0 ;  /* 0x00000000000c72ca */ /* 0x000fe200000e0000 */
[----:B------:R-:W-:Y:S01]  /*8c40*/  UIADD3.X UR5, URZ, UR43, URZ, UP0, !UPT ;  /* 0x0000002b3f057290 */ /* 0x000fe200087fe43f */
[----:B-----5:R-:W-:Y:S01]  /*8c50*/  R2UR UR13, R4 ;  /* 0x00000000040d72ca */ /* 0x020fe200000e0000 */
[----:B------:R-:W-:Y:S01]  /*8c60*/  UMOV UR7, 0x14f00000 ;  /* 0x14f0000000077882 */ /* 0x000fe20000000000 */
[----:B------:R-:W-:-:S07]  /*8c70*/  UMOV UR10, URZ ;  /* 0x0000003f000a7c82 */ /* 0x000fce0008000000 */
[----:B------:R-:W-:Y:S01]  /*8c80*/  UIADD3 UR9, UR9, 0x22830, URZ ;  /* 0x0002283009097890 */ /* 0x000fe2000fffe03f */
[----:B--2---:R-:W-:-:S05]  /*8c90*/  LEA R5, R10, R5, 0x18 ;  /* 0x000000050a057211 */ /* 0x004fca00078ec0ff */
[----:B------:R-:W-:-:S05]  /*8ca0*/  IMAD R5, R16, 0x3000, R5 ;  /* 0x0000300010057824 */ /* 0x000fca00078e0205 */
[----:B------:R-:W-:Y:S01]  /*8cb0*/  R2UR UR8, R5 ;  /* 0x00000000050872ca */ /* 0x000fe200000e0000 */
[----:B------:R-:W-:-:S05]  /*8cc0*/  IMAD R5, R9, 0x60, RZ ;  /* 0x0000006009057824 */ /* 0x000fca00078e02ff */
[----:B------:R-:W-:-:S07]  /*8cd0*/  R2UR UR11, R5 ;  /* 0x00000000050b72ca */ /* 0x000fce00000e0000 */
[----:B------:R-:W-:-:S09]  /*8ce0*/  UIADD3 UR8, UR8, 0x1c400, URZ ;  /* 0x0001c40008087890 */ /* 0x000fd2000fffe03f */
[----:B------:R2:W-:Y:S01]  /*8cf0*/  UTMALDG.4D [UR8], [UR4], desc[UR6] ;  /* 0x00000608040075b4 */ /* 0x0005e20008019000 */
[----:B------:R-:W3:Y:S02]  /*8d00*/  SYNCS.PHASECHK.TRANS64.TRYWAIT P2, [R3+URZ+0x22860], R2 ;  /* 0x02286002030075a7 */ /* 0x000ee4000804017f */
[----:B--23--:R-:W-:Y:S05]  /*8d10*/  @!P2 BRA `(.L_x_64) ;  /* 0x0000001000c4a947 */ /* 0x00cfea0003800000 */
.L_x_100:
[----:B------:R-:W-:Y:S05]  /*8d20*/  @P1 BRA `(.L_x_65) ;  /* 0x00000000001c1947 */ /* 0x000fea0003800000 */
[----:B------:R-:W3:Y:S01]  /*8d30*/  S2R R9, SR_TID.X ;  /* 0x0000000000097919 */ /* 0x000ee20000002100 */
[----:B-12---:R-:W-:-:S04]  /*8d40*/  IMAD.MOV.U32 R2, RZ, RZ, 0xc000 ;  /* 0x0000c000ff027424 */ /* 0x006fc800078e00ff */
[----:B------:R4:W-:Y:S01]  /*8d50*/  SYNCS.ARRIVE.TRANS64 RZ, [R3+URZ+0x22850], R2 ;  /* 0x0228500203ff79a7 */ /* 0x0009e2000800003f */
[----:B---3--:R-:W-:-:S04]  /*8d60*/  LOP3.LUT R9, R9, 0x1f, RZ, 0xc0, !PT ;  /* 0x0000001f09097812 */ /* 0x008fc800078ec0ff */
[----:B------:R-:W-:-:S13]  /*8d70*/  ISETP.NE.AND P1, PT, R9, RZ, PT ;  /* 0x000000ff0900720c */ /* 0x000fda0003f25270 */
[----:B----4-:R-:W-:Y:S05]  /*8d80*/  @!P1 BRA `(.L_x_65) ;  /* 0x0000000000049947 */ /* 0x010fea0003800000 */
[----:B------:R-:W-:Y:S01]  /*8d90*/  BPT.TRAP 0x1 ;  /* 0x000000040000795c */ /* 0x000fe20000300000 */
.L_x_65:
[----:B------:R-:W3:Y:S01]  /*8da0*/  S2R R9, SR_CgaCtaId ;  /* 0x0000000000097919 */ /* 0x000ee20000008800 */
[----:B-12---:R-:W-:Y:S01]  /*8db0*/  MOV R2, 0x400 ;  /* 0x0000040000027802 */ /* 0x006fe20000000f00 */
        /* <DEDUP_REMOVED lines=11> */
[----:B---3--:R-:W-:-:S05]  /*8e70*/  LEA R2, R9, R2, 0x18 ;  /* 0x0000000209027211 */ /* 0x008fca00078ec0ff */
[----:B------:R-:W-:-:S05]  /*8e80*/  IMAD R2, R16, 0xc000, R2 ;  /* 0x0000c00010027824 */ /* 0x000fca00078e0202 */
[----:B------:R-:W-:-:S13]  /*8e90*/  R2UR UR14, R2 ;  /* 0x00000000020e72ca */ /* 0x000fda00000e0000 */
[----:B------:R-:W-:Y:S02]  /*8ea0*/  UIADD3 UR8, UR14, 0x400, URZ ;  /* 0x000004000e087890 */ /* 0x000fe4000fffe03f */
[----:B------:R-:W-:Y:S02]  /*8eb0*/  UIADD3 UR15, UR14, 0x3400, URZ ;  /* 0x000034000e0f7890 */ /* 0x000fe4000fffe03f */
[----:B------:R-:W-:Y:S02]  /*8ec0*/  UIADD3 UR16, UR14, 0x6400, URZ ;  /* 0x000064000e107890 */ /* 0x000fe4000fffe03f */
[----:B------:R-:W-:-:S03]  /*8ed0*/  UIADD3 UR14, UR14, 0x9400, URZ ;  /* 0x000094000e0e7890 */ /* 0x000fc6000fffe03f */
[----:B------:R1:W-:Y:S02]  /*8ee0*/  UTMALDG.4D [UR8], [UR4], desc[UR6] ;  /* 0x00000608040075b4 */ /* 0x0003e40008019000 */
[----:B-1----:R-:W-:Y:S01]  /*8ef0*/  UMOV UR8, UR15 ;  /* 0x0000000f00087c82 */ /* 0x002fe20008000000 */
[----:B------:R-:W-:Y:S01]  /*8f00*/  UMOV UR10, UR17 ;  /* 0x00000011000a7c82 */ /* 0x000fe20008000000 */
[----:B------:R-:W-:Y:S01]  /*8f10*/  UMOV UR15, 0x80 ;  /* 0x00000080000f7882 */ /* 0x000fe20000000000 */
[----:B------:R1:W-:Y:S02]  /*8f20*/  UTMALDG.4D [UR8], [UR4], desc[UR6] ;  /* 0x00000608040075b4 */ /* 0x0003e40008019000 */
[----:B-1----:R-:W-:Y:S01]  /*8f30*/  UMOV UR8, UR16 ;  /* 0x0000001000087c82 */ /* 0x002fe20008000000 */
[----:B------:R-:W-:Y:S01]  /*8f40*/  UMOV UR10, UR15 ;  /* 0x0000000f000a7c82 */ /* 0x000fe20008000000 */
[----:B------:R-:W-:Y:S01]  /*8f50*/  UMOV UR15, 0xc0 ;  /* 0x000000c0000f7882 */ /* 0x000fe20000000000 */
[----:B------:R1:W-:Y:S02]  /*8f60*/  UTMALDG.4D [UR8], [UR4], desc[UR6] ;  /* 0x00000608040075b4 */ /* 0x0003e40008019000 */
[----:B-1----:R-:W-:Y:S01]  /*8f70*/  UMOV UR8, UR14 ;  /* 0x0000000e00087c82 */ /* 0x002fe20008000000 */
[----:B------:R-:W-:-:S02]  /*8f80*/  UMOV UR10, UR15 ;  /* 0x0000000f000a7c82 */ /* 0x000fc40008000000 */
[----:B------:R2:W-:Y:S02]  /*8f90*/  UTMALDG.4D [UR8], [UR4], desc[UR6] ;  /* 0x00000608040075b4 */ /* 0x0005e40008019000 */
[----:B--2---:R-:W-:Y:S01]  /*8fa0*/  NOP ;  /* 0x0000000000007918 */ /* 0x004fe20000000000 */
.L_x_60:
[----:B------:R-:W-:Y:S05]  /*8fb0*/  BSYNC B1 ;  /* 0x0000000000017941 */ /* 0x000fea0003800000 */
.L_x_59:
[----:B-1----:R-:W-:Y:S01]  /*8fc0*/  IADD3 R9, R16, 0x1, RZ ;  /* 0x0000000110097810 */ /* 0x002fe20007ffe0ff */
[----:B------:R-:W-:Y:S03]  /*8fd0*/  BSSY B1, `(.L_x_66) ;  /* 0x0000069000017945 */ /* 0x000fe60003800000 */
[----:B------:R-:W-:-:S04]  /*8fe0*/  ISETP.NE.AND P1, PT, R9, 0x2, PT ;  /* 0x000000020900780c */ /* 0x000fc80003f25270 */
[----:B------:R-:W-:Y:S02]  /*8ff0*/  SEL R2, RZ, 0x1, P1 ;  /* 0x00000001ff027807 */ /* 0x000fe40000800000 */
[----:B------:R-:W-:Y:S02]  /*9000*/  SEL R9, R9, RZ, P1 ;  /* 0x000000ff09097207 */ /* 0x000fe40000800000 */
[----:B------:R-:W-:Y:S01]  /*9010*/  LOP3.LUT R17, R17, R2, RZ, 0x3c, !PT ;  /* 0x0000000211117212 */ /* 0x000fe200078e3cff */
[----:B------:R-:W-:Y:S06]  /*9020*/  @!P6 BRA `(.L_x_67) ;  /* 0x00000004008ce947 */ /* 0x000fec0003800000 */
[----:B------:R-:W-:Y:S01]  /*9030*/  VIADD R10, R8, 0xffffffff ;  /* 0xffffffff080a7836 */ /* 0x000fe20000000000 */
        /* <DEDUP_REMOVED lines=9> */
[----:B------:R-:W-:-:S05]  /*90d0*/  @P1 SHF.R.U32.HI R2, RZ, R3, R4 ;  /* 0x00000003ff021219 */ /* 0x000fca0000011604 */
[----:B------:R-:W-:-:S04]  /*90e0*/  IMAD.MOV R3, RZ, RZ, -R2 ;  /* 0x000000ffff037224 */ /* 0x000fc800078e0a02 */
[----:B------:R-:W-:Y:S01]  /*90f0*/  IMAD R10, R5, R3, R10 ;  /* 0x00000003050a7224 */ /* 0x000fe200078e020a */
[--C-:B------:R-:W-:Y:S01]  /*9100*/  SHF.R.S32.HI R3, RZ, 0x1f, R2.reuse ;  /* 0x0000001fff037819 */ /* 0x100fe20000011402 */
[----:B------:R-:W1:Y:S02]  /*9110*/  LDC.64 R4, c[0x0][0x3f8] ;  /* 0x0000fe00ff047b82 */ /* 0x000e640000000a00 */
[----:B------:R-:W-:-:S05]  /*9120*/  IMAD.WIDE.U32 R2, R6, UR4, R2 ;  /* 0x0000000406027c25 */ /* 0x000fca000f8e0002 */
[----:B------:R-:W-:Y:S02]  /*9130*/  IADD3 R11, R11, R3, RZ ;  /* 0x000000030b0b7210 */ /* 0x000fe40007ffe0ff */
[----:B-1----:R-:W-:-:S04]  /*9140*/  LEA R4, P1, R2, R4, 0x2 ;  /* 0x0000000402047211 */ /* 0x002fc800078210ff */
[----:B------:R-:W-:-:S05]  /*9150*/  LEA.HI.X R5, R2, R5, R11, 0x2, P1 ;  /* 0x0000000502057211 */ /* 0x000fca00008f140b */
[----:B------:R1:W5:Y:S04]  /*9160*/  LDG.E R4, desc[UR40][R4.64] ;  /* 0x0000002804047981 */ /* 0x000368000c1e1900 */
.L_x_68:
        /* <DEDUP_REMOVED lines=10> */
.L_x_101:
        /* <DEDUP_REMOVED lines=8> */
.L_x_70:
[----:B------:R-:W2:Y:S01]  /*9290*/  S2R R11, SR_CgaCtaId ;  /* 0x00000000000b7919 */ /* 0x000ea20000008800 */
        /* <DEDUP_REMOVED lines=12> */
[----:B--2---:R-:W-:-:S05]  /*9360*/  LEA R5, R11, R5, 0x18 ;  /* 0x000000050b057211 */ /* 0x004fca00078ec0ff */
[----:B------:R-:W-:-:S05]  /*9370*/  IMAD R5, R9, 0x3000, R5 ;  /* 0x0000300009057824 */ /* 0x000fca00078e0205 */
[----:B------:R-:W-:-:S13]  /*9380*/  R2UR UR8, R5 ;  /* 0x00000000050872ca */ /* 0x000fda00000e0000 */
[----:B------:R-:W-:-:S09]  /*9390*/  UIADD3 UR8, UR8, 0x1c400, URZ ;  /* 0x0001c40008087890 */ /* 0x000fd2000fffe03f */
[----:B------:R2:W-:Y:S01]  /*93a0*/  UTMALDG.4D [UR8], [UR4], desc[UR6] ;  /* 0x00000608040075b4 */ /* 0x0005e20008019000 */
[----:B------:R-:W3:Y:S02]  /*93b0*/  SYNCS.PHASECHK.TRANS64.TRYWAIT P2, [R3+URZ+0x22860], R2 ;  /* 0x02286002030075a7 */ /* 0x000ee4000804017f */
[----:B--23--:R-:W-:Y:S05]  /*93c0*/  @!P2 BRA `(.L_x_71) ;  /* 0x0000000c0040a947 */ /* 0x00cfea0003800000 */
.L_x_102:
        /* <DEDUP_REMOVED lines=8> */
.L_x_72:
        /* <DEDUP_REMOVED lines=32> */
[----:B-1----:R-:W-:Y:S01]  /*9650*/  NOP ;  /* 0x0000000000007918 */ /* 0x002fe20000000000 */
.L_x_67:
[----:B------:R-:W-:Y:S05]  /*9660*/  BSYNC B1 ;  /* 0x0000000000017941 */ /* 0x000fea0003800000 */
.L_x_66:
[C---:B------:R-:W-:Y:S01]  /*9670*/  ISETP.GT.AND P2, PT, R8.reuse, 0x1, PT ;  /* 0x000000010800780c */ /* 0x040fe20003f44270 */
[----:B------:R-:W-:Y:S01]  /*9680*/  VIADD R8, R8, 0xfffffffe ;  /* 0xfffffffe08087836 */ /* 0x000fe20000000000 */
[----:B------:R-:W-:-:S04]  /*9690*/  IADD3 R9, R9, 0x1, RZ ;  /* 0x0000000109097810 */ /* 0x000fc80007ffe0ff */
[----:B------:R-:W-:-:S04]  /*96a0*/  ISETP.NE.AND P1, PT, R9, 0x2, PT ;  /* 0x000000020900780c */ /* 0x000fc80003f25270 */
[----:B------:R-:W-:Y:S02]  /*96b0*/  SEL R2, RZ, 0x1, P1 ;  /* 0x00000001ff027807 */ /* 0x000fe40000800000 */
[----:B------:R-:W-:Y:S02]  /*96c0*/  SEL R16, R9, RZ, P1 ;  /* 0x000000ff09107207 */ /* 0x000fe40000800000 */
[----:B------:R-:W-:Y:S01]  /*96d0*/  LOP3.LUT R17, R17, R2, RZ, 0x3c, !PT ;  /* 0x0000000211117212 */ /* 0x000fe200078e3cff */
[----:B------:R-:W-:Y:S06]  /*96e0*/  @P2 BRA `(.L_x_73) ;  /* 0xfffffff0009c2947 */ /* 0x000fec000383ffff */
.L_x_58:
[----:B------:R-:W-:Y:S05]  /*96f0*/  BSYNC B0 ;  /* 0x0000000000007941 */ /* 0x000fea0003800000 */
.L_x_49:
[----:B------:R-:W2:Y:S01]  /*9700*/  LDL.LU R2, [R1+0xc] ;  /* 0x00000c0001027983 */ /* 0x000ea20000300800 */
[----:B------:R-:W-:-:S03]  /*9710*/  ULDC UR4, c[0x0][0xda4] ;  /* 0x0003690000047ab9 */ /* 0x000fc60000000800 */
[----:B------:R-:W3:Y:S01]  /*9720*/  LDL.LU R0, [R1+0x18] ;  /* 0x0000180001007983 */ /* 0x000ee20000300800 */
[----:B--2---:R-:W-:Y:S01]  /*9730*/  IADD3 R2, R2, UR36, RZ ;  /* 0x0000002402027c10 */ /* 0x004fe2000fffe0ff */
[----:B---3--:R-:W-:-:S04]  /*9740*/  VIADD R0, R0, 0x1 ;  /* 0x0000000100007836 */ /* 0x008fc80000000000 */
[----:B------:R2:W-:Y:S01]  /*9750*/  STL [R1+0xc], R2 ;  /* 0x00000c0201007387 */ /* 0x0005e20000100800 */
[----:B------:R-:W-:-:S03]  /*9760*/  ISETP.GE.AND P0, PT, R2, UR4, PT ;  /* 0x0000000402007c0c */ /* 0x000fc6000bf06270 */
[----:B------:R2:W-:Y:S10]  /*9770*/  STL [R1+0x18], R0 ;  /* 0x0000180001007387 */ /* 0x0005f40000100800 */
[----:B--2---:R-:W-:Y:S05]  /*9780*/  @!P0 BRA `(.L_x_74) ;  /* 0xffffffd800088947 */ /* 0x004fea000383ffff */
[----:B------:R-:W-:-:S07]  /*9790*/  LOP3.LUT R2, R0, 0x1, RZ, 0xc, !PT ;  /* 0x0000000100027812 */ /* 0x000fce00078e0cff */
.L_x_32:
[----:B------:R-:W2:Y:S01]  /*97a0*/  S2R R3, SR_CgaCtaId ;  /* 0x0000000000037919 */ /* 0x000ea20000008800 */
[----:B------:R-:W-:Y:S01]  /*97b0*/  MOV R0, 0x400 ;  /* 0x0000040000007802 */ /* 0x000fe20000000f00 */
[----:B------:R-:W-:Y:S03]  /*97c0*/  BSSY B0, `(.L_x_75) ;  /* 0x0000005000007945 */ /* 0x000fe60003800000 */
[----:B--2---:R-:W-:Y:S02]  /*97d0*/  LEA R0, R3, R0, 0x18 ;  /* 0x0000000003007211 */ /* 0x004fe400078ec0ff */
[----:B------:R-:W-:-:S04]  /*97e0*/  SHF.L.U32 R3, R2, 0x1f, RZ ;  /* 0x0000001f02037819 */ /* 0x000fc800000006ff */
[----:B------:R-:W2:Y:S02]  /*97f0*/  SYNCS.PHASECHK.TRANS64.TRYWAIT P0, [R0+URZ+0x22820], R3 ;  /* 0x02282003000075a7 */ /* 0x000ea4000800017f */
[----:B--2---:R-:W-:Y:S05]  /*9800*/  @!P0 BRA `(.L_x_76) ;  /* 0x0000000800448947 */ /* 0x004fea0003800000 */
.L_x_103:
[----:B------:R-:W-:Y:S05]  /*9810*/  BSYNC B0 ;  /* 0x0000000000007941 */ /* 0x000fea0003800000 */
.L_x_75:
[----:B------:R-:W-:-:S03]  /*9820*/  UMOV UR4, 0xffffffff ;  /* 0xffffffff00047882 */ /* 0x000fc60000000000 */
[----:B------:R-:W-:Y:S05]  /*9830*/  BRA.DIV UR4, `(.L_x_77) ;  /* 0x0000000a044c7947 */ /* 0x000fea000b800000 */
[----:B------:R-:W3:Y:S02]  /*9840*/  S2R R2, SR_TID.X ;  /* 0x0000000000027919 */ /* 0x000ee40000002100 */
[----:B---3--:R-:W-:-:S04]  /*9850*/  SHF.R.U32.HI R2, RZ, 0x5, R2 ;  /* 0x00000005ff027819 */ /* 0x008fc80000011602 */
[----:B------:R-:W-:-:S05]  /*9860*/  LOP3.LUT R2, R2, 0x3, RZ, 0xc0, !PT ;  /* 0x0000000302027812 */ /* 0x000fca00078ec0ff */
[----:B------:R3:W4:Y:S02]  /*9870*/  SHFL.IDX PT, R14, R2, RZ, 0x1f ;  /* 0x00001fff020e7589 */ /* 0x00072400000e0000 */
.L_x_106:
[----:B----4-:R-:W-:Y:S01]  /*9880*/  ISETP.NE.AND P0, PT, R14, RZ, PT ;  /* 0x000000ff0e00720c */ /* 0x010fe20003f05270 */
[----:B------:R-:W-:-:S12]  /*9890*/  BSSY B0, `(.L_x_78) ;  /* 0x0000024000007945 */ /* 0x000fd80003800000 */
[----:B------:R-:W-:Y:S05]  /*98a0*/  @P0 BRA `(.L_x_79) ;  /* 0x0000000000880947 */ /* 0x000fea0003800000 */
[----:B------:R-:W-:-:S03]  /*98b0*/  UMOV UR4, 0xffffffff ;  /* 0xffffffff00047882 */ /* 0x000fc60000000000 */
[----:B------:R-:W-:Y:S05]  /*98c0*/  BRA.DIV UR4, `(.L_x_80) ;  /* 0x0000000a045c7947 */ /* 0x000fea000b800000 */
[----:B------:R-:W-:-:S13]  /*98d0*/  ELECT P6, URZ, PT ;  /* 0x00000000003f782f */ /* 0x000fda00038c0000 */
.L_x_109:
[----:B------:R-:W-:Y:S05]  /*98e0*/  @!P6 BRA `(.L_x_79) ;  /* 0x000000000078e947 */ /* 0x000fea0003800000 */
[----:B------:R-:W-:-:S06]  /*98f0*/  ULOP3.LUT UR4, UR38, 0x2, URZ, 0xfc, !UPT ;  /* 0x0000000226047892 */ /* 0x000fcc000f8efc3f */
[----:B---3--:R-:W-:-:S04]  /*9900*/  MOV R2, UR4 ;  /* 0x0000000400027c02 */ /* 0x008fc80008000f00 */
[----:B------:R-:W-:-:S13]  /*9910*/  ISETP.NE.AND P2, PT, R2, 0x3, PT ;  /* 0x000000030200780c */ /* 0x000fda0003f45270 */
[----:B------:R-:W-:Y:S05]  /*9920*/  @!P2 BRA `(.L_x_81) ;  /* 0x000000000004a947 */ /* 0x000fea0003800000 */
[----:B------:R-:W-:Y:S01]  /*9930*/  BPT.TRAP 0x1 ;  /* 0x000000040000795c */ /* 0x000fe20000300000 */
.L_x_81:
[----:B--2---:R-:W-:Y:S01]  /*9940*/  VIADD R3, R0, 0x22840 ;  /* 0x0002284000037836 */ /* 0x004fe20000000000 */
[----:B------:R-:W-:Y:S01]  /*9950*/  SHF.L.U32 R5, R17, 0x1f, RZ ;  /* 0x0000001f11057819 */ /* 0x000fe200000006ff */
[----:B------:R-:W-:-:S03]  /*9960*/  VIADD R2, R16, 0x1 ;  /* 0x0000000110027836 */ /* 0x000fc60000000000 */
[----:B------:R-:W-:Y:S02]  /*9970*/  LEA R6, R16, R3, 0x3 ;  /* 0x0000000310067211 */ /* 0x000fe400078e18ff */
[----:B------:R-:W-:Y:S02]  /*9980*/  ISETP.NE.AND P1, PT, R2, 0x2, PT ;  /* 0x000000020200780c */ /* 0x000fe40003f25270 */
[----:B------:R-:W2:Y:S02]  /*9990*/  SYNCS.PHASECHK.TRANS64.TRYWAIT P0, [R6+URZ], R5 ;  /* 0x00000005060075a7 */ /* 0x000ea4000800017f */
[----:B------:R-:W-:-:S04]  /*99a0*/  SEL R4, RZ, 0x1, P1 ;  /* 0x00000001ff047807 */ /* 0x000fc80000800000 */
[----:B------:R-:W-:Y:S02]  /*99b0*/  LOP3.LUT R17, R17, R4, RZ, 0x3c, !PT ;  /* 0x0000000411117212 */ /* 0x000fe400078e3cff */
[----:B------:R-:W-:Y:S02]  /*99c0*/  SEL R4, R2, RZ, P1 ;  /* 0x000000ff02047207 */ /* 0x000fe40000800000 */
[----:B------:R-:W-:Y:S02]  /*99d0*/  SHF.L.U32 R2, R17, 0x1f, RZ ;  /* 0x0000001f11027819 */ /* 0x000fe400000006ff */
[----:B------:R-:W-:Y:S01]  /*99e0*/  LEA R3, R4, R3, 0x3 ;  /* 0x0000000304037211 */ /* 0x000fe200078e18ff */
[----:B--2---:R-:W-:Y:S06]  /*99f0*/  @!P0 BRA `(.L_x_82) ;  /* 0x0000000800308947 */ /* 0x004fec0003800000 */
.L_x_110:
[----:B------:R-:W3:Y:S02]  /*9a00*/  SYNCS.PHASECHK.TRANS64.TRYWAIT P0, [R3+URZ], R2 ;  /* 0x00000002030075a7 */ /* 0x000ee4000800017f */
[----:B---3--:R-:W-:Y:S05]  /*9a10*/  @!P0 BRA `(.L_x_83) ;  /* 0x00000008003c8947 */ /* 0x008fea0003800000 */
.L_x_111:
[----:B------:R-:W-:Y:S05]  /*9a20*/  @!P2 BRA `(.L_x_84) ;  /* 0x000000000004a947 */ /* 0x000fea0003800000 */
[----:B------:R-:W-:Y:S01]  /*9a30*/  BPT.TRAP 0x1 ;  /* 0x000000040000795c */ /* 0x000fe20000300000 */
.L_x_84:
[----:B---3--:R-:W-:-:S05]  /*9a40*/  VIADD R3, R0, 0x22860 ;  /* 0x0002286000037836 */ /* 0x008fca0000000000 */
[----:B------:R-:W-:-:S04]  /*9a50*/  LEA R16, R16, R3, 0x3 ;  /* 0x0000000310107211 */ /* 0x000fc800078e18ff */
[----:B------:R-:W3:Y:S02]  /*9a60*/  SYNCS.PHASECHK.TRANS64.TRYWAIT P0, [R16+URZ], R5 ;  /* 0x00000005100075a7 */ /* 0x000ee4000800017f */
[----:B---3--:R-:W-:Y:S05]  /*9a70*/  @!P0 BRA `(.L_x_85) ;  /* 0x0000000800388947 */ /* 0x008fea0003800000 */
.L_x_112:
[----:B------:R-:W-:-:S07]  /*9a80*/  IMAD R3, R4, 0x8, R3 ;  /* 0x0000000804037824 */ /* 0x000fce00078e0203 */
.L_x_86:
[----:B----4-:R4:W1:Y:S02]  /*9a90*/  SYNCS.PHASECHK.TRANS64.TRYWAIT P0, [R3+URZ], R2 ;  /* 0x00000002030075a7 */ /* 0x010864000800017f */
[----:B-1----:R-:W-:Y:S05]  /*9aa0*/  @!P0 NANOSLEEP.SYNCS 0x989680 ;  /* 0x009896800000895d */ /* 0x002fea0003900000 */
[----:B------:R-:W1:Y:S02]  /*9ab0*/  @!P0 SYNCS.PHASECHK.TRANS64 P0, [R3+URZ], R2 ;  /* 0x00000002030085a7 */ /* 0x000e64000800007f */
[----:B-1----:R-:W-:Y:S05]  /*9ac0*/  @!P0 BRA `(.L_x_86) ;  /* 0xfffffffc00f08947 */ /* 0x002fea000383ffff */
.L_x_79:
[----:B------:R-:W-:Y:S05]  /*9ad0*/  BSYNC B0 ;  /* 0x0000000000007941 */ /* 0x000fea0003800000 */
.L_x_78:
[----:B------:R-:W-:Y:S05]  /*9ae0*/  EXIT ;  /* 0x000000000000794d */ /* 0x000fea0003800000 */
.L_x_10:
[----:B-1----:R-:W-:-:S04]  /*9af0*/  MOV R3, UR46 ;  /* 0x0000002e00037c02 */ /* 0x002fc80008000f00 */
[----:B------:R1:W2:Y:S03]  /*9b00*/  SYNCS.PHASECHK.TRANS64.TRYWAIT P0, [R3+URZ+0x22800], R0 ;  /* 0x02280000030075a7 */ /* 0x0002a6000800017f */
[----:B--2---:R-:W-:Y:S05]  /*9b10*/  @!P0 NANOSLEEP.SYNCS 0x989680 ;  /* 0x009896800000895d */ /* 0x004fea0003900000 */
[----:B------:R-:W2:Y:S02]  /*9b20*/  @!P0 SYNCS.PHASECHK.TRANS64 P0, [R3+URZ+0x22800], R0 ;  /* 0x02280000030085a7 */ /* 0x000ea4000800007f */
[----:B--2---:R-:W-:Y:S05]  /*9b30*/  @!P0 BRA `(.L_x_10) ;  /* 0xfffffffc00ec8947 */ /* 0x004fea000383ffff */
[----:B------:R-:W-:Y:S05]  /*9b40*/  BRA `(.L_x_87) ;  /* 0xffffff7400647947 */ /* 0x000fea000383ffff */
.L_x_14:
[----:B--2---:R-:W-:-:S04]  /*9b50*/  IMAD.U32 R0, RZ, RZ, UR21 ;  /* 0x00000015ff007e24 */ /* 0x004fc8000f8e00ff */
[----:B------:R2:W3:Y:S03]  /*9b60*/  SYNCS.PHASECHK.TRANS64.TRYWAIT P1, [R0+URZ+0x22830], R7 ;  /* 0x02283007000075a7 */ /* 0x0004e6000802017f */
[----:B---3--:R-:W-:Y:S05]  /*9b70*/  @!P1 NANOSLEEP.SYNCS 0x989680 ;  /* 0x009896800000995d */ /* 0x008fea0003900000 */
[----:B------:R-:W3:Y:S02]  /*9b80*/  @!P1 SYNCS.PHASECHK.TRANS64 P1, [R0+URZ+0x22830], R7 ;  /* 0x02283007000095a7 */ /* 0x000ee4000802007f */
[----:B---3--:R-:W-:Y:S05]  /*9b90*/  @!P1 BRA `(.L_x_14) ;  /* 0xfffffffc00ec9947 */ /* 0x008fea000383ffff */
[----:B------:R-:W-:Y:S05]  /*9ba0*/  BRA `(.L_x_13) ;  /* 0xffffff7400887947 */ /* 0x000fea000383ffff */
.L_x_18:
[----:B--2---:R2:W3:Y:S02]  /*9bb0*/  SYNCS.PHASECHK.TRANS64.TRYWAIT P2, [R10+URZ+0x22850], R7 ;  /* 0x022850070a0075a7 */ /* 0x0044e4000804017f */
[----:B---3--:R-:W-:Y:S05]  /*9bc0*/  @!P2 NANOSLEEP.SYNCS 0x989680 ;  /* 0x009896800000a95d */ /* 0x008fea0003900000 */
[----:B------:R-:W3:Y:S02]  /*9bd0*/  @!P2 SYNCS.PHASECHK.TRANS64 P2, [R10+URZ+0x22850], R7 ;  /* 0x022850070a00a5a7 */ /* 0x000ee4000804007f */
[----:B---3--:R-:W-:Y:S05]  /*9be0*/  @!P2 BRA `(.L_x_18) ;  /* 0xfffffffc00f0a947 */ /* 0x008fea000383ffff */
[----:B------:R-:W-:Y:S05]  /*9bf0*/  BRA `(.L_x_17) ;  /* 0xffffff9000807947 */ /* 0x000fea000383ffff */
.L_x_23:
[----:B--2---:R-:W-:Y:S01]  /*9c00*/  MOV R4, UR24 ;  /* 0x0000001800047c02 */ /* 0x004fe20008000f00 */
[----:B------:R-:W-:-:S04]  /*9c10*/  IMAD.U32 R5, RZ, RZ, UR25 ;  /* 0x00000019ff057e24 */ /* 0x000fc8000f8e00ff */
[----:B------:R2:W3:Y:S03]  /*9c20*/  SYNCS.PHASECHK.TRANS64.TRYWAIT P3, [R4+URZ+0x22830], R5 ;  /* 0x02283005040075a7 */ /* 0x0004e6000806017f */
[----:B---3--:R-:W-:Y:S05]  /*9c30*/  @!P3 NANOSLEEP.SYNCS 0x989680 ;  /* 0x009896800000b95d */ /* 0x008fea0003900000 */
[----:B------:R-:W3:Y:S02]  /*9c40*/  @!P3 SYNCS.PHASECHK.TRANS64 P3, [R4+URZ+0x22830], R5 ;  /* 0x022830050400b5a7 */ /* 0x000ee4000806007f */
[----:B---3--:R-:W-:Y:S05]  /*9c50*/  @!P3 BRA `(.L_x_23) ;  /* 0xfffffffc00e8b947 */ /* 0x008fea000383ffff */
[----:B------:R-:W-:Y:S05]  /*9c60*/  BRA `(.L_x_22) ;  /* 0xffffff94008c7947 */ /* 0x000fea000383ffff */
.L_x_27:
[----:B-1----:R-:W-:-:S04]  /*9c70*/  MOV R6, UR25 ;  /* 0x0000001900067c02 */ /* 0x002fc80008000f00 */
[----:B------:R1:W2:Y:S03]  /*9c80*/  SYNCS.PHASECHK.TRANS64.TRYWAIT P3, [R199+URZ+0x22850], R6 ;  /* 0x02285006c70075a7 */ /* 0x0002a6000806017f */
[----:B--2---:R-:W-:Y:S05]  /*9c90*/  @!P3 NANOSLEEP.SYNCS 0x989680 ;  /* 0x009896800000b95d */ /* 0x004fea0003900000 */
[----:B------:R-:W2:Y:S02]  /*9ca0*/  @!P3 SYNCS.PHASECHK.TRANS64 P3, [R199+URZ+0x22850], R6 ;  /* 0x02285006c700b5a7 */ /* 0x000ea4000806007f */
[----:B--2---:R-:W-:Y:S05]  /*9cb0*/  @!P3 BRA `(.L_x_27) ;  /* 0xfffffffc00ecb947 */ /* 0x004fea000383ffff */
[----:B------:R-:W-:Y:S05]  /*9cc0*/  BRA `(.L_x_26) ;  /* 0xffffffb400287947 */ /* 0x000fea000383ffff */
.L_x_37:
[----:B------:R-:W1:Y:S01]  /*9cd0*/  S2R R5, SR_TID.X ;  /* 0x0000000000057919 */ /* 0x000e620000002100 */
[----:B------:R-:W-:Y:S01]  /*9ce0*/  BSSY B0, `(.L_x_88) ;  /* 0x000000a000007945 */ /* 0x000fe20003800000 */
[----:B------:R-:W-:Y:S01]  /*9cf0*/  MOV R12, RZ ;  /* 0x000000ff000c7202 */ /* 0x000fe20000000f00 */
[----:B------:R-:W-:Y:S01]  /*9d00*/  IMAD.MOV.U32 R11, RZ, RZ, 0x1f ;  /* 0x0000001fff0b7424 */ /* 0x000fe200078e00ff */
[----:B------:R-:W-:Y:S02]  /*9d10*/  MOV R15, 0xffffffff ;  /* 0xffffffff000f7802 */ /* 0x000fe40000000f00 */
[----:B-1----:R-:W-:-:S04]  /*9d20*/  SHF.R.U32.HI R5, RZ, 0x5, R5 ;  /* 0x00000005ff057819 */ /* 0x002fc80000011605 */
[----:B------:R-:W-:-:S05]  /*9d30*/  LOP3.LUT R5, R5, 0x3, RZ, 0xc0, !PT ;  /* 0x0000000305057812 */ /* 0x000fca00078ec0ff */
[----:B------:R-:W-:-:S07]  /*9d40*/  IMAD.MOV.U32 R13, RZ, RZ, R5 ;  /* 0x000000ffff0d7224 */ /* 0x000fce00078e0005 */
[----:B------:R-:W-:Y:S05]  /*9d50*/  WARPSYNC.COLLECTIVE R15, `(.L_x_89) ;  /* 0x000000000f087348 */ /* 0x000fea0003c00000 */
[----:B------:R1:W2:Y:S02]  /*9d60*/  SHFL.IDX P6, R14, R13, R12, R11 ;  /* 0x0000000c0d0e7389 */ /* 0x0002a400000c000b */
[----:B-12---:R-:W-:Y:S01]  /*9d70*/  ENDCOLLECTIVE ;  /* 0x000000000000791b */ /* 0x006fe20003800000 */
.L_x_89:
[----:B------:R-:W-:Y:S05]  /*9d80*/  BSYNC B0 ;  /* 0x0000000000007941 */ /* 0x000fea0003800000 */
.L_x_88:
[----:B------:R-:W-:Y:S05]  /*9d90*/  BRA `(.L_x_90) ;  /* 0xffffffd8009c7947 */ /* 0x000fea000383ffff */
.L_x_38:
[----:B------:R-:W-:Y:S01]  /*9da0*/  BSSY B0, `(.L_x_91) ;  /* 0x0000006000007945 */ /* 0x000fe20003800000 */
[----:B------:R-:W-:-:S07]  /*9db0*/  IMAD.MOV.U32 R15, RZ, RZ, -0x1 ;  /* 0xffffffffff0f7424 */ /* 0x000fce00078e00ff */
[----:B------:R-:W-:Y:S05]  /*9dc0*/  WARPSYNC.COLLECTIVE R15, `(.L_x_92) ;  /* 0x000000000f0c7348 */ /* 0x000fea0003c00000 */
[----:B------:R-:W-:Y:S02]  /*9dd0*/  ELECT P6, UR62, PT ;  /* 0x00000000003e782f */ /* 0x000fe400038c0000 */
[----:B------:R-:W-:Y:S01]  /*9de0*/  MOV R14, UR62 ;  /* 0x0000003e000e7c02 */ /* 0x000fe20008000f00 */
[----:B------:R-:W-:Y:S10]  /*9df0*/  ENDCOLLECTIVE ;  /* 0x000000000000791b */ /* 0x000ff40003800000 */
.L_x_92:
[----:B------:R-:W-:Y:S05]  /*9e00*/  BSYNC B0 ;  /* 0x0000000000007941 */ /* 0x000fea0003800000 */
.L_x_91:
[----:B------:R-:W-:Y:S05]  /*9e10*/  BRA `(.L_x_93) ;  /* 0xffffffd800947947 */ /* 0x000fea000383ffff */
.L_x_41:
[----:B--2---:R2:W3:Y:S02]  /*9e20*/  SYNCS.PHASECHK.TRANS64.TRYWAIT P1, [R5+URZ+0x22840], R10 ;  /* 0x0228400a050075a7 */ /* 0x0044e4000802017f */
[----:B---3--:R-:W-:Y:S05]  /*9e30*/  @!P1 NANOSLEEP.SYNCS 0x989680 ;  /* 0x009896800000995d */ /* 0x008fea0003900000 */
[----:B------:R-:W3:Y:S02]  /*9e40*/  @!P1 SYNCS.PHASECHK.TRANS64 P1, [R5+URZ+0x22840], R10 ;  /* 0x0228400a050095a7 */ /* 0x000ee4000802007f */
[----:B---3--:R-:W-:Y:S05]  /*9e50*/  @!P1 BRA `(.L_x_41) ;  /* 0xfffffffc00f09947 */ /* 0x008fea000383ffff */
[----:B------:R-:W-:Y:S05]  /*9e60*/  BRA `(.L_x_94) ;  /* 0xffffffd800f47947 */ /* 0x000fea000383ffff */
.L_x_44:
[----:B--2---:R-:W2:Y:S01]  /*9e70*/  S2R R10, SR_CgaCtaId ;  /* 0x00000000000a7919 */ /* 0x004ea20000008800 */
[----:B------:R-:W-:-:S04]  /*9e80*/  MOV R8, 0x400 ;  /* 0x0000040000087802 */ /* 0x000fc80000000f00 */
[----:B--2---:R-:W-:-:S04]  /*9e90*/  LEA R8, R10, R8, 0x18 ;  /* 0x000000080a087211 */ /* 0x004fc800078ec0ff */
[----:B------:R2:W3:Y:S03]  /*9ea0*/  SYNCS.PHASECHK.TRANS64.TRYWAIT P1, [R8+URZ+0x22820], R5 ;  /* 0x02282005080075a7 */ /* 0x0004e6000802017f */
[----:B---3--:R-:W-:Y:S05]  /*9eb0*/  @!P1 NANOSLEEP.SYNCS 0x989680 ;  /* 0x009896800000995d */ /* 0x008fea0003900000 */
[----:B------:R-:W3:Y:S02]  /*9ec0*/  @!P1 SYNCS.PHASECHK.TRANS64 P1, [R8+URZ+0x22820], R5 ;  /* 0x02282005080095a7 */ /* 0x000ee4000802007f */
[----:B---3--:R-:W-:Y:S05]  /*9ed0*/  @!P1 BRA `(.L_x_44) ;  /* 0xfffffffc00e49947 */ /* 0x008fea000383ffff */
[----:B------:R-:W-:Y:S05]  /*9ee0*/  BRA `(.L_x_95) ;  /* 0xffffffdc00b87947 */ /* 0x000fea000383ffff */
.L_x_47:
[----:B--2---:R2:W3:Y:S02]  /*9ef0*/  SYNCS.PHASECHK.TRANS64.TRYWAIT P1, [R8+URZ+0x22860], R5 ;  /* 0x02286005080075a7 */ /* 0x0044e4000802017f */
[----:B---3--:R-:W-:Y:S05]  /*9f00*/  @!P1 NANOSLEEP.SYNCS 0x989680 ;  /* 0x009896800000995d */ /* 0x008fea0003900000 */
[----:B------:R-:W3:Y:S02]  /*9f10*/  @!P1 SYNCS.PHASECHK.TRANS64 P1, [R8+URZ+0x22860], R5 ;  /* 0x02286005080095a7 */ /* 0x000ee4000802007f */
[----:B---3--:R-:W-:Y:S05]  /*9f20*/  @!P1 BRA `(.L_x_47) ;  /* 0xfffffffc00f09947 */ /* 0x008fea000383ffff */
[----:B------:R-:W-:Y:S05]  /*9f30*/  BRA `(.L_x_96) ;  /* 0xffffffdc00d87947 */ /* 0x000fea000383ffff */
.L_x_54:
[----:B--2---:R2:W3:Y:S02]  /*9f40*/  SYNCS.PHASECHK.TRANS64.TRYWAIT P2, [R2+URZ+0x22840], R3 ;  /* 0x02284003020075a7 */ /* 0x0044e4000804017f */
[----:B---3--:R-:W-:Y:S05]  /*9f50*/  @!P2 NANOSLEEP.SYNCS 0x989680 ;  /* 0x009896800000a95d */ /* 0x008fea0003900000 */
[----:B------:R-:W3:Y:S02]  /*9f60*/  @!P2 SYNCS.PHASECHK.TRANS64 P2, [R2+URZ+0x22840], R3 ;  /* 0x022840030200a5a7 */ /* 0x000ee4000804007f */
[----:B---3--:R-:W-:Y:S05]  /*9f70*/  @!P2 BRA `(.L_x_54) ;  /* 0xfffffffc00f0a947 */ /* 0x008fea000383ffff */
[----:B------:R-:W-:Y:S05]  /*9f80*/  BRA `(.L_x_97) ;  /* 0xffffffe400307947 */ /* 0x000fea000383ffff */
.L_x_56:
[----:B---3--:R3:W4:Y:S02]  /*9f90*/  SYNCS.PHASECHK.TRANS64.TRYWAIT P2, [R2+URZ+0x22860], R3 ;  /* 0x02286003020075a7 */ /* 0x008724000804017f */
[----:B----4-:R-:W-:Y:S05]  /*9fa0*/  @!P2 NANOSLEEP.SYNCS 0x989680 ;  /* 0x009896800000a95d */ /* 0x010fea0003900000 */
[----:B------:R-:W4:Y:S02]  /*9fb0*/  @!P2 SYNCS.PHASECHK.TRANS64 P2, [R2+URZ+0x22860], R3 ;  /* 0x022860030200a5a7 */ /* 0x000f24000804007f */
[----:B----4-:R-:W-:Y:S05]  /*9fc0*/  @!P2 BRA `(.L_x_56) ;  /* 0xfffffffc00f0a947 */ /* 0x010fea000383ffff */
[----:B------:R-:W-:Y:S05]  /*9fd0*/  BRA `(.L_x_98) ;  /* 0xffffffe4008c7947 */ /* 0x000fea000383ffff */
.L_x_62:
[----:B-1----:R1:W2:Y:S02]  /*9fe0*/  SYNCS.PHASECHK.TRANS64.TRYWAIT P2, [R3+URZ+0x22840], R2 ;  /* 0x02284002030075a7 */ /* 0x0022a4000804017f */
[----:B--2---:R-:W-:Y:S05]  /*9ff0*/  @!P2 NANOSLEEP.SYNCS 0x989680 ;  /* 0x009896800000a95d */ /* 0x004fea0003900000 */
[----:B------:R-:W2:Y:S02]  /*a000*/  @!P2 SYNCS.PHASECHK.TRANS64 P2, [R3+URZ+0x22840], R2 ;  /* 0x022840020300a5a7 */ /* 0x000ea4000804007f */
[----:B--2---:R-:W-:Y:S05]  /*a010*/  @!P2 BRA `(.L_x_62) ;  /* 0xfffffffc00f0a947 */ /* 0x004fea000383ffff */
[----:B------:R-:W-:Y:S05]  /*a020*/  BRA `(.L_x_99) ;  /* 0xffffffe800cc7947 */ /* 0x000fea000383ffff */
.L_x_64:
[----:B--2---:R2:W3:Y:S02]  /*a030*/  SYNCS.PHASECHK.TRANS64.TRYWAIT P2, [R3+URZ+0x22860], R2 ;  /* 0x02286002030075a7 */ /* 0x0044e4000804017f */
[----:B---3--:R-:W-:Y:S05]  /*a040*/  @!P2 NANOSLEEP.SYNCS 0x989680 ;  /* 0x009896800000a95d */ /* 0x008fea0003900000 */
[----:B------:R-:W3:Y:S02]  /*a050*/  @!P2 SYNCS.PHASECHK.TRANS64 P2, [R3+URZ+0x22860], R2 ;  /* 0x022860020300a5a7 */ /* 0x000ee4000804007f */
[----:B---3--:R-:W-:Y:S05]  /*a060*/  @!P2 BRA `(.L_x_64) ;  /* 0xfffffffc00f0a947 */ /* 0x008fea000383ffff */
[----:B------:R-:W-:Y:S05]  /*a070*/  BRA `(.L_x_100) ;  /* 0xffffffec00287947 */ /* 0x000fea000383ffff */
.L_x_69:
[----:B-1----:R1:W2:Y:S02]  /*a080*/  SYNCS.PHASECHK.TRANS64.TRYWAIT P2, [R3+URZ+0x22840], R2 ;  /* 0x02284002030075a7 */ /* 0x0022a4000804017f */
[----:B--2---:R-:W-:Y:S05]  /*a090*/  @!P2 NANOSLEEP.SYNCS 0x989680 ;  /* 0x009896800000a95d */ /* 0x004fea0003900000 */
[----:B------:R-:W2:Y:S02]  /*a0a0*/  @!P2 SYNCS.PHASECHK.TRANS64 P2, [R3+URZ+0x22840], R2 ;  /* 0x022840020300a5a7 */ /* 0x000ea4000804007f */
[----:B--2---:R-:W-:Y:S05]  /*a0b0*/  @!P2 BRA `(.L_x_69) ;  /* 0xfffffffc00f0a947 */ /* 0x004fea000383ffff */
[----:B------:R-:W-:Y:S05]  /*a0c0*/  BRA `(.L_x_101) ;  /* 0xfffffff000507947 */ /* 0x000fea000383ffff */
.L_x_71:
[----:B--2---:R2:W3:Y:S02]  /*a0d0*/  SYNCS.PHASECHK.TRANS64.TRYWAIT P2, [R3+URZ+0x22860], R2 ;  /* 0x02286002030075a7 */ /* 0x0044e4000804017f */
[----:B---3--:R-:W-:Y:S05]  /*a0e0*/  @!P2 NANOSLEEP.SYNCS 0x989680 ;  /* 0x009896800000a95d */ /* 0x008fea0003900000 */
[----:B------:R-:W3:Y:S02]  /*a0f0*/  @!P2 SYNCS.PHASECHK.TRANS64 P2, [R3+URZ+0x22860], R2 ;  /* 0x022860020300a5a7 */ /* 0x000ee4000804007f */
[----:B---3--:R-:W-:Y:S05]  /*a100*/  @!P2 BRA `(.L_x_71) ;  /* 0xfffffffc00f0a947 */ /* 0x008fea000383ffff */
[----:B------:R-:W-:Y:S05]  /*a110*/  BRA `(.L_x_102) ;  /* 0xfffffff000ac7947 */ /* 0x000fea000383ffff */
.L_x_76:
[----:B--2---:R2:W3:Y:S02]  /*a120*/  SYNCS.PHASECHK.TRANS64.TRYWAIT P0, [R0+URZ+0x22820], R3 ;  /* 0x02282003000075a7 */ /* 0x0044e4000800017f */
[----:B---3--:R-:W-:Y:S05]  /*a130*/  @!P0 NANOSLEEP.SYNCS 0x989680 ;  /* 0x009896800000895d */ /* 0x008fea0003900000 */
[----:B------:R-:W3:Y:S02]  /*a140*/  @!P0 SYNCS.PHASECHK.TRANS64 P0, [R0+URZ+0x22820], R3 ;  /* 0x02282003000085a7 */ /* 0x000ee4000800007f */
[----:B---3--:R-:W-:Y:S05]  /*a150*/  @!P0 BRA `(.L_x_76) ;  /* 0xfffffffc00f08947 */ /* 0x008fea000383ffff */
[----:B------:R-:W-:Y:S05]  /*a160*/  BRA `(.L_x_103) ;  /* 0xfffffff400a87947 */ /* 0x000fea000383ffff */
.L_x_77:
[----:B------:R-:W3:Y:S01]  /*a170*/  S2R R2, SR_TID.X ;  /* 0x0000000000027919 */ /* 0x000ee20000002100 */
[----:B------:R-:W-:Y:S01]  /*a180*/  BSSY B0, `(.L_x_104) ;  /* 0x000000a000007945 */ /* 0x000fe20003800000 */
[----:B------:R-:W-:Y:S01]  /*a190*/  IMAD.MOV.U32 R12, RZ, RZ, RZ ;  /* 0x000000ffff0c7224 */ /* 0x000fe200078e00ff */
[----:B------:R-:W-:Y:S01]  /*a1a0*/  MOV R11, 0x1f ;  /* 0x0000001f000b7802 */ /* 0x000fe20000000f00 */
[----:B------:R-:W-:Y:S01]  /*a1b0*/  IMAD.MOV.U32 R15, RZ, RZ, -0x1 ;  /* 0xffffffffff0f7424 */ /* 0x000fe200078e00ff */
[----:B---3--:R-:W-:-:S04]  /*a1c0*/  SHF.R.U32.HI R2, RZ, 0x5, R2 ;  /* 0x00000005ff027819 */ /* 0x008fc80000011602 */
[----:B------:R-:W-:-:S04]  /*a1d0*/  LOP3.LUT R2, R2, 0x3, RZ, 0xc0, !PT ;  /* 0x0000000302027812 */ /* 0x000fc800078ec0ff */
[----:B------:R-:W-:-:S07]  /*a1e0*/  MOV R13, R2 ;  /* 0x00000002000d7202 */ /* 0x000fce0000000f00 */
[----:B-12---:R-:W-:Y:S05]  /*a1f0*/  WARPSYNC.COLLECTIVE R15, `(.L_x_105) ;  /* 0x000000000f087348 */ /* 0x006fea0003c00000 */
[----:B------:R3:W4:Y:S02]  /*a200*/  SHFL.IDX P6, R14, R13, R12, R11 ;  /* 0x0000000c0d0e7389 */ /* 0x00072400000c000b */
[----:B-1234-:R-:W-:Y:S01]  /*a210*/  ENDCOLLECTIVE ;  /* 0x000000000000791b */ /* 0x01efe20003800000 */
.L_x_105:
[----:B------:R-:W-:Y:S05]  /*a220*/  BSYNC B0 ;  /* 0x0000000000007941 */ /* 0x000fea0003800000 */
.L_x_104:
[----:B------:R-:W-:Y:S05]  /*a230*/  BRA `(.L_x_106) ;  /* 0xfffffff400907947 */ /* 0x000fea000383ffff */
.L_x_80:
[----:B------:R-:W-:Y:S01]  /*a240*/  BSSY B1, `(.L_x_107) ;  /* 0x0000006000017945 */ /* 0x000fe20003800000 */
[----:B------:R-:W-:-:S07]  /*a250*/  MOV R15, 0xffffffff ;  /* 0xffffffff000f7802 */ /* 0x000fce0000000f00 */
[----:B-123--:R-:W-:Y:S05]  /*a260*/  WARPSYNC.COLLECTIVE R15, `(.L_x_108) ;  /* 0x000000000f0c7348 */ /* 0x00efea0003c00000 */
[----:B------:R-:W-:Y:S02]  /*a270*/  ELECT P6, UR62, PT ;  /* 0x00000000003e782f */ /* 0x000fe400038c0000 */
[----:B------:R-:W-:Y:S01]  /*a280*/  MOV R14, UR62 ;  /* 0x0000003e000e7c02 */ /* 0x000fe20008000f00 */
[----:B-123--:R-:W-:Y:S10]  /*a290*/  ENDCOLLECTIVE ;  /* 0x000000000000791b */ /* 0x00eff40003800000 */
.L_x_108:
[----:B------:R-:W-:Y:S05]  /*a2a0*/  BSYNC B1 ;  /* 0x0000000000017941 */ /* 0x000fea0003800000 */
.L_x_107:
[----:B------:R-:W-:Y:S05]  /*a2b0*/  BRA `(.L_x_109) ;  /* 0xfffffff400887947 */ /* 0x000fea000383ffff */
.L_x_82:
[----:B--2---:R2:W3:Y:S02]  /*a2c0*/  SYNCS.PHASECHK.TRANS64.TRYWAIT P0, [R6+URZ], R5 ;  /* 0x00000005060075a7 */ /* 0x0044e4000800017f */
[----:B---3--:R-:W-:Y:S05]  /*a2d0*/  @!P0 NANOSLEEP.SYNCS 0x989680 ;  /* 0x009896800000895d */ /* 0x008fea0003900000 */
[----:B------:R-:W3:Y:S02]  /*a2e0*/  @!P0 SYNCS.PHASECHK.TRANS64 P0, [R6+URZ], R5 ;  /* 0x00000005060085a7 */ /* 0x000ee4000800007f */
[----:B---3--:R-:W-:Y:S05]  /*a2f0*/  @!P0 BRA `(.L_x_82) ;  /* 0xfffffffc00f08947 */ /* 0x008fea000383ffff */
[----:B------:R-:W-:Y:S05]  /*a300*/  BRA `(.L_x_110) ;  /* 0xfffffff400bc7947 */ /* 0x000fea000383ffff */
.L_x_83:
[----:B---3--:R3:W4:Y:S02]  /*a310*/  SYNCS.PHASECHK.TRANS64.TRYWAIT P0, [R3+URZ], R2 ;  /* 0x00000002030075a7 */ /* 0x008724000800017f */
[----:B----4-:R-:W-:Y:S05]  /*a320*/  @!P0 NANOSLEEP.SYNCS 0x989680 ;  /* 0x009896800000895d */ /* 0x010fea0003900000 */
[----:B------:R-:W4:Y:S02]  /*a330*/  @!P0 SYNCS.PHASECHK.TRANS64 P0, [R3+URZ], R2 ;  /* 0x00000002030085a7 */ /* 0x000f24000800007f */
[----:B----4-:R-:W-:Y:S05]  /*a340*/  @!P0 BRA `(.L_x_83) ;  /* 0xfffffffc00f08947 */ /* 0x010fea000383ffff */
[----:B------:R-:W-:Y:S05]  /*a350*/  BRA `(.L_x_111) ;  /* 0xfffffff400b07947 */ /* 0x000fea000383ffff */
.L_x_85:
[----:B---3--:R3:W4:Y:S02]  /*a360*/  SYNCS.PHASECHK.TRANS64.TRYWAIT P0, [R16+URZ], R5 ;  /* 0x00000005100075a7 */ /* 0x008724000800017f */
[----:B----4-:R-:W-:Y:S05]  /*a370*/  @!P0 NANOSLEEP.SYNCS 0x989680 ;  /* 0x009896800000895d */ /* 0x010fea0003900000 */
[----:B------:R-:W4:Y:S02]  /*a380*/  @!P0 SYNCS.PHASECHK.TRANS64 P0, [R16+URZ], R5 ;  /* 0x00000005100085a7 */ /* 0x000f24000800007f */
[----:B----4-:R-:W-:Y:S05]  /*a390*/  @!P0 BRA `(.L_x_85) ;  /* 0xfffffffc00f08947 */ /* 0x010fea000383ffff */
[----:B------:R-:W-:Y:S05]  /*a3a0*/  BRA `(.L_x_112) ;  /* 0xfffffff400b47947 */ /* 0x000fea000383ffff */
.L_x_113:
[----:B------:R-:W-:-:S00]  /*a3b0*/  BRA `(.L_x_113) ;  /* 0xfffffffc00fc7947 */ /* 0x000fc0000383ffff */
[----:B------:R-:W-:-:S00]  /*a3c0*/  NOP ;  /* 0x0000000000007918 */ /* 0x000fc00000000000 */
        /* <DEDUP_REMOVED lines=11> */
.L_x_4714:


//--------------------- .text._ZN7cutlass13device_kernelIN5flash11enable_sm90INS1_16FlashAttnFwdSm90INS1_25CollectiveMainloopFwdSm90ILi2EN4cute5tupleIJNS5_1CILi1EEES8_S8_EEENS6_IJNS7_ILi128EEENS7_ILi96EEENS7_ILi64EEEEEELi256ENS_10bfloat16_tEfNS_4arch4Sm90ELb0ELb0ELb1ELb0ELb0ELb0ELb1ELb1ELb0ELb0ELb0ELb0EEENS1_21CollectiveEpilogueFwdINS6_IJSA_NS7_ILi256EEESB_EEES9_SE_SG_Li256ELb0ELb0ELb0ELb0EEENS1_29StaticPersistentTileSchedulerILb0EEEEEEEEEvNT_6ParamsE --------------------------
	.section	.text._ZN7cutlass13device_kernelIN5flash11enable_sm90INS1_16FlashAttnFwdSm90INS1_25CollectiveMainloopFwdSm90ILi2EN4cute5tupleIJNS5_1CILi1EEES8_S8_EEENS6_IJNS7_ILi128EEENS7_ILi96EEENS7_ILi64EEEEEELi256ENS_10bfloat16_tEfNS_4arch4Sm90ELb0ELb0ELb1ELb0ELb0ELb0ELb1ELb1ELb0ELb0ELb0ELb0EEENS1_21CollectiveEpilogueFwdINS6_IJSA_NS7_ILi256EEESB_EEES9_SE_SG_Li256ELb0ELb0ELb0ELb0EEENS1_29StaticPersistentTileSchedulerILb0EEEEEEEEEvNT_6ParamsE,"ax",@progbits
	.align	128
.text._ZN7cutlass13device_kernelIN5flash11enable_sm90INS1_16FlashAttnFwdSm90INS1_25CollectiveMainloopFwdSm90ILi2EN4cute5tupleIJNS5_1CILi1EEES8_S8_EEENS6_IJNS7_ILi128EEENS7_ILi96EEENS7_ILi64EEEEEELi256ENS_10bfloat16_tEfNS_4arch4Sm90ELb0ELb0ELb1ELb0ELb0ELb0ELb1ELb1ELb0ELb0ELb0ELb0EEENS1_21CollectiveEpilogueFwdINS6_IJSA_NS7_ILi256EEESB_EEES9_SE_SG_Li256ELb0ELb0ELb0ELb0EEENS1_29StaticPersistentTileSchedulerILb0EEEEEEEEEvNT_6ParamsE:
        .type           _ZN7cutlass13device_kernelIN5flash11enable_sm90INS1_16FlashAttnFwdSm90INS1_25CollectiveMainloopFwdSm90ILi2EN4cute5tupleIJNS5_1CILi1EEES8_S8_EEENS6_IJNS7_ILi128EEENS7_ILi96EEENS7_ILi64EEEEEELi256ENS_10bfloat16_tEfNS_4arch4Sm90ELb0ELb0ELb1ELb0ELb0ELb0ELb1ELb1ELb0ELb0ELb0ELb0EEENS1_21CollectiveEpilogueFwdINS6_IJSA_NS7_ILi256EEESB_EEES9_SE_SG_Li256ELb0ELb0ELb0ELb0EEENS1_29StaticPersistentTileSchedulerILb0EEEEEEEEEvNT_6ParamsE,@function
        .size           _ZN7cutlass13device_kernelIN5flash11enable_sm90INS1_16FlashAttnFwdSm90INS1_25CollectiveMainloopFwdSm90ILi2EN4cute5tupleIJNS5_1CILi1EEES8_S8_EEENS6_IJNS7_ILi128EEENS7_ILi96EEENS7_ILi64EEEEEELi256ENS_10bfloat16_tEfNS_4arch4Sm90ELb0ELb0ELb1ELb0ELb0ELb0ELb1ELb1ELb0ELb0ELb0ELb0EEENS1_21CollectiveEpilogueFwdINS6_IJSA_NS7_ILi256EEESB_EEES9_SE_SG_Li256ELb0ELb0ELb0ELb0EEENS1_29StaticPersistentTileSchedulerILb0EEEEEEEEEvNT_6ParamsE,(.L_x_4715 - _ZN7cutlass13device_kernelIN5flash11enable_sm90INS1_16FlashAttnFwdSm90INS1_25CollectiveMainloopFwdSm90ILi2EN4cute5tupleIJNS5_1CILi1EEES8_S8_EEENS6_IJNS7_ILi128EEENS7_ILi96EEENS7_ILi64EEEEEELi256ENS_10bfloat16_tEfNS_4arch4Sm90ELb0ELb0ELb1ELb0ELb0ELb0ELb1ELb1ELb0ELb0ELb0ELb0EEENS1_21CollectiveEpilogueFwdINS6_IJSA_NS7_ILi256EEESB_EEES9_SE_SG_Li256ELb0ELb0ELb0ELb0EEENS1_29StaticPersistentTileSchedulerILb0EEEEEEEEEvNT_6ParamsE)
        .other          _ZN7cutlass13device_kernelIN5flash11enable_sm90INS1_16FlashAttnFwdSm90INS1_25CollectiveMainloopFwdSm90ILi2EN4cute5tupleIJNS5_1CILi1EEES8_S8_EEENS6_IJNS7_ILi128EEENS7_ILi96EEENS7_ILi64EEEEEELi256ENS_10bfloat16_tEfNS_4arch4Sm90ELb0ELb0ELb1ELb0ELb0ELb0ELb1ELb1ELb0ELb0ELb0ELb0EEENS1_21CollectiveEpilogueFwdINS6_IJSA_NS7_ILi256EEESB_EEES9_SE_SG_Li256ELb0ELb0ELb0ELb0EEENS1_29StaticPersistentTileSchedulerILb0EEEEEEEEEvNT_6ParamsE,@"STO_CUDA_ENTRY STV_DEFAULT"
_ZN7cutlass13device_kernelIN5flash11enable_sm90INS1_16FlashAttnFwdSm90INS1_25CollectiveMainloopFwdSm90ILi2EN4cute5tupleIJNS5_1CILi1EEES8_S8_EEENS6_IJNS7_ILi128EEENS7_ILi96EEENS7_ILi64EEEEEELi256ENS_10bfloat16_tEfNS_4arch4Sm90ELb0ELb0ELb1ELb0ELb0ELb0ELb1ELb1ELb0ELb0ELb0ELb0EEENS1_21CollectiveEpilogueFwdINS6_IJSA_NS7_ILi256EEESB_EEES9_SE_SG_Li256ELb0ELb0ELb0ELb0EEENS1_29StaticPersistentTileSchedulerILb0EEEEEEEEEvNT_6ParamsE:
        /* <DEDUP_REMOVED lines=15> */
[----:B------:R-:W-:-:S02]  /*00f0*/  UIADD3 UR4, UP4, UR4, 0xaf0, URZ ;  /* 0x00000af004047890 */ /* 0x000fc4000ff9e03f */
[----:B------:R-:W-:Y:S02]  /*0100*/  UIADD3.X UR7, URZ, UR5, URZ, UP0, !UPT ;  /* 0x000000053f077290 */ /* 0x000fe400087fe43f */
[----:B------:R-:W-:Y:S02]  /*0110*/  UIADD3.X UR9, URZ, UR5, URZ, UP1, !UPT ;  /* 0x000000053f097290 */ /* 0x000fe40008ffe43f */
[----:B------:R-:W-:Y:S02]  /*0120*/  UIADD3.X UR11, URZ, UR5, URZ, UP2, !UPT ;  /* 0x000000053f0b7290 */ /* 0x000fe400097fe43f */
[----:B------:R-:W-:Y:S02]  /*0130*/  UIADD3.X UR13, URZ, UR5, URZ, UP3, !UPT ;  /* 0x000000053f0d7290 */ /* 0x000fe40009ffe43f */
[----:B------:R-:W-:Y:S01]  /*0140*/  UIADD3.X UR5, URZ, UR5, URZ, UP4, !UPT ;  /* 0x000000053f057290 */ /* 0x000fe2000a7fe43f */
[----:B------:R1:W-:Y:S02]  /*0150*/  UTMACCTL.PF [UR6] ;  /* 0x00000000060079b9 */ /* 0x0003e40008040000 */
[----:B------:R1:W-:Y:S02]  /*0160*/  UTMACCTL.PF [UR8] ;  /* 0x00000000080079b9 */ /* 0x0003e40008040000 */
[----:B------:R1:W-:Y:S02]  /*0170*/  UTMACCTL.PF [UR10] ;  /* 0x000000000a0079b9 */ /* 0x0003e40008040000 */
[----:B------:R1:W-:Y:S02]  /*0180*/  UTMACCTL.PF [UR12] ;  /* 0x000000000c0079b9 */ /* 0x0003e40008040000 */
[----:B------:R1:W-:Y:S02]  /*0190*/  UTMACCTL.PF [UR4] ;  /* 0x00000000040079b9 */ /* 0x0003e40008040000 */
[----:B-1----:R-:W-:Y:S01]  /*01a0*/  NOP ;  /* 0x0000000000007918 */ /* 0x002fe20000000000 */
.L_x_115:
[----:B------:R-:W-:Y:S05]  /*01b0*/  BSYNC B0 ;  /* 0x0000000000007941 */ /* 0x000fea0003800000 */
.L_x_114:
        /* <DEDUP_REMOVED lines=11> */
[----:B------:R-:W-:Y:S01]  /*0270*/  VOTEU.ANY UP3, P0 ;  /* 0x00000000003f7886 */ /* 0x000fe20000060100 */
[----:B-1----:R-:W-:Y:S01]  /*0280*/  R2UR UR8, R4 ;  /* 0x00000000040872ca */ /* 0x002fe200000e0000 */
[----:B--2---:R-:W-:Y:S01]  /*0290*/  @UP0 ULEA UR6, UR7, UR6, 0x18 ;  /* 0x0000000607060291 */ /* 0x004fe2000f8ec03f */
[----:B---3--:R-:W-:-:S11]  /*02a0*/  ISETP.NE.AND P1, PT, R2, RZ, PT ;  /* 0x000000ff0200720c */ /* 0x008fd60003f25270 */
[----:B------:R-:W-:Y:S01]  /*02b0*/  UISETP.NE.AND UP0, UPT, UR8, URZ, UPT ;  /* 0x0000003f0800728c */ /* 0x000fe2000bf05270 */
[----:B------:R-:W1:Y:S02]  /*02c0*/  FENCE.VIEW.ASYNC.S ;  /* 0x00000000000073c6 */ /* 0x000e640000000000 */
[----:B-1----:R1:W2:Y:S01]  /*02d0*/  @UP1 SYNCS.EXCH.64 URZ, [UR6+0x32400], UR4 ;  /* 0x03240004063f15b2 */ /* 0x0022a20008000100 */
[----:B------:R1:W3:Y:S01]  /*02e0*/  @UP2 SYNCS.EXCH.64 URZ, [UR6+0x32410], UR4 ;  /* 0x03241004063f25b2 */ /* 0x0002e20008000100 */
[----:B------:R1:W4:Y:S01]  /*02f0*/  @UP3 SYNCS.EXCH.64 URZ, [UR6+0x32420], UR4 ;  /* 0x03242004063f35b2 */ /* 0x0003220008000100 */
[----:B------:R-:W-:Y:S05]  /*0300*/  @P1 BRA `(.L_x_116) ;  /* 0x0000000000481947 */ /* 0x000fea0003800000 */
        /* <DEDUP_REMOVED lines=16> */
[----:B------:R1:W1:Y:S01]  /*0410*/  SYNCS.EXCH.64 URZ, [UR8+0x32448], UR4 ;  /* 0x03244804083f75b2 */ /* 0x0002620008000100 */
[----:B------:R-:W-:Y:S01]  /*0420*/  NOP ;  /* 0x0000000000007918 */ /* 0x000fe20000000000 */
.L_x_116:
[----:B------:R-:W5:Y:S01]  /*0430*/  SHFL.IDX PT, R2, R0, RZ, 0x1f ;  /* 0x00001fff00027589 */ /* 0x000f6200000e0000 */
[----:B------:R-:W-:Y:S01]  /*0440*/  NOP ;  /* 0x0000000000007918 */ /* 0x000fe20000000000 */
[----:B-----5:R-:W-:-:S13]  /*0450*/  ISETP.NE.AND P0, PT, R2, RZ, PT ;  /* 0x000000ff0200720c */ /* 0x020fda0003f05270 */
        /* <DEDUP_REMOVED lines=19> */
.L_x_117:
[----:B------:R-:W5:Y:S01]  /*0590*/  SHFL.IDX PT, R2, R0, RZ, 0x1f ;  /* 0x00001fff00027589 */ /* 0x000f6200000e0000 */
[----:B------:R-:W-:Y:S01]  /*05a0*/  NOP ;  /* 0x0000000000007918 */ /* 0x000fe20000000000 */
[----:B-----5:R-:W-:-:S13]  /*05b0*/  ISETP.NE.AND P0, PT, R2, RZ, PT ;  /* 0x000000ff0200720c */ /* 0x020fda0003f05270 */
        /* <DEDUP_REMOVED lines=13> */
[----:B------:R1:W1:Y:S01]  /*0690*/  SYNCS.EXCH.64 URZ, [UR6+0x32488], UR4 ;  /* 0x03248804063f75b2 */ /* 0x0002620008000100 */
[----:B------:R-:W-:Y:S01]  /*06a0*/  NOP ;  /* 0x0000000000007918 */ /* 0x000fe20000000000 */
.L_x_118:
        /* <DEDUP_REMOVED lines=22> */
.L_x_119:
        /* <DEDUP_REMOVED lines=22> */
.L_x_120:
[----:B------:R-:W-:Y:S01]  /*0970*/  PLOP3.LUT P0, PT, PT, PT, UP0, 0x80, 0x0 ;  /* 0x000000000000781c */ /* 0x000fe20003f0f008 */
[----:B------:R-:W-:Y:S01]  /*0980*/  UMOV UR46, 0x1 ;  /* 0x00000001002e7882 */ /* 0x000fe20000000000 */
[----:B------:R-:W-:Y:S01]  /*0990*/  NOP ;  /* 0x0000000000007918 */ /* 0x000fe20000000000 */
[----:B------:R-:W-:Y:S01]  /*09a0*/  USEL UR46, UR46, 0x2, !UP0 ;  /* 0x000000022e2e7887 */ /* 0x000fe2000c000000 */
[----:B------:R-:W-:Y:S01]  /*09b0*/  ULDC.64 UR48, c[0x0][0x208] ;  /* 0x0000820000307ab9 */ /* 0x000fe20000000a00 */
[----:B-1234-:R-:W-:Y:S08]  /*09c0*/  BAR.SYNC.DEFER_BLOCKING 0x0 ;  /* 0x0000000000007b1d */ /* 0x01eff00000010000 */
[----:B------:R-:W-:Y:S05]  /*09d0*/  @!P0 BRA `(.L_x_121) ;  /* 0x0000007000b08947 */ /* 0x000fea0003800000 */
.L_x_122:
        /* <DEDUP_REMOVED lines=59> */
.L_x_146:
[----:B------:R-:W1:Y:S01]  /*0d90*/  SHFL.IDX PT, R0, R19, RZ, 0x1f ;  /* 0x00001fff13007589 */ /* 0x000e6200000e0000 */
[----:B------:R-:W-:Y:S01]  /*0da0*/  ULDC UR4, c[0x0][0xea8] ;  /* 0x0003aa0000047ab9 */ /* 0x000fe20000000800 */
[----:B------:R-:W-:Y:S01]  /*0db0*/  ULDC.64 UR6, c[0x0][0x3f8] ;  /* 0x0000fe0000067ab9 */ /* 0x000fe20000000a00 */
[----:B------:R-:W-:Y:S02]  /*0dc0*/  UISETP.NE.AND UP1, UPT, UR4, 0x1, UPT ;  /* 0x000000010400788c */ /* 0x000fe4000bf25270 */
[----:B------:R-:W-:Y:S01]  /*0dd0*/  UISETP.NE.U32.AND UP0, UPT, UR6, URZ, UPT ;  /* 0x0000003f0600728c */ /* 0x000fe2000bf05070 */
[----:B------:R-:W-:Y:S01]  /*0de0*/  ULDC UR4, c[0x0][0xeb4] ;  /* 0x0003ad0000047ab9 */ /* 0x000fe20000000800 */
[----:B------:R-:W-:Y:S02]  /*0df0*/  ULDC UR47, c[0x0][0x404] ;  /* 0x00010100002f7ab9 */ /* 0x000fe40000000800 */
[----:B------:R-:W-:Y:S02]  /*0e00*/  UISETP.NE.AND.EX UP0, UPT, UR7, URZ, UPT, UP0 ;  /* 0x0000003f0700728c */ /* 0x000fe4000bf05300 */
[----:B------:R-:W-:-:S02]  /*0e10*/  UIADD3 UR9, UR41, 0x18400, URZ ;  /* 0x0001840029097890 */ /* 0x000fc4000fffe03f */
[----:B------:R-:W-:Y:S02]  /*0e20*/  UISETP.NE.AND UP2, UPT, UR4, 0x1, UPT ;  /* 0x000000010400788c */ /* 0x000fe4000bf45270 */
[----:B------:R-:W-:Y:S01]  /*0e30*/  USEL UR47, UR47, 0x1, UP0 ;  /* 0x000000012f2f7887 */ /* 0x000fe20008000000 */
[----:B------:R-:W-:Y:S01]  /*0e40*/  @UP1 ULDC UR4, c[0x0][0xeac] ;  /* 0x0003ab0000041ab9 */ /* 0x000fe20000000800 */
[----:B------:R-:W-:Y:S01]  /*0e50*/  ULDC UR7, c[0x0][0x2e0] ;  /* 0x0000b80000077ab9 */ /* 0x000fe20000000800 */
[----:B------:R-:W-:Y:S02]  /*0e60*/  ULOP3.LUT UP0, URZ, UR9, 0x1bf, URZ, 0xc0, !UPT ;  /* 0x000001bf093f7892 */ /* 0x000fe4000f80c03f */
[----:B------:R-:W-:Y:S02]  /*0e70*/  UIMAD.WIDE.U32 UR4, UR43, UR4, URZ ;  /* 0x000000042b0472a5 */ /* 0x000fe4000f8e003f */
[----:B------:R-:W-:Y:S01]  /*0e80*/  UIMAD UR47, UR47, UR7, URZ ;  /* 0x000000072f2f72a4 */ /* 0x000fe2000f8e023f */
[----:B-1----:R-:W-:Y:S01]  /*0e90*/  R2UR UR44, R0 ;  /* 0x00000000002c72ca */ /* 0x002fe200000e0000 */
[----:B------:R-:W-:Y:S01]  /*0ea0*/  @UP1 ULDC UR8, c[0x0][0xeb0] ;  /* 0x0003ac0000081ab9 */ /* 0x000fe20000000800 */
[----:B------:R-:W-:Y:S01]  /*0eb0*/  UMOV UR37, UR43 ;  /* 0x0000002b00257c82 */ /* 0x000fe20008000000 */
[----:B------:R-:W-:Y:S01]  /*0ec0*/  @UP1 USHF.R.U32.HI UR37, URZ, UR8, UR5 ;  /* 0x000000083f251299 */ /* 0x000fe20008011605 */
[----:B------:R-:W-:Y:S01]  /*0ed0*/  PLOP3.LUT P0, PT, PT, PT, UP0, 0x80, 0x0 ;  /* 0x000000000000781c */ /* 0x000fe20003f0f008 */
[----:B------:R-:W-:-:S02]  /*0ee0*/  @UP2 ULDC.64 UR10, c[0x0][0xeb8] ;  /* 0x0003ae00000a2ab9 */ /* 0x000fc40000000a00 */
[----:B------:R-:W-:-:S03]  /*0ef0*/  UIMAD.WIDE.U32 UR4, UR37, UR10, URZ ;  /* 0x0000000a250472a5 */ /* 0x000fc6000f8e003f */
[----:B------:R-:W-:Y:S01]  /*0f00*/  UMOV UR36, UR37 ;  /* 0x0000002500247c82 */ /* 0x000fe20008000000 */
[----:B------:R-:W-:Y:S02]  /*0f10*/  @UP2 USHF.R.U32.HI UR36, URZ, UR11, UR5 ;  /* 0x0000000b3f242299 */ /* 0x000fe40008011605 */
[----:B------:R-:W-:-:S04]  /*0f20*/  ULEA.HI UR6, UR44, UR44, URZ, 0x1 ;  /* 0x0000002c2c067291 */ /* 0x000fc8000f8f083f */
[----:B------:R-:W-:-:S04]  /*0f30*/  ULOP3.LUT UR6, UR6, 0xfffffffe, URZ, 0xc0, !UPT ;  /* 0xfffffffe06067892 */ /* 0x000fc8000f8ec03f */
[----:B------:R-:W-:Y:S02]  /*0f40*/  UIADD3 UR44, UR44, -UR6, URZ ;  /* 0x800000062c2c7290 */ /* 0x000fe4000fffe03f */
[----:B------:R-:W-:Y:S02]  /*0f50*/  UIADD3 UR6, UR47, 0x5f, URZ ;  /* 0x0000005f2f067890 */ /* 0x000fe4000fffe03f */
[----:B------:R-:W-:Y:S02]  /*0f60*/  ULEA UR8, UR44, UR41, 0xd ;  /* 0x000000292c087291 */ /* 0x000fe4000f8e683f */
[----:B------:R-:W-:Y:S02]  /*0f70*/  UIMAD.WIDE UR6, UR6, 0x2aaaaaab, URZ ;  /* 0x2aaaaaab060678a5 */ /* 0x000fe4000f8e023f */
[----:B------:R-:W-:Y:S02]  /*0f80*/  UIADD3 UR8, UR8, 0x22400, URZ ;  /* 0x0002240008087890 */ /* 0x000fe4000fffe03f */
[----:B------:R-:W-:-:S02]  /*0f90*/  USHF.R.U32.HI UR45, URZ, 0x1f, UR7 ;  /* 0x0000001f3f2d7899 */ /* 0x000fc40008011607 */
[----:B------:R-:W-:Y:S02]  /*0fa0*/  USHF.R.U32.HI UR8, URZ, 0x4, UR8 ;  /* 0x000000043f087899 */ /* 0x000fe40008011608 */
[----:B------:R-:W-:Y:S02]  /*0fb0*/  ULEA.HI.SX32 UR45, UR7, UR45, 0x1c ;  /* 0x0000002d072d7291 */ /* 0x000fe4000f8fe23f */
[----:B------:R-:W-:Y:S01]  /*0fc0*/  ULOP3.LUT UR52, UR8, 0x3fff, URZ, 0xc0, !UPT ;  /* 0x00003fff08347892 */ /* 0x000fe2000f8ec03f */
[----:B------:R-:W-:Y:S11]  /*0fd0*/  @!P0 BRA `(.L_x_123) ;  /* 0x0000000000408947 */ /* 0x000ff60003800000 */
        /* <DEDUP_REMOVED lines=16> */
.L_x_123:
[----:B------:R-:W-:Y:S01]  /*10e0*/  ULOP3.LUT UR4, UR40, 0x1, URZ, 0xc0, !UPT ;  /* 0x0000000128047892 */ /* 0x000fe2000f8ec03f */
[----:B------:R-:W-:-:S05]  /*10f0*/  VIADD R172, R18, 0x8 ;  /* 0x0000000812ac7836 */ /* 0x000fca0000000000 */
[----:B------:R-:W-:-:S05]  /*1100*/  IMAD.U32 R0, RZ, RZ, UR4 ;  /* 0x00000004ff007e24 */ /* 0x000fca000f8e00ff */
[----:B------:R-:W-:-:S04]  /*1110*/  SHF.L.U32 R0, R0, 0x1f, RZ ;  /* 0x0000001f00007819 */ /* 0x000fc800000006ff */
[----:B------:R-:W1:Y:S02]  /*1120*/  SYNCS.PHASECHK.TRANS64.TRYWAIT P0, [UR41+0x32400], R0 ;  /* 0x03240000ff0075a7 */ /* 0x000e640008000169 */
[----:B-1----:R-:W-:Y:S05]  /*1130*/  @!P0 BRA `(.L_x_124) ;  /* 0x00000098008c8947 */ /* 0x002fea0003800000 */
.L_x_204:
[----:B-1----:R-:W-:Y:S01]  /*1140*/  MOV R3, UR42 ;  /* 0x0000002a00037c02 */ /* 0x002fe20008000f00 */
[----:B------:R-:W-:Y:S05]  /*1150*/  WARPSYNC.ALL ;  /* 0x0000000000007948 */ /* 0x000fea0003800000 */
[----:B------:R1:W-:Y:S01]  /*1160*/  BAR.SYNC.DEFER_BLOCKING R172, 0x100 ;  /* 0x000400ac0000751d */ /* 0x0003e20000010000 */
[----:B------:R-:W-:-:S13]  /*1170*/  ISETP.NE.AND P0, PT, R3, 0x3, PT ;  /* 0x000000030300780c */ /* 0x000fda0003f05270 */
[----:B-1----:R-:W-:Y:S05]  /*1180*/  @!P0 BRA `(.L_x_125) ;  /* 0x0000000000048947 */ /* 0x002fea0003800000 */
[----:B------:R-:W-:Y:S01]  /*1190*/  BPT.TRAP 0x1 ;  /* 0x000000040000795c */ /* 0x000fe20000300000 */
.L_x_125:
[----:B------:R-:W-:Y:S01]  /*11a0*/  ULEA UR26, UR39, UR41, 0x3 ;  /* 0x00000029271a7291 */ /* 0x000fe2000f8e183f */
[----:B------:R-:W-:-:S05]  /*11b0*/  IMAD.U32 R3, RZ, RZ, UR38 ;  /* 0x00000026ff037e24 */ /* 0x000fca000f8e00ff */
[----:B------:R-:W-:-:S04]  /*11c0*/  SHF.L.U32 R3, R3, 0x1f, RZ ;  /* 0x0000001f03037819 */ /* 0x000fc800000006ff */
[----:B------:R1:W2:Y:S01]  /*11d0*/  SYNCS.PHASECHK.TRANS64.TRYWAIT P1, [UR26+0x32430], R3 ;  /* 0x03243003ff0075a7 */ /* 0x0002a2000802015a */
[----:B------:R-:W-:Y:S05]  /*11e0*/  @!P0 BRA `(.L_x_126) ;  /* 0x0000000000048947 */ /* 0x000fea0003800000 */
[----:B------:R-:W-:Y:S01]  /*11f0*/  BPT.TRAP 0x1 ;  /* 0x000000040000795c */ /* 0x000fe20000300000 */
.L_x_126:
[----:B--2---:R-:W-:Y:S05]  /*1200*/  @P1 BRA `(.L_x_127) ;  /* 0x0000000000081947 */ /* 0x004fea0003800000 */
[----:B------:R-:W2:Y:S02]  /*1210*/  SYNCS.PHASECHK.TRANS64.TRYWAIT P1, [UR26+0x32430], R3 ;  /* 0x03243003ff0075a7 */ /* 0x000ea4000802015a */
[----:B--2---:R-:W-:Y:S05]  /*1220*/  @!P1 BRA `(.L_x_128) ;  /* 0x0000009800689947 */ /* 0x004fea0003800000 */
.L_x_127:
[----:B------:R-:W-:Y:S01]  /*1230*/  ULEA UR4, UR44, UR41, 0xd ;  /* 0x000000292c047291 */ /* 0x000fe2000f8e683f */
[----:B------:R-:W-:Y:S01]  /*1240*/  WARPGROUP.ARRIVE ;  /* 0x00000000000079c5 */ /* 0x000fe20000000000 */
[----:B------:R-:W-:Y:S02]  /*1250*/  UIADD3 UR5, UR41, 0x1c400, URZ ;  /* 0x0001c40029057890 */ /* 0x000fe4000fffe03f */
[----:B------:R-:W-:Y:S02]  /*1260*/  UIADD3 UR4, UR4, 0x18400, URZ ;  /* 0x0001840004047890 */ /* 0x000fe4000fffe03f */
[----:B------:R-:W-:Y:S02]  /*1270*/  USHF.R.U32.HI UR5, URZ, 0x4, UR5 ;  /* 0x000000043f057899 */ /* 0x000fe40008011605 */
[----:B------:R-:W-:Y:S02]  /*1280*/  USHF.R.U32.HI UR4, URZ, 0x4, UR4 ;  /* 0x000000043f047899 */ /* 0x000fe40008011604 */
[----:B------:R-:W-:-:S02]  /*1290*/  ULOP3.LUT UR5, UR5, 0x3fff, URZ, 0xc0, !UPT ;  /* 0x00003fff05057892 */ /* 0x000fc4000f8ec03f */
[----:B------:R-:W-:Y:S02]  /*12a0*/  ULOP3.LUT UR4, UR4, 0x3fff, URZ, 0xc0, !UPT ;  /* 0x00003fff04047892 */ /* 0x000fe4000f8ec03f */
[----:B------:R-:W-:Y:S02]  /*12b0*/  ULOP3.LUT UR24, UR5, 0x10000, URZ, 0xfc, !UPT ;  /* 0x0001000005187892 */ /* 0x000fe4000f8efc3f */
[----:B------:R-:W-:Y:S02]  /*12c0*/  ULOP3.LUT UR4, UR4, 0x10000, URZ, 0xfc, !UPT ;  /* 0x0001000004047892 */ /* 0x000fe4000f8efc3f */
[----:B------:R-:W-:Y:S01]  /*12d0*/  UIMAD UR6, UR39, 0x300, UR24 ;  /* 0x00000300270678a4 */ /* 0x000fe2000f8e0218 */
[----:B------:R-:W-:Y:S01]  /*12e0*/  UMOV UR5, 0x40000040 ;  /* 0x4000004000057882 */ /* 0x000fe20000000000 */
[----:B------:R-:W-:Y:S01]  /*12f0*/  UMOV UR7, 0x40000040 ;  /* 0x4000004000077882 */ /* 0x000fe20000000000 */
[----:B------:R-:W-:Y:S02]  /*1300*/  UIADD3 UR8, UR4, 0x2, URZ ;  /* 0x0000000204087890 */ /* 0x000fe4000fffe03f */
[----:B------:R-:W-:Y:S01]  /*1310*/  UIADD3 UR10, UR6, 0x2, URZ ;  /* 0x00000002060a7890 */ /* 0x000fe2000fffe03f */
[----:B------:R-:W-:-:S03]  /*1320*/  UMOV UR9, 0x40000040 ;  /* 0x4000004000097882 */ /* 0x000fc60000000000 */
[----:B------:R-:W-:Y:S01]  /*1330*/  HGMMA.64x96x16.F32.BF16 R24, gdesc[UR4], RZ, !UPT, gsb0 ;  /* 0x01600000041879f0 */ /* 0x000fe2000c0018ff */
[----:B------:R-:W-:Y:S01]  /*1340*/  UMOV UR11, 0x40000040 ;  /* 0x40000040000b7882 */ /* 0x000fe20000000000 */
[----:B------:R-:W-:Y:S02]  /*1350*/  UIADD3 UR12, UR4, 0x4, URZ ;  /* 0x00000004040c7890 */ /* 0x000fe4000fffe03f */
[----:B------:R-:W-:Y:S01]  /*1360*/  UIADD3 UR14, UR6, 0x4, URZ ;  /* 0x00000004060e7890 */ /* 0x000fe2000fffe03f */
[----:B------:R-:W-:Y:S01]  /*1370*/  UMOV UR13, 0x40000040 ;  /* 0x40000040000d7882 */ /* 0x000fe20000000000 */
[----:B------:R-:W-:Y:S01]  /*1380*/  UMOV UR15, 0x40000040 ;  /* 0x40000040000f7882 */ /* 0x000fe20000000000 */
[----:B------:R-:W-:Y:S02]  /*1390*/  UIADD3 UR16, UR4, 0x6, URZ ;  /* 0x0000000604107890 */ /* 0x000fe4000fffe03f */
[----:B------:R-:W-:Y:S01]  /*13a0*/  UIADD3 UR18, UR6, 0x6, URZ ;  /* 0x0000000606127890 */ /* 0x000fe2000fffe03f */
[----:B------:R-:W-:Y:S01]  /*13b0*/  UMOV UR17, 0x40000040 ;  /* 0x4000004000117882 */ /* 0x000fe20000000000 */
[----:B------:R-:W-:Y:S01]  /*13c0*/  UMOV UR19, 0x40000040 ;  /* 0x4000004000137882 */ /* 0x000fe20000000000 */
[----:B------:R-:W-:-:S02]  /*13d0*/  WARPGROUP.DEPBAR.LE gsb0, 0x0 ;  /* 0x00008000000079c5 */ /* 0x000fc40000010000 */
[----:B------:R-:W-:-:S06]  /*13e0*/  WARPGROUP.ARRIVE ;  /* 0x00000000000079c5 */ /* 0x000fcc0000000000 */
[----:B------:R-:W-:Y:S03]  /*13f0*/  HGMMA.64x96x16.F32.BF16 R24, gdesc[UR8], R24, gsb0 ;  /* 0x01600000081879f0 */ /* 0x000fe60008001818 */
[----:B------:R-:W-:Y:S02]  /*1400*/  WARPGROUP.DEPBAR.LE gsb0, 0x0 ;  /* 0x00008000000079c5 */ /* 0x000fe40000010000 */
[----:B------:R-:W-:-:S06]  /*1410*/  WARPGROUP.ARRIVE ;  /* 0x00000000000079c5 */ /* 0x000fcc0000000000 */
[----:B------:R-:W-:Y:S03]  /*1420*/  HGMMA.64x96x16.F32.BF16 R24, gdesc[UR12], R24, gsb0 ;  /* 0x016000000c1879f0 */ /* 0x000fe60008001818 */
[----:B------:R-:W-:Y:S02]  /*1430*/  WARPGROUP.DEPBAR.LE gsb0, 0x0 ;  /* 0x00008000000079c5 */ /* 0x000fe40000010000 */
[----:B------:R-:W-:-:S06]  /*1440*/  WARPGROUP.ARRIVE ;  /* 0x00000000000079c5 */ /* 0x000fcc0000000000 */
[----:B------:R-:W-:Y:S03]  /*1450*/  HGMMA.64x96x16.F32.BF16 R24, gdesc[UR16], R24, gsb0 ;  /* 0x01600000101879f0 */ /* 0x000fe60008001818 */
[----:B------:R-:W-:Y:S02]  /*1460*/  WARPGROUP.DEPBAR.LE gsb0, 0x0 ;  /* 0x00008000000079c5 */ /* 0x000fe40000010000 */
[----:B------:R-:W3:Y:S02]  /*1470*/  SYNCS.PHASECHK.TRANS64.TRYWAIT P1, [UR41+0x32410], R0 ;  /* 0x03241000ff0075a7 */ /* 0x000ee40008020169 */
[----:B---3--:R-:W-:Y:S05]  /*1480*/  @!P1 BRA `(.L_x_129) ;  /* 0x0000009400e89947 */ /* 0x008fea0003800000 */
.L_x_205:
[----:B------:R-:W-:Y:S05]  /*1490*/  @!P0 BRA `(.L_x_130) ;  /* 0x0000000000048947 */ /* 0x000fea0003800000 */
[----:B------:R-:W-:Y:S01]  /*14a0*/  BPT.TRAP 0x1 ;  /* 0x000000040000795c */ /* 0x000fe20000300000 */
.L_x_130:
[----:B------:R4:W1:Y:S01]  /*14b0*/  SYNCS.PHASECHK.TRANS64.TRYWAIT P1, [UR26+0x32450], R3 ;  /* 0x03245003ff0075a7 */ /* 0x000862000802015a */
[----:B------:R-:W-:Y:S05]  /*14c0*/  @!P0 BRA `(.L_x_131) ;  /* 0x0000000000048947 */ /* 0x000fea0003800000 */
[----:B------:R-:W-:Y:S01]  /*14d0*/  BPT.TRAP 0x1 ;  /* 0x000000040000795c */ /* 0x000fe20000300000 */
.L_x_131:
[----:B-1----:R-:W-:Y:S05]  /*14e0*/  @P1 BRA `(.L_x_132) ;  /* 0x0000000000081947 */ /* 0x002fea0003800000 */
[----:B------:R-:W1:Y:S02]  /*14f0*/  SYNCS.PHASECHK.TRANS64.TRYWAIT P1, [UR26+0x32450], R3 ;  /* 0x03245003ff0075a7 */ /* 0x000e64000802015a */
[----:B-1----:R-:W-:Y:S05]  /*1500*/  @!P1 BRA `(.L_x_133) ;  /* 0x0000009400e09947 */ /* 0x002fea0003800000 */
.L_x_132:
[----:B------:R-:W-:Y:S01]  /*1510*/  UIADD3 UR6, UR41, 0x400, URZ ;  /* 0x0000040029067890 */ /* 0x000fe2000fffe03f */
[----:B------:R-:W-:Y:S01]  /*1520*/  WARPGROUP.ARRIVE ;  /* 0x00000000000079c5 */ /* 0x000fe20000000000 */
[----:B------:R-:W-:-:S05]  /*1530*/  ULOP3.LUT UR7, UR52, 0x10000, URZ, 0xfc, !UPT ;  /* 0x0001000034077892 */ /* 0x000fca000f8efc3f */
[----:B------:R-:W5:Y:S01]  /*1540*/  S2R R12, SR_TID.X ;  /* 0x00000000000c7919 */ /* 0x000f620000002100 */
[----:B------:R-:W-:Y:S01]  /*1550*/  USHF.R.U32.HI UR6, URZ, 0x4, UR6 ;  /* 0x000000043f067899 */ /* 0x000fe20008011606 */
[----:B------:R-:W-:Y:S01]  /*1560*/  UMOV UR21, 0x40000040 ;  /* 0x4000004000157882 */ /* 0x000fe20000000000 */
[----:B------:R-:W-:Y:S02]  /*1570*/  UMOV UR23, 0x40000040 ;  /* 0x4000004000177882 */ /* 0x000fe40000000000 */
[----:B------:R-:W-:Y:S01]  /*1580*/  ULOP3.LUT UR6, UR6, 0x3fff, URZ, 0xc0, !UPT ;  /* 0x00003fff06067892 */ /* 0x000fe2000f8ec03f */
[----:B------:R-:W-:Y:S01]  /*1590*/  UMOV UR20, UR7 ;  /* 0x0000000700147c82 */ /* 0x000fe20008000000 */
[----:B------:R-:W-:Y:S02]  /*15a0*/  ULDC UR27, c[0x0][0xa80] ;  /* 0x0002a000001b7ab9 */ /* 0x000fe40000000800 */
[----:B------:R-:W-:Y:S02]  /*15b0*/  ULOP3.LUT UR25, UR6, 0x10000, URZ, 0xfc, !UPT ;  /* 0x0001000006197892 */ /* 0x000fe4000f8efc3f */
[----:B------:R-:W-:-:S02]  /*15c0*/  UISETP.GE.AND UP0, UPT, UR47, 0x61, UPT ;  /* 0x000000612f00788c */ /* 0x000fc4000bf06270 */
[----:B------:R-:W-:-:S07]  /*15d0*/  UIMAD UR10, UR39, 0xc00, UR25 ;  /* 0x00000c00270a78a4 */ /* 0x000fce000f8e0219 */
[----:B------:R-:W-:Y:S02]  /*15e0*/  UMOV UR22, UR10 ;  /* 0x0000000a00167c82 */ /* 0x000fe40008000000 */
[----:B------:R-:W-:Y:S01]  /*15f0*/  HGMMA.64x96x16.F32.BF16 R24, gdesc[UR20], R24, gsb0 ;  /* 0x01600000141879f0 */ /* 0x000fe20008001818 */
[----:B------:R-:W-:Y:S02]  /*1600*/  UIADD3 UR20, UR7, 0x2, URZ ;  /* 0x0000000207147890 */ /* 0x000fe4000fffe03f */
[----:B------:R-:W-:Y:S01]  /*1610*/  UIADD3 UR22, UR10, 0x2, URZ ;  /* 0x000000020a167890 */ /* 0x000fe2000fffe03f */
[----:B------:R-:W-:Y:S01]  /*1620*/  UMOV UR21, 0x40000040 ;  /* 0x4000004000157882 */ /* 0x000fe20000000000 */
[----:B------:R-:W-:Y:S01]  /*1630*/  UMOV UR23, 0x40000040 ;  /* 0x4000004000177882 */ /* 0x000fe20000000000 */
[----:B-----5:R-:W-:Y:S01]  /*1640*/  LOP3.LUT R12, R12, 0x7f, RZ, 0xc0, !PT ;  /* 0x0000007f0c0c7812 */ /* 0x020fe200078ec0ff */
[----:B------:R-:W-:Y:S02]  /*1650*/  WARPGROUP.DEPBAR.LE gsb0, 0x0 ;  /* 0x00008000000079c5 */ /* 0x000fe40000010000 */
[----:B------:R-:W-:-:S06]  /*1660*/  WARPGROUP.ARRIVE ;  /* 0x00000000000079c5 */ /* 0x000fcc0000000000 */
[----:B------:R-:W-:Y:S01]  /*1670*/  HGMMA.64x96x16.F32.BF16 R24, gdesc[UR20], R24, gsb0 ;  /* 0x01600000141879f0 */ /* 0x000fe20008001818 */
[----:B------:R-:W-:Y:S02]  /*1680*/  UIADD3 UR20, UR7, 0x4, URZ ;  /* 0x0000000407147890 */ /* 0x000fe4000fffe03f */
[----:B------:R-:W-:Y:S01]  /*1690*/  UIADD3 UR22, UR10, 0x4, URZ ;  /* 0x000000040a167890 */ /* 0x000fe2000fffe03f */
[----:B------:R-:W-:Y:S01]  /*16a0*/  UMOV UR21, 0x40000040 ;  /* 0x4000004000157882 */ /* 0x000fe20000000000 */
[----:B------:R-:W-:Y:S01]  /*16b0*/  UMOV UR23, 0x40000040 ;  /* 0x4000004000177882 */ /* 0x000fe20000000000 */
        /* <DEDUP_REMOVED lines=91> */
[----:B------:R-:W-:Y:S01]  /*1c70*/  ULDC UR10, c[0x0][0xad0] ;  /* 0x0002b400000a7ab9 */ /* 0x000fe20000000800 */
[----:B------:R-:W-:-:S04]  /*1c80*/  UIMAD UR7, UR45, -0x60, UR47 ;  /* 0xffffffa02d0778a4 */ /* 0x000fc8000f8e022f */
[----:B------:R-:W-:-:S06]  /*1c90*/  UIADD3 UR7, UR7, 0x60, URZ ;  /* 0x0000006007077890 */ /* 0x000fcc000fffe03f */
[----:B-1-3--:R-:W-:Y:S01]  /*1ca0*/  IMAD.U32 R0, RZ, RZ, UR7 ;  /* 0x00000007ff007e24 */ /* 0x00afe2000f8e00ff */
[----:B------:R-:W-:-:S03]  /*1cb0*/  UMOV UR7, 0x40000040 ;  /* 0x4000004000077882 */ /* 0x000fc60000000000 */
        /* <DEDUP_REMOVED lines=25> */
[----:B------:R-:W1:Y:S01]  /*1e50*/  MUFU.TANH R25, R25 ;  /* 0x0000001900197308 */ /* 0x000e620000002400 */
        /* <DEDUP_REMOVED lines=8> */
[----:B--2-4-:R-:W-:Y:S01]  /*1ee0*/  FSEL R3, R24, -INF , P4 ;  /* 0xff80000018037808 */ /* 0x014fe20002000000 */
[----:B------:R-:W-:Y:S01]  /*1ef0*/  FMUL.FTZ R43, R43, UR10 ;  /* 0x0000000a2b2b7c20 */ /* 0x000fe20008410000 */
[----:B------:R-:W-:Y:S01]  /*1f00*/  FMUL.FTZ R45, R45, UR10 ;  /* 0x0000000a2d2d7c20 */ /* 0x000fe20008410000 */
[----:B------:R-:W-:Y:S01]  /*1f10*/  FMUL.FTZ R46, R46, UR10 ;  /* 0x0000000a2e2e7c20 */ /* 0x000fe20008410000 */
[----:B------:R-:W-:Y:S01]  /*1f20*/  FMUL.FTZ R48, R48, UR10 ;  /* 0x0000000a30307c20 */ /* 0x000fe20008410000 */
[----:B------:R-:W-:Y:S01]  /*1f30*/  FMUL.FTZ R47, R47, UR10 ;  /* 0x0000000a2f2f7c20 */ /* 0x000fe20008410000 */
[----:B------:R-:W-:Y:S01]  /*1f40*/  FMUL.FTZ R49, R49, UR10 ;  /* 0x0000000a31317c20 */ /* 0x000fe20008410000 */
[----:B------:R-:W2:Y:S01]  /*1f50*/  MUFU.TANH R26, R26 ;  /* 0x0000001a001a7308 */ /* 0x000ea20000002400 */
[----:B-1----:R-:W-:Y:S01]  /*1f60*/  FSEL R25, R25, -INF , P5 ;  /* 0xff80000019197808 */ /* 0x002fe20002800000 */
[----:B------:R-:W-:Y:S01]  /*1f70*/  FMUL.FTZ R50, R50, UR10 ;  /* 0x0000000a32327c20 */ /* 0x000fe20008410000 */
[----:B------:R-:W-:Y:S01]  /*1f80*/  FMUL.FTZ R52, R52, UR10 ;  /* 0x0000000a34347c20 */ /* 0x000fe20008410000 */
[----:B------:R-:W-:Y:S01]  /*1f90*/  FMUL.FTZ R51, R51, UR10 ;  /* 0x0000000a33337c20 */ /* 0x000fe20008410000 */
[----:B------:R-:W-:Y:S01]  /*1fa0*/  FMNMX.FTZ R4, R3, R25, !PT ;  /* 0x0000001903047209 */ /* 0x000fe20007810000 */
[----:B------:R-:W-:Y:S01]  /*1fb0*/  FMUL.FTZ R53, R53, UR10 ;  /* 0x0000000a35357c20 */ /* 0x000fe20008410000 */
[----:B------:R-:W-:Y:S01]  /*1fc0*/  FMUL.FTZ R54, R54, UR10 ;  /* 0x0000000a36367c20 */ /* 0x000fe20008410000 */
[----:B------:R-:W1:Y:S01]  /*1fd0*/  MUFU.TANH R27, R27 ;  /* 0x0000001b001b7308 */ /* 0x000e620000002400 */
        /* <DEDUP_REMOVED lines=8> */
[----:B--2---:R-:W-:Y:S01]  /*2060*/  FSEL R26, R26, -INF , P4 ;  /* 0xff8000001a1a7808 */ /* 0x004fe20002000000 */
[----:B------:R-:W-:Y:S01]  /*2070*/  FMUL.FTZ R59, R59, UR10 ;  /* 0x0000000a3b3b7c20 */ /* 0x000fe20008410000 */
[----:B------:R-:W-:Y:S01]  /*2080*/  ISETP.GT.AND P4, PT, R0, 0x18, PT ;  /* 0x000000180000780c */ /* 0x000fe20003f84270 */
[----:B------:R-:W-:Y:S01]  /*2090*/  FMUL.FTZ R61, R61, UR10 ;  /* 0x0000000a3d3d7c20 */ /* 0x000fe20008410000 */
[----:B------:R-:W-:Y:S01]  /*20a0*/  FMUL.FTZ R62, R62, UR10 ;  /* 0x0000000a3e3e7c20 */ /* 0x000fe20008410000 */
[----:B------:R-:W-:Y:S01]  /*20b0*/  FMUL.FTZ R63, R63, UR10 ;  /* 0x0000000a3f3f7c20 */ /* 0x000fe20008410000 */
[----:B------:R-:W-:Y:S01]  /*20c0*/  FMUL.FTZ R64, R64, UR10 ;  /* 0x0000000a40407c20 */ /* 0x000fe20008410000 */
[----:B------:R-:W2:Y:S01]  /*20d0*/  MUFU.TANH R30, R30 ;  /* 0x0000001e001e7308 */ /* 0x000ea20000002400 */
[----:B-1----:R-:W-:Y:S01]  /*20e0*/  FSEL R6, R27, -INF , P5 ;  /* 0xff8000001b067808 */ /* 0x002fe20002800000 */
[----:B------:R-:W-:Y:S01]  /*20f0*/  FMUL.FTZ R66, R66, UR10 ;  /* 0x0000000a42427c20 */ /* 0x000fe20008410000 */
[----:B------:R-:W-:Y:S01]  /*2100*/  ISETP.GT.AND P5, PT, R0, 0x19, PT ;  /* 0x000000190000780c */ /* 0x000fe20003fa4270 */
        /* <DEDUP_REMOVED lines=9> */
[----:B------:R-:W-:-:S03]  /*21a0*/  FMNMX.FTZ R4, R29, R4, !PT ;  /* 0x000000041d047209 */ /* 0x000fc60007810000 */
[----:B------:R-:W3:Y:S01]  /*21b0*/  MUFU.TANH R31, R31 ;  /* 0x0000001f001f7308 */ /* 0x000ee20000002400 */
[----:B--2---:R-:W-:Y:S02]  /*21c0*/  FSEL R30, R30, -INF , P6 ;  /* 0xff8000001e1e7808 */ /* 0x004fe40003000000 */
[----:B------:R-:W-:Y:S02]  /*21d0*/  ISETP.GT.AND P6, PT, R0, 0x20, PT ;  /* 0x000000200000780c */ /* 0x000fe40003fc4270 */
[----:B------:R-:W-:-:S03]  /*21e0*/  FMNMX.FTZ R5, R30, R5, !PT ;  /* 0x000000051e057209 */ /* 0x000fc60007810000 */
[----:B------:R-:W2:Y:S01]  /*21f0*/  MUFU.TANH R33, R33 ;  /* 0x0000002100217308 */ /* 0x000ea20000002400 */
[----:B-1----:R-:W-:-:S04]  /*2200*/  FSEL R163, R32, -INF , P2 ;  /* 0xff80000020a37808 */ /* 0x002fc80001000000 */
[----:B------:R-:W-:-:S03]  /*2210*/  FMNMX.FTZ R4, R163, R4, !PT ;  /* 0x00000004a3047209 */ /* 0x000fc60007810000 */
[----:B------:R-:W1:Y:S01]  /*2220*/  MUFU.TANH R34, R34 ;  /* 0x0000002200227308 */ /* 0x000e620000002400 */
[----:B---3--:R-:W-:Y:S02]  /*2230*/  FSEL R10, R31, -INF , P1 ;  /* 0xff8000001f0a7808 */ /* 0x008fe40000800000 */
[----:B------:R-:W-:Y:S02]  /*2240*/  ISETP.GT.AND P1, PT, R0, 0x21, PT ;  /* 0x000000210000780c */ /* 0x000fe40003f24270 */
[----:B------:R-:W-:-:S03]  /*2250*/  FMNMX.FTZ R5, R10, R5, !PT ;  /* 0x000000050a057209 */ /* 0x000fc60007810000 */
[----:B------:R-:W3:Y:S01]  /*2260*/  MUFU.TANH R36, R36 ;  /* 0x0000002400247308 */ /* 0x000ee20000002400 */
[----:B--2---:R-:W-:-:S04]  /*2270*/  FSEL R165, R33, -INF , P3 ;  /* 0xff80000021a57808 */ /* 0x004fc80001800000 */
[----:B------:R-:W-:-:S03]  /*2280*/  FMNMX.FTZ R4, R165, R4, !PT ;  /* 0x00000004a5047209 */ /* 0x000fc60007810000 */
[----:B------:R-:W2:Y:S01]  /*2290*/  MUFU.TANH R35, R35 ;  /* 0x0000002300237308 */ /* 0x000ea20000002400 */
[----:B-1----:R-:W-:Y:S02]  /*22a0*/  FSEL R174, R34, -INF , P2 ;  /* 0xff80000022ae7808 */ /* 0x002fe40001000000 */
[----:B------:R-:W-:Y:S02]  /*22b0*/  ISETP.GT.AND P2, PT, R0, 0x28, PT ;  /* 0x000000280000780c */ /* 0x000fe40003f44270 */
[----:B------:R-:W-:-:S03]  /*22c0*/  FMNMX.FTZ R5, R174, R5, !PT ;  /* 0x00000005ae057209 */ /* 0x000fc60007810000 */
[----:B------:R-:W1:Y:S01]  /*22d0*/  MUFU.TANH R37, R37 ;  /* 0x0000002500257308 */ /* 0x000e620000002400 */
[----:B---3--:R-:W-:-:S04]  /*22e0*/  FSEL R167, R36, -INF , P4 ;  /* 0xff80000024a77808 */ /* 0x008fc80002000000 */
        /* <DEDUP_REMOVED lines=80> */
[----:B------:R-:W-:-:S05]  /*27f0*/  ISETP.GT.AND P2, PT, R0, 0x58, PT ;  /* 0x000000580000780c */ /* 0x000fca0003f44270 */
[----:B------:R-:W1:Y:S01]  /*2800*/  MUFU.TANH R61, R61 ;  /* 0x0000003d003d7308 */ /* 0x000e620000002400 */
[----:B---3--:R-:W-:Y:S02]  /*2810*/  FSEL R15, R15, -INF , P3 ;  /* 0xff8000000f0f7808 */ /* 0x008fe40001800000 */
[----:B------:R-:W-:Y:S02]  /*2820*/  ISETP.GT.AND P3, PT, R0, 0x59, PT ;  /* 0x000000590000780c */ /* 0x000fe40003f64270 */
[----:B------:R-:W-:-:S03]  /*2830*/  FMNMX.FTZ R0, R20, R5, !PT ;  /* 0x0000000514007209 */ /* 0x000fc60007810000 */
[----:B------:R-:W3:Y:S01]  /*2840*/  MUFU.TANH R62, R62 ;  /* 0x0000003e003e7308 */ /* 0x000ee20000002400 */
[----:B--2---:R-:W-:Y:S02]  /*2850*/  FSEL R175, R60, -INF , P4 ;  /* 0xff8000003caf7808 */ /* 0x004fe40002000000 */
[----:B------:R-:W-:Y:S02]  /*2860*/  FMNMX.FTZ R5, R15, R0, !PT ;  /* 0x000000000f057209 */ /* 0x000fe40007810000 */
[----:B------:R-:W-:-:S03]  /*2870*/  FMNMX.FTZ R4, R175, R4, !PT ;  /* 0x00000004af047209 */ /* 0x000fc60007810000 */
[----:B------:R-:W2:Y:S01]  /*2880*/  MUFU.TANH R14, R64 ;  /* 0x00000040000e7308 */ /* 0x000ea20000002400 */
[----:B-1----:R-:W-:-:S04]  /*2890*/  FSEL R177, R61, -INF , P5 ;  /* 0xff8000003db17808 */ /* 0x002fc80002800000 */
[----:B------:R-:W-:-:S03]  /*28a0*/  FMNMX.FTZ R7, R177, R4, !PT ;  /* 0x00000004b1077209 */ /* 0x000fc60007810000 */
[----:B------:R-:W1:Y:S01]  /*28b0*/  MUFU.TANH R63, R63 ;  /* 0x0000003f003f7308 */ /* 0x000e620000002400 */
[----:B---3--:R-:W-:-:S04]  /*28c0*/  FSEL R170, R62, -INF , P4 ;  /* 0xff8000003eaa7808 */ /* 0x008fc80002000000 */
[----:B------:R-:W-:-:S03]  /*28d0*/  FMNMX.FTZ R5, R170, R5, !PT ;  /* 0x00000005aa057209 */ /* 0x000fc60007810000 */
[----:B------:R-:W3:Y:S01]  /*28e0*/  MUFU.TANH R21, R65 ;  /* 0x0000004100157308 */ /* 0x000ee20000002400 */
[----:B--2---:R-:W-:-:S04]  /*28f0*/  FSEL R14, R14, -INF , P6 ;  /* 0xff8000000e0e7808 */ /* 0x004fc80003000000 */
        /* <DEDUP_REMOVED lines=18> */
[----:B------:R-:W-:Y:S02]  /*2a20*/  FMNMX.FTZ R4, R161, R4, !PT ;  /* 0x00000004a1047209 */ /* 0x000fe40007810000 */
[----:B-1----:R-:W-:-:S03]  /*2a30*/  FSEL R158, R70, -INF , P2 ;  /* 0xff800000469e7808 */ /* 0x002fc60001000000 */
[----:B------:R-:W1:Y:S01]  /*2a40*/  SHFL.BFLY PT, R7, R4, 0x2, 0x1f ;  /* 0x0c401f0004077f89 */ /* 0x000e6200000e0000 */
[----:B------:R-:W-:Y:S02]  /*2a50*/  PLOP3.LUT P2, PT, PT, PT, UP0, 0x80, 0x0 ;  /* 0x000000000000781c */ /* 0x000fe40003f4f008 */
[----:B------:R-:W-:Y:S02]  /*2a60*/  FMNMX.FTZ R5, R158, R5, !PT ;  /* 0x000000059e057209 */ /* 0x000fe40007810000 */
[----:B---3--:R-:W-:-:S04]  /*2a70*/  FSEL R164, R71, -INF , P3 ;  /* 0xff80000047a47808 */ /* 0x008fc80001800000 */
[----:B------:R-:W-:-:S05]  /*2a80*/  FMNMX.FTZ R0, R164, R5, !PT ;  /* 0x00000005a4007209 */ /* 0x000fca0007810000 */
[----:B------:R-:W2:Y:S01]  /*2a90*/  SHFL.BFLY PT, R11, R0, 0x2, 0x1f ;  /* 0x0c401f00000b7f89 */ /* 0x000ea200000e0000 */
[----:B-1----:R-:W-:-:S05]  /*2aa0*/  FMNMX.FTZ R8, R4, R7, !PT ;  /* 0x0000000704087209 */ /* 0x002fca0007810000 */
[----:B------:R-:W1:Y:S01]  /*2ab0*/  SHFL.BFLY PT, R5, R8, 0x1, 0x1f ;  /* 0x0c201f0008057f89 */ /* 0x000e6200000e0000 */
[----:B--2---:R-:W-:-:S05]  /*2ac0*/  FMNMX.FTZ R11, R0, R11, !PT ;  /* 0x0000000b000b7209 */ /* 0x004fca0007810000 */
[----:B------:R-:W2:Y:S01]  /*2ad0*/  SHFL.BFLY PT, R4, R11, 0x1, 0x1f ;  /* 0x0c201f000b047f89 */ /* 0x000ea200000e0000 */
[----:B-1----:R-:W-:-:S04]  /*2ae0*/  FMNMX.FTZ R5, R8, R5, !PT ;  /* 0x0000000508057209 */ /* 0x002fc80007810000 */
[C---:B------:R-:W-:Y:S01]  /*2af0*/  FSETP.NEU.FTZ.AND P1, PT, R5.reuse, -INF , PT ;  /* 0xff8000000500780b */ /* 0x040fe20003f3d000 */
[----:B------:R-:W-:-:S05]  /*2b00*/  FMUL.FTZ R160, R5, UR27 ;  /* 0x0000001b05a07c20 */ /* 0x000fca0008410000 */
[----:B------:R-:W-:-:S05]  /*2b10*/  FSEL R160, R160, RZ, P1 ;  /* 0x000000ffa0a07208 */ /* 0x000fca0000800000 */
[--C-:B------:R-:W-:Y:S01]  /*2b20*/  FFMA.FTZ R8, R9, UR27, -R160.reuse ;  /* 0x0000001b09087c23 */ /* 0x100fe200080108a0 */
[----:B--2---:R-:W-:Y:S01]  /*2b30*/  FMNMX.FTZ R7, R11, R4, !PT ;  /* 0x000000040b077209 */ /* 0x004fe20007810000 */
[--C-:B------:R-:W-:Y:S01]  /*2b40*/  FFMA.FTZ R3, R3, UR27, -R160.reuse ;  /* 0x0000001b03037c23 */ /* 0x100fe200080108a0 */
[--C-:B------:R-:W-:Y:S01]  /*2b50*/  FFMA.FTZ R0, R25, UR27, -R160.reuse ;  /* 0x0000001b19007c23 */ /* 0x100fe200080108a0 */
[--C-:B------:R-:W-:Y:S01]  /*2b60*/  FFMA.FTZ R11, R29, UR27, -R160.reuse ;  /* 0x0000001b1d0b7c23 */ /* 0x100fe200080108a0 */
[C---:B------:R-:W-:Y:S01]  /*2b70*/  FSETP.NEU.FTZ.AND P1, PT, R7.reuse, -INF , PT ;  /* 0xff8000000700780b */ /* 0x040fe20003f3d000 */
[----:B------:R-:W-:Y:S01]  /*2b80*/  FMUL.FTZ R159, R7, UR27 ;  /* 0x0000001b079f7c20 */ /* 0x000fe20008410000 */
[----:B------:R-:W-:Y:S01]  /*2b90*/  MUFU.EX2 R8, R8 ;  /* 0x0000000800087308 */ /* 0x000fe20000000800 */
[--C-:B------:R-:W-:Y:S01]  /*2ba0*/  FFMA.FTZ R166, R165, UR27, -R160.reuse ;  /* 0x0000001ba5a67c23 */ /* 0x100fe200080108a0 */
[--C-:B------:R-:W-:Y:S01]  /*2bb0*/  FFMA.FTZ R165, R167, UR27, -R160.reuse ;  /* 0x0000001ba7a57c23 */ /* 0x100fe200080108a0 */
[--C-:B------:R-:W-:Y:S01]  /*2bc0*/  FFMA.FTZ R163, R163, UR27, -R160.reuse ;  /* 0x0000001ba3a37c23 */ /* 0x100fe200080108a0 */
[----:B------:R-:W-:Y:S01]  /*2bd0*/  FSEL R159, R159, RZ, P1 ;  /* 0x000000ff9f9f7208 */ /* 0x000fe20000800000 */
[--C-:B------:R-:W-:Y:S01]  /*2be0*/  FFMA.FTZ R171, R171, UR27, -R160.reuse ;  /* 0x0000001babab7c23 */ /* 0x100fe200080108a0 */
[----:B------:R-:W-:Y:S01]  /*2bf0*/  ISETP.NE.AND P1, PT, R12, RZ, PT ;  /* 0x000000ff0c00720c */ /* 0x000fe20003f25270 */
[--C-:B------:R-:W-:Y:S01]  /*2c00*/  FFMA.FTZ R181, R181, UR27, -R160.reuse ;  /* 0x0000001bb5b57c23 */ /* 0x100fe200080108a0 */
[----:B------:R-:W-:Y:S01]  /*2c10*/  MOV R12, UR26 ;  /* 0x0000001a000c7c02 */ /* 0x000fe20008000f00 */
[--C-:B------:R-:W-:Y:S01]  /*2c20*/  FFMA.FTZ R13, R6, UR27, -R159.reuse ;  /* 0x0000001b060d7c23 */ /* 0x100fe2000801089f */
[----:B------:R-:W-:Y:S01]  /*2c30*/  IADD3 R6, -R18, 0xb, RZ ;  /* 0x0000000b12067810 */ /* 0x000fe20007ffe1ff */
[--C-:B------:R-:W-:Y:S01]  /*2c40*/  FFMA.FTZ R4, R26, UR27, -R159.reuse ;  /* 0x0000001b1a047c23 */ /* 0x100fe2000801089f */
[--C-:B------:R-:W-:Y:S01]  /*2c50*/  FFMA.FTZ R9, R30, UR27, -R159.reuse ;  /* 0x0000001b1e097c23 */ /* 0x100fe2000801089f */
[--C-:B------:R-:W-:Y:S01]  /*2c60*/  FFMA.FTZ R10, R10, UR27, -R159.reuse ;  /* 0x0000001b0a0a7c23 */ /* 0x100fe2000801089f */
[----:B------:R-:W-:Y:S01]  /*2c70*/  MUFU.EX2 R3, R3 ;  /* 0x0000000300037308 */ /* 0x000fe20000000800 */
[----:B------:R-:W-:Y:S01]  /*2c80*/  ULOP3.LUT UR26, UR6, 0x3000000, URZ, 0xfc, !UPT ;  /* 0x03000000061a7892 */ /* 0x000fe2000f8efc3f */
[--C-:B------:R-:W-:Y:S01]  /*2c90*/  FFMA.FTZ R167, R174, UR27, -R159.reuse ;  /* 0x0000001baea77c23 */ /* 0x100fe2000801089f */
[--C-:B------:R-:W-:Y:S01]  /*2ca0*/  FFMA.FTZ R174, R176, UR27, -R159.reuse ;  /* 0x0000001bb0ae7c23 */ /* 0x100fe2000801089f */
[--C-:B------:R-:W-:Y:S01]  /*2cb0*/  FFMA.FTZ R176, R196, UR27, -R159.reuse ;  /* 0x0000001bc4b07c23 */ /* 0x100fe2000801089f */
[----:B------:R-:W-:Y:S01]  /*2cc0*/  @!P1 VIADD R24, R12, 0x32440 ;  /* 0x000324400c189836 */ /* 0x000fe20000000000 */
[----:B------:R-:W-:Y:S01]  /*2cd0*/  UIMAD UR10, UR39, 0xc00, UR26 ;  /* 0x00000c00270a78a4 */ /* 0x000fe2000f8e021a */
[----:B------:R-:W-:Y:S01]  /*2ce0*/  FFMA.FTZ R196, R193, UR27, -R160 ;  /* 0x0000001bc1c47c23 */ /* 0x000fe200080108a0 */
[----:B------:R-:W1:Y:S01]  /*2cf0*/  MUFU.EX2 R0, R0 ;  /* 0x0000000000007308 */ /* 0x000e620000000800 */
[--C-:B------:R-:W-:Y:S01]  /*2d00*/  FFMA.FTZ R182, R182, UR27, -R159.reuse ;  /* 0x0000001bb6b67c23 */ /* 0x100fe2000801089f */
[----:B------:R-:W-:Y:S01]  /*2d10*/  @!P1 PRMT R24, RZ, 0x654, R24 ;  /* 0x00000654ff189816 */ /* 0x000fe20000000018 */
[----:B------:R2:W-:Y:S06]  /*2d20*/  BAR.ARV R6, 0x100 ;  /* 0x000400060000751d */ /* 0x0005ec0000002000 */
[----:B------:R3:W-:Y:S01]  /*2d30*/  @!P1 SYNCS.ARRIVE.TRANS64.RED.A1T0 RZ, [R24+URZ], RZ ;  /* 0x000000ff18ff99a7 */ /* 0x0007e2000810043f */
[----:B------:R-:W4:Y:S01]  /*2d40*/  MUFU.EX2 R11, R11 ;  /* 0x0000000b000b7308 */ /* 0x000f220000000800 */
[----:B------:R5:W-:Y:S01]  /*2d50*/  BAR.SYNC.DEFER_BLOCKING R172, 0x100 ;  /* 0x000400ac0000751d */ /* 0x000be20000010000 */
[--C-:B------:R-:W-:Y:S01]  /*2d60*/  FFMA.FTZ R193, R192, UR27, -R159.reuse ;  /* 0x0000001bc0c17c23 */ /* 0x100fe2000801089f */
[--C-:B------:R-:W-:Y:S01]  /*2d70*/  FFMA.FTZ R192, R191, UR27, -R160.reuse ;  /* 0x0000001bbfc07c23 */ /* 0x100fe200080108a0 */
[--C-:B------:R-:W-:Y:S01]  /*2d80*/  FFMA.FTZ R178, R178, UR27, -R159.reuse ;  /* 0x0000001bb2b27c23 */ /* 0x100fe2000801089f */
[--C-:B------:R-:W-:Y:S01]  /*2d90*/  FFMA.FTZ R191, R190, UR27, -R159.reuse ;  /* 0x0000001bbebf7c23 */ /* 0x100fe2000801089f */
[--C-:B------:R-:W-:Y:S01]  /*2da0*/  FFMA.FTZ R179, R179, UR27, -R160.reuse ;  /* 0x0000001bb3b37c23 */ /* 0x100fe200080108a0 */
[----:B-1----:R-:W-:Y:S01]  /*2db0*/  F2FP.BF16.F32.PACK_AB R152, R0, R3 ;  /* 0x000000030098723e */ /* 0x002fe200000010ff */
[----:B------:R-:W-:Y:S01]  /*2dc0*/  MUFU.EX2 R4, R4 ;  /* 0x0000000400047308 */ /* 0x000fe20000000800 */
[----:B------:R-:W-:Y:S01]  /*2dd0*/  UMOV UR6, UR10 ;  /* 0x0000000a00067c82 */ /* 0x000fe20008000000 */
[--C-:B-----5:R-:W-:Y:S01]  /*2de0*/  FFMA.FTZ R172, R169, UR27, -R160.reuse ;  /* 0x0000001ba9ac7c23 */ /* 0x120fe200080108a0 */
[--C-:B------:R-:W-:Y:S01]  /*2df0*/  FFMA.FTZ R169, R194, UR27, -R159.reuse ;  /* 0x0000001bc2a97c23 */ /* 0x100fe2000801089f */
[--C-:B------:R-:W-:Y:S01]  /*2e00*/  FFMA.FTZ R194, R185, UR27, -R160.reuse ;  /* 0x0000001bb9c27c23 */ /* 0x100fe200080108a0 */
[--C-:B------:R-:W-:Y:S01]  /*2e10*/  FFMA.FTZ R185, R189, UR27, -R160.reuse ;  /* 0x0000001bbdb97c23 */ /* 0x100fe200080108a0 */
[--C-:B------:R-:W-:Y:S01]  /*2e20*/  FFMA.FTZ R189, R184, UR27, -R159.reuse ;  /* 0x0000001bb8bd7c23 */ /* 0x100fe2000801089f */
[--C-:B------:R-:W-:Y:S01]  /*2e30*/  FFMA.FTZ R184, R188, UR27, -R159.reuse ;  /* 0x0000001bbcb87c23 */ /* 0x100fe2000801089f */
[----:B------:R-:W1:Y:S01]  /*2e40*/  MUFU.EX2 R13, R13 ;  /* 0x0000000d000d7308 */ /* 0x000e620000000800 */
[----:B----4-:R-:W-:Y:S01]  /*2e50*/  F2FP.BF16.F32.PACK_AB R154, R11, R8 ;  /* 0x000000080b9a723e */ /* 0x010fe200000010ff */
[--C-:B------:R-:W-:Y:S01]  /*2e60*/  FFMA.FTZ R188, R183, UR27, -R160.reuse ;  /* 0x0000001bb7bc7c23 */ /* 0x100fe200080108a0 */
[--C-:B------:R-:W-:Y:S01]  /*2e70*/  FFMA.FTZ R183, R187, UR27, -R160.reuse ;  /* 0x0000001bbbb77c23 */ /* 0x100fe200080108a0 */
        /* <DEDUP_REMOVED lines=13> */
[----:B-1----:R-:W-:Y:S01]  /*2f50*/  F2FP.BF16.F32.PACK_AB R153, R13, R4 ;  /* 0x000000040d99723e */ /* 0x002fe200000010ff */
[--C-:B------:R-:W-:Y:S01]  /*2f60*/  FFMA.FTZ R157, R157, UR27, -R160.reuse ;  /* 0x0000001b9d9d7c23 */ /* 0x100fe200080108a0 */
[----:B------:R-:W-:Y:S01]  /*2f70*/  FFMA.FTZ R160, R161, UR27, -R160 ;  /* 0x0000001ba1a07c23 */ /* 0x000fe200080108a0 */
[--C-:B------:R-:W-:Y:S01]  /*2f80*/  FFMA.FTZ R161, R162, UR27, -R159.reuse ;  /* 0x0000001ba2a17c23 */ /* 0x100fe2000801089f */
[--C-:B------:R-:W-:Y:S01]  /*2f90*/  FFMA.FTZ R156, R156, UR27, -R159.reuse ;  /* 0x0000001b9c9c7c23 */ /* 0x100fe2000801089f */
[--C-:B------:R-:W-:Y:S01]  /*2fa0*/  FFMA.FTZ R158, R158, UR27, -R159.reuse ;  /* 0x0000001b9e9e7c23 */ /* 0x100fe2000801089f */
[----:B------:R-:W-:Y:S01]  /*2fb0*/  FFMA.FTZ R159, R164, UR27, -R159 ;  /* 0x0000001ba49f7c23 */ /* 0x000fe2000801089f */
[----:B------:R-:W-:Y:S01]  /*2fc0*/  MUFU.EX2 R163, R163 ;  /* 0x000000a300a37308 */ /* 0x000fe20000000800 */
[----:B------:R-:W-:Y:S01]  /*2fd0*/  FADD.FTZ R3, R3, R0 ;  /* 0x0000000003037221 */ /* 0x000fe20000010000 */
[----:B------:R-:W-:Y:S01]  /*2fe0*/  FADD.FTZ R4, R4, R13 ;  /* 0x0000000d04047221 */ /* 0x000fe20000010000 */
[----:B------:R-:W-:-:S02]  /*2ff0*/  @!P1 VIADD R12, R12, 0x32460 ;  /* 0x000324600c0c9836 */ /* 0x000fc40000000000 */
[----:B------:R-:W-:-:S03]  /*3000*/  FADD.FTZ R8, R8, R3 ;  /* 0x0000000308087221 */ /* 0x000fc60000010000 */
[----:B------:R-:W1:Y:S01]  /*3010*/  MUFU.EX2 R166, R166 ;  /* 0x000000a600a67308 */ /* 0x000e620000000800 */
[C---:B----4-:R-:W-:Y:S01]  /*3020*/  F2FP.BF16.F32.PACK_AB R155, R10.reuse, R9 ;  /* 0x000000090a9b723e */ /* 0x050fe200000010ff */
[----:B------:R-:W-:Y:S01]  /*3030*/  FADD.FTZ R9, R9, R4 ;  /* 0x0000000409097221 */ /* 0x000fe20000010000 */
[----:B------:R-:W-:Y:S01]  /*3040*/  FADD.FTZ R8, R11, R8 ;  /* 0x000000080b087221 */ /* 0x000fe20000010000 */
[----:B------:R-:W-:Y:S01]  /*3050*/  @!P1 PRMT R12, RZ, 0x654, R12 ;  /* 0x00000654ff0c9816 */ /* 0x000fe2000000000c */
[----:B---3--:R-:W-:Y:S01]  /*3060*/  WARPGROUP.ARRIVE ;  /* 0x00000000000079c5 */ /* 0x008fe20000000000 */
[----:B------:R-:W-:Y:S02]  /*3070*/  FADD.FTZ R10, R10, R9 ;  /* 0x000000090a0a7221 */ /* 0x000fe40000010000 */
[----:B------:R-:W-:Y:S03]  /*3080*/  MUFU.EX2 R165, R165 ;  /* 0x000000a500a57308 */ /* 0x000fe60000000800 */
[----:B------:R-:W-:Y:S01]  /*3090*/  HGMMA.64x256x16.F32.BF16 R24, R152, gdesc[UR4].tnspB, RZ, !UPT, gsb0 ;  /* 0x43e0000498187df0 */ /* 0x000fe2000c0018ff */
[----:B------:R-:W-:Y:S01]  /*30a0*/  UIADD3 UR6, UR10, 0x80, URZ ;  /* 0x000000800a067890 */ /* 0x000fe2000fffe03f */
[----:B------:R-:W-:-:S03]  /*30b0*/  UMOV UR7, 0x40000040 ;  /* 0x4000004000077882 */ /* 0x000fc60000000000 */
[----:B------:R-:W-:Y:S08]  /*30c0*/  MUFU.EX2 R172, R172 ;  /* 0x000000ac00ac7308 */ /* 0x000ff00000000800 */
[----:B------:R-:W-:Y:S08]  /*30d0*/  MUFU.EX2 R167, R167 ;  /* 0x000000a700a77308 */ /* 0x000ff00000000800 */
[----:B------:R-:W3:Y:S08]  /*30e0*/  MUFU.EX2 R174, R174 ;  /* 0x000000ae00ae7308 */ /* 0x000ef00000000800 */
[----:B------:R-:W-:Y:S08]  /*30f0*/  MUFU.EX2 R169, R169 ;  /* 0x000000a900a97308 */ /* 0x000ff00000000800 */
[----:B------:R-:W4:Y:S08]  /*3100*/  MUFU.EX2 R176, R176 ;  /* 0x000000b000b07308 */ /* 0x000f300000000800 */
[----:B------:R-:W-:Y:S08]  /*3110*/  MUFU.EX2 R171, R171 ;  /* 0x000000ab00ab7308 */ /* 0x000ff00000000800 */
[----:B------:R-:W5:Y:S08]  /*3120*/  MUFU.EX2 R194, R194 ;  /* 0x000000c200c27308 */ /* 0x000f700000000800 */
[----:B------:R-:W-:Y:S08]  /*3130*/  MUFU.EX2 R185, R185 ;  /* 0x000000b900b97308 */ /* 0x000ff00000000800 */
[----:B------:R-:W-:Y:S08]  /*3140*/  MUFU.EX2 R196, R196 ;  /* 0x000000c400c47308 */ /* 0x000ff00000000800 */
[----:B------:R-:W-:Y:S08]  /*3150*/  MUFU.EX2 R182, R182 ;  /* 0x000000b600b67308 */ /* 0x000ff00000000800 */
[----:B------:R-:W2:Y:S08]  /*3160*/  MUFU.EX2 R189, R189 ;  /* 0x000000bd00bd7308 */ /* 0x000eb00000000800 */
[----:B------:R-:W-:Y:S08]  /*3170*/  MUFU.EX2 R184, R184 ;  /* 0x000000b800b87308 */ /* 0x000ff00000000800 */
[----:B------:R-:W2:Y:S08]  /*3180*/  MUFU.EX2 R193, R193 ;  /* 0x000000c100c17308 */ /* 0x000eb00000000800 */
[----:B------:R-:W-:Y:S08]  /*3190*/  MUFU.EX2 R181, R181 ;  /* 0x000000b500b57308 */ /* 0x000ff00000000800 */
[----:B------:R-:W2:Y:S08]  /*31a0*/  MUFU.EX2 R188, R188 ;  /* 0x000000bc00bc7308 */ /* 0x000eb00000000800 */
        /* <DEDUP_REMOVED lines=18> */
[----:B------:R-:W-:Y:S01]  /*32d0*/  MUFU.EX2 R161, R161 ;  /* 0x000000a100a17308 */ /* 0x000fe20000000800 */
[----:B------:R-:W-:-:S02]  /*32e0*/  WARPGROUP.DEPBAR.LE gsb0, 0x0 ;  /* 0x00008000000079c5 */ /* 0x000fc40000010000 */
[----:B-1----:R-:W-:Y:S01]  /*32f0*/  F2FP.BF16.F32.PACK_AB R152, R166, R163 ;  /* 0x000000a3a698723e */ /* 0x002fe200000010ff */
[----:B------:R-:W-:Y:S01]  /*3300*/  FADD.FTZ R163, R163, R8 ;  /* 0x00000008a3a37221 */ /* 0x000fe20000010000 */
[----:B---3--:R-:W-:Y:S01]  /*3310*/  F2FP.BF16.F32.PACK_AB R153, R174, R167 ;  /* 0x000000a7ae99723e */ /* 0x008fe200000010ff */
[----:B------:R-:W-:Y:S01]  /*3320*/  FADD.FTZ R167, R167, R10 ;  /* 0x0000000aa7a77221 */ /* 0x000fe20000010000 */
[----:B------:R-:W-:Y:S01]  /*3330*/  F2FP.BF16.F32.PACK_AB R154, R172, R165 ;  /* 0x000000a5ac9a723e */ /* 0x000fe200000010ff */
[----:B------:R-:W1:Y:S01]  /*3340*/  MUFU.EX2 R156, R156 ;  /* 0x0000009c009c7308 */ /* 0x000e620000000800 */
[----:B----4-:R-:W-:Y:S01]  /*3350*/  F2FP.BF16.F32.PACK_AB R155, R176, R169 ;  /* 0x000000a9b09b723e */ /* 0x010fe200000010ff */
[----:B------:R-:W-:Y:S01]  /*3360*/  FADD.FTZ R166, R166, R163 ;  /* 0x000000a3a6a67221 */ /* 0x000fe20000010000 */
[----:B------:R-:W-:Y:S02]  /*3370*/  FADD.FTZ R174, R174, R167 ;  /* 0x000000a7aeae7221 */ /* 0x000fe40000010000 */
[----:B------:R-:W-:Y:S01]  /*3380*/  WARPGROUP.ARRIVE ;  /* 0x00000000000079c5 */ /* 0x000fe20000000000 */
[----:B------:R-:W-:Y:S01]  /*3390*/  FADD.FTZ R165, R165, R166 ;  /* 0x000000a6a5a57221 */ /* 0x000fe20000010000 */
[----:B------:R-:W-:Y:S01]  /*33a0*/  FADD.FTZ R169, R169, R174 ;  /* 0x000000aea9a97221 */ /* 0x000fe20000010000 */
[----:B------:R-:W-:Y:S02]  /*33b0*/  MUFU.EX2 R158, R158 ;  /* 0x0000009e009e7308 */ /* 0x000fe40000000800 */
[----:B------:R-:W-:Y:S01]  /*33c0*/  FADD.FTZ R172, R172, R165 ;  /* 0x000000a5acac7221 */ /* 0x000fe20000010000 */
[----:B------:R-:W-:Y:S01]  /*33d0*/  HGMMA.64x256x16.F32.BF16 R24, R152, gdesc[UR4].tnspB, R24, gsb0 ;  /* 0x43e0000498187df0 */ /* 0x000fe20008001818 */
[----:B------:R-:W-:Y:S01]  /*33e0*/  UIADD3 UR6, UR10, 0x100, URZ ;  /* 0x000001000a067890 */ /* 0x000fe2000fffe03f */
[----:B------:R-:W-:Y:S01]  /*33f0*/  FADD.FTZ R169, R176, R169 ;  /* 0x000000a9b0a97221 */ /* 0x000fe20000010000 */
[----:B------:R-:W-:-:S02]  /*3400*/  UMOV UR7, 0x40000040 ;  /* 0x4000004000077882 */ /* 0x000fc40000000000 */
[----:B------:R-:W3:Y:S01]  /*3410*/  MUFU.EX2 R159, R159 ;  /* 0x0000009f009f7308 */ /* 0x000ee20000000800 */
[----:B------:R-:W-:Y:S02]  /*3420*/  WARPGROUP.DEPBAR.LE gsb0, 0x0 ;  /* 0x00008000000079c5 */ /* 0x000fe40000010000 */
[----:B-----5:R-:W-:Y:S01]  /*3430*/  F2FP.BF16.F32.PACK_AB R152, R194, R171 ;  /* 0x000000abc298723e */ /* 0x020fe200000010ff */
[----:B------:R-:W-:Y:S01]  /*3440*/  FADD.FTZ R171, R171, R172 ;  /* 0x000000acabab7221 */ /* 0x000fe20000010000 */
[----:B--2---:R-:W-:Y:S01]  /*3450*/  F2FP.BF16.F32.PACK_AB R153, R189, R182 ;  /* 0x000000b6bd99723e */ /* 0x004fe200000010ff */
[----:B------:R-:W-:Y:S01]  /*3460*/  FADD.FTZ R182, R182, R169 ;  /* 0x000000a9b6b67221 */ /* 0x000fe20000010000 */
[----:B------:R-:W-:Y:S01]  /*3470*/  F2FP.BF16.F32.PACK_AB R154, R196, R185 ;  /* 0x000000b9c49a723e */ /* 0x000fe200000010ff */
[----:B------:R-:W-:Y:S01]  /*3480*/  FADD.FTZ R194, R194, R171 ;  /* 0x000000abc2c27221 */ /* 0x000fe20000010000 */
[----:B------:R-:W-:Y:S01]  /*3490*/  F2FP.BF16.F32.PACK_AB R155, R193, R184 ;  /* 0x000000b8c19b723e */ /* 0x000fe200000010ff */
[----:B------:R-:W-:-:S02]  /*34a0*/  FADD.FTZ R189, R189, R182 ;  /* 0x000000b6bdbd7221 */ /* 0x000fc40000010000 */
[----:B------:R-:W-:Y:S01]  /*34b0*/  FADD.FTZ R185, R185, R194 ;  /* 0x000000c2b9b97221 */ /* 0x000fe20000010000 */
[----:B------:R-:W-:Y:S01]  /*34c0*/  WARPGROUP.ARRIVE ;  /* 0x00000000000079c5 */ /* 0x000fe20000000000 */
[----:B------:R-:W-:Y:S02]  /*34d0*/  FADD.FTZ R184, R184, R189 ;  /* 0x000000bdb8b87221 */ /* 0x000fe40000010000 */
[----:B------:R-:W-:Y:S02]  /*34e0*/  FADD.FTZ R196, R196, R185 ;  /* 0x000000b9c4c47221 */ /* 0x000fe40000010000 */
[----:B------:R-:W-:-:S05]  /*34f0*/  FADD.FTZ R193, R193, R184 ;  /* 0x000000b8c1c17221 */ /* 0x000fca0000010000 */
[----:B------:R-:W-:Y:S01]  /*3500*/  HGMMA.64x256x16.F32.BF16 R24, R152, gdesc[UR4].tnspB, R24, gsb0 ;  /* 0x43e0000498187df0 */ /* 0x000fe20008001818 */
[----:B------:R-:W-:Y:S01]  /*3510*/  UIADD3 UR6, UR10, 0x180, URZ ;  /* 0x000001800a067890 */ /* 0x000fe2000fffe03f */
[----:B------:R-:W-:Y:S01]  /*3520*/  UMOV UR7, 0x40000040 ;  /* 0x4000004000077882 */ /* 0x000fe20000000000 */
[----:B------:R-:W-:Y:S02]  /*3530*/  WARPGROUP.DEPBAR.LE gsb0, 0x0 ;  /* 0x00008000000079c5 */ /* 0x000fe40000010000 */
[----:B------:R-:W-:Y:S01]  /*3540*/  F2FP.BF16.F32.PACK_AB R152, R188, R181 ;  /* 0x000000b5bc98723e */ /* 0x000fe200000010ff */
[----:B------:R-:W-:Y:S01]  /*3550*/  FADD.FTZ R181, R181, R196 ;  /* 0x000000c4b5b57221 */ /* 0x000fe20000010000 */
[----:B------:R-:W-:Y:S01]  /*3560*/  F2FP.BF16.F32.PACK_AB R153, R187, R178 ;  /* 0x000000b2bb99723e */ /* 0x000fe200000010ff */
        /* <DEDUP_REMOVED lines=9> */
[----:B------:R-:W-:-:S08]  /*3600*/  FADD.FTZ R191, R191, R180 ;  /* 0x000000b4bfbf7221 */ /* 0x000fd00000010000 */
        /* <DEDUP_REMOVED lines=23> */
[----:B-1----:R-:W-:Y:S01]  /*3780*/  F2FP.BF16.F32.PACK_AB R153, R156, R161 ;  /* 0x000000a19c99723e */ /* 0x002fe200000010ff */
[----:B------:R-:W-:Y:S01]  /*3790*/  FADD.FTZ R161, R161, R170 ;  /* 0x000000aaa1a17221 */ /* 0x000fe20000010000 */
[----:B------:R-:W-:Y:S01]  /*37a0*/  F2FP.BF16.F32.PACK_AB R154, R160, R157 ;  /* 0x0000009da09a723e */ /* 0x000fe200000010ff */
[----:B------:R-:W-:Y:S01]  /*37b0*/  FADD.FTZ R14, R21, R14 ;  /* 0x0000000e150e7221 */ /* 0x000fe20000010000 */
[----:B---3--:R-:W-:Y:S01]  /*37c0*/  F2FP.BF16.F32.PACK_AB R155, R159, R158 ;  /* 0x0000009e9f9b723e */ /* 0x008fe200000010ff */
[----:B------:R-:W-:-:S02]  /*37d0*/  FADD.FTZ R161, R156, R161 ;  /* 0x000000a19ca17221 */ /* 0x000fc40000010000 */
[----:B------:R-:W-:Y:S01]  /*37e0*/  FADD.FTZ R157, R157, R14 ;  /* 0x0000000e9d9d7221 */ /* 0x000fe20000010000 */
[----:B------:R-:W-:Y:S01]  /*37f0*/  WARPGROUP.ARRIVE ;  /* 0x00000000000079c5 */ /* 0x000fe20000000000 */
[----:B------:R-:W-:Y:S02]  /*3800*/  FADD.FTZ R158, R158, R161 ;  /* 0x000000a19e9e7221 */ /* 0x000fe40000010000 */
[----:B------:R-:W-:Y:S02]  /*3810*/  FADD.FTZ R0, R160, R157 ;  /* 0x0000009da0007221 */ /* 0x000fe40000010000 */
[----:B------:R-:W-:-:S08]  /*3820*/  FADD.FTZ R3, R159, R158 ;  /* 0x0000009e9f037221 */ /* 0x000fd00000010000 */
[----:B------:R-:W-:Y:S03]  /*3830*/  HGMMA.64x256x16.F32.BF16 R24, R152, gdesc[UR4].tnspB, R24, gsb0 ;  /* 0x43e0000498187df0 */ /* 0x000fe60008001818 */
[----:B------:R-:W-:Y:S02]  /*3840*/  WARPGROUP.DEPBAR.LE gsb0, 0x0 ;  /* 0x00008000000079c5 */ /* 0x000fe40000010000 */
[----:B------:R1:W-:Y:S01]  /*3850*/  @!P1 SYNCS.ARRIVE.TRANS64.RED.A1T0 RZ, [R12+URZ], RZ ;  /* 0x000000ff0cff99a7 */ /* 0x0003e2000810043f */
[----:B------:R-:W-:Y:S05]  /*3860*/  @!P2 BRA `(.L_x_134) ;  /* 0x00000028007ca947 */ /* 0x000fea0003800000 */
[----:B------:R-:W-:Y:S01]  /*3870*/  MOV R4, R7 ;  /* 0x0000000700047202 */ /* 0x000fe20000000f00 */
[----:B------:R-:W-:Y:S01]  /*3880*/  IMAD.MOV.U32 R8, RZ, RZ, R5 ;  /* 0x000000ffff087224 */ /* 0x000fe200078e0005 */
[----:B------:R-:W-:Y:S01]  /*3890*/  UIADD3 UR45, UR45, -0x2, URZ ;  /* 0xfffffffe2d2d7890 */ /* 0x000fe2000fffe03f */
[----:B------:R-:W-:Y:S01]  /*38a0*/  ULDC UR28, c[0x0][0xad0] ;  /* 0x0002b400001c7ab9 */ /* 0x000fe20000000800 */
[----:B------:R-:W-:-:S10]  /*38b0*/  ULDC UR27, c[0x0][0xa80] ;  /* 0x0002a000001b7ab9 */ /* 0x000fd40000000800 */
.L_x_143:
        /* <DEDUP_REMOVED lines=10> */
.L_x_135:
[----:B------:R-:W-:Y:S01]  /*3960*/  ULEA UR29, UR39, UR41, 0x3 ;  /* 0x00000029271d7291 */ /* 0x000fe2000f8e183f */
[----:B------:R-:W-:-:S04]  /*3970*/  MOV R5, UR38 ;  /* 0x0000002600057c02 */ /* 0x000fc80008000f00 */
[----:B------:R-:W-:-:S04]  /*3980*/  SHF.L.U32 R5, R5, 0x1f, RZ ;  /* 0x0000001f05057819 */ /* 0x000fc800000006ff */
[----:B------:R2:W3:Y:S01]  /*3990*/  SYNCS.PHASECHK.TRANS64.TRYWAIT P3, [UR29+0x32430], R5 ;  /* 0x03243005ff0075a7 */ /* 0x0004e2000806015d */
[----:B------:R-:W-:Y:S05]  /*39a0*/  @!P0 BRA `(.L_x_136) ;  /* 0x0000000000048947 */ /* 0x000fea0003800000 */
[----:B------:R-:W-:Y:S01]  /*39b0*/  BPT.TRAP 0x1 ;  /* 0x000000040000795c */ /* 0x000fe20000300000 */
.L_x_136:
[----:B---3--:R-:W-:Y:S05]  /*39c0*/  @P3 BRA `(.L_x_137) ;  /* 0x0000000000083947 */ /* 0x008fea0003800000 */
[----:B------:R-:W3:Y:S02]  /*39d0*/  SYNCS.PHASECHK.TRANS64.TRYWAIT P3, [UR29+0x32430], R5 ;  /* 0x03243005ff0075a7 */ /* 0x000ee4000806015d */
[----:B---3--:R-:W-:Y:S05]  /*39e0*/  @!P3 BRA `(.L_x_138) ;  /* 0x0000007000c0b947 */ /* 0x008fea0003800000 */
.L_x_137:
        /* <DEDUP_REMOVED lines=20> */
[----:B------:R-:W-:Y:S05]  /*3b30*/  @!P0 BRA `(.L_x_139) ;  /* 0x0000000000048947 */ /* 0x000fea0003800000 */
[----:B------:R-:W-:Y:S01]  /*3b40*/  BPT.TRAP 0x1 ;  /* 0x000000040000795c */ /* 0x000fe20000300000 */
.L_x_139:
[----:B------:R4:W1:Y:S01]  /*3b50*/  SYNCS.PHASECHK.TRANS64.TRYWAIT P3, [UR29+0x32450], R5 ;  /* 0x03245005ff0075a7 */ /* 0x000862000806015d */
[----:B------:R-:W-:Y:S05]  /*3b60*/  @!P0 BRA `(.L_x_140) ;  /* 0x0000000000048947 */ /* 0x000fea0003800000 */
[----:B------:R-:W-:Y:S01]  /*3b70*/  BPT.TRAP 0x1 ;  /* 0x000000040000795c */ /* 0x000fe20000300000 */
.L_x_140:
[----:B-1----:R-:W-:Y:S05]  /*3b80*/  @P3 BRA `(.L_x_141) ;  /* 0x0000000000083947 */ /* 0x002fea0003800000 */
[----:B------:R-:W1:Y:S02]  /*3b90*/  SYNCS.PHASECHK.TRANS64.TRYWAIT P3, [UR29+0x32450], R5 ;  /* 0x03245005ff0075a7 */ /* 0x000e64000806015d */
[----:B-1----:R-:W-:Y:S05]  /*3ba0*/  @!P3 BRA `(.L_x_142) ;  /* 0x000000700068b947 */ /* 0x002fea0003800000 */
.L_x_141:
[----:B------:R-:W-:Y:S01]  /*3bb0*/  ULEA UR6, UR44, UR41, 0xd ;  /* 0x000000292c067291 */ /* 0x000fe2000f8e683f */
[----:B------:R-:W-:Y:S01]  /*3bc0*/  WARPGROUP.ARRIVE ;  /* 0x00000000000079c5 */ /* 0x000fe20000000000 */
[----:B------:R-:W-:Y:S02]  /*3bd0*/  UIMAD UR7, UR39, 0xc00, UR25 ;  /* 0x00000c00270778a4 */ /* 0x000fe4000f8e0219 */
[----:B------:R-:W-:Y:S01]  /*3be0*/  UIADD3 UR6, UR6, 0x22400, URZ ;  /* 0x0002240006067890 */ /* 0x000fe2000fffe03f */
[----:B------:R-:W-:Y:S01]  /*3bf0*/  UMOV UR23, 0x40000040 ;  /* 0x4000004000177882 */ /* 0x000fe20000000000 */
[----:B------:R-:W-:Y:S02]  /*3c00*/  UMOV UR21, 0x40000040 ;  /* 0x4000004000157882 */ /* 0x000fe40000000000 */
[----:B------:R-:W-:Y:S01]  /*3c10*/  USHF.R.U32.HI UR6, URZ, 0x4, UR6 ;  /* 0x000000043f067899 */ /* 0x000fe20008011606 */
[----:B------:R-:W-:Y:S01]  /*3c20*/  UMOV UR22, UR7 ;  /* 0x0000000700167c82 */ /* 0x000fe20008000000 */
[----:B------:R-:W-:-:S02]  /*3c30*/  UIMAD UR10, UR39, 0xc00, UR26 ;  /* 0x00000c00270a78a4 */ /* 0x000fc4000f8e021a */
[----:B------:R-:W-:-:S04]  /*3c40*/  ULOP3.LUT UR6, UR6, 0x3fff, URZ, 0xc0, !UPT ;  /* 0x00003fff06067892 */ /* 0x000fc8000f8ec03f */
[----:B------:R-:W-:-:S07]  /*3c50*/  ULOP3.LUT UR6, UR6, 0x10000, URZ, 0xfc, !UPT ;  /* 0x0001000006067892 */ /* 0x000fce000f8efc3f */
[----:B------:R-:W-:Y:S02]  /*3c60*/  UMOV UR20, UR6 ;  /* 0x0000000600147c82 */ /* 0x000fe40008000000 */
        /* <DEDUP_REMOVED lines=103> */
[----:B------:R-:W-:Y:S01]  /*42e0*/  UMOV UR6, UR10 ;  /* 0x0000000a00067c82 */ /* 0x000fe20008000000 */
[----:B------:R-:W-:Y:S01]  /*42f0*/  UMOV UR7, 0x40000040 ;  /* 0x4000004000077882 */ /* 0x000fe20000000000 */
        /* <DEDUP_REMOVED lines=10> */
[----:B------:R-:W5:Y:S01]  /*43a0*/  MUFU.TANH R11, R11 ;  /* 0x0000000b000b7308 */ /* 0x000f620000002400 */
[----:B------:R-:W-:Y:S01]  /*43b0*/  FMUL.FTZ R12, R161, UR28 ;  /* 0x0000001ca10c7c20 */ /* 0x000fe20008410000 */
[----:B------:R-:W-:Y:S01]  /*43c0*/  FMUL.FTZ R13, R162, UR28 ;  /* 0x0000001ca20d7c20 */ /* 0x000fe20008410000 */
[----:B------:R-:W-:Y:S01]  /*43d0*/  FMUL.FTZ R162, R171, UR28 ;  /* 0x0000001caba27c20 */ /* 0x000fe20008410000 */
[----:B------:R-:W-:Y:S01]  /*43e0*/  FMUL.FTZ R171, R180, UR28 ;  /* 0x0000001cb4ab7c20 */ /* 0x000fe20008410000 */
[----:B------:R-:W-:Y:S01]  /*43f0*/  FMUL.FTZ R21, R164, UR28 ;  /* 0x0000001ca4157c20 */ /* 0x000fe20008410000 */
[----:B-1-3--:R-:W-:Y:S01]  /*4400*/  FMUL.FTZ R6, R155, UR28 ;  /* 0x0000001c9b067c20 */ /* 0x00afe20008410000 */
        /* <DEDUP_REMOVED lines=10> */
[----:B-----5:R-:W-:Y:S01]  /*44b0*/  FMNMX.FTZ R180, R11, R8, !PT ;  /* 0x000000080bb47209 */ /* 0x020fe20007810000 */
[----:B------:R-:W-:Y:S01]  /*44c0*/  FMUL.FTZ R159, R166, UR28 ;  /* 0x0000001ca69f7c20 */ /* 0x000fe20008410000 */
[----:B------:R-:W-:Y:S01]  /*44d0*/  FMUL.FTZ R164, R176, UR28 ;  /* 0x0000001cb0a47c20 */ /* 0x000fe20008410000 */
[----:B------:R-:W-:Y:S01]  /*44e0*/  FMUL.FTZ R161, R167, UR28 ;  /* 0x0000001ca7a17c20 */ /* 0x000fe20008410000 */
[----:B------:R-:W-:Y:S01]  /*44f0*/  FMUL.FTZ R166, R177, UR28 ;  /* 0x0000001cb1a67c20 */ /* 0x000fe20008410000 */
[----:B------:R-:W-:Y:S01]  /*4500*/  FMUL.FTZ R160, R170, UR28 ;  /* 0x0000001caaa07c20 */ /* 0x000fe20008410000 */
[----:B------:R-:W-:Y:S01]  /*4510*/  FMUL.FTZ R169, R175, UR28 ;  /* 0x0000001cafa97c20 */ /* 0x000fe20008410000 */
[----:B------:R-:W3:Y:S01]  /*4520*/  MUFU.TANH R152, R152 ;  /* 0x0000009800987308 */ /* 0x000ee20000002400 */
[----:B--2-4-:R-:W-:Y:S01]  /*4530*/  FMNMX.FTZ R5, R7, R180, !PT ;  /* 0x000000b407057209 */ /* 0x014fe20007810000 */
        /* <DEDUP_REMOVED lines=10> */
[----:B------:R-:W-:Y:S01]  /*45e0*/  FMUL.FTZ R176, R186, UR28 ;  /* 0x0000001cbab07c20 */ /* 0x000fe20008410000 */
[----:B------:R-:W-:Y:S01]  /*45f0*/  FMUL.FTZ R181, R189, UR28 ;  /* 0x0000001cbdb57c20 */ /* 0x000fe20008410000 */
[----:B------:R-:W-:Y:S01]  /*4600*/  FMUL.FTZ R177, R183, UR28 ;  /* 0x0000001cb7b17c20 */ /* 0x000fe20008410000 */
[----:B------:R-:W-:Y:S01]  /*4610*/  FMUL.FTZ R178, R187, UR28 ;  /* 0x0000001cbbb27c20 */ /* 0x000fe20008410000 */
[----:B------:R-:W1:Y:S01]  /*4620*/  MUFU.TANH R12, R12 ;  /* 0x0000000c000c7308 */ /* 0x000e620000002400 */
[----:B---3--:R-:W-:Y:S01]  /*4630*/  FMNMX.FTZ R5, R152, R5, !PT ;  /* 0x0000000598057209 */ /* 0x008fe20007810000 */
[----:B------:R-:W-:Y:S01]  /*4640*/  FMUL.FTZ R183, R190, UR28 ;  /* 0x0000001cbeb77c20 */ /* 0x000fe20008410000 */
[----:B------:R-:W-:Y:S01]  /*4650*/  FMUL.FTZ R185, R191, UR28 ;  /* 0x0000001cbfb97c20 */ /* 0x000fe20008410000 */
[----:B------:R-:W-:Y:S01]  /*4660*/  FMUL.FTZ R189, R195, UR28 ;  /* 0x0000001cc3bd7c20 */ /* 0x000fe20008410000 */
[----:B------:R-:W-:-:S03]  /*4670*/  FMUL.FTZ R191, R198, UR28 ;  /* 0x0000001cc6bf7c20 */ /* 0x000fc60008410000 */
        /* <DEDUP_REMOVED lines=29> */
[----:B------:R-:W-:-:S06]  /*4850*/  FMUL.FTZ R182, R193, UR28 ;  /* 0x0000001cc1b67c20 */ /* 0x000fcc0008410000 */
        /* <DEDUP_REMOVED lines=16> */
[----:B--2---:R-:W-:Y:S01]  /*4960*/  FMNMX.FTZ R5, R173, R186, !PT ;  /* 0x000000baad057209 */ /* 0x004fe20007810000 */
[----:B------:R-:W-:Y:S01]  /*4970*/  FMUL.FTZ R186, R196, UR28 ;  /* 0x0000001cc4ba7c20 */ /* 0x000fe20008410000 */
[----:B------:R-:W-:-:S05]  /*4980*/  IMAD.U32 R196, RZ, RZ, UR29 ;  /* 0x0000001dffc47e24 */ /* 0x000fca000f8e00ff */
[----:B------:R-:W2:Y:S01]  /*4990*/  MUFU.TANH R169, R169 ;  /* 0x000000a900a97308 */ /* 0x000ea20000002400 */
[----:B-1----:R-:W-:-:S07]  /*49a0*/  FMNMX.FTZ R188, R167, R188, !PT ;  /* 0x000000bca7bc7209 */ /* 0x002fce0007810000 */
[----:B------:R-:W1:Y:S01]  /*49b0*/  MUFU.TANH R174, R174 ;  /* 0x000000ae00ae7308 */ /* 0x000e620000002400 */
[----:B---3--:R-:W-:-:S07]  /*49c0*/  FMNMX.FTZ R153, R172, R5, !PT ;  /* 0x00000005ac997209 */ /* 0x008fce0007810000 */
[----:B------:R-:W3:Y:S01]  /*49d0*/  MUFU.TANH R168, R168 ;  /* 0x000000a800a87308 */ /* 0x000ee20000002400 */
[----:B--2---:R-:W-:Y:S01]  /*49e0*/  FMNMX.FTZ R5, R169, R188, !PT ;  /* 0x000000bca9057209 */ /* 0x004fe20007810000 */
[----:B------:R-:W-:-:S06]  /*49f0*/  FMUL.FTZ R188, R197, UR28 ;  /* 0x0000001cc5bc7c20 */ /* 0x000fcc0008410000 */
        /* <DEDUP_REMOVED lines=32> */
[----:B-1----:R-:W-:-:S05]  /*4c00*/  FMNMX.FTZ R153, R188, R153, !PT ;  /* 0x00000099bc997209 */ /* 0x002fca0007810000 */
[----:B------:R-:W1:Y:S02]  /*4c10*/  SHFL.BFLY PT, R194, R153, 0x2, 0x1f ;  /* 0x0c401f0099c27f89 */ /* 0x000e6400000e0000 */
[----:B------:R-:W4:Y:S01]  /*4c20*/  MUFU.TANH R192, R192 ;  /* 0x000000c000c07308 */ /* 0x000f220000002400 */
[----:B---3--:R-:W-:-:S04]  /*4c30*/  FMNMX.FTZ R190, R189, R190, !PT ;  /* 0x000000bebdbe7209 */ /* 0x008fc80007810000 */
[----:B--2---:R-:W-:-:S04]  /*4c40*/  FMNMX.FTZ R5, R191, R190, !PT ;  /* 0x000000bebf057209 */ /* 0x004fc80007810000 */
[----:B----4-:R-:W-:-:S05]  /*4c50*/  FMNMX.FTZ R155, R192, R5, !PT ;  /* 0x00000005c09b7209 */ /* 0x010fca0007810000 */
[----:B------:R-:W2:Y:S01]  /*4c60*/  SHFL.BFLY PT, R190, R155, 0x2, 0x1f ;  /* 0x0c401f009bbe7f89 */ /* 0x000ea200000e0000 */
[----:B-1----:R-:W-:-:S05]  /*4c70*/  FMNMX.FTZ R194, R153, R194, !PT ;  /* 0x000000c299c27209 */ /* 0x002fca0007810000 */
[----:B------:R-:W1:Y:S01]  /*4c80*/  SHFL.BFLY PT, R5, R194, 0x1, 0x1f ;  /* 0x0c201f00c2057f89 */ /* 0x000e6200000e0000 */
[----:B--2---:R-:W-:-:S05]  /*4c90*/  FMNMX.FTZ R190, R155, R190, !PT ;  /* 0x000000be9bbe7209 */ /* 0x004fca0007810000 */
[----:B------:R-:W2:Y:S01]  /*4ca0*/  SHFL.BFLY PT, R153, R190, 0x1, 0x1f ;  /* 0x0c201f00be997f89 */ /* 0x000ea200000e0000 */
[----:B-1----:R-:W-:-:S05]  /*4cb0*/  FMNMX.FTZ R5, R194, R5, !PT ;  /* 0x00000005c2057209 */ /* 0x002fca0007810000 */
[C---:B------:R-:W-:Y:S01]  /*4cc0*/  FADD.FTZ R8, -R5.reuse, R8 ;  /* 0x0000000805087221 */ /* 0x040fe20000010100 */
[----:B------:R-:W-:-:S03]  /*4cd0*/  FMUL.FTZ R193, R5, UR27 ;  /* 0x0000001b05c17c20 */ /* 0x000fc60008410000 */
[----:B------:R-:W-:Y:S01]  /*4ce0*/  FMUL.FTZ R187, R8, UR27 ;  /* 0x0000001b08bb7c20 */ /* 0x000fe20008410000 */
[--C-:B------:R-:W-:Y:S01]  /*4cf0*/  FFMA.FTZ R8, R11, UR27, -R193.reuse ;  /* 0x0000001b0b087c23 */ /* 0x100fe200080108c1 */
[--C-:B------:R-:W-:Y:S01]  /*4d00*/  FFMA.FTZ R11, R7, UR27, -R193.reuse ;  /* 0x0000001b070b7c23 */ /* 0x100fe200080108c1 */
[--C-:B------:R-:W-:Y:S01]  /*4d10*/  FFMA.FTZ R195, R152, UR27, -R193.reuse ;  /* 0x0000001b98c37c23 */ /* 0x100fe200080108c1 */
[----:B------:R-:W-:Y:S02]  /*4d20*/  @!P1 VIADD R152, R196, 0x32440 ;  /* 0x00032440c4989836 */ /* 0x000fe40000000000 */
[--C-:B------:R-:W-:Y:S01]  /*4d30*/  FFMA.FTZ R154, R154, UR27, -R193.reuse ;  /* 0x0000001b9a9a7c23 */ /* 0x100fe200080108c1 */
[----:B------:R-:W1:Y:S01]  /*4d40*/  MUFU.EX2 R187, R187 ;  /* 0x000000bb00bb7308 */ /* 0x000e620000000800 */
[--C-:B------:R-:W-:Y:S01]  /*4d50*/  FFMA.FTZ R197, R12, UR27, -R193.reuse ;  /* 0x0000001b0cc57c23 */ /* 0x100fe200080108c1 */
[--C-:B------:R-:W-:Y:S01]  /*4d60*/  FFMA.FTZ R12, R21, UR27, -R193.reuse ;  /* 0x0000001b150c7c23 */ /* 0x100fe200080108c1 */
[----:B------:R-:W-:Y:S01]  /*4d70*/  @!P1 PRMT R152, RZ, 0x654, R152 ;  /* 0x00000654ff989816 */ /* 0x000fe20000000098 */
[--C-:B------:R-:W-:Y:S01]  /*4d80*/  FFMA.FTZ R21, R157, UR27, -R193.reuse ;  /* 0x0000001b9d157c23 */ /* 0x100fe200080108c1 */
[--C-:B------:R-:W-:Y:S01]  /*4d90*/  FFMA.FTZ R10, R10, UR27, -R193.reuse ;  /* 0x0000001b0a0a7c23 */ /* 0x100fe200080108c1 */
[--C-:B------:R-:W-:Y:S01]  /*4da0*/  FFMA.FTZ R156, R156, UR27, -R193.reuse ;  /* 0x0000001b9c9c7c23 */ /* 0x100fe200080108c1 */
[--C-:B------:R-:W-:Y:S01]  /*4db0*/  FFMA.FTZ R164, R164, UR27, -R193.reuse ;  /* 0x0000001ba4a47c23 */ /* 0x100fe200080108c1 */
[----:B--2---:R-:W-:Y:S01]  /*4dc0*/  FMNMX.FTZ R7, R190, R153, !PT ;  /* 0x00000099be077209 */ /* 0x004fe20007810000 */
[----:B------:R-:W-:Y:S01]  /*4dd0*/  MUFU.EX2 R8, R8 ;  /* 0x0000000800087308 */ /* 0x000fe20000000800 */
[----:B------:R-:W-:Y:S01]  /*4de0*/  IADD3 R153, R18, 0x8, RZ ;  /* 0x0000000812997810 */ /* 0x000fe20007ffe0ff */
[--C-:B------:R-:W-:Y:S01]  /*4df0*/  FFMA.FTZ R172, R172, UR27, -R193.reuse ;  /* 0x0000001bacac7c23 */ /* 0x100fe200080108c1 */
[----:B------:R-:W-:Y:S01]  /*4e00*/  FFMA.FTZ R180, R180, UR27, -R193 ;  /* 0x0000001bb4b47c23 */ /* 0x000fe200080108c1 */
[C---:B------:R-:W-:Y:S01]  /*4e10*/  FMUL.FTZ R198, R7.reuse, UR27 ;  /* 0x0000001b07c67c20 */ /* 0x040fe20008410000 */
[----:B------:R-:W-:Y:S01]  /*4e20*/  FADD.FTZ R4, -R7, R4 ;  /* 0x0000000407047221 */ /* 0x000fe20000010100 */
[----:B------:R-:W-:-:S02]  /*4e30*/  @!P1 VIADD R196, R196, 0x32460 ;  /* 0x00032460c4c49836 */ /* 0x000fc40000000000 */
[--C-:B------:R-:W-:Y:S01]  /*4e40*/  FFMA.FTZ R194, R6, UR27, -R198.reuse ;  /* 0x0000001b06c27c23 */ /* 0x100fe200080108c6 */
[----:B------:R-:W-:Y:S01]  /*4e50*/  IADD3 R6, -R18, 0xb, RZ ;  /* 0x0000000b12067810 */ /* 0x000fe20007ffe1ff */
[----:B------:R-:W-:Y:S01]  /*4e60*/  FMUL.FTZ R4, R4, UR27 ;  /* 0x0000001b04047c20 */ /* 0x000fe20008410000 */
[--C-:B------:R-:W-:Y:S01]  /*4e70*/  FFMA.FTZ R9, R9, UR27, -R198.reuse ;  /* 0x0000001b09097c23 */ /* 0x100fe200080108c6 */
[--C-:B------:R-:W-:Y:S01]  /*4e80*/  FFMA.FTZ R14, R14, UR27, -R198.reuse ;  /* 0x0000001b0e0e7c23 */ /* 0x100fe200080108c6 */
[--C-:B------:R-:W-:Y:S01]  /*4e90*/  FFMA.FTZ R15, R15, UR27, -R198.reuse ;  /* 0x0000001b0f0f7c23 */ /* 0x100fe200080108c6 */
[----:B------:R2:W-:Y:S06]  /*4ea0*/  BAR.ARV R6, 0x100 ;  /* 0x000400060000751d */ /* 0x0005ec0000002000 */
[----:B------:R3:W-:Y:S01]  /*4eb0*/  @!P1 SYNCS.ARRIVE.TRANS64.RED.A1T0 RZ, [R152+URZ], RZ ;  /* 0x000000ff98ff99a7 */ /* 0x0007e2000810043f */
[----:B------:R-:W4:Y:S01]  /*4ec0*/  MUFU.EX2 R4, R4 ;  /* 0x0000000400047308 */ /* 0x000f220000000800 */
[-C--:B-1----:R-:W-:Y:S01]  /*4ed0*/  FMUL.FTZ R24, R24, R187.reuse ;  /* 0x000000bb18187220 */ /* 0x082fe20000410000 */
        /* <DEDUP_REMOVED lines=11> */
[-C--:B------:R-:W-:Y:S01]  /*4f90*/  FMUL.FTZ R45, R45, R187.reuse ;  /* 0x000000bb2d2d7220 */ /* 0x080fe20000410000 */
[-C--:B------:R-:W-:Y:S01]  /*4fa0*/  FMUL.FTZ R48, R48, R187.reuse ;  /* 0x000000bb30307220 */ /* 0x080fe20000410000 */
[-C--:B------:R-:W-:Y:S01]  /*4fb0*/  FMUL.FTZ R49, R49, R187.reuse ;  /* 0x000000bb31317220 */ /* 0x080fe20000410000 */
[----:B------:R-:W-:Y:S01]  /*4fc0*/  MUFU.EX2 R190, R154 ;  /* 0x0000009a00be7308 */ /* 0x000fe20000000800 */
[-C--:B------:R-:W-:Y:S01]  /*4fd0*/  FMUL.FTZ R52, R52, R187.reuse ;  /* 0x000000bb34347220 */ /* 0x080fe20000410000 */
[-C--:B------:R-:W-:Y:S01]  /*4fe0*/  FMUL.FTZ R53, R53, R187.reuse ;  /* 0x000000bb35357220 */ /* 0x080fe20000410000 */
[-C--:B------:R-:W-:Y:S01]  /*4ff0*/  FMUL.FTZ R56, R56, R187.reuse ;  /* 0x000000bb38387220 */ /* 0x080fe20000410000 */
[-C--:B------:R-:W-:Y:S01]  /*5000*/  FMUL.FTZ R57, R57, R187.reuse ;  /* 0x000000bb39397220 */ /* 0x080fe20000410000 */
[-C--:B------:R-:W-:Y:S01]  /*5010*/  FMUL.FTZ R60, R60, R187.reuse ;  /* 0x000000bb3c3c7220 */ /* 0x080fe20000410000 */
[-C--:B------:R-:W-:Y:S01]  /*5020*/  FMUL.FTZ R61, R61, R187.reuse ;  /* 0x000000bb3d3d7220 */ /* 0x080fe20000410000 */
[-C--:B------:R-:W-:Y:S01]  /*5030*/  FMUL.FTZ R64, R64, R187.reuse ;  /* 0x000000bb40407220 */ /* 0x080fe20000410000 */
[----:B------:R-:W1:Y:S01]  /*5040*/  MUFU.EX2 R195, R195 ;  /* 0x000000c300c37308 */ /* 0x000e620000000800 */
        /* <DEDUP_REMOVED lines=15> */
[----:B------:R-:W5:Y:S01]  /*5140*/  MUFU.EX2 R194, R194 ;  /* 0x000000c200c27308 */ /* 0x000f620000000800 */
[----:B------:R5:W-:Y:S01]  /*5150*/  BAR.SYNC.DEFER_BLOCKING R153, 0x100 ;  /* 0x000400990000751d */ /* 0x000be20000010000 */
        /* <DEDUP_REMOVED lines=31> */
[-C--:B----4-:R-:W-:Y:S01]  /*5350*/  FMUL.FTZ R26, R26, R4.reuse ;  /* 0x000000041a1a7220 */ /* 0x090fe20000410000 */
        /* <DEDUP_REMOVED lines=63> */
[----:B---3--:R-:W-:Y:S01]  /*5750*/  F2FP.BF16.F32.PACK_AB R152, R11, R8 ;  /* 0x000000080b98723e */ /* 0x008fe200000010ff */
[--C-:B------:R-:W-:Y:S01]  /*5760*/  FFMA.FTZ R13, R13, UR27, -R198.reuse ;  /* 0x0000001b0d0d7c23 */ /* 0x100fe200080108c6 */
[----:B-1----:R-:W-:Y:S01]  /*5770*/  F2FP.BF16.F32.PACK_AB R154, R195, R190 ;  /* 0x000000bec39a723e */ /* 0x002fe200000010ff */
[--C-:B------:R-:W-:Y:S01]  /*5780*/  FFMA.FTZ R20, R20, UR27, -R198.reuse ;  /* 0x0000001b14147c23 */ /* 0x100fe200080108c6 */
[----:B-----5:R-:W-:Y:S01]  /*5790*/  F2FP.BF16.F32.PACK_AB R153, R194, R9 ;  /* 0x00000009c299723e */ /* 0x020fe200000010ff */
[--C-:B------:R-:W-:Y:S01]  /*57a0*/  FFMA.FTZ R157, R159, UR27, -R198.reuse ;  /* 0x0000001b9f9d7c23 */ /* 0x100fe200080108c6 */
[----:B--2---:R-:W-:Y:S01]  /*57b0*/  F2FP.BF16.F32.PACK_AB R155, R15, R14 ;  /* 0x0000000e0f9b723e */ /* 0x004fe200000010ff */
[--C-:B------:R-:W-:Y:S01]  /*57c0*/  FFMA.FTZ R202, R161, UR27, -R198.reuse ;  /* 0x0000001ba1ca7c23 */ /* 0x100fe200080108c6 */
[----:B------:R-:W-:Y:S01]  /*57d0*/  MUFU.EX2 R10, R10 ;  /* 0x0000000a000a7308 */ /* 0x000fe20000000800 */
[--C-:B------:R-:W-:Y:S01]  /*57e0*/  FFMA.FTZ R159, R158, UR27, -R193.reuse ;  /* 0x0000001b9e9f7c23 */ /* 0x100fe200080108c1 */
[----:B------:R-:W-:Y:S01]  /*57f0*/  WARPGROUP.ARRIVE ;  /* 0x00000000000079c5 */ /* 0x000fe20000000000 */
[--C-:B------:R-:W-:Y:S01]  /*5800*/  FFMA.FTZ R158, R163, UR27, -R193.reuse ;  /* 0x0000001ba39e7c23 */ /* 0x100fe200080108c1 */
[--C-:B------:R-:W-:Y:S01]  /*5810*/  FFMA.FTZ R161, R165, UR27, -R193.reuse ;  /* 0x0000001ba5a17c23 */ /* 0x100fe200080108c1 */
[--C-:B------:R-:W-:Y:S01]  /*5820*/  FFMA.FTZ R163, R162, UR27, -R198.reuse ;  /* 0x0000001ba2a37c23 */ /* 0x100fe200080108c6 */
[--C-:B------:R-:W-:Y:S01]  /*5830*/  FFMA.FTZ R160, R160, UR27, -R198.reuse ;  /* 0x0000001ba0a07c23 */ /* 0x100fe200080108c6 */
[--C-:B------:R-:W-:Y:S01]  /*5840*/  FFMA.FTZ R162, R167, UR27, -R198.reuse ;  /* 0x0000001ba7a27c23 */ /* 0x100fe200080108c6 */
[----:B------:R-:W-:Y:S01]  /*5850*/  HGMMA.64x256x16.F32.BF16 R24, R152, gdesc[UR4].tnspB, R24, gsb0 ;  /* 0x43e0000498187df0 */ /* 0x000fe20008001818 */
[----:B------:R-:W1:Y:S01]  /*5860*/  MUFU.EX2 R197, R197 ;  /* 0x000000c500c57308 */ /* 0x000e620000000800 */
[----:B------:R-:W-:Y:S01]  /*5870*/  UIADD3 UR6, UR10, 0x80, URZ ;  /* 0x000000800a067890 */ /* 0x000fe2000fffe03f */
[--C-:B------:R-:W-:Y:S01]  /*5880*/  FFMA.FTZ R165, R169, UR27, -R198.reuse ;  /* 0x0000001ba9a57c23 */ /* 0x100fe200080108c6 */
[----:B------:R-:W-:Y:S01]  /*5890*/  UMOV UR7, 0x40000040 ;  /* 0x4000004000077882 */ /* 0x000fe20000000000 */
        /* <DEDUP_REMOVED lines=19> */
[----:B------:R-:W-:Y:S01]  /*59d0*/  FFMA.FTZ R185, R188, UR27, -R193 ;  /* 0x0000001bbcb97c23 */ /* 0x000fe200080108c1 */
[----:B------:R-:W-:Y:S01]  /*59e0*/  MUFU.EX2 R13, R13 ;  /* 0x0000000d000d7308 */ /* 0x000fe20000000800 */
[--C-:B------:R-:W-:Y:S01]  /*59f0*/  FFMA.FTZ R184, R184, UR27, -R198.reuse ;  /* 0x0000001bb8b87c23 */ /* 0x100fe200080108c6 */
[--C-:B------:R-:W-:Y:S01]  /*5a00*/  FFMA.FTZ R189, R189, UR27, -R198.reuse ;  /* 0x0000001bbdbd7c23 */ /* 0x100fe200080108c6 */
[----:B------:R-:W-:Y:S01]  /*5a10*/  FFMA.FTZ R191, R192, UR27, -R198 ;  /* 0x0000001bc0bf7c23 */ /* 0x000fe200080108c6 */
[----:B------:R-:W-:Y:S01]  /*5a20*/  FFMA.FTZ R0, R187, R0, R8 ;  /* 0x00000000bb007223 */ /* 0x000fe20000010008 */
[----:B------:R-:W-:Y:S01]  /*5a30*/  FFMA.FTZ R3, R4, R3, R9 ;  /* 0x0000000304037223 */ /* 0x000fe20000010009 */
[----:B------:R-:W-:Y:S01]  /*5a40*/  @!P1 PRMT R196, RZ, 0x654, R196 ;  /* 0x00000654ffc49816 */ /* 0x000fe200000000c4 */
[----:B------:R-:W-:Y:S01]  /*5a50*/  IMAD.MOV.U32 R4, RZ, RZ, R7 ;  /* 0x000000ffff047224 */ /* 0x000fe200078e0007 */
[----:B------:R-:W2:Y:S01]  /*5a60*/  MUFU.EX2 R20, R20 ;  /* 0x0000001400147308 */ /* 0x000ea20000000800 */
[----:B------:R-:W-:Y:S01]  /*5a70*/  FADD.FTZ R11, R11, R0 ;  /* 0x000000000b0b7221 */ /* 0x000fe20000010000 */
[----:B------:R-:W-:Y:S01]  /*5a80*/  FADD.FTZ R3, R194, R3 ;  /* 0x00000003c2037221 */ /* 0x000fe20000010000 */
[----:B------:R-:W-:-:S02]  /*5a90*/  MOV R8, R5 ;  /* 0x0000000500087202 */ /* 0x000fc40000000f00 */
[----:B------:R-:W-:Y:S01]  /*5aa0*/  FADD.FTZ R190, R190, R11 ;  /* 0x0000000bbebe7221 */ /* 0x000fe20000010000 */
[----:B------:R-:W-:Y:S02]  /*5ab0*/  FADD.FTZ R14, R14, R3 ;  /* 0x000000030e0e7221 */ /* 0x000fe40000010000 */
[----:B------:R-:W-:Y:S01]  /*5ac0*/  MUFU.EX2 R157, R157 ;  /* 0x0000009d009d7308 */ /* 0x000fe20000000800 */
[----:B------:R-:W-:Y:S01]  /*5ad0*/  FADD.FTZ R195, R195, R190 ;  /* 0x000000bec3c37221 */ /* 0x000fe20000010000 */
[----:B------:R-:W-:-:S06]  /*5ae0*/  FADD.FTZ R14, R15, R14 ;  /* 0x0000000e0f0e7221 */ /* 0x000fcc0000010000 */
[----:B------:R-:W3:Y:S08]  /*5af0*/  MUFU.EX2 R202, R202 ;  /* 0x000000ca00ca7308 */ /* 0x000ef00000000800 */
[----:B------:R-:W-:Y:S08]  /*5b00*/  MUFU.EX2 R156, R156 ;  /* 0x0000009c009c7308 */ /* 0x000ff00000000800 */
[----:B------:R-:W4:Y:S08]  /*5b10*/  MUFU.EX2 R159, R159 ;  /* 0x0000009f009f7308 */ /* 0x000f300000000800 */
[----:B------:R-:W-:Y:S08]  /*5b20*/  MUFU.EX2 R158, R158 ;  /* 0x0000009e009e7308 */ /* 0x000ff00000000800 */
[----:B------:R-:W-:Y:S08]  /*5b30*/  MUFU.EX2 R161, R161 ;  /* 0x000000a100a17308 */ /* 0x000ff00000000800 */
[----:B------:R-:W-:Y:S08]  /*5b40*/  MUFU.EX2 R160, R160 ;  /* 0x000000a000a07308 */ /* 0x000ff00000000800 */
[----:B------:R-:W5:Y:S08]  /*5b50*/  MUFU.EX2 R163, R163 ;  /* 0x000000a300a37308 */ /* 0x000f700000000800 */
[----:B------:R-:W-:Y:S08]  /*5b60*/  MUFU.EX2 R162, R162 ;  /* 0x000000a200a27308 */ /* 0x000ff00000000800 */
[----:B------:R-:W5:Y:S08]  /*5b70*/  MUFU.EX2 R165, R165 ;  /* 0x000000a500a57308 */ /* 0x000f700000000800 */
[----:B------:R-:W-:Y:S08]  /*5b80*/  MUFU.EX2 R164, R164 ;  /* 0x000000a400a47308 */ /* 0x000ff00000000800 */
[----:B------:R-:W5:Y:S08]  /*5b90*/  MUFU.EX2 R167, R167 ;  /* 0x000000a700a77308 */ /* 0x000f700000000800 */
        /* <DEDUP_REMOVED lines=16> */
[----:B------:R-:W-:Y:S01]  /*5ca0*/  MUFU.EX2 R182, R182 ;  /* 0x000000b600b67308 */ /* 0x000fe20000000800 */
[----:B------:R-:W-:-:S02]  /*5cb0*/  WARPGROUP.DEPBAR.LE gsb0, 0x0 ;  /* 0x00008000000079c5 */ /* 0x000fc40000010000 */
[----:B-1----:R-:W-:-:S05]  /*5cc0*/  F2FP.BF16.F32.PACK_AB R152, R197, R10 ;  /* 0x0000000ac598723e */ /* 0x002fca00000010ff */
[----:B------:R-:W-:Y:S01]  /*5cd0*/  MUFU.EX2 R185, R185 ;  /* 0x000000b900b97308 */ /* 0x000fe20000000800 */
[----:B--2---:R-:W-:Y:S01]  /*5ce0*/  F2FP.BF16.F32.PACK_AB R153, R20, R13 ;  /* 0x0000000d1499723e */ /* 0x004fe200000010ff */
[----:B------:R-:W-:Y:S01]  /*5cf0*/  FADD.FTZ R10, R10, R195 ;  /* 0x000000c30a0a7221 */ /* 0x000fe20000010000 */
[----:B------:R-:W-:Y:S01]  /*5d00*/  F2FP.BF16.F32.PACK_AB R154, R21, R12 ;  /* 0x0000000c159a723e */ /* 0x000fe200000010ff */
[----:B------:R-:W-:Y:S01]  /*5d10*/  FADD.FTZ R13, R13, R14 ;  /* 0x0000000e0d0d7221 */ /* 0x000fe20000010000 */
[----:B---3--:R-:W-:Y:S01]  /*5d20*/  F2FP.BF16.F32.PACK_AB R155, R202, R157 ;  /* 0x0000009dca9b723e */ /* 0x008fe200000010ff */
[----:B------:R-:W-:Y:S02]  /*5d30*/  FADD.FTZ R197, R197, R10 ;  /* 0x0000000ac5c57221 */ /* 0x000fe40000010000 */
[----:B------:R-:W-:Y:S01]  /*5d40*/  MUFU.EX2 R184, R184 ;  /* 0x000000b800b87308 */ /* 0x000fe20000000800 */
[----:B------:R-:W-:Y:S01]  /*5d50*/  WARPGROUP.ARRIVE ;  /* 0x00000000000079c5 */ /* 0x000fe20000000000 */
[----:B------:R-:W-:Y:S01]  /*5d60*/  FADD.FTZ R20, R20, R13 ;  /* 0x0000000d14147221 */ /* 0x000fe20000010000 */
[----:B------:R-:W-:-:S03]  /*5d70*/  FADD.FTZ R12, R12, R197 ;  /* 0x000000c50c0c7221 */ /* 0x000fc60000010000 */
[----:B------:R-:W-:Y:S01]  /*5d80*/  FADD.FTZ R157, R157, R20 ;  /* 0x000000149d9d7221 */ /* 0x000fe20000010000 */
[----:B------:R-:W-:Y:S01]  /*5d90*/  HGMMA.64x256x16.F32.BF16 R24, R152, gdesc[UR4].tnspB, R24, gsb0 ;  /* 0x43e0000498187df0 */ /* 0x000fe20008001818 */
[----:B------:R-:W-:Y:S01]  /*5da0*/  UIADD3 UR6, UR10, 0x100, URZ ;  /* 0x000001000a067890 */ /* 0x000fe2000fffe03f */
[----:B------:R-:W1:Y:S01]  /*5db0*/  MUFU.EX2 R189, R189 ;  /* 0x000000bd00bd7308 */ /* 0x000e620000000800 */
[----:B------:R-:W-:Y:S01]  /*5dc0*/  UMOV UR7, 0x40000040 ;  /* 0x4000004000077882 */ /* 0x000fe20000000000 */
[----:B------:R-:W-:Y:S01]  /*5dd0*/  FADD.FTZ R21, R21, R12 ;  /* 0x0000000c15157221 */ /* 0x000fe20000010000 */
[----:B------:R-:W-:-:S05]  /*5de0*/  FADD.FTZ R157, R202, R157 ;  /* 0x0000009dca9d7221 */ /* 0x000fca0000010000 */
[----:B------:R-:W-:Y:S08]  /*5df0*/  MUFU.EX2 R186, R186 ;  /* 0x000000ba00ba7308 */ /* 0x000ff00000000800 */
[----:B------:R-:W2:Y:S01]  /*5e00*/  MUFU.EX2 R191, R191 ;  /* 0x000000bf00bf7308 */ /* 0x000ea20000000800 */
[----:B------:R-:W-:Y:S02]  /*5e10*/  WARPGROUP.DEPBAR.LE gsb0, 0x0 ;  /* 0x00008000000079c5 */ /* 0x000fe40000010000 */
[----:B----4-:R-:W-:Y:S01]  /*5e20*/  F2FP.BF16.F32.PACK_AB R152, R159, R156 ;  /* 0x0000009c9f98723e */ /* 0x010fe200000010ff */
[----:B------:R-:W-:Y:S01]  /*5e30*/  FADD.FTZ R156, R156, R21 ;  /* 0x000000159c9c7221 */ /* 0x000fe20000010000 */
[----:B-----5:R-:W-:Y:S01]  /*5e40*/  F2FP.BF16.F32.PACK_AB R153, R163, R160 ;  /* 0x000000a0a399723e */ /* 0x020fe200000010ff */
        /* <DEDUP_REMOVED lines=9> */
[----:B------:R-:W-:Y:S01]  /*5ee0*/  FADD.FTZ R165, R165, R162 ;  /* 0x000000a2a5a57221 */ /* 0x000fe20000010000 */
[----:B------:R-:W-:Y:S01]  /*5ef0*/  HGMMA.64x256x16.F32.BF16 R24, R152, gdesc[UR4].tnspB, R24, gsb0 ;  /* 0x43e0000498187df0 */ /* 0x000fe20008001818 */
[----:B------:R-:W-:Y:S01]  /*5f00*/  UIADD3 UR6, UR10, 0x180, URZ ;  /* 0x000001800a067890 */ /* 0x000fe2000fffe03f */
[----:B------:R-:W-:Y:S01]  /*5f10*/  UMOV UR7, 0x40000040 ;  /* 0x4000004000077882 */ /* 0x000fe20000000000 */
[----:B------:R-:W-:-:S02]  /*5f20*/  WARPGROUP.DEPBAR.LE gsb0, 0x0 ;  /* 0x00008000000079c5 */ /* 0x000fc40000010000 */
[----:B------:R-:W-:Y:S01]  /*5f30*/  F2FP.BF16.F32.PACK_AB R152, R167, R164 ;  /* 0x000000a4a798723e */ /* 0x000fe200000010ff */
[----:B------:R-:W-:Y:S01]  /*5f40*/  FADD.FTZ R164, R164, R161 ;  /* 0x000000a1a4a47221 */ /* 0x000fe20000010000 */
[----:B------:R-:W-:Y:S01]  /*5f50*/  F2FP.BF16.F32.PACK_AB R153, R171, R168 ;  /* 0x000000a8ab99723e */ /* 0x000fe200000010ff */
[----:B------:R-:W-:Y:S01]  /*5f60*/  FADD.FTZ R168, R168, R165 ;  /* 0x000000a5a8a87221 */ /* 0x000fe20000010000 */
[----:B------:R-:W-:Y:S01]  /*5f70*/  F2FP.BF16.F32.PACK_AB R154, R169, R166 ;  /* 0x000000a6a99a723e */ /* 0x000fe200000010ff */
[----:B------:R-:W-:Y:S01]  /*5f80*/  FADD.FTZ R167, R167, R164 ;  /* 0x000000a4a7a77221 */ /* 0x000fe20000010000 */
[----:B------:R-:W-:Y:S01]  /*5f90*/  F2FP.BF16.F32.PACK_AB R155, R173, R170 ;  /* 0x000000aaad9b723e */ /* 0x000fe200000010ff */
[----:B------:R-:W-:Y:S02]  /*5fa0*/  FADD.FTZ R171, R171, R168 ;  /* 0x000000a8abab7221 */ /* 0x000fe40000010000 */
[----:B------:R-:W-:Y:S01]  /*5fb0*/  FADD.FTZ R166, R166, R167 ;  /* 0x000000a7a6a67221 */ /* 0x000fe20000010000 */
[----:B------:R-:W-:Y:S01]  /*5fc0*/  WARPGROUP.ARRIVE ;  /* 0x00000000000079c5 */ /* 0x000fe20000000000 */
[----:B------:R-:W-:-:S02]  /*5fd0*/  FADD.FTZ R170, R170, R171 ;  /* 0x000000abaaaa7221 */ /* 0x000fc40000010000 */
        /* <DEDUP_REMOVED lines=29> */
[----:B--2---:R-:W-:Y:S01]  /*61b0*/  F2FP.BF16.F32.PACK_AB R155, R191, R186 ;  /* 0x000000babf9b723e */ /* 0x004fe200000010ff */
        /* <DEDUP_REMOVED lines=9> */
[----:B------:R-:W-:Y:S05]  /*6250*/  @P2 BRA `(.L_x_143) ;  /* 0xffffffd400982947 */ /* 0x000fea000383ffff */
.L_x_134:
[----:B------:R-:W3:Y:S01]  /*6260*/  SHFL.BFLY PT, R9, R0, 0x2, 0x1f ;  /* 0x0c401f0000097f89 */ /* 0x000ee200000e0000 */
[C---:B------:R-:W-:Y:S01]  /*6270*/  IADD3 R163, P3, R16.reuse, 0x4000, RZ ;  /* 0x0000400010a37810 */ /* 0x040fe20007f7e0ff */
[----:B------:R-:W-:Y:S01]  /*6280*/  UIADD3 UR34, -UR37, URZ, URZ ;  /* 0x0000003f25227290 */ /* 0x000fe2000fffe13f */
[----:B------:R-:W-:Y:S01]  /*6290*/  IADD3 R21, P2, R16, 0x4060, RZ ;  /* 0x0000406010157810 */ /* 0x000fe20007f5e0ff */
[----:B------:R-:W4:Y:S01]  /*62a0*/  SHFL.BFLY PT, R4, R3, 0x2, 0x1f ;  /* 0x0c401f0003047f89 */ /* 0x000f2200000e0000 */
[----:B------:R-:W-:Y:S01]  /*62b0*/  LOP3.LUT R162, R163, 0x380, RZ, 0xc0, !PT ;  /* 0x00000380a3a27812 */ /* 0x000fe200078ec0ff */
[----:B------:R-:W-:Y:S01]  /*62c0*/  ULDC UR4, c[0x0][0xea8] ;  /* 0x0003aa0000047ab9 */ /* 0x000fe20000000800 */
[----:B------:R-:W-:Y:S01]  /*62d0*/  LOP3.LUT R20, R21, 0x380, RZ, 0xc0, !PT ;  /* 0x0000038015147812 */ /* 0x000fe200078ec0ff */
[----:B------:R-:W-:Y:S01]  /*62e0*/  UIMAD UR34, UR4, UR34, UR43 ;  /* 0x00000022042272a4 */ /* 0x000fe2000f8e022b */
[----:B------:R-:W-:Y:S01]  /*62f0*/  SHF.R.U64 R162, R162, 0x3, RZ ;  /* 0x00000003a2a27819 */ /* 0x000fe200000012ff */
[----:B------:R-:W-:Y:S01]  /*6300*/  UIADD3 UR35, -UR36, URZ, URZ ;  /* 0x0000003f24237290 */ /* 0x000fe2000fffe13f */
[----:B------:R-:W-:Y:S01]  /*6310*/  SHF.R.U64 R20, R20, 0x3, RZ ;  /* 0x0000000314147819 */ /* 0x000fe200000012ff */
[----:B------:R-:W-:Y:S01]  /*6320*/  USHF.L.U32 UR34, UR34, 0x7, URZ ;  /* 0x0000000722227899 */ /* 0x000fe2000800063f */
[----:B------:R-:W-:Y:S01]  /*6330*/  LOP3.LUT R162, R162, R163, RZ, 0x3c, !PT ;  /* 0x000000a3a2a27212 */ /* 0x000fe200078e3cff */
[--C-:B------:R-:W-:Y:S01]  /*6340*/  IMAD.X R163, RZ, RZ, R17.reuse, P3 ;  /* 0x000000ffffa37224 */ /* 0x100fe200018e0611 */
[----:B------:R-:W-:Y:S01]  /*6350*/  IADD3 R179, P3, R16, 0x8060, RZ ;  /* 0x0000806010b37810 */ /* 0x000fe20007f7e0ff */
[----:B------:R-:W-:Y:S01]  /*6360*/  ULDC UR4, c[0x0][0xeb4] ;  /* 0x0003ad0000047ab9 */ /* 0x000fe20000000800 */
[----:B------:R-:W-:Y:S01]  /*6370*/  LOP3.LUT R20, R20, R21, RZ, 0x3c, !PT ;  /* 0x0000001514147212 */ /* 0x000fe200078e3cff */
[----:B------:R-:W-:Y:S01]  /*6380*/  IMAD.X R21, RZ, RZ, R17, P2 ;  /* 0x000000ffff157224 */ /* 0x000fe200010e0611 */
[C---:B------:R-:W-:Y:S01]  /*6390*/  IADD3 R11, P0, R16.reuse, 0x20, RZ ;  /* 0x00000020100b7810 */ /* 0x040fe20007f1e0ff */
[----:B------:R-:W-:Y:S01]  /*63a0*/  UIMAD UR35, UR4, UR35, UR37 ;  /* 0x00000023042372a4 */ /* 0x000fe2000f8e0225 */
[----:B------:R-:W-:Y:S01]  /*63b0*/  LOP3.LUT R178, R179, 0x380, RZ, 0xc0, !PT ;  /* 0x00000380b3b27812 */ /* 0x000fe200078ec0ff */
[----:B------:R-:W-:Y:S01]  /*63c0*/  ULDC.64 UR8, c[0x0][0xc70] ;  /* 0x00031c0000087ab9 */ /* 0x000fe20000000a00 */
[----:B------:R-:W-:Y:S01]  /*63d0*/  IADD3 R173, P2, R16, 0xc040, RZ ;  /* 0x0000c04010ad7810 */ /* 0x000fe20007f5e0ff */
[----:B---3--:R-:W-:Y:S01]  /*63e0*/  FADD.FTZ R9, R9, R0 ;  /* 0x0000000009097221 */ /* 0x008fe20000010000 */
[----:B------:R-:W-:Y:S01]  /*63f0*/  LOP3.LUT R8, R11, 0x380, RZ, 0xc0, !PT ;  /* 0x000003800b087812 */ /* 0x000fe200078ec0ff */
[----:B------:R-:W-:Y:S01]  /*6400*/  USHF.R.S32.HI UR4, URZ, 0x1f, UR35 ;  /* 0x0000001f3f047899 */ /* 0x000fe20008011423 */
[----:B------:R-:W-:Y:S01]  /*6410*/  SHF.R.U64 R178, R178, 0x3, RZ ;  /* 0x00000003b2b27819 */ /* 0x000fe200000012ff */
[----:B----4-:R-:W-:Y:S01]  /*6420*/  FADD.FTZ R4, R4, R3 ;  /* 0x0000000304047221 */ /* 0x010fe20000010000 */
[----:B------:R-:W3:Y:S01]  /*6430*/  SHFL.BFLY PT, R168, R9, 0x1, 0x1f ;  /* 0x0c201f0009a87f89 */ /* 0x000ee200000e0000 */
[----:B------:R-:W-:Y:S01]  /*6440*/  LOP3.LUT R172, R173, 0x380, RZ, 0xc0, !PT ;  /* 0x00000380adac7812 */ /* 0x000fe200078ec0ff */
[----:B------:R-:W-:Y:S01]  /*6450*/  UIMAD UR6, UR4, UR8, URZ ;  /* 0x00000008040672a4 */ /* 0x000fe2000f8e023f */
[----:B------:R-:W-:Y:S01]  /*6460*/  SHF.R.U64 R8, R8, 0x3, RZ ;  /* 0x0000000308087819 */ /* 0x000fe200000012ff */
[----:B------:R-:W4:Y:S01]  /*6470*/  SHFL.BFLY PT, R167, R4, 0x1, 0x1f ;  /* 0x0c201f0004a77f89 */ /* 0x000f2200000e0000 */
[----:B------:R-:W-:Y:S01]  /*6480*/  LOP3.LUT R178, R178, R179, RZ, 0x3c, !PT ;  /* 0x000000b3b2b27212 */ /* 0x000fe200078e3cff */
[----:B------:R-:W-:Y:S01]  /*6490*/  UIMAD.WIDE.U32 UR4, UR35, UR8, URZ ;  /* 0x00000008230472a5 */ /* 0x000fe2000f8e003f */
[----:B------:R-:W-:Y:S01]  /*64a0*/  SHF.R.U64 R172, R172, 0x3, RZ ;  /* 0x00000003acac7819 */ /* 0x000fe200000012ff */
[----:B------:R-:W-:Y:S01]  /*64b0*/  ULDC UR7, c[0x0][0xb88] ;  /* 0x0002e20000077ab9 */ /* 0x000fe20000000800 */
[----:B------:R-:W-:Y:S01]  /*64c0*/  IADD3.X R179, RZ, R17, RZ, P3, !PT ;  /* 0x00000011ffb37210 */ /* 0x000fe20001ffe4ff */
[----:B------:R-:W-:Y:S01]  /*64d0*/  UIMAD UR6, UR35, UR9, UR6 ;  /* 0x00000009230672a4 */ /* 0x000fe2000f8e0206 */
[----:B------:R-:W-:-:S02]  /*64e0*/  LOP3.LUT R8, R8, R11, RZ, 0x3c, !PT ;  /* 0x0000000b08087212 */ /* 0x000fc400078e3cff */
[----:B------:R-:W-:Y:S02]  /*64f0*/  LOP3.LUT R172, R172, R173, RZ, 0x3c, !PT ;  /* 0x000000adacac7212 */ /* 0x000fe400078e3cff */
[----:B------:R-:W-:Y:S02]  /*6500*/  IADD3.X R173, RZ, R17, RZ, P2, !PT ;  /* 0x00000011ffad7210 */ /* 0x000fe400017fe4ff */
[C---:B------:R-:W-:Y:S02]  /*6510*/  IADD3 R161, P1, R16.reuse, 0x40, RZ ;  /* 0x0000004010a17810 */ /* 0x040fe40007f3e0ff */
[C---:B------:R-:W-:Y:S02]  /*6520*/  IADD3 R13, P4, R16.reuse, 0x60, RZ ;  /* 0x00000060100d7810 */ /* 0x040fe40007f9e0ff */
[----:B------:R-:W-:Y:S02]  /*6530*/  LOP3.LUT R160, R161, 0x380, RZ, 0xc0, !PT ;  /* 0x00000380a1a07812 */ /* 0x000fe400078ec0ff */
[----:B------:R-:W-:Y:S01]  /*6540*/  LOP3.LUT R10, R13, 0x380, RZ, 0xc0, !PT ;  /* 0x000003800d0a7812 */ /* 0x000fe200078ec0ff */
[----:B---3--:R-:W-:Y:S01]  /*6550*/  FADD.FTZ R168, R9, R168 ;  /* 0x000000a809a87221 */ /* 0x008fe20000010000 */
[----:B------:R-:W-:Y:S01]  /*6560*/  IMAD.X R9, RZ, RZ, R17, P0 ;  /* 0x000000ffff097224 */ /* 0x000fe200000e0611 */
[----:B------:R-:W-:Y:S01]  /*6570*/  IADD3 R153, P0, R16, 0x8000, RZ ;  /* 0x0000800010997810 */ /* 0x000fe20007f1e0ff */
[----:B----4-:R-:W-:-:S02]  /*6580*/  FADD.FTZ R167, R4, R167 ;  /* 0x000000a704a77221 */ /* 0x010fc40000010000 */
[----:B------:R-:W-:Y:S01]  /*6590*/  FSETP.NE.FTZ.AND P3, PT, R168, RZ, PT ;  /* 0x000000ffa800720b */ /* 0x000fe20003f75000 */
[----:B------:R-:W-:Y:S01]  /*65a0*/  IMAD.MOV.U32 R4, RZ, RZ, RZ ;  /* 0x000000ffff047224 */ /* 0x000fe200078e00ff */
[----:B------:R-:W-:Y:S01]  /*65b0*/  MOV R159, R8 ;  /* 0x00000008009f7202 */ /* 0x000fe20000000f00 */
[----:B------:R-:W-:Y:S01]  /*65c0*/  IMAD.MOV.U32 R8, RZ, RZ, RZ ;  /* 0x000000ffff087224 */ /* 0x000fe200078e00ff */
[----:B------:R-:W-:Y:S01]  /*65d0*/  FSETP.NE.FTZ.AND P2, PT, R167, RZ, PT ;  /* 0x000000ffa700720b */ /* 0x000fe20003f55000 */
[----:B------:R-:W-:Y:S01]  /*65e0*/  IMAD.U32 R9, RZ, RZ, UR5 ;  /* 0x00000005ff097e24 */ /* 0x000fe2000f8e00ff */
[----:B------:R-:W-:Y:S02]  /*65f0*/  LOP3.LUT R152, R153, 0x380, RZ, 0xc0, !PT ;  /* 0x0000038099987812 */ /* 0x000fe400078ec0ff */
[----:B------:R-:W-:Y:S02]  /*6600*/  SHF.R.U64 R160, R160, 0x3, RZ ;  /* 0x00000003a0a07819 */ /* 0x000fe400000012ff */
[----:B------:R-:W-:-:S02]  /*6610*/  SHF.R.U64 R152, R152, 0x3, RZ ;  /* 0x0000000398987819 */ /* 0x000fc400000012ff */
[----:B------:R-:W-:Y:S01]  /*6620*/  SHF.R.U64 R10, R10, 0x3, RZ ;  /* 0x000000030a0a7819 */ /* 0x000fe200000012ff */
[----:B------:R-:W3:Y:S01]  /*6630*/  @P3 MUFU.RCP R8, R168 ;  /* 0x000000a800083308 */ /* 0x000ee20000001000 */
[----:B------:R-:W-:Y:S01]  /*6640*/  LOP3.LUT R160, R160, R161, RZ, 0x3c, !PT ;  /* 0x000000a1a0a07212 */ /* 0x000fe200078e3cff */
[--C-:B------:R-:W-:Y:S01]  /*6650*/  IMAD.X R161, RZ, RZ, R17.reuse, P1 ;  /* 0x000000ffffa17224 */ /* 0x100fe200008e0611 */
[----:B------:R-:W-:Y:S01]  /*6660*/  LOP3.LUT R152, R152, R153, RZ, 0x3c, !PT ;  /* 0x0000009998987212 */ /* 0x000fe200078e3cff */
[----:B------:R-:W-:Y:S01]  /*6670*/  IMAD.X R153, RZ, RZ, R17, P0 ;  /* 0x000000ffff997224 */ /* 0x000fe200000e0611 */
[----:B------:R-:W-:Y:S02]  /*6680*/  LOP3.LUT R10, R10, R13, RZ, 0x3c, !PT ;  /* 0x0000000d0a0a7212 */ /* 0x000fe400078e3cff */
[C---:B------:R-:W-:Y:S01]  /*6690*/  IADD3 R13, P6, R16.reuse, 0x4020, RZ ;  /* 0x00004020100d7810 */ /* 0x040fe20007fde0ff */
[----:B------:R-:W4:Y:S01]  /*66a0*/  @P2 MUFU.RCP R4, R167 ;  /* 0x000000a700042308 */ /* 0x000f220000001000 */
[----:B------:R-:W-:-:S02]  /*66b0*/  IADD3 R157, P5, R16, 0x4040, RZ ;  /* 0x00004040109d7810 */ /* 0x000fc40007fbe0ff */
[C---:B------:R-:W-:Y:S02]  /*66c0*/  IADD3 R165, P1, R16.reuse, 0x8020, RZ ;  /* 0x0000802010a57810 */ /* 0x040fe40007f3e0ff */
[C---:B------:R-:W-:Y:S02]  /*66d0*/  LOP3.LUT R15, R16.reuse, 0x380, RZ, 0xc0, !PT ;  /* 0x00000380100f7812 */ /* 0x040fe400078ec0ff */
[----:B------:R-:W-:Y:S01]  /*66e0*/  IADD3 R171, P0, R16, 0xc060, RZ ;  /* 0x0000c06010ab7810 */ /* 0x000fe20007f1e0ff */
[----:B------:R-:W5:Y:S01]  /*66f0*/  @P2 MUFU.LG2 R167, R167 ;  /* 0x000000a700a72308 */ /* 0x000f620000000c00 */
[----:B-1----:R-:W-:Y:S01]  /*6700*/  LOP3.LUT R12, R13, 0x380, RZ, 0xc0, !PT ;  /* 0x000003800d0c7812 */ /* 0x002fe200078ec0ff */
[-C--:B---3--:R-:W-:Y:S01]  /*6710*/  FMUL.FTZ R166, R28, R8.reuse ;  /* 0x000000081ca67220 */ /* 0x088fe20000410000 */
[----:B------:R-:W-:Y:S01]  /*6720*/  LOP3.LUT R156, R157, 0x380, RZ, 0xc0, !PT ;  /* 0x000003809d9c7812 */ /* 0x000fe200078ec0ff */
[-C--:B------:R-:W-:Y:S01]  /*6730*/  FMUL.FTZ R28, R65, R8.reuse ;  /* 0x00000008411c7220 */ /* 0x080fe20000410000 */
[----:B------:R-:W-:Y:S01]  /*6740*/  LOP3.LUT R164, R165, 0x380, RZ, 0xc0, !PT ;  /* 0x00000380a5a47812 */ /* 0x000fe200078ec0ff */
[----:B------:R-:W-:Y:S01]  /*6750*/  IMAD.U32 R65, RZ, RZ, UR27 ;  /* 0x0000001bff417e24 */ /* 0x000fe2000f8e00ff */
[----:B------:R-:W-:Y:S01]  /*6760*/  SHF.R.U64 R15, R15, 0x3, RZ ;  /* 0x000000030f0f7819 */ /* 0x000fe200000012ff */
[----:B------:R-:W1:Y:S01]  /*6770*/  @P3 MUFU.LG2 R168, R168 ;  /* 0x000000a800a83308 */ /* 0x000e620000000c00 */
[----:B------:R-:W-:Y:S01]  /*6780*/  LOP3.LUT R170, R171, 0x380, RZ, 0xc0, !PT ;  /* 0x00000380abaa7812 */ /* 0x000fe200078ec0ff */
[----:B------:R-:W-:Y:S01]  /*6790*/  FMUL.FTZ R25, R25, R8 ;  /* 0x0000000819197220 */ /* 0x000fe20000410000 */
[----:B------:R-:W-:Y:S01]  /*67a0*/  MOV R158, R152 ;  /* 0x00000098009e7202 */ /* 0x000fe20000000f00 */
[----:B------:R-:W-:Y:S01]  /*67b0*/  FMUL.FTZ R24, R24, R8 ;  /* 0x0000000818187220 */ /* 0x000fe20000410000 */
[----:B------:R-:W-:Y:S01]  /*67c0*/  SHF.R.U64 R12, R12, 0x3, RZ ;  /* 0x000000030c0c7819 */ /* 0x000fe200000012ff */
[----:B----4-:R-:W-:Y:S01]  /*67d0*/  FMUL.FTZ R27, R27, R4 ;  /* 0x000000041b1b7220 */ /* 0x010fe20000410000 */
[----:B------:R-:W-:Y:S01]  /*67e0*/  SHF.R.U64 R156, R156, 0x3, RZ ;  /* 0x000000039c9c7819 */ /* 0x000fe200000012ff */
[----:B------:R-:W-:Y:S01]  /*67f0*/  FMUL.FTZ R29, R29, R8 ;  /* 0x000000081d1d7220 */ /* 0x000fe20000410000 */
[----:B------:R-:W-:Y:S01]  /*6800*/  SHF.R.U64 R164, R164, 0x3, RZ ;  /* 0x00000003a4a47819 */ /* 0x000fe200000012ff */
[----:B------:R-:W-:Y:S01]  /*6810*/  @P2 FMUL.FTZ R65, R65, 0.69314718246459960938 ;  /* 0x3f31721841412820 */ /* 0x000fe20000410000 */
[----:B------:R-:W-:Y:S01]  /*6820*/  LOP3.LUT R14, R15, R16, RZ, 0x3c, !PT ;  /* 0x000000100f0e7212 */ /* 0x000fe200078e3cff */
[-C--:B------:R-:W-:Y:S01]  /*6830*/  FMUL.FTZ R31, R31, R4.reuse ;  /* 0x000000041f1f7220 */ /* 0x080fe20000410000 */
[----:B------:R-:W-:Y:S01]  /*6840*/  SHF.R.U64 R170, R170, 0x3, RZ ;  /* 0x00000003aaaa7819 */ /* 0x000fe200000012ff */
[----:B------:R-:W-:Y:S01]  /*6850*/  FMUL.FTZ R30, R30, R4 ;  /* 0x000000041e1e7220 */ /* 0x000fe20000410000 */
[----:B------:R-:W-:Y:S01]  /*6860*/  IADD3 R152, R200, UR34, RZ ;  /* 0x00000022c8987c10 */ /* 0x000fe2000fffe0ff */
[----:B------:R3:W-:Y:S06]  /*6870*/  BAR.ARV R6, 0x100 ;  /* 0x000400060000751d */ /* 0x0007ec0000002000 */
[-C--:B------:R-:W-:Y:S01]  /*6880*/  IADD3.X R11, RZ, R17.reuse, RZ, P4, !PT ;  /* 0x00000011ff0b7210 */ /* 0x080fe200027fe4ff */
[-C--:B------:R-:W-:Y:S01]  /*6890*/  FMUL.FTZ R45, R45, R8.reuse ;  /* 0x000000082d2d7220 */ /* 0x080fe20000410000 */
[----:B------:R-:W-:Y:S06]  /*68a0*/  BAR.ARV 0x8, 0x120 ;  /* 0x0204800000007b1d */ /* 0x000fec0000002000 */
[----:B------:R-:W-:Y:S01]  /*68b0*/  MOV R15, R17 ;  /* 0x00000011000f7202 */ /* 0x000fe20000000f00 */
[----:B---3--:R-:W-:Y:S01]  /*68c0*/  VIADD R6, R152, 0x8 ;  /* 0x0000000898067836 */ /* 0x008fe20000000000 */
[----:B------:R-:W-:Y:S01]  /*68d0*/  BAR.SYNC.DEFER_BLOCKING 0x1, 0x100 ;  /* 0x0044000000007b1d */ /* 0x000fe20000010000 */
[----:B------:R-:W-:Y:S01]  /*68e0*/  LOP3.LUT R12, R12, R13, RZ, 0x3c, !PT ;  /* 0x0000000d0c0c7212 */ /* 0x000fe200078e3cff */
[--C-:B------:R-:W-:Y:S01]  /*68f0*/  IMAD.X R13, RZ, RZ, R17.reuse, P6 ;  /* 0x000000ffff0d7224 */ /* 0x100fe200030e0611 */
[----:B------:R-:W-:Y:S01]  /*6900*/  LOP3.LUT R156, R156, R157, RZ, 0x3c, !PT ;  /* 0x0000009d9c9c7212 */ /* 0x000fe200078e3cff */
[----:B------:R-:W-:Y:S01]  /*6910*/  FMUL.FTZ R44, R44, R8 ;  /* 0x000000082c2c7220 */ /* 0x000fe20000410000 */
[----:B------:R-:W-:Y:S01]  /*6920*/  LOP3.LUT R164, R164, R165, RZ, 0x3c, !PT ;  /* 0x000000a5a4a47212 */ /* 0x000fe200078e3cff */
[--C-:B------:R-:W-:Y:S01]  /*6930*/  IMAD.X R165, RZ, RZ, R17.reuse, P1 ;  /* 0x000000ffffa57224 */ /* 0x100fe200008e0611 */
[----:B------:R-:W-:Y:S01]  /*6940*/  LOP3.LUT R170, R170, R171, RZ, 0x3c, !PT ;  /* 0x000000abaaaa7212 */ /* 0x000fe200078e3cff */
[----:B------:R-:W-:Y:S01]  /*6950*/  IMAD.X R171, RZ, RZ, R17, P0 ;  /* 0x000000ffffab7224 */ /* 0x000fe200000e0611 */
[----:B------:R-:W-:Y:S01]  /*6960*/  MOV R160, R160 ;  /* 0x000000a000a07202 */ /* 0x000fe20000000f00 */
[-C--:B------:R-:W-:Y:S01]  /*6970*/  FMUL.FTZ R53, R53, R8.reuse ;  /* 0x0000000835357220 */ /* 0x080fe20000410000 */
[----:B------:R-:W-:Y:S01]  /*6980*/  IADD3.X R157, RZ, R17, RZ, P5, !PT ;  /* 0x00000011ff9d7210 */ /* 0x000fe20002ffe4ff */
[----:B------:R-:W-:Y:S01]  /*6990*/  FMUL.FTZ R52, R52, R8 ;  /* 0x0000000834347220 */ /* 0x000fe20000410000 */
[----:B------:R-:W-:Y:S01]  /*69a0*/  MOV R14, R14 ;  /* 0x0000000e000e7202 */ /* 0x000fe20000000f00 */
[----:B------:R-:W-:Y:S01]  /*69b0*/  FMUL.FTZ R15, R40, R8 ;  /* 0x00000008280f7220 */ /* 0x000fe20000410000 */
[----:B------:R-:W-:Y:S01]  /*69c0*/  MOV R161, R10 ;  /* 0x0000000a00a17202 */ /* 0x000fe20000000f00 */
[-C--:B------:R-:W-:Y:S01]  /*69d0*/  FMUL.FTZ R11, R33, R8.reuse ;  /* 0x00000008210b7220 */ /* 0x080fe20000410000 */
[----:B------:R-:W-:Y:S01]  /*69e0*/  LOP3.LUT P0, RZ, R2, 0x3, RZ, 0xc0, !PT ;  /* 0x0000000302ff7812 */ /* 0x000fe2000780c0ff */
[----:B------:R-:W-:Y:S01]  /*69f0*/  FMUL.FTZ R33, R72, R8 ;  /* 0x0000000848217220 */ /* 0x000fe20000410000 */
[----:B------:R-:W-:Y:S01]  /*6a00*/  MOV R40, UR27 ;  /* 0x0000001b00287c02 */ /* 0x000fe20008000f00 */
[----:B------:R-:W-:Y:S01]  /*6a10*/  FMUL.FTZ R72, R26, R4 ;  /* 0x000000041a487220 */ /* 0x000fe20000410000 */
[----:B------:R-:W-:Y:S01]  /*6a20*/  IADD3 R181, P4, R16, 0x8040, RZ ;  /* 0x0000804010b57810 */ /* 0x000fe20007f9e0ff */
[----:B-----5:R-:W-:Y:S01]  /*6a30*/  @P2 FMUL.FTZ R26, R167, 0.69314718246459960938 ;  /* 0x3f317218a71a2820 */ /* 0x020fe20000410000 */
        /* <DEDUP_REMOVED lines=9> */
[-C--:B------:R-:W-:Y:S01]  /*6ad0*/  FMUL.FTZ R6, R37, R8.reuse ;  /* 0x0000000825067220 */ /* 0x080fe20000410000 */
[----:B------:R-:W-:Y:S01]  /*6ae0*/  IADD3 R177, P6, R16, 0xc000, RZ ;  /* 0x0000c00010b17810 */ /* 0x000fe20007fde0ff */
[-C--:B------:R-:W-:Y:S01]  /*6af0*/  FMUL.FTZ R165, R36, R8.reuse ;  /* 0x0000000824a57220 */ /* 0x080fe20000410000 */
        /* <DEDUP_REMOVED lines=47> */
[----:B------:R-:W-:Y:S01]  /*6df0*/  MOV R48, 0xff800000 ;  /* 0xff80000000307802 */ /* 0x000fe20000000f00 */
[----:B------:R-:W-:Y:S01]  /*6e00*/  @P3 FMUL.FTZ R40, R40, 0.69314718246459960938 ;  /* 0x3f31721828283820 */ /* 0x000fe20000410000 */
[----:B-1----:R-:W-:Y:S01]  /*6e10*/  @P3 FMUL.FTZ R9, R168, 0.69314718246459960938 ;  /* 0x3f317218a8093820 */ /* 0x002fe20000410000 */
[----:B------:R-:W-:Y:S01]  /*6e20*/  F2FP.BF16.F32.PACK_AB R24, R25, R24 ;  /* 0x000000181918723e */ /* 0x000fe200000010ff */
[----:B------:R-:W-:Y:S01]  /*6e30*/  IMAD.U32 R8, RZ, RZ, UR4 ;  /* 0x00000004ff087e24 */ /* 0x000fe2000f8e00ff */
[----:B------:R-:W-:Y:S01]  /*6e40*/  LOP3.LUT R180, R181, 0x380, RZ, 0xc0, !PT ;  /* 0x00000380b5b47812 */ /* 0x000fe200078ec0ff */
[-C--:B------:R-:W-:Y:S01]  /*6e50*/  FMUL.FTZ R35, R35, R4.reuse ;  /* 0x0000000423237220 */ /* 0x080fe20000410000 */
[-C--:B------:R-:W-:Y:S01]  /*6e60*/  FMUL.FTZ R34, R34, R4.reuse ;  /* 0x0000000422227220 */ /* 0x080fe20000410000 */
[-C--:B------:R-:W-:Y:S01]  /*6e70*/  FMUL.FTZ R39, R39, R4.reuse ;  /* 0x0000000427277220 */ /* 0x080fe20000410000 */
[----:B------:R-:W-:Y:S01]  /*6e80*/  FMUL.FTZ R38, R38, R4 ;  /* 0x0000000426267220 */ /* 0x000fe20000410000 */
[----:B------:R-:W-:Y:S01]  /*6e90*/  @P2 FFMA.FTZ R48, R65, R7, R26 ;  /* 0x0000000741302223 */ /* 0x000fe2000001001a */
[----:B------:R-:W-:Y:S01]  /*6ea0*/  F2FP.BF16.F32.PACK_AB R25, R27, R72 ;  /* 0x000000481b19723e */ /* 0x000fe200000010ff */
[-C--:B------:R-:W-:Y:S01]  /*6eb0*/  FMUL.FTZ R43, R43, R4.reuse ;  /* 0x000000042b2b7220 */ /* 0x080fe20000410000 */
[-C--:B------:R-:W-:Y:S01]  /*6ec0*/  FMUL.FTZ R42, R42, R4.reuse ;  /* 0x000000042a2a7220 */ /* 0x080fe20000410000 */
[-C--:B------:R-:W-:Y:S01]  /*6ed0*/  FMUL.FTZ R47, R47, R4.reuse ;  /* 0x000000042f2f7220 */ /* 0x080fe20000410000 */
[----:B------:R-:W-:Y:S01]  /*6ee0*/  FMUL.FTZ R46, R46, R4 ;  /* 0x000000042e2e7220 */ /* 0x000fe20000410000 */
[----:B------:R-:W-:Y:S01]  /*6ef0*/  F2FP.BF16.F32.PACK_AB R26, R29, R166 ;  /* 0x000000a61d1a723e */ /* 0x000fe200000010ff */
[----:B------:R-:W-:Y:S01]  /*6f00*/  IMAD.MOV.U32 R64, RZ, RZ, -0x800000 ;  /* 0xff800000ff407424 */ /* 0x000fe200078e00ff */
[----:B------:R-:W-:Y:S01]  /*6f10*/  F2FP.BF16.F32.PACK_AB R27, R31, R30 ;  /* 0x0000001e1f1b723e */ /* 0x000fe200000010ff */
[-C--:B------:R-:W-:Y:S01]  /*6f20*/  FMUL.FTZ R51, R51, R4.reuse ;  /* 0x0000000433337220 */ /* 0x080fe20000410000 */
[----:B------:R-:W-:Y:S01]  /*6f30*/  LOP3.LUT R176, R177, 0x380, RZ, 0xc0, !PT ;  /* 0x00000380b1b07812 */ /* 0x000fe200078ec0ff */
        /* <DEDUP_REMOVED lines=8> */
[----:B------:R-:W-:Y:S01]  /*6fc0*/  @P3 FFMA.FTZ R64, R40, R5, R9 ;  /* 0x0000000528403223 */ /* 0x000fe20000010009 */
[----:B------:R-:W-:Y:S01]  /*6fd0*/  SHF.R.U64 R180, R180, 0x3, RZ ;  /* 0x00000003b4b47819 */ /* 0x000fe200000012ff */
        /* <DEDUP_REMOVED lines=44> */
[----:B------:R-:W-:Y:S01]  /*72a0*/  IMAD.MOV.U32 R40, RZ, RZ, R8 ;  /* 0x000000ffff287224 */ /* 0x000fe200078e0008 */
[----:B------:R-:W-:Y:S01]  /*72b0*/  F2FP.BF16.F32.PACK_AB R4, R11, R164 ;  /* 0x000000a40b04723e */ /* 0x000fe200000010ff */
[----:B------:R1:W-:Y:S01]  /*72c0*/  STSM.16.M88.4 [R14], R24 ;  /* 0x000000180e007844 */ /* 0x0003e20000000200 */
[----:B------:R-:W-:Y:S01]  /*72d0*/  F2FP.BF16.F32.PACK_AB R5, R35, R34 ;  /* 0x000000222305723e */ /* 0x000fe200000010ff */
[----:B------:R-:W-:Y:S01]  /*72e0*/  UIADD3 UR4, UR5, UR6, URZ ;  /* 0x0000000605047290 */ /* 0x000fe2000fffe03f */
[----:B------:R-:W-:-:S02]  /*72f0*/  F2FP.BF16.F32.PACK_AB R6, R6, R165 ;  /* 0x000000a50606723e */ /* 0x000fc400000010ff */
[----:B------:R-:W-:Y:S02]  /*7300*/  F2FP.BF16.F32.PACK_AB R7, R39, R38 ;  /* 0x000000262707723e */ /* 0x000fe400000010ff */
[----:B------:R-:W-:Y:S02]  /*7310*/  F2FP.BF16.F32.PACK_AB R8, R10, R15 ;  /* 0x0000000f0a08723e */ /* 0x000fe400000010ff */
[----:B------:R-:W-:Y:S01]  /*7320*/  SHF.R.U64 R176, R176, 0x3, RZ ;  /* 0x00000003b0b07819 */ /* 0x000fe200000012ff */
[----:B------:R3:W-:Y:S01]  /*7330*/  STSM.16.M88.4 [R159], R4 ;  /* 0x000000049f007844 */ /* 0x0007e20000000200 */
[----:B------:R-:W-:Y:S02]  /*7340*/  F2FP.BF16.F32.PACK_AB R9, R43, R42 ;  /* 0x0000002a2b09723e */ /* 0x000fe400000010ff */
[----:B------:R-:W-:Y:S01]  /*7350*/  F2FP.BF16.F32.PACK_AB R10, R45, R44 ;  /* 0x0000002c2d0a723e */ /* 0x000fe200000010ff */
[----:B------:R-:W4:Y:S01]  /*7360*/  LDC.64 R42, c[0x0][0xc78] ;  /* 0x00031e00ff2a7b82 */ /* 0x000f220000000a00 */
[----:B------:R-:W-:-:S02]  /*7370*/  F2FP.BF16.F32.PACK_AB R11, R47, R46 ;  /* 0x0000002e2f0b723e */ /* 0x000fc400000010ff */
[----:B------:R-:W-:Y:S02]  /*7380*/  F2FP.BF16.F32.PACK_AB R12, R12, R13 ;  /* 0x0000000d0c0c723e */ /* 0x000fe400000010ff */
[----:B------:R-:W-:Y:S01]  /*7390*/  SHF.R.U64 R174, R174, 0x3, RZ ;  /* 0x00000003aeae7819 */ /* 0x000fe200000012ff */
[----:B------:R5:W-:Y:S01]  /*73a0*/  STSM.16.M88.4 [R160], R8 ;  /* 0x00000008a0007844 */ /* 0x000be20000000200 */
[----:B------:R-:W-:Y:S02]  /*73b0*/  F2FP.BF16.F32.PACK_AB R13, R51, R50 ;  /* 0x00000032330d723e */ /* 0x000fe400000010ff */
[----:B-1----:R-:W-:Y:S02]  /*73c0*/  F2FP.BF16.F32.PACK_AB R14, R53, R52 ;  /* 0x00000034350e723e */ /* 0x002fe400000010ff */
[----:B------:R-:W-:Y:S02]  /*73d0*/  F2FP.BF16.F32.PACK_AB R15, R55, R54 ;  /* 0x00000036370f723e */ /* 0x000fe400000010ff */
[----:B------:R-:W-:Y:S01]  /*73e0*/  LOP3.LUT R180, R180, R181, RZ, 0x3c, !PT ;  /* 0x000000b5b4b47212 */ /* 0x000fe200078e3cff */
[----:B------:R-:W-:Y:S01]  /*73f0*/  IMAD.X R181, RZ, RZ, R17, P4 ;  /* 0x000000ffffb57224 */ /* 0x000fe200020e0611 */
[----:B------:R-:W-:Y:S01]  /*7400*/  F2FP.BF16.F32.PACK_AB R24, R57, R56 ;  /* 0x000000383918723e */ /* 0x000fe200000010ff */
[----:B------:R-:W-:Y:S01]  /*7410*/  STSM.16.M88.4 [R161], R12 ;  /* 0x0000000ca1007844 */ /* 0x000fe20000000200 */
[----:B------:R-:W-:-:S02]  /*7420*/  F2FP.BF16.F32.PACK_AB R25, R59, R58 ;  /* 0x0000003a3b19723e */ /* 0x000fc400000010ff */
[----:B------:R-:W-:Y:S02]  /*7430*/  F2FP.BF16.F32.PACK_AB R26, R61, R60 ;  /* 0x0000003c3d1a723e */ /* 0x000fe400000010ff */
[----:B------:R-:W-:Y:S02]  /*7440*/  F2FP.BF16.F32.PACK_AB R27, R63, R62 ;  /* 0x0000003e3f1b723e */ /* 0x000fe400000010ff */
[----:B------:R-:W-:Y:S02]  /*7450*/  F2FP.BF16.F32.PACK_AB R28, R28, R49 ;  /* 0x000000311c1c723e */ /* 0x000fe400000010ff */
[----:B------:R-:W-:Y:S01]  /*7460*/  F2FP.BF16.F32.PACK_AB R29, R67, R66 ;  /* 0x00000042431d723e */ /* 0x000fe200000010ff */
[----:B------:R-:W-:Y:S01]  /*7470*/  STSM.16.M88.4 [R162], R24 ;  /* 0x00000018a2007844 */ /* 0x000fe20000000200 */
[----:B------:R-:W-:Y:S02]  /*7480*/  F2FP.BF16.F32.PACK_AB R30, R69, R68 ;  /* 0x00000044451e723e */ /* 0x000fe400000010ff */
[----:B------:R-:W-:-:S02]  /*7490*/  F2FP.BF16.F32.PACK_AB R31, R71, R70 ;  /* 0x00000046471f723e */ /* 0x000fc400000010ff */
[----:B------:R-:W-:Y:S02]  /*74a0*/  F2FP.BF16.F32.PACK_AB R32, R32, R33 ;  /* 0x000000212020723e */ /* 0x000fe400000010ff */
[----:B------:R-:W-:Y:S01]  /*74b0*/  LOP3.LUT R176, R176, R177, RZ, 0x3c, !PT ;  /* 0x000000b1b0b07212 */ /* 0x000fe200078e3cff */
[----:B------:R-:W-:Y:S01]  /*74c0*/  IMAD.X R177, RZ, RZ, R17, P6 ;  /* 0x000000ffffb17224 */ /* 0x000fe200030e0611 */
[----:B------:R-:W-:Y:S01]  /*74d0*/  F2FP.BF16.F32.PACK_AB R33, R75, R74 ;  /* 0x0000004a4b21723e */ /* 0x000fe200000010ff */
[----:B------:R-:W-:Y:S01]  /*74e0*/  STSM.16.M88.4 [R163], R28 ;  /* 0x0000001ca3007844 */ /* 0x000fe20000000200 */
[----:B------:R-:W-:Y:S02]  /*74f0*/  F2FP.BF16.F32.PACK_AB R34, R77, R76 ;  /* 0x0000004c4d22723e */ /* 0x000fe400000010ff */
[----:B------:R-:W-:Y:S02]  /*7500*/  F2FP.BF16.F32.PACK_AB R35, R79, R78 ;  /* 0x0000004e4f23723e */ /* 0x000fe400000010ff */
[----:B------:R-:W-:-:S02]  /*7510*/  F2FP.BF16.F32.PACK_AB R36, R36, R37 ;  /* 0x000000252424723e */ /* 0x000fc400000010ff */
[----:B------:R-:W-:Y:S01]  /*7520*/  LOP3.LUT R174, R174, R175, RZ, 0x3c, !PT ;  /* 0x000000afaeae7212 */ /* 0x000fe200078e3cff */
[----:B------:R-:W-:Y:S01]  /*7530*/  IMAD.X R175, RZ, RZ, R17, P5 ;  /* 0x000000ffffaf7224 */ /* 0x000fe200028e0611 */
[----:B------:R-:W-:Y:S01]  /*7540*/  MOV R155, R20 ;  /* 0x00000014009b7202 */ /* 0x000fe20000000f00 */
[----:B------:R-:W-:Y:S01]  /*7550*/  STSM.16.M88.4 [R156], R32 ;  /* 0x000000209c007844 */ /* 0x000fe20000000200 */
[----:B------:R-:W-:Y:S02]  /*7560*/  F2FP.BF16.F32.PACK_AB R37, R83, R82 ;  /* 0x000000525325723e */ /* 0x000fe400000010ff */
[----:B------:R-:W-:Y:S02]  /*7570*/  F2FP.BF16.F32.PACK_AB R38, R85, R84 ;  /* 0x000000545526723e */ /* 0x000fe400000010ff */
[----:B------:R-:W-:Y:S02]  /*7580*/  F2FP.BF16.F32.PACK_AB R39, R87, R86 ;  /* 0x000000565727723e */ /* 0x000fe400000010ff */
[----:B---3--:R-:W-:-:S02]  /*7590*/  F2FP.BF16.F32.PACK_AB R4, R89, R88 ;  /* 0x000000585904723e */ /* 0x008fc400000010ff */
[----:B------:R-:W-:Y:S01]  /*75a0*/  F2FP.BF16.F32.PACK_AB R5, R91, R90 ;  /* 0x0000005a5b05723e */ /* 0x000fe200000010ff */
[----:B------:R-:W-:Y:S01]  /*75b0*/  STSM.16.M88.4 [R155], R36 ;  /* 0x000000249b007844 */ /* 0x000fe20000000200 */
[----:B------:R-:W-:Y:S02]  /*75c0*/  F2FP.BF16.F32.PACK_AB R6, R93, R92 ;  /* 0x0000005c5d06723e */ /* 0x000fe400000010ff */
[----:B------:R-:W-:Y:S02]  /*75d0*/  F2FP.BF16.F32.PACK_AB R7, R95, R94 ;  /* 0x0000005e5f07723e */ /* 0x000fe400000010ff */
[----:B------:R-:W-:Y:S02]  /*75e0*/  F2FP.BF16.F32.PACK_AB R104, R105, R104 ;  /* 0x000000686968723e */ /* 0x000fe400000010ff */
[----:B-----5:R-:W-:Y:S01]  /*75f0*/  F2FP.BF16.F32.PACK_AB R8, R97, R96 ;  /* 0x000000606108723e */ /* 0x020fe200000010ff */
[----:B------:R1:W-:Y:S01]  /*7600*/  STSM.16.M88.4 [R158], R4 ;  /* 0x000000049e007844 */ /* 0x0003e20000000200 */
[----:B------:R-:W-:-:S02]  /*7610*/  F2FP.BF16.F32.PACK_AB R9, R99, R98 ;  /* 0x000000626309723e */ /* 0x000fc400000010ff */
[----:B------:R-:W-:Y:S01]  /*7620*/  F2FP.BF16.F32.PACK_AB R10, R101, R100 ;  /* 0x00000064650a723e */ /* 0x000fe200000010ff */
[----:B------:R-:W3:Y:S01]  /*7630*/  SHFL.IDX PT, R6, R22, RZ, 0x1f ;  /* 0x00001fff16067589 */ /* 0x000ee200000e0000 */
        /* <DEDUP_REMOVED lines=22> */
[----:B------:R-:W-:Y:S02]  /*77a0*/  MOV R0, R174 ;  /* 0x000000ae00007202 */ /* 0x000fe40000000f00 */
        /* <DEDUP_REMOVED lines=9> */
[----:B------:R-:W-:Y:S01]  /*7840*/  MOV R3, R170 ;  /* 0x000000aa00037202 */ /* 0x000fe20000000f00 */
[----:B------:R2:W-:Y:S01]  /*7850*/  STSM.16.M88.4 [R20], R136 ;  /* 0x0000008814007844 */ /* 0x0005e20000000200 */
[----:B------:R-:W-:Y:S02]  /*7860*/  F2FP.BF16.F32.PACK_AB R146, R149, R148 ;  /* 0x000000949592723e */ /* 0x000fe400000010ff */
[----:B------:R-:W-:-:S02]  /*7870*/  F2FP.BF16.F32.PACK_AB R147, R151, R150 ;  /* 0x000000969793723e */ /* 0x000fc400000010ff */
[----:B------:R-:W-:Y:S01]  /*7880*/  MOV R41, UR4 ;  /* 0x0000000400297c02 */ /* 0x000fe20008000f00 */
[----:B------:R-:W-:Y:S01]  /*7890*/  USHF.R.S32.HI UR4, URZ, 0x1f, UR36 ;  /* 0x0000001f3f047899 */ /* 0x000fe20008011424 */
[----:B------:R-:W-:Y:S01]  /*78a0*/  ISETP.GE.OR P0, PT, R152, UR7, P0 ;  /* 0x0000000798007c0c */ /* 0x000fe20008706670 */
[----:B------:R2:W-:Y:S01]  /*78b0*/  STSM.16.M88.4 [R3], R144 ;  /* 0x0000009003007844 */ /* 0x0005e20000000200 */
[----:B-1----:R-:W-:Y:S01]  /*78c0*/  SHF.R.S32.HI R5, RZ, 0x1f, R152 ;  /* 0x0000001fff057819 */ /* 0x002fe20000011498 */
[C---:B----4-:R-:W-:Y:S01]  /*78d0*/  IMAD.WIDE.U32 R40, R42.reuse, UR36, R40 ;  /* 0x000000242a287c25 */ /* 0x050fe2000f8e0028 */
[----:B------:R-:W-:Y:S01]  /*78e0*/  @!PT LDS RZ, [RZ] ;  /* 0x00000000fffff984 */ /* 0x000fe20000000800 */
[----:B------:R-:W-:Y:S01]  /*78f0*/  @!PT LDS RZ, [RZ] ;  /* 0x00000000fffff984 */ /* 0x000fe20000000800 */
[----:B------:R-:W-:Y:S01]  /*7900*/  @!PT LDS RZ, [RZ] ;  /* 0x00000000fffff984 */ /* 0x000fe20000000800 */
[----:B------:R1:W-:Y:S06]  /*7910*/  MEMBAR.ALL.CTA ;  /* 0x0000000000007992 */ /* 0x0003ec0000008000 */
[----:B-1----:R-:W1:Y:S01]  /*7920*/  FENCE.VIEW.ASYNC.S ;  /* 0x00000000000073c6 */ /* 0x002e620000000000 */
[----:B------:R-:W-:Y:S01]  /*7930*/  IMAD R12, R42, UR4, RZ ;  /* 0x000000042a0c7c24 */ /* 0x000fe2000f8e02ff */
[----:B-1----:R-:W-:Y:S06]  /*7940*/  BAR.ARV 0x1, 0x120 ;  /* 0x0044800000007b1d */ /* 0x002fec0000002000 */
[----:B------:R-:W-:Y:S01]  /*7950*/  IMAD R12, R43, UR36, R12 ;  /* 0x000000242b0c7c24 */ /* 0x000fe2000f8e020c */
[----:B------:R-:W-:Y:S01]  /*7960*/  IADD3 R152, P2, R152, R40, RZ ;  /* 0x0000002898987210 */ /* 0x000fe20007f5e0ff */
[----:B------:R-:W-:-:S03]  /*7970*/  ULDC.64 UR4, c[0x0][0xc40] ;  /* 0x0003100000047ab9 */ /* 0x000fc60000000a00 */
[----:B------:R-:W-:Y:S02]  /*7980*/  IADD3.X R5, R5, R41, R12, P2, !PT ;  /* 0x0000002905057210 */ /* 0x000fe400017fe40c */
[C---:B------:R-:W-:Y:S01]  /*7990*/  LEA R4, P2, R152.reuse, UR4, 0x2 ;  /* 0x0000000498047c11 */ /* 0x040fe2000f8410ff */
[----:B------:R-:W-:Y:S02]  /*79a0*/  ULDC UR4, c[0x0][0xc] ;  /* 0x0000030000047ab9 */ /* 0x000fe40000000800 */
[----:B------:R-:W-:Y:S01]  /*79b0*/  UIADD3 UR43, UR4, UR43, URZ ;  /* 0x0000002b042b7290 */ /* 0x000fe2000fffe03f */
[----:B------:R-:W-:-:S05]  /*79c0*/  LEA.HI.X R5, R152, UR5, R5, 0x2, P2 ;  /* 0x0000000598057c11 */ /* 0x000fca00090f1405 */
[----:B------:R2:W-:Y:S04]  /*79d0*/  @!P1 STG.E desc[UR48][R4.64+0x20], R48 ;  /* 0x0000203004009986 */ /* 0x0005e8000c101930 */
[----:B------:R2:W-:Y:S01]  /*79e0*/  @!P0 STG.E desc[UR48][R4.64], R64 ;  /* 0x0000004004008986 */ /* 0x0005e2000c101930 */
[----:B---3--:R-:W-:-:S13]  /*79f0*/  ISETP.NE.AND P0, PT, R6, 0x7, PT ;  /* 0x000000070600780c */ /* 0x008fda0003f05270 */
[----:B--2---:R-:W-:Y:S05]  /*7a00*/  @P0 BRA `(.L_x_144) ;  /* 0x00000000007c0947 */ /* 0x004fea0003800000 */
        /* <DEDUP_REMOVED lines=30> */
.L_x_145:
[----:B------:R-:W-:Y:S05]  /*7bf0*/  BSYNC B0 ;  /* 0x0000000000007941 */ /* 0x000fea0003800000 */
.L_x_144:
        /* <DEDUP_REMOVED lines=10> */
.L_x_121:
[----:B------:R-:W-:-:S08]  /*7ca0*/  NOP ;  /* 0x0000000000007918 */ /* 0x000fd00000000000 */
[----:B------:R-:W1:-:S00]  /*7cb0*/  USETMAXREG.DEALLOC.CTAPOOL 0x18 ;  /* 0x00000018000079c8 */ /* 0x000e4000080e0500 */
[----:B-1----:R-:W-:-:S06]  /*7cc0*/  LOP3.LUT R0, R0, 0x3, RZ, 0xc0, !PT ;  /* 0x0000000300007812 */ /* 0x002fcc00078ec0ff */
[----:B------:R-:W1:Y:S02]  /*7cd0*/  SHFL.IDX PT, R0, R0, RZ, 0x1f ;  /* 0x00001fff00007589 */ /* 0x000e6400000e0000 */
[----:B-1----:R-:W-:-:S13]  /*7ce0*/  ISETP.NE.AND P0, PT, R0, RZ, PT ;  /* 0x000000ff0000720c */ /* 0x002fda0003f05270 */
[----:B------:R-:W-:Y:S05]  /*7cf0*/  @P0 EXIT ;  /* 0x000000000000094d */ /* 0x000fea0003800000 */
[----:B------:R-:W1:Y:S01]  /*7d00*/  S2UR UR4, SR_CTAID.X ;  /* 0x00000000000479c3 */ /* 0x000e620000002500 */
[----:B------:R-:W-:Y:S01]  /*7d10*/  IMAD.MOV.U32 R16, RZ, RZ, RZ ;  /* 0x000000ffff107224 */ /* 0x000fe200078e00ff */
[----:B------:R-:W-:Y:S01]  /*7d20*/  MOV R2, 0x1 ;  /* 0x0000000100027802 */ /* 0x000fe20000000f00 */
[----:B------:R-:W-:-:S05]  /*7d30*/  IMAD.MOV.U32 R17, RZ, RZ, 0x1 ;  /* 0x00000001ff117424 */ /* 0x000fca00078e00ff */
[----:B------:R-:W1:Y:S02]  /*7d40*/  LDC R0, c[0x0][0xea4] ;  /* 0x0003a900ff007b82 */ /* 0x000e640000000800 */
[----:B-1----:R-:W-:-:S13]  /*7d50*/  ISETP.LE.AND P0, PT, R0, UR4, PT ;  /* 0x0000000400007c0c */ /* 0x002fda000bf03270 */
[----:B------:R-:W-:Y:S05]  /*7d60*/  @P0 BRA `(.L_x_147) ;  /* 0x0000002800ac0947 */ /* 0x000fea0003800000 */
[----:B------:R-:W-:Y:S01]  /*7d70*/  IMAD.U32 R0, RZ, RZ, UR4 ;  /* 0x00000004ff007e24 */ /* 0x000fe2000f8e00ff */
[----:B------:R-:W-:Y:S01]  /*7d80*/  MOV R16, RZ ;  /* 0x000000ff00107202 */ /* 0x000fe20000000f00 */
[----:B------:R-:W-:Y:S01]  /*7d90*/  IMAD.MOV.U32 R17, RZ, RZ, 0x1 ;  /* 0x00000001ff117424 */ /* 0x000fe200078e00ff */
[----:B------:R-:W-:Y:S01]  /*7da0*/  ULDC.64 UR50, c[0x0][0x198] ;  /* 0x0000660000327ab9 */ /* 0x000fe20000000a00 */
[----:B------:R-:W-:Y:S01]  /*7db0*/  ULDC UR47, c[0x0][0xc] ;  /* 0x00000300002f7ab9 */ /* 0x000fe20000000800 */
[----:B------:R1:W-:Y:S04]  /*7dc0*/  STL [R1+0xc], R0 ;  /* 0x00000c0001007387 */ /* 0x0003e80000100800 */
[----:B------:R1:W-:Y:S02]  /*7dd0*/  STL [R1+0x18], RZ ;  /* 0x000018ff01007387 */ /* 0x0003e40000100800 */
.L_x_191:
        /* <DEDUP_REMOVED lines=14> */
[----:B--2---:R-:W-:-:S04]  /*7ec0*/  @P0 IMAD.HI.U32 R0, R2, R0, RZ ;  /* 0x0000000002000227 */ /* 0x004fc800078e00ff */
[----:B------:R-:W-:Y:S01]  /*7ed0*/  IMAD.MOV.U32 R4, RZ, RZ, R2 ;  /* 0x000000ffff047224 */ /* 0x000fe200078e0002 */
[----:B-1----:R-:W-:Y:S02]  /*7ee0*/  @P0 SHF.R.U32.HI R4, RZ, R3, R0 ;  /* 0x00000003ff040219 */ /* 0x002fe40000011600 */
[----:B------:R-:W1:Y:S02]  /*7ef0*/  LDC R0, c[0x0][0x2e0] ;  /* 0x0000b800ff007b82 */ /* 0x000e640000000800 */
[----:B------:R-:W-:Y:S01]  /*7f00*/  MOV R18, R4 ;  /* 0x0000000400127202 */ /* 0x000fe20000000f00 */
[----:B------:R2:W-:Y:S05]  /*7f10*/  STL [R1+0x4], R4 ;  /* 0x0000040401007387 */ /* 0x0005ea0000100800 */
        /* <DEDUP_REMOVED lines=9> */
[----:B------:R-:W-:Y:S02]  /*7fb0*/  VIADD R3, R6, 0x1c400 ;  /* 0x0001c40006037836 */ /* 0x000fe40000000000 */
[----:B------:R-:W-:Y:S01]  /*7fc0*/  IMAD.HI R2, R0, 0x2aaaaaab, RZ ;  /* 0x2aaaaaab00027827 */ /* 0x000fe200078e02ff */
[----:B------:R-:W-:Y:S02]  /*7fd0*/  IADD3 R0, -R18, RZ, RZ ;  /* 0x000000ff12007210 */ /* 0x000fe40007ffe1ff */
        /* <DEDUP_REMOVED lines=16> */
[----:B------:R-:W-:Y:S01]  /*80e0*/  MOV R13, RZ ;  /* 0x000000ff000d7202 */ /* 0x000fe20000000f00 */
[----:B------:R-:W-:-:S02]  /*80f0*/  IMAD.U32 R10, RZ, RZ, UR4 ;  /* 0x00000004ff0a7e24 */ /* 0x000fc4000f8e00ff */
[----:B------:R-:W-:Y:S02]  /*8100*/  IMAD.MOV.U32 R8, RZ, RZ, 0x70 ;  /* 0x00000070ff087424 */ /* 0x000fe400078e00ff */
[----:B------:R-:W-:-:S07]  /*8110*/  IMAD.MOV.U32 R12, RZ, RZ, 0x1 ;  /* 0x00000001ff0c7424 */ /* 0x000fce00078e00ff */
[----:B------:R-:W-:-:S07]  /*8120*/  LEPC R20, `(.L_x_148) ;  /* 0x000000001014794e */ /* 0x000fce0000000000 */
[----:B-1----:R-:W-:Y:S05]  /*8130*/  CALL.ABS.NOINC R2 ;  /* 0x0000000002007343 */ /* 0x002fea0003c00000 */
.L_x_148:
        /* <DEDUP_REMOVED lines=9> */
[----:B------:R-:W-:Y:S01]  /*81d0*/  IMAD.U32 R4, RZ, RZ, UR6 ;  /* 0x00000006ff047e24 */ /* 0x000fe2000f8e00ff */
[----:B------:R-:W-:Y:S01]  /*81e0*/  MOV R5, UR7 ;  /* 0x0000000700057c02 */ /* 0x000fe20008000f00 */
[----:B------:R-:W-:Y:S01]  /*81f0*/  IMAD.U32 R6, RZ, RZ, UR8 ;  /* 0x00000008ff067e24 */ /* 0x000fe2000f8e00ff */
[----:B------:R-:W-:Y:S01]  /*8200*/  MOV R10, UR4 ;  /* 0x00000004000a7c02 */ /* 0x000fe20008000f00 */
[----:B------:R-:W-:Y:S01]  /*8210*/  IMAD.U32 R7, RZ, RZ, UR9 ;  /* 0x00000009ff077e24 */ /* 0x000fe2000f8e00ff */
[----:B------:R-:W-:Y:S01]  /*8220*/  MOV R12, 0x1 ;  /* 0x00000001000c7802 */ /* 0x000fe20000000f00 */
[----:B------:R-:W-:-:S02]  /*8230*/  IMAD.U32 R11, RZ, RZ, UR5 ;  /* 0x00000005ff0b7e24 */ /* 0x000fc4000f8e00ff */
[----:B------:R-:W-:Y:S02]  /*8240*/  IMAD.MOV.U32 R8, RZ, RZ, 0x70 ;  /* 0x00000070ff087424 */ /* 0x000fe400078e00ff */
[----:B-1----:R-:W-:-:S07]  /*8250*/  IMAD.MOV.U32 R13, RZ, RZ, RZ ;  /* 0x000000ffff0d7224 */ /* 0x002fce00078e00ff */
[----:B------:R-:W-:-:S07]  /*8260*/  LEPC R20, `(.L_x_150) ;  /* 0x000000001014794e */ /* 0x000fce0000000000 */
[----:B--2---:R-:W-:Y:S05]  /*8270*/  CALL.ABS.NOINC R2 ;  /* 0x0000000002007343 */ /* 0x004fea0003c00000 */
.L_x_150:
[----:B------:R-:W-:Y:S01]  /*8280*/  MOV R2, 0x0 ;  /* 0x0000000000027802 */ /* 0x000fe20000000f00 */
[----:B------:R-:W-:Y:S01]  /*8290*/  ULDC.64 UR6, c[0x4][0x90] ;  /* 0x0100240000067ab9 */ /* 0x000fe20000000a00 */
[----:B------:R-:W-:Y:S01]  /*82a0*/  ULDC.64 UR8, c[0x4][0x98] ;  /* 0x0100260000087ab9 */ /* 0x000fe20000000a00 */
[----:B------:R-:W-:Y:S01]  /*82b0*/  ULDC.64 UR4, c[0x4][0x18] ;  /* 0x0100060000047ab9 */ /* 0x000fe20000000a00 */
[----:B------:R-:W-:Y:S01]  /*82c0*/  IMAD.U32 R4, RZ, RZ, UR6 ;  /* 0x00000006ff047e24 */ /* 0x000fe2000f8e00ff */
        /* <DEDUP_REMOVED lines=11> */
.L_x_149:
[----:B------:R-:W2:Y:S01]  /*8380*/  LDL.LU R5, [R1+0x4] ;  /* 0x0000040001057983 */ /* 0x000ea20000300800 */
[----:B------:R-:W1:Y:S01]  /*8390*/  LDC R0, c[0x0][0x428] ;  /* 0x00010a00ff007b82 */ /* 0x000e620000000800 */
[----:B------:R-:W-:Y:S02]  /*83a0*/  ULDC.64 UR4, c[0x0][0xaf0] ;  /* 0x0002bc0000047ab9 */ /* 0x000fe40000000a00 */
[----:B------:R-:W3:Y:S01]  /*83b0*/  LDL R4, [R1+0xc] ;  /* 0x00000c0001047983 */ /* 0x000ee20000100800 */
[----:B------:R-:W-:Y:S01]  /*83c0*/  ISETP.NE.U32.AND P0, PT, RZ, UR4, PT ;  /* 0x00000004ff007c0c */ /* 0x000fe2000bf05070 */
[----:B------:R-:W-:Y:S01]  /*83d0*/  ULDC UR4, c[0x0][0xea8] ;  /* 0x0003aa0000047ab9 */ /* 0x000fe20000000800 */
[----:B------:R-:W-:Y:S01]  /*83e0*/  MOV R6, R18 ;  /* 0x0000001200067202 */ /* 0x000fe20000000f00 */
[----:B------:R-:W4:Y:S01]  /*83f0*/  S2R R7, SR_TID.X ;  /* 0x0000000000077919 */ /* 0x000f220000002100 */
[----:B------:R-:W-:Y:S02]  /*8400*/  ISETP.NE.AND.EX P0, PT, RZ, UR5, PT, P0 ;  /* 0x00000005ff007c0c */ /* 0x000fe4000bf05300 */
[----:B-1----:R-:W-:Y:S01]  /*8410*/  ISETP.NE.AND P1, PT, R0, 0x1, PT ;  /* 0x000000010000780c */ /* 0x002fe20003f25270 */
[----:B------:R-:W-:-:S12]  /*8420*/  IMAD.MOV.U32 R0, RZ, RZ, R19 ;  /* 0x000000ffff007224 */ /* 0x000fd800078e0013 */
[----:B------:R-:W1:Y:S01]  /*8430*/  @P1 LDC R2, c[0x0][0x42c] ;  /* 0x00010b00ff021b82 */ /* 0x000e620000000800 */
[----:B----4-:R-:W-:-:S07]  /*8440*/  LOP3.LUT R7, R7, 0x1f, RZ, 0xc0, !PT ;  /* 0x0000001f07077812 */ /* 0x010fce00078ec0ff */
[----:B------:R-:W4:Y:S01]  /*8450*/  @P1 LDC R3, c[0x0][0x430] ;  /* 0x00010c00ff031b82 */ /* 0x000f220000000800 */
[----:B-1----:R-:W-:-:S05]  /*8460*/  @P1 IMAD.HI.U32 R2, R19, R2, RZ ;  /* 0x0000000213021227 */ /* 0x002fca00078e00ff */
[----:B----4-:R-:W-:Y:S02]  /*8470*/  @P1 SHF.R.U32.HI R0, RZ, R3, R2 ;  /* 0x00000003ff001219 */ /* 0x010fe40000011602 */
[----:B------:R-:W1:Y:S01]  /*8480*/  @P0 LDC.64 R2, c[0x0][0xaf0] ;  /* 0x0002bc00ff020b82 */ /* 0x000e620000000a00 */
[----:B------:R-:W-:-:S04]  /*8490*/  ISETP.NE.AND P1, PT, R7, RZ, PT ;  /* 0x000000ff0700720c */ /* 0x000fc80003f25270 */
[----:B------:R-:W-:-:S09]  /*84a0*/  PLOP3.LUT P2, PT, P1, PT, PT, 0x8, 0x0 ;  /* 0x000000000000781c */ /* 0x000fd20000f4e170 */
[----:B------:R-:W-:-:S05]  /*84b0*/  VOTEU.ALL UP1, P1 ;  /* 0x00000000003f7886 */ /* 0x000fca0000820000 */
[----:B------:R-:W-:Y:S01]  /*84c0*/  @!UP1 UIADD3 UR8, UP0, UR50, 0x270, URZ ;  /* 0x0000027032089890 */ /* 0x000fe2000ff1e03f */
[----:B-1----:R-:W-:-:S03]  /*84d0*/  @P0 IMAD.WIDE R2, R18, 0x4, R2 ;  /* 0x0000000412020825 */ /* 0x002fc600078e0202 */
[----:B------:R-:W-:Y:S02]  /*84e0*/  @!UP1 UIADD3.X UR9, URZ, UR51, URZ, UP0, !UPT ;  /* 0x000000333f099290 */ /* 0x000fe400087fe43f */
[----:B------:R1:W5:Y:S01]  /*84f0*/  @P0 LDG.E R6, desc[UR48][R2.64] ;  /* 0x0000003002060981 */ /* 0x000362000c1e1900 */
[----:B------:R-:W-:Y:S01]  /*8500*/  PLOP3.LUT P0, PT, PT, PT, PT, 0x80, 0x0 ;  /* 0x000000000000781c */ /* 0x000fe20003f0f070 */
[----:B------:R-:W-:Y:S01]  /*8510*/  VOTEU.ALL UP0, P1 ;  /* 0x00000000003f7886 */ /* 0x000fe20000800000 */
[----:B--2---:R-:W-:-:S04]  /*8520*/  IMAD.MOV R8, RZ, RZ, -R5 ;  /* 0x000000ffff087224 */ /* 0x004fc800078e0a05 */
[----:B---3--:R-:W-:-:S04]  /*8530*/  IMAD R8, R8, UR4, R4 ;  /* 0x0000000408087c24 */ /* 0x008fc8000f8e0204 */
[----:B-1----:R-:W-:-:S07]  /*8540*/  IMAD.SHL.U32 R8, R8, 0x80, RZ ;  /* 0x0000008008087824 */ /* 0x002fce00078e00ff */
.L_x_151:
[----:B------:R-:W-:Y:S02]  /*8550*/  PLOP3.LUT P0, PT, P0, P2, PT, 0xa2, 0x0 ;  /* 0x000000000000781c */ /* 0x000fe40000705472 */
[----:B------:R-:W-:Y:S01]  /*8560*/  @P2 R2UR P0, UR7, R18 ;  /* 0x00000000120722ca */ /* 0x000fe20000000000 */
[----:B------:R-:W-:-:S07]  /*8570*/  UMOV UR4, URZ ;  /* 0x0000003f00047c82 */ /* 0x000fce0008000000 */
[----:B------:R-:W-:Y:S02]  /*8580*/  PLOP3.LUT P0, PT, P0, P2, PT, 0xa2, 0x0 ;  /* 0x000000000000781c */ /* 0x000fe40000705472 */
[----:B------:R-:W-:-:S08]  /*8590*/  @P2 R2UR.OR P0, UR6, R19 ;  /* 0x00000000130622ca */ /* 0x000fd00000100000 */
[----:B------:R-:W-:Y:S02]  /*85a0*/  PLOP3.LUT P0, PT, P0, P2, PT, 0xa2, 0x0 ;  /* 0x000000000000781c */ /* 0x000fe40000705472 */
[----:B------:R-:W-:-:S08]  /*85b0*/  @P2 R2UR.OR P0, UR5, R8 ;  /* 0x00000000080522ca */ /* 0x000fd00000100000 */
[----:B------:R-:W-:Y:S02]  /*85c0*/  @P2 PLOP3.LUT P2, PT, P0, PT, PT, 0x80, 0x0 ;  /* 0x000000000000281c */ /* 0x000fe4000074f070 */
[----:B------:R-:W-:-:S03]  /*85d0*/  PLOP3.LUT P0, PT, PT, PT, PT, 0x80, 0x0 ;  /* 0x000000000000781c */ /* 0x000fc60003f0f070 */
        /* <DEDUP_REMOVED lines=8> */
.L_x_208:
[----:B------:R-:W2:Y:S01]  /*8660*/  LDL R5, [R1+0x8] ;  /* 0x0000080001057983 */ /* 0x000ea20000100800 */
[----:B------:R-:W-:Y:S01]  /*8670*/  UMOV UR4, 0xffffffff ;  /* 0xffffffff00047882 */ /* 0x000fe20000000000 */
[----:B------:R-:W-:Y:S02]  /*8680*/  SHF.R.S32.HI R7, RZ, 0x1f, R6 ;  /* 0x0000001fff077819 */ /* 0x000fe40000011406 */
[----:B--2---:R-:W-:Y:S01]  /*8690*/  IADD3 R9, R5, -0x1, RZ ;  /* 0xffffffff05097810 */ /* 0x004fe20007ffe0ff */
[----:B------:R-:W-:Y:S06]  /*86a0*/  BRA.DIV UR4, `(.L_x_153) ;  /* 0x0000002604f47947 */ /* 0x000fec000b800000 */
[----:B------:R-:W-:-:S13]  /*86b0*/  ELECT P6, URZ, PT ;  /* 0x00000000003f782f */ /* 0x000fda00038c0000 */
.L_x_211:
        /* <DEDUP_REMOVED lines=8> */
[----:B--2---:R-:W-:-:S04]  /*8740*/  @P1 IMAD.HI.U32 R10, R9, R4, RZ ;  /* 0x00000004090a1227 */ /* 0x004fc800078e00ff */
[----:B------:R-:W-:Y:S01]  /*8750*/  IMAD.MOV.U32 R4, RZ, RZ, R9 ;  /* 0x000000ffff047224 */ /* 0x000fe200078e0009 */
[----:B------:R-:W-:Y:S01]  /*8760*/  @P1 SHF.R.U32.HI R4, RZ, R5, R10 ;  /* 0x00000005ff041219 */ /* 0x000fe2000001160a */
[----:B------:R-:W-:-:S03]  /*8770*/  IMAD R10, R7, UR4, RZ ;  /* 0x00000004070a7c24 */ /* 0x000fc6000f8e02ff */
[----:B------:R-:W-:Y:S01]  /*8780*/  IADD3 R5, -R4, RZ, RZ ;  /* 0x000000ff04057210 */ /* 0x000fe20007ffe1ff */
[----:B------:R-:W-:-:S04]  /*8790*/  IMAD R10, R6, UR5, R10 ;  /* 0x00000005060a7c24 */ /* 0x000fc8000f8e020a */
        /* <DEDUP_REMOVED lines=8> */
.L_x_155:
[----:B--2---:R-:W2:Y:S01]  /*8820*/  S2R R10, SR_CgaCtaId ;  /* 0x00000000000a7919 */ /* 0x004ea20000008800 */
[----:B------:R-:W-:-:S04]  /*8830*/  MOV R5, 0x400 ;  /* 0x0000040000057802 */ /* 0x000fc80000000f00 */
[----:B--2---:R-:W-:Y:S02]  /*8840*/  LEA R5, R10, R5, 0x18 ;  /* 0x000000050a057211 */ /* 0x004fe400078ec0ff */
[----:B------:R-:W-:-:S03]  /*8850*/  SHF.L.U32 R10, R17, 0x1f, RZ ;  /* 0x0000001f110a7819 */ /* 0x000fc600000006ff */
[----:B------:R-:W-:-:S04]  /*8860*/  IMAD R5, R16, 0x8, R5 ;  /* 0x0000000810057824 */ /* 0x000fc800078e0205 */
[----:B------:R-:W2:Y:S02]  /*8870*/  SYNCS.PHASECHK.TRANS64.TRYWAIT P1, [R5+URZ+0x32440], R10 ;  /* 0x0324400a050075a7 */ /* 0x000ea4000802017f */
[----:B--2---:R-:W-:Y:S05]  /*8880*/  @!P1 BRA `(.L_x_156) ;  /* 0x00000024009c9947 */ /* 0x004fea0003800000 */
.L_x_212:
[----:B------:R-:W3:Y:S02]  /*8890*/  S2R R11, SR_TID.X ;  /* 0x00000000000b7919 */ /* 0x000ee40000002100 */
[----:B---3--:R-:W-:-:S04]  /*88a0*/  LOP3.LUT R11, R11, 0x7f, RZ, 0xc0, !PT ;  /* 0x0000007f0b0b7812 */ /* 0x008fc800078ec0ff */
[----:B------:R-:W-:-:S13]  /*88b0*/  ISETP.NE.AND P1, PT, R11, RZ, PT ;  /* 0x000000ff0b00720c */ /* 0x000fda0003f25270 */
[----:B------:R-:W-:Y:S05]  /*88c0*/  @P1 BRA `(.L_x_157) ;  /* 0x00000000001c1947 */ /* 0x000fea0003800000 */
[----:B------:R-:W3:Y:S01]  /*88d0*/  S2R R11, SR_TID.X ;  /* 0x00000000000b7919 */ /* 0x000ee20000002100 */
[----:B--2---:R-:W-:-:S04]  /*88e0*/  MOV R10, 0x3000 ;  /* 0x00003000000a7802 */ /* 0x004fc80000000f00 */
[----:B------:R4:W-:Y:S01]  /*88f0*/  SYNCS.ARRIVE.TRANS64 RZ, [R5+URZ+0x32430], R10 ;  /* 0x0324300a05ff79a7 */ /* 0x0009e2000800003f */
[----:B---3--:R-:W-:-:S04]  /*8900*/  LOP3.LUT R11, R11, 0x1f, RZ, 0xc0, !PT ;  /* 0x0000001f0b0b7812 */ /* 0x008fc800078ec0ff */
[----:B------:R-:W-:-:S13]  /*8910*/  ISETP.NE.AND P1, PT, R11, RZ, PT ;  /* 0x000000ff0b00720c */ /* 0x000fda0003f25270 */
[----:B----4-:R-:W-:Y:S05]  /*8920*/  @!P1 BRA `(.L_x_157) ;  /* 0x0000000000049947 */ /* 0x010fea0003800000 */
[----:B------:R-:W-:Y:S01]  /*8930*/  BPT.TRAP 0x1 ;  /* 0x000000040000795c */ /* 0x000fe20000300000 */
.L_x_157:
        /* <DEDUP_REMOVED lines=20> */
.L_x_154:
[----:B------:R-:W2:Y:S01]  /*8a80*/  S2R R11, SR_CgaCtaId ;  /* 0x00000000000b7919 */ /* 0x000ea20000008800 */
[----:B------:R-:W-:Y:S05]  /*8a90*/  WARPSYNC.ALL ;  /* 0x0000000000007948 */ /* 0x000fea0003800000 */
[----:B------:R-:W-:Y:S01]  /*8aa0*/  BAR.SYNC.DEFER_BLOCKING 0x8, 0x120 ;  /* 0x0204800000007b1d */ /* 0x000fe20000010000 */
[----:B------:R-:W-:Y:S02]  /*8ab0*/  ELECT P1, URZ, PT ;  /* 0x00000000003f782f */ /* 0x000fe40003820000 */
[----:B------:R-:W-:-:S03]  /*8ac0*/  MOV R10, 0x400 ;  /* 0x00000400000a7802 */ /* 0x000fc60000000f00 */
[----:B------:R-:W-:Y:S01]  /*8ad0*/  BSSY B0, `(.L_x_158) ;  /* 0x0000032000007945 */ /* 0x000fe20003800000 */
[----:B--2---:R-:W-:-:S07]  /*8ae0*/  LEA R10, R11, R10, 0x18 ;  /* 0x0000000a0b0a7211 */ /* 0x004fce00078ec0ff */
[----:B------:R-:W-:Y:S05]  /*8af0*/  @!P1 BRA `(.L_x_159) ;  /* 0x0000000000bc9947 */ /* 0x000fea0003800000 */
[----:B------:R-:W-:Y:S01]  /*8b00*/  R2UR UR16, R10 ;  /* 0x000000000a1072ca */ /* 0x000fe200000e0000 */
[----:B------:R-:W-:Y:S01]  /*8b10*/  UIADD3 UR4, UP0, UR50, 0x270, URZ ;  /* 0x0000027032047890 */ /* 0x000fe2000ff1e03f */
[----:B------:R-:W-:Y:S01]  /*8b20*/  R2UR UR11, R8 ;  /* 0x00000000080b72ca */ /* 0x000fe200000e0000 */
[----:B------:R-:W-:Y:S01]  /*8b30*/  IMAD.MOV.U32 R5, RZ, RZ, 0x4000 ;  /* 0x00004000ff057424 */ /* 0x000fe200078e00ff */
[----:B------:R-:W-:Y:S01]  /*8b40*/  R2UR UR12, R19 ;  /* 0x00000000130c72ca */ /* 0x000fe200000e0000 */
[----:B------:R-:W-:Y:S01]  /*8b50*/  UIADD3.X UR5, URZ, UR51, URZ, UP0, !UPT ;  /* 0x000000333f057290 */ /* 0x000fe200087fe43f */
[----:B------:R-:W-:Y:S01]  /*8b60*/  R2UR UR13, R18 ;  /* 0x00000000120d72ca */ /* 0x000fe200000e0000 */
[----:B------:R-:W-:Y:S01]  /*8b70*/  UIADD3 UR6, UP0, UR50, 0x770, URZ ;  /* 0x0000077032067890 */ /* 0x000fe2000ff1e03f */
[----:B------:R2:W-:Y:S01]  /*8b80*/  SYNCS.ARRIVE.TRANS64 RZ, [R10+URZ+0x32400], R5 ;  /* 0x032400050aff79a7 */ /* 0x0005e2000800003f */
[----:B------:R-:W-:Y:S01]  /*8b90*/  UMOV UR14, 0x0 ;  /* 0x00000000000e7882 */ /* 0x000fe20000000000 */
[----:B------:R-:W-:Y:S01]  /*8ba0*/  UMOV UR15, 0x12f00000 ;  /* 0x12f00000000f7882 */ /* 0x000fe20000000000 */
[----:B------:R-:W-:-:S02]  /*8bb0*/  UIADD3.X UR7, URZ, UR51, URZ, UP0, !UPT ;  /* 0x000000333f077290 */ /* 0x000fc400087fe43f */
[----:B------:R-:W-:Y:S02]  /*8bc0*/  UIADD3 UR8, UR16, 0x18400, URZ ;  /* 0x0001840010087890 */ /* 0x000fe4000fffe03f */
[----:B------:R-:W-:Y:S02]  /*8bd0*/  UIADD3 UR9, UR16, 0x32400, URZ ;  /* 0x0003240010097890 */ /* 0x000fe4000fffe03f */
[----:B------:R-:W-:Y:S01]  /*8be0*/  UIADD3 UR40, UR16, 0x22400, URZ ;  /* 0x0002240010287890 */ /* 0x000fe2000fffe03f */
[----:B--2---:R-:W-:Y:S01]  /*8bf0*/  IMAD.MOV.U32 R5, RZ, RZ, 0x10000 ;  /* 0x00010000ff057424 */ /* 0x004fe200078e00ff */
[----:B------:R-:W-:Y:S02]  /*8c00*/  UIADD3 UR41, UR16, 0x32410, URZ ;  /* 0x0003241010297890 */ /* 0x000fe4000fffe03f */
[----:B------:R-:W-:Y:S02]  /*8c10*/  UIADD3 UR32, UR16, 0x26400, URZ ;  /* 0x0002640010207890 */ /* 0x000fe4000fffe03f */
[----:B------:R-:W-:-:S02]  /*8c20*/  UIADD3 UR24, UR16, 0x2a400, URZ ;  /* 0x0002a40010187890 */ /* 0x000fc4000fffe03f */
[----:B------:R-:W-:Y:S01]  /*8c30*/  UIADD3 UR16, UR16, 0x2e400, URZ ;  /* 0x0002e40010107890 */ /* 0x000fe2000fffe03f */
[----:B------:R-:W-:Y:S01]  /*8c40*/  UMOV UR10, URZ ;  /* 0x0000003f000a7c82 */ /* 0x000fe20008000000 */
[----:B------:R-:W-:Y:S01]  /*8c50*/  UMOV UR43, UR11 ;  /* 0x0000000b002b7c82 */ /* 0x000fe20008000000 */
[----:B------:R2:W-:Y:S01]  /*8c60*/  UTMALDG.4D [UR8], [UR4], desc[UR14] ;  /* 0x00000e08040075b4 */ /* 0x0005e20008019000 */
[----:B------:R-:W-:Y:S01]  /*8c70*/  UMOV UR44, UR12 ;  /* 0x0000000c002c7c82 */ /* 0x000fe20008000000 */
[----:B------:R-:W-:Y:S01]  /*8c80*/  UMOV UR45, UR13 ;  /* 0x0000000d002d7c82 */ /* 0x000fe20008000000 */
[----:B------:R-:W-:Y:S01]  /*8c90*/  UMOV UR42, UR10 ;  /* 0x0000000a002a7c82 */ /* 0x000fe20008000000 */
[----:B------:R2:W-:Y:S01]  /*8ca0*/  SYNCS.ARRIVE.TRANS64 RZ, [R10+URZ+0x32410], R5 ;  /* 0x032410050aff79a7 */ /* 0x0005e2000800003f */
[----:B------:R-:W-:Y:S01]  /*8cb0*/  UMOV UR34, 0x40 ;  /* 0x0000004000227882 */ /* 0x000fe20000000000 */
[----:B------:R-:W-:Y:S01]  /*8cc0*/  UMOV UR35, UR11 ;  /* 0x0000000b00237c82 */ /* 0x000fe20008000000 */
[----:B------:R-:W-:Y:S01]  /*8cd0*/  UMOV UR36, UR12 ;  /* 0x0000000c00247c82 */ /* 0x000fe20008000000 */
[----:B------:R-:W-:Y:S01]  /*8ce0*/  UMOV UR37, UR13 ;  /* 0x0000000d00257c82 */ /* 0x000fe20008000000 */
[----:B------:R-:W-:Y:S01]  /*8cf0*/  UMOV UR33, UR41 ;  /* 0x0000002900217c82 */ /* 0x000fe20008000000 */
[----:B------:R-:W-:Y:S01]  /*8d00*/  UMOV UR26, 0x80 ;  /* 0x00000080001a7882 */ /* 0x000fe20000000000 */
[----:B------:R-:W-:Y:S01]  /*8d10*/  UMOV UR27, UR11 ;  /* 0x0000000b001b7c82 */ /* 0x000fe20008000000 */
[----:B------:R2:W-:Y:S01]  /*8d20*/  UTMALDG.4D [UR40], [UR6], desc[UR14] ;  /* 0x00000e28060075b4 */ /* 0x0005e20008019000 */
[----:B------:R-:W-:Y:S01]  /*8d30*/  UMOV UR28, UR12 ;  /* 0x0000000c001c7c82 */ /* 0x000fe20008000000 */
[----:B------:R-:W-:Y:S01]  /*8d40*/  UMOV UR29, UR13 ;  /* 0x0000000d001d7c82 */ /* 0x000fe20008000000 */
[----:B------:R-:W-:Y:S01]  /*8d50*/  UMOV UR25, UR41 ;  /* 0x0000002900197c82 */ /* 0x000fe20008000000 */
[----:B------:R-:W-:Y:S01]  /*8d60*/  UMOV UR18, 0xc0 ;  /* 0x000000c000127882 */ /* 0x000fe20000000000 */
[----:B------:R-:W-:Y:S01]  /*8d70*/  UMOV UR19, UR11 ;  /* 0x0000000b00137c82 */ /* 0x000fe20008000000 */
[----:B------:R-:W-:Y:S01]  /*8d80*/  UMOV UR20, UR12 ;  /* 0x0000000c00147c82 */ /* 0x000fe20008000000 */
[----:B------:R-:W-:Y:S01]  /*8d90*/  UMOV UR21, UR13 ;  /* 0x0000000d00157c82 */ /* 0x000fe20008000000 */
[----:B------:R2:W-:Y:S01]  /*8da0*/  UTMALDG.4D [UR32], [UR6], desc[UR14] ;  /* 0x00000e20060075b4 */ /* 0x0005e20008019000 */
[----:B------:R-:W-:Y:S01]  /*8db0*/  UMOV UR17, UR41 ;  /* 0x0000002900117c82 */ /* 0x000fe20008000000 */
[----:B------:R2:W-:Y:S01]  /*8dc0*/  UTMALDG.4D [UR24], [UR6], desc[UR14] ;  /* 0x00000e18060075b4 */ /* 0x0005e20008019000 */
[----:B------:R2:W-:Y:S02]  /*8dd0*/  UTMALDG.4D [UR16], [UR6], desc[UR14] ;  /* 0x00000e10060075b4 */ /* 0x0005e40008019000 */
[----:B--2---:R-:W-:Y:S01]  /*8de0*/  NOP ;  /* 0x0000000000007918 */ /* 0x004fe20000000000 */
.L_x_159:
[----:B------:R-:W-:Y:S05]  /*8df0*/  BSYNC B0 ;  /* 0x0000000000007941 */ /* 0x000fea0003800000 */
.L_x_158:
[----:B------:R-:W2:Y:S01]  /*8e00*/  LDL R5, [R1+0x18] ;  /* 0x0000180001057983 */ /* 0x000ea20000100800 */
[----:B------:R-:W-:Y:S01]  /*8e10*/  ULDC.64 UR38, c[0x0][0x408] ;  /* 0x0001020000267ab9 */ /* 0x000fe20000000a00 */
[----:B------:R-:W-:Y:S01]  /*8e20*/  BSSY B0, `(.L_x_160) ;  /* 0x0000005000007945 */ /* 0x000fe20003800000 */
[----:B--2---:R-:W-:-:S04]  /*8e30*/  LOP3.LUT R5, R5, 0x1, RZ, 0xc, !PT ;  /* 0x0000000105057812 */ /* 0x004fc800078e0cff */
[----:B------:R-:W-:-:S04]  /*8e40*/  SHF.L.U32 R5, R5, 0x1f, RZ ;  /* 0x0000001f05057819 */ /* 0x000fc800000006ff */
[----:B------:R-:W2:Y:S02]  /*8e50*/  SYNCS.PHASECHK.TRANS64.TRYWAIT P1, [R10+URZ+0x32420], R5 ;  /* 0x032420050a0075a7 */ /* 0x000ea4000802017f */
[----:B--2---:R-:W-:Y:S05]  /*8e60*/  @!P1 BRA `(.L_x_161) ;  /* 0x0000002000389947 */ /* 0x004fea0003800000 */
.L_x_213:
[----:B------:R-:W-:Y:S05]  /*8e70*/  BSYNC B0 ;  /* 0x0000000000007941 */ /* 0x000fea0003800000 */
.L_x_160:
        /* <DEDUP_REMOVED lines=12> */
.L_x_214:
        /* <DEDUP_REMOVED lines=8> */
.L_x_165:
        /* <DEDUP_REMOVED lines=19> */
[----:B------:R-:W-:Y:S01]  /*90f0*/  UIADD3 UR14, UR14, 0x9400, URZ ;  /* 0x000094000e0e7890 */ /* 0x000fe2000fffe03f */
[----:B---3--:R-:W-:-:S13]  /*9100*/  R2UR UR11, R10 ;  /* 0x000000000a0b72ca */ /* 0x008fda00000e0000 */
[----:B------:R-:W-:-:S09]  /*9110*/  UIMAD UR11, UR11, 0x60, URZ ;  /* 0x000000600b0b78a4 */ /* 0x000fd2000f8e023f */
        /* <DEDUP_REMOVED lines=13> */
.L_x_163:
[----:B------:R-:W-:Y:S05]  /*91f0*/  BSYNC B0 ;  /* 0x0000000000007941 */ /* 0x000fea0003800000 */
.L_x_162:
        /* <DEDUP_REMOVED lines=26> */
[----:B------:R-:W-:-:S04]  /*93a0*/  @P1 SHF.R.U32.HI R4, RZ, R5, R12 ;  /* 0x00000005ff041219 */ /* 0x000fc8000001160c */
[----:B------:R-:W-:-:S05]  /*93b0*/  IADD3 R5, -R4, RZ, RZ ;  /* 0x000000ff04057210 */ /* 0x000fca0007ffe1ff */
[----:B------:R-:W-:Y:S01]  /*93c0*/  IMAD R8, R11, R5, R8 ;  /* 0x000000050b087224 */ /* 0x000fe200078e0208 */
[--C-:B------:R-:W-:Y:S01]  /*93d0*/  SHF.R.S32.HI R5, RZ, 0x1f, R4.reuse ;  /* 0x0000001fff057819 */ /* 0x100fe20000011404 */
[----:B------:R-:W-:Y:S02]  /*93e0*/  IMAD R11, R7, UR4, RZ ;  /* 0x00000004070b7c24 */ /* 0x000fe4000f8e02ff */
[----:B------:R-:W-:-:S04]  /*93f0*/  IMAD.WIDE.U32 R4, R6, UR4, R4 ;  /* 0x0000000406047c25 */ /* 0x000fc8000f8e0004 */
[----:B------:R-:W-:Y:S01]  /*9400*/  IMAD R11, R6, UR5, R11 ;  /* 0x00000005060b7c24 */ /* 0x000fe2000f8e020b */
[----:B------:R-:W-:-:S03]  /*9410*/  LEA R2, P1, R4, R2, 0x2 ;  /* 0x0000000204027211 */ /* 0x000fc600078210ff */
[----:B------:R-:W-:-:S05]  /*9420*/  IMAD.IADD R11, R11, 0x1, R5 ;  /* 0x000000010b0b7824 */ /* 0x000fca00078e0205 */
[----:B------:R-:W-:-:S05]  /*9430*/  LEA.HI.X R3, R4, R3, R11, 0x2, P1 ;  /* 0x0000000304037211 */ /* 0x000fca00008f140b */
[----:B------:R2:W5:Y:S02]  /*9440*/  LDG.E R4, desc[UR48][R2.64] ;  /* 0x0000003002047981 */ /* 0x000564000c1e1900 */
.L_x_170:
[----:B--2---:R-:W2:Y:S01]  /*9450*/  S2R R3, SR_CgaCtaId ;  /* 0x0000000000037919 */ /* 0x004ea20000008800 */
[----:B------:R-:W-:Y:S01]  /*9460*/  MOV R2, 0x400 ;  /* 0x0000040000027802 */ /* 0x000fe20000000f00 */
[----:B------:R-:W3:Y:S03]  /*9470*/  S2R R5, SR_TID.X ;  /* 0x0000000000057919 */ /* 0x000ee60000002100 */
[----:B--2---:R-:W-:Y:S02]  /*9480*/  LEA R2, R3, R2, 0x18 ;  /* 0x0000000203027211 */ /* 0x004fe400078ec0ff */
[----:B------:R-:W-:Y:S02]  /*9490*/  SHF.L.U32 R3, R17, 0x1f, RZ ;  /* 0x0000001f11037819 */ /* 0x000fe400000006ff */
[----:B------:R-:W-:Y:S02]  /*94a0*/  LEA R2, R16, R2, 0x3 ;  /* 0x0000000210027211 */ /* 0x000fe400078e18ff */
[----:B---3--:R-:W-:-:S02]  /*94b0*/  LOP3.LUT R5, R5, 0x7f, RZ, 0xc0, !PT ;  /* 0x0000007f05057812 */ /* 0x008fc400078ec0ff */
[----:B------:R-:W2:Y:S02]  /*94c0*/  SYNCS.PHASECHK.TRANS64.TRYWAIT P2, [R2+URZ+0x32440], R3 ;  /* 0x03244003020075a7 */ /* 0x000ea4000804017f */
[----:B------:R-:W-:Y:S01]  /*94d0*/  ISETP.NE.AND P1, PT, R5, RZ, PT ;  /* 0x000000ff0500720c */ /* 0x000fe20003f25270 */
[----:B--2---:R-:W-:-:S12]  /*94e0*/  @!P2 BRA `(.L_x_171) ;  /* 0x0000001800cca947 */ /* 0x004fd80003800000 */
.L_x_215:
[----:B------:R-:W-:Y:S05]  /*94f0*/  @P1 BRA `(.L_x_172) ;  /* 0x00000000001c1947 */ /* 0x000fea0003800000 */
[----:B------:R-:W3:Y:S01]  /*9500*/  S2R R11, SR_TID.X ;  /* 0x00000000000b7919 */ /* 0x000ee20000002100 */
[----:B------:R-:W-:-:S04]  /*9510*/  IMAD.MOV.U32 R5, RZ, RZ, 0x3000 ;  /* 0x00003000ff057424 */ /* 0x000fc800078e00ff */
[----:B------:R4:W-:Y:S01]  /*9520*/  SYNCS.ARRIVE.TRANS64 RZ, [R2+URZ+0x32430], R5 ;  /* 0x0324300502ff79a7 */ /* 0x0009e2000800003f */
[----:B---3--:R-:W-:-:S04]  /*9530*/  LOP3.LUT R11, R11, 0x1f, RZ, 0xc0, !PT ;  /* 0x0000001f0b0b7812 */ /* 0x008fc800078ec0ff */
[----:B------:R-:W-:-:S13]  /*9540*/  ISETP.NE.AND P2, PT, R11, RZ, PT ;  /* 0x000000ff0b00720c */ /* 0x000fda0003f45270 */
[----:B----4-:R-:W-:Y:S05]  /*9550*/  @!P2 BRA `(.L_x_172) ;  /* 0x000000000004a947 */ /* 0x010fea0003800000 */
[----:B------:R-:W-:Y:S01]  /*9560*/  BPT.TRAP 0x1 ;  /* 0x000000040000795c */ /* 0x000fe20000300000 */
.L_x_172:
        /* <DEDUP_REMOVED lines=20> */
.L_x_216:
[----:B------:R-:W-:Y:S05]  /*96b0*/  @P1 BRA `(.L_x_174) ;  /* 0x00000000001c1947 */ /* 0x000fea0003800000 */
[----:B------:R-:W4:Y:S01]  /*96c0*/  S2R R5, SR_TID.X ;  /* 0x0000000000057919 */ /* 0x000f220000002100 */
[----:B--23--:R-:W-:-:S04]  /*96d0*/  MOV R3, 0xc000 ;  /* 0x0000c00000037802 */ /* 0x00cfc80000000f00 */
[----:B------:R2:W-:Y:S01]  /*96e0*/  SYNCS.ARRIVE.TRANS64 RZ, [R2+URZ+0x32450], R3 ;  /* 0x0324500302ff79a7 */ /* 0x0005e2000800003f */
[----:B----4-:R-:W-:-:S04]  /*96f0*/  LOP3.LUT R5, R5, 0x1f, RZ, 0xc0, !PT ;  /* 0x0000001f05057812 */ /* 0x010fc800078ec0ff */
[----:B------:R-:W-:-:S13]  /*9700*/  ISETP.NE.AND P1, PT, R5, RZ, PT ;  /* 0x000000ff0500720c */ /* 0x000fda0003f25270 */
[----:B--2---:R-:W-:Y:S05]  /*9710*/  @!P1 BRA `(.L_x_174) ;  /* 0x0000000000049947 */ /* 0x004fea0003800000 */
[----:B------:R-:W-:Y:S01]  /*9720*/  BPT.TRAP 0x1 ;  /* 0x000000040000795c */ /* 0x000fe20000300000 */
.L_x_174:
        /* <DEDUP_REMOVED lines=33> */
.L_x_169:
[----:B------:R-:W-:Y:S05]  /*9940*/  BSYNC B0 ;  /* 0x0000000000007941 */ /* 0x000fea0003800000 */
.L_x_168:
[----:B------:R-:W2:Y:S01]  /*9950*/  LDL.LU R3, [R1+0x8] ;  /* 0x0000080001037983 */ /* 0x000ea20000300800 */
[----:B------:R-:W-:-:S05]  /*9960*/  VIADD R16, R16, 0x1 ;  /* 0x0000000110107836 */ /* 0x000fca0000000000 */
[----:B------:R-:W-:-:S04]  /*9970*/  ISETP.NE.AND P1, PT, R16, 0x2, PT ;  /* 0x000000021000780c */ /* 0x000fc80003f25270 */
[----:B------:R-:W-:Y:S02]  /*9980*/  SEL R2, RZ, 0x1, P1 ;  /* 0x00000001ff027807 */ /* 0x000fe40000800000 */
[----:B------:R-:W-:Y:S02]  /*9990*/  SEL R16, R16, RZ, P1 ;  /* 0x000000ff10107207 */ /* 0x000fe40000800000 */
[----:B------:R-:W-:Y:S02]  /*99a0*/  LOP3.LUT R17, R17, R2, RZ, 0x3c, !PT ;  /* 0x0000000211117212 */ /* 0x000fe400078e3cff */
[----:B--2---:R-:W-:-:S07]  /*99b0*/  IADD3 R8, R3, -0x3, RZ ;  /* 0xfffffffd03087810 */ /* 0x004fce0007ffe0ff */
.L_x_167:
[----:B------:R-:W-:Y:S01]  /*99c0*/  IMAD.MOV R10, RZ, RZ, -R10 ;  /* 0x000000ffff0a7224 */ /* 0x000fe200078e0a0a */
[----:B------:R-:W-:Y:S04]  /*99d0*/  BSSY B0, `(.L_x_166) ;  /* 0x00000da000007945 */ /* 0x000fe80003800000 */
[----:B------:R-:W-:-:S13]  /*99e0*/  ISETP.NE.AND P1, PT, R9, R10, PT ;  /* 0x0000000a0900720c */ /* 0x000fda0003f25270 */
[----:B------:R-:W-:Y:S05]  /*99f0*/  @!P1 BRA `(.L_x_175) ;  /* 0x0000000c005c9947 */ /* 0x000fea0003800000 */
.L_x_190:
[----:B------:R-:W-:Y:S04]  /*9a00*/  BSSY B1, `(.L_x_176) ;  /* 0x0000064000017945 */ /* 0x000fe80003800000 */
[----:B------:R-:W-:Y:S05]  /*9a10*/  @!P6 BRA `(.L_x_177) ;  /* 0x000000040088e947 */ /* 0x000fea0003800000 */
[----:B-1----:R-:W-:Y:S01]  /*9a20*/  MOV R9, R8 ;  /* 0x0000000800097202 */ /* 0x002fe20000000f00 */
[----:B------:R-:W-:Y:S06]  /*9a30*/  @!P0 BRA `(.L_x_178) ;  /* 0x0000000000448947 */ /* 0x000fec0003800000 */
[----:B------:R-:W1:Y:S01]  /*9a40*/  LDC R10, c[0x0][0x41c] ;  /* 0x00010700ff0a7b82 */ /* 0x000e620000000800 */
[----:B------:R-:W-:-:S04]  /*9a50*/  IMAD R11, R7, UR38, RZ ;  /* 0x00000026070b7c24 */ /* 0x000fc8000f8e02ff */
[----:B------:R-:W-:Y:S01]  /*9a60*/  IMAD R11, R6, UR39, R11 ;  /* 0x00000027060b7c24 */ /* 0x000fe2000f8e020b */
[----:B-1----:R-:W-:-:S13]  /*9a70*/  ISETP.NE.AND P1, PT, R10, 0x1, PT ;  /* 0x000000010a00780c */ /* 0x002fda0003f25270 */
[----:B------:R-:W1:Y:S02]  /*9a80*/  @P1 LDC.64 R2, c[0x0][0x420] ;  /* 0x00010800ff021b82 */ /* 0x000e640000000a00 */
[----:B-1----:R-:W-:-:S04]  /*9a90*/  @P1 IMAD.HI.U32 R4, R8, R2, RZ ;  /* 0x0000000208041227 */ /* 0x002fc800078e00ff */
[----:B------:R-:W-:Y:S01]  /*9aa0*/  IMAD.MOV.U32 R2, RZ, RZ, R8 ;  /* 0x000000ffff027224 */ /* 0x000fe200078e0008 */
[----:B------:R-:W-:Y:S02]  /*9ab0*/  @P1 SHF.R.U32.HI R2, RZ, R3, R4 ;  /* 0x00000003ff021219 */ /* 0x000fe40000011604 */
[----:B------:R-:W1:Y:S02]  /*9ac0*/  LDC.64 R4, c[0x0][0x3f8] ;  /* 0x0000fe00ff047b82 */ /* 0x000e640000000a00 */
[--C-:B------:R-:W-:Y:S02]  /*9ad0*/  SHF.R.S32.HI R3, RZ, 0x1f, R2.reuse ;  /* 0x0000001fff037819 */ /* 0x100fe40000011402 */
[----:B------:R-:W-:Y:S01]  /*9ae0*/  IADD3 R9, -R2, RZ, RZ ;  /* 0x000000ff02097210 */ /* 0x000fe20007ffe1ff */
[----:B------:R-:W-:-:S04]  /*9af0*/  IMAD.WIDE.U32 R2, R6, UR38, R2 ;  /* 0x0000002606027c25 */ /* 0x000fc8000f8e0002 */
[----:B------:R-:W-:Y:S02]  /*9b00*/  IMAD.IADD R11, R11, 0x1, R3 ;  /* 0x000000010b0b7824 */ /* 0x000fe400078e0203 */
[----:B------:R-:W-:Y:S01]  /*9b10*/  IMAD R9, R10, R9, R8 ;  /* 0x000000090a097224 */ /* 0x000fe200078e0208 */
[----:B-1----:R-:W-:-:S04]  /*9b20*/  LEA R4, P1, R2, R4, 0x2 ;  /* 0x0000000402047211 */ /* 0x002fc800078210ff */
[----:B------:R-:W-:-:S05]  /*9b30*/  LEA.HI.X R5, R2, R5, R11, 0x2, P1 ;  /* 0x0000000502057211 */ /* 0x000fca00008f140b */
[----:B------:R1:W5:Y:S04]  /*9b40*/  LDG.E R4, desc[UR48][R4.64] ;  /* 0x0000003004047981 */ /* 0x000368000c1e1900 */
.L_x_178:
[----:B------:R-:W2:Y:S01]  /*9b50*/  S2R R3, SR_CgaCtaId ;  /* 0x0000000000037919 */ /* 0x000ea20000008800 */
[----:B------:R-:W-:Y:S01]  /*9b60*/  MOV R2, 0x400 ;  /* 0x0000040000027802 */ /* 0x000fe20000000f00 */
[----:B-1----:R-:W1:Y:S03]  /*9b70*/  S2R R5, SR_TID.X ;  /* 0x0000000000057919 */ /* 0x002e660000002100 */
[----:B--2---:R-:W-:-:S04]  /*9b80*/  LEA R2, R3, R2, 0x18 ;  /* 0x0000000203027211 */ /* 0x004fc800078ec0ff */
[----:B------:R-:W-:Y:S02]  /*9b90*/  LEA R3, R16, R2, 0x3 ;  /* 0x0000000210037211 */ /* 0x000fe400078e18ff */
[----:B------:R-:W-:Y:S02]  /*9ba0*/  SHF.L.U32 R2, R17, 0x1f, RZ ;  /* 0x0000001f11027819 */ /* 0x000fe400000006ff */
[----:B-1----:R-:W-:Y:S02]  /*9bb0*/  LOP3.LUT R5, R5, 0x7f, RZ, 0xc0, !PT ;  /* 0x0000007f05057812 */ /* 0x002fe400078ec0ff */
[----:B------:R-:W1:Y:S02]  /*9bc0*/  SYNCS.PHASECHK.TRANS64.TRYWAIT P2, [R3+URZ+0x32440], R2 ;  /* 0x03244002030075a7 */ /* 0x000e64000804017f */
[----:B------:R-:W-:Y:S01]  /*9bd0*/  ISETP.NE.AND P1, PT, R5, RZ, PT ;  /* 0x000000ff0500720c */ /* 0x000fe20003f25270 */
[----:B-1----:R-:W-:-:S12]  /*9be0*/  @!P2 BRA `(.L_x_179) ;  /* 0x000000140034a947 */ /* 0x002fd80003800000 */
.L_x_217:
[----:B------:R-:W-:Y:S05]  /*9bf0*/  @P1 BRA `(.L_x_180) ;  /* 0x00000000001c1947 */ /* 0x000fea0003800000 */
[----:B------:R-:W2:Y:S01]  /*9c00*/  S2R R5, SR_TID.X ;  /* 0x0000000000057919 */ /* 0x000ea20000002100 */
[----:B------:R-:W-:-:S04]  /*9c10*/  IMAD.MOV.U32 R10, RZ, RZ, 0x3000 ;  /* 0x00003000ff0a7424 */ /* 0x000fc800078e00ff */
[----:B------:R3:W-:Y:S01]  /*9c20*/  SYNCS.ARRIVE.TRANS64 RZ, [R3+URZ+0x32430], R10 ;  /* 0x0324300a03ff79a7 */ /* 0x0007e2000800003f */
[----:B--2---:R-:W-:-:S04]  /*9c30*/  LOP3.LUT R5, R5, 0x1f, RZ, 0xc0, !PT ;  /* 0x0000001f05057812 */ /* 0x004fc800078ec0ff */
[----:B------:R-:W-:-:S13]  /*9c40*/  ISETP.NE.AND P2, PT, R5, RZ, PT ;  /* 0x000000ff0500720c */ /* 0x000fda0003f45270 */
[----:B---3--:R-:W-:Y:S05]  /*9c50*/  @!P2 BRA `(.L_x_180) ;  /* 0x000000000004a947 */ /* 0x008fea0003800000 */
[----:B------:R-:W-:Y:S01]  /*9c60*/  BPT.TRAP 0x1 ;  /* 0x000000040000795c */ /* 0x000fe20000300000 */
.L_x_180:
        /* <DEDUP_REMOVED lines=20> */
.L_x_218:
[----:B------:R-:W-:Y:S05]  /*9db0*/  @P1 BRA `(.L_x_182) ;  /* 0x00000000001c1947 */ /* 0x000fea0003800000 */
[----:B------:R-:W3:Y:S01]  /*9dc0*/  S2R R9, SR_TID.X ;  /* 0x0000000000097919 */ /* 0x000ee20000002100 */
[----:B-12---:R-:W-:-:S04]  /*9dd0*/  MOV R2, 0xc000 ;  /* 0x0000c00000027802 */ /* 0x006fc80000000f00 */
[----:B------:R4:W-:Y:S01]  /*9de0*/  SYNCS.ARRIVE.TRANS64 RZ, [R3+URZ+0x32450], R2 ;  /* 0x0324500203ff79a7 */ /* 0x0009e2000800003f */
[----:B---3--:R-:W-:-:S04]  /*9df0*/  LOP3.LUT R9, R9, 0x1f, RZ, 0xc0, !PT ;  /* 0x0000001f09097812 */ /* 0x008fc800078ec0ff */
[----:B------:R-:W-:-:S13]  /*9e00*/  ISETP.NE.AND P1, PT, R9, RZ, PT ;  /* 0x000000ff0900720c */ /* 0x000fda0003f25270 */
[----:B----4-:R-:W-:Y:S05]  /*9e10*/  @!P1 BRA `(.L_x_182) ;  /* 0x0000000000049947 */ /* 0x010fea0003800000 */
[----:B------:R-:W-:Y:S01]  /*9e20*/  BPT.TRAP 0x1 ;  /* 0x000000040000795c */ /* 0x000fe20000300000 */
.L_x_182:
        /* <DEDUP_REMOVED lines=33> */
.L_x_177:
[----:B------:R-:W-:Y:S05]  /*a040*/  BSYNC B1 ;  /* 0x0000000000017941 */ /* 0x000fea0003800000 */
.L_x_176:
[----:B-1----:R-:W-:Y:S01]  /*a050*/  VIADD R9, R16, 0x1 ;  /* 0x0000000110097836 */ /* 0x002fe20000000000 */
[----:B------:R-:W-:Y:S04]  /*a060*/  BSSY B1, `(.L_x_183) ;  /* 0x0000068000017945 */ /* 0x000fe80003800000 */
[----:B------:R-:W-:-:S04]  /*a070*/  ISETP.NE.AND P1, PT, R9, 0x2, PT ;  /* 0x000000020900780c */ /* 0x000fc80003f25270 */
[----:B------:R-:W-:Y:S02]  /*a080*/  SEL R2, RZ, 0x1, P1 ;  /* 0x00000001ff027807 */ /* 0x000fe40000800000 */
[----:B------:R-:W-:Y:S02]  /*a090*/  SEL R9, R9, RZ, P1 ;  /* 0x000000ff09097207 */ /* 0x000fe40000800000 */
[----:B------:R-:W-:Y:S01]  /*a0a0*/  LOP3.LUT R17, R17, R2, RZ, 0x3c, !PT ;  /* 0x0000000211117212 */ /* 0x000fe200078e3cff */
[----:B------:R-:W-:Y:S06]  /*a0b0*/  @!P6 BRA `(.L_x_184) ;  /* 0x000000040088e947 */ /* 0x000fec0003800000 */
[----:B------:R-:W-:Y:S01]  /*a0c0*/  IADD3 R10, R8, -0x1, RZ ;  /* 0xffffffff080a7810 */ /* 0x000fe20007ffe0ff */
        /* <DEDUP_REMOVED lines=8> */
[----:B------:R-:W-:-:S04]  /*a150*/  @P1 SHF.R.U32.HI R2, RZ, R3, R4 ;  /* 0x00000003ff021219 */ /* 0x000fc80000011604 */
[----:B------:R-:W-:-:S05]  /*a160*/  IADD3 R3, -R2, RZ, RZ ;  /* 0x000000ff02037210 */ /* 0x000fca0007ffe1ff */
[----:B------:R-:W-:Y:S01]  /*a170*/  IMAD R10, R5, R3, R10 ;  /* 0x00000003050a7224 */ /* 0x000fe200078e020a */
[--C-:B------:R-:W-:Y:S01]  /*a180*/  SHF.R.S32.HI R3, RZ, 0x1f, R2.reuse ;  /* 0x0000001fff037819 */ /* 0x100fe20000011402 */
[----:B------:R-:W1:Y:S02]  /*a190*/  LDC.64 R4, c[0x0][0x3f8] ;  /* 0x0000fe00ff047b82 */ /* 0x000e640000000a00 */
[----:B------:R-:W-:-:S04]  /*a1a0*/  IMAD.WIDE.U32 R2, R6, UR38, R2 ;  /* 0x0000002606027c25 */ /* 0x000fc8000f8e0002 */
[----:B------:R-:W-:Y:S01]  /*a1b0*/  IMAD.IADD R11, R11, 0x1, R3 ;  /* 0x000000010b0b7824 */ /* 0x000fe200078e0203 */
[----:B-1----:R-:W-:-:S04]  /*a1c0*/  LEA R4, P1, R2, R4, 0x2 ;  /* 0x0000000402047211 */ /* 0x002fc800078210ff */
[----:B------:R-:W-:-:S05]  /*a1d0*/  LEA.HI.X R5, R2, R5, R11, 0x2, P1 ;  /* 0x0000000502057211 */ /* 0x000fca00008f140b */
[----:B------:R1:W5:Y:S04]  /*a1e0*/  LDG.E R4, desc[UR48][R4.64] ;  /* 0x0000003004047981 */ /* 0x000368000c1e1900 */
.L_x_185:
        /* <DEDUP_REMOVED lines=10> */
.L_x_219:
        /* <DEDUP_REMOVED lines=8> */
.L_x_187:
        /* <DEDUP_REMOVED lines=20> */
.L_x_220:
        /* <DEDUP_REMOVED lines=8> */
.L_x_189:
        /* <DEDUP_REMOVED lines=33> */
.L_x_184:
[----:B------:R-:W-:Y:S05]  /*a6e0*/  BSYNC B1 ;  /* 0x0000000000017941 */ /* 0x000fea0003800000 */
.L_x_183:
[C---:B------:R-:W-:Y:S01]  /*a6f0*/  ISETP.GT.AND P2, PT, R8.reuse, 0x1, PT ;  /* 0x000000010800780c */ /* 0x040fe20003f44270 */
[----:B------:R-:W-:Y:S01]  /*a700*/  VIADD R9, R9, 0x1 ;  /* 0x0000000109097836 */ /* 0x000fe20000000000 */
[----:B------:R-:W-:-:S04]  /*a710*/  IADD3 R8, R8, -0x2, RZ ;  /* 0xfffffffe08087810 */ /* 0x000fc80007ffe0ff */
[----:B------:R-:W-:-:S04]  /*a720*/  ISETP.NE.AND P1, PT, R9, 0x2, PT ;  /* 0x000000020900780c */ /* 0x000fc80003f25270 */
[----:B------:R-:W-:Y:S02]  /*a730*/  SEL R2, RZ, 0x1, P1 ;  /* 0x00000001ff027807 */ /* 0x000fe40000800000 */
[----:B------:R-:W-:Y:S02]  /*a740*/  SEL R16, R9, RZ, P1 ;  /* 0x000000ff09107207 */ /* 0x000fe40000800000 */
[----:B------:R-:W-:Y:S01]  /*a750*/  LOP3.LUT R17, R17, R2, RZ, 0x3c, !PT ;  /* 0x0000000211117212 */ /* 0x000fe200078e3cff */
[----:B------:R-:W-:Y:S06]  /*a760*/  @P2 BRA `(.L_x_190) ;  /* 0xfffffff000a42947 */ /* 0x000fec000383ffff */
.L_x_175:
[----:B------:R-:W-:Y:S05]  /*a770*/  BSYNC B0 ;  /* 0x0000000000007941 */ /* 0x000fea0003800000 */
.L_x_166:
[----:B------:R-:W2:Y:S01]  /*a780*/  LDL.LU R2, [R1+0xc] ;  /* 0x00000c0001027983 */ /* 0x000ea20000300800 */
[----:B------:R-:W-:-:S03]  /*a790*/  ULDC UR4, c[0x0][0xea4] ;  /* 0x0003a90000047ab9 */ /* 0x000fc60000000800 */
[----:B------:R-:W3:Y:S01]  /*a7a0*/  LDL.LU R0, [R1+0x18] ;  /* 0x0000180001007983 */ /* 0x000ee20000300800 */
[----:B--2---:R-:W-:Y:S01]  /*a7b0*/  VIADD R2, R2, UR47 ;  /* 0x0000002f02027c36 */ /* 0x004fe20008000000 */
[----:B---3--:R-:W-:-:S04]  /*a7c0*/  IADD3 R0, R0, 0x1, RZ ;  /* 0x0000000100007810 */ /* 0x008fc80007ffe0ff */
[----:B------:R2:W-:Y:S01]  /*a7d0*/  STL [R1+0xc], R2 ;  /* 0x00000c0201007387 */ /* 0x0005e20000100800 */
[----:B------:R-:W-:-:S03]  /*a7e0*/  ISETP.GE.AND P0, PT, R2, UR4, PT ;  /* 0x0000000402007c0c */ /* 0x000fc6000bf06270 */
[----:B------:R2:W-:Y:S10]  /*a7f0*/  STL [R1+0x18], R0 ;  /* 0x0000180001007387 */ /* 0x0005f40000100800 */
[----:B--2---:R-:W-:Y:S05]  /*a800*/  @!P0 BRA `(.L_x_191) ;  /* 0xffffffd400748947 */ /* 0x004fea000383ffff */
[----:B------:R-:W-:-:S07]  /*a810*/  LOP3.LUT R2, R0, 0x1, RZ, 0xc, !PT ;  /* 0x0000000100027812 */ /* 0x000fce00078e0cff */
.L_x_147:
[----:B------:R-:W2:Y:S01]  /*a820*/  S2R R3, SR_CgaCtaId ;  /* 0x0000000000037919 */ /* 0x000ea20000008800 */
[----:B------:R-:W-:Y:S01]  /*a830*/  MOV R0, 0x400 ;  /* 0x0000040000007802 */ /* 0x000fe20000000f00 */
[----:B------:R-:W-:Y:S03]  /*a840*/  BSSY B0, `(.L_x_192) ;  /* 0x0000005000007945 */ /* 0x000fe60003800000 */
[----:B--2---:R-:W-:Y:S02]  /*a850*/  LEA R0, R3, R0, 0x18 ;  /* 0x0000000003007211 */ /* 0x004fe400078ec0ff */
[----:B------:R-:W-:-:S04]  /*a860*/  SHF.L.U32 R3, R2, 0x1f, RZ ;  /* 0x0000001f02037819 */ /* 0x000fc800000006ff */
[----:B------:R-:W2:Y:S02]  /*a870*/  SYNCS.PHASECHK.TRANS64.TRYWAIT P0, [R0+URZ+0x32420], R3 ;  /* 0x03242003000075a7 */ /* 0x000ea4000800017f */
[----:B--2---:R-:W-:Y:S05]  /*a880*/  @!P0 BRA `(.L_x_193) ;  /* 0x00000008005c8947 */ /* 0x004fea0003800000 */
.L_x_221:
[----:B------:R-:W-:Y:S05]  /*a890*/  BSYNC B0 ;  /* 0x0000000000007941 */ /* 0x000fea0003800000 */
.L_x_192:
[----:B------:R-:W-:-:S03]  /*a8a0*/  UMOV UR4, 0xffffffff ;  /* 0xffffffff00047882 */ /* 0x000fc60000000000 */
[----:B------:R-:W-:Y:S05]  /*a8b0*/  BRA.DIV UR4, `(.L_x_194) ;  /* 0x0000000a04647947 */ /* 0x000fea000b800000 */
[----:B------:R-:W3:Y:S02]  /*a8c0*/  S2R R2, SR_TID.X ;  /* 0x0000000000027919 */ /* 0x000ee40000002100 */
[----:B---3--:R-:W-:-:S04]  /*a8d0*/  SHF.R.U32.HI R2, RZ, 0x5, R2 ;  /* 0x00000005ff027819 */ /* 0x008fc80000011602 */
[----:B------:R-:W-:-:S05]  /*a8e0*/  LOP3.LUT R2, R2, 0x3, RZ, 0xc0, !PT ;  /* 0x0000000302027812 */ /* 0x000fca00078ec0ff */
[----:B------:R3:W4:Y:S02]  /*a8f0*/  SHFL.IDX PT, R14, R2, RZ, 0x1f ;  /* 0x00001fff020e7589 */ /* 0x00072400000e0000 */
.L_x_224:
[----:B----4-:R-:W-:Y:S01]  /*a900*/  ISETP.NE.AND P0, PT, R14, RZ, PT ;  /* 0x000000ff0e00720c */ /* 0x010fe20003f05270 */
[----:B------:R-:W-:-:S12]  /*a910*/  BSSY B0, `(.L_x_195) ;  /* 0x0000024000007945 */ /* 0x000fd80003800000 */
[----:B------:R-:W-:Y:S05]  /*a920*/  @P0 BRA `(.L_x_196) ;  /* 0x0000000000880947 */ /* 0x000fea0003800000 */
[----:B------:R-:W-:-:S03]  /*a930*/  UMOV UR4, 0xffffffff ;  /* 0xffffffff00047882 */ /* 0x000fc60000000000 */
[----:B------:R-:W-:Y:S05]  /*a940*/  BRA.DIV UR4, `(.L_x_197) ;  /* 0x0000000a04747947 */ /* 0x000fea000b800000 */
[----:B------:R-:W-:-:S13]  /*a950*/  ELECT P6, URZ, PT ;  /* 0x00000000003f782f */ /* 0x000fda00038c0000 */
.L_x_227:
[----:B------:R-:W-:Y:S05]  /*a960*/  @!P6 BRA `(.L_x_196) ;  /* 0x000000000078e947 */ /* 0x000fea0003800000 */
[----:B------:R-:W-:-:S06]  /*a970*/  ULOP3.LUT UR4, UR46, 0x2, URZ, 0xfc, !UPT ;  /* 0x000000022e047892 */ /* 0x000fcc000f8efc3f */
[----:B---3--:R-:W-:-:S05]  /*a980*/  IMAD.U32 R2, RZ, RZ, UR4 ;  /* 0x00000004ff027e24 */ /* 0x008fca000f8e00ff */
[----:B------:R-:W-:-:S13]  /*a990*/  ISETP.NE.AND P2, PT, R2, 0x3, PT ;  /* 0x000000030200780c */ /* 0x000fda0003f45270 */
[----:B------:R-:W-:Y:S05]  /*a9a0*/  @!P2 BRA `(.L_x_198) ;  /* 0x000000000004a947 */ /* 0x000fea0003800000 */
[----:B------:R-:W-:Y:S01]  /*a9b0*/  BPT.TRAP 0x1 ;  /* 0x000000040000795c */ /* 0x000fe20000300000 */
.L_x_198:
[----:B--2---:R-:W-:Y:S02]  /*a9c0*/  IADD3 R3, R0, 0x32440, RZ ;  /* 0x0003244000037810 */ /* 0x004fe40007ffe0ff */
[----:B------:R-:W-:Y:S02]  /*a9d0*/  SHF.L.U32 R5, R17, 0x1f, RZ ;  /* 0x0000001f11057819 */ /* 0x000fe400000006ff */
[C---:B------:R-:W-:Y:S01]  /*a9e0*/  IADD3 R2, R16.reuse, 0x1, RZ ;  /* 0x0000000110027810 */ /* 0x040fe20007ffe0ff */
[----:B------:R-:W-:-:S03]  /*a9f0*/  IMAD R6, R16, 0x8, R3 ;  /* 0x0000000810067824 */ /* 0x000fc600078e0203 */
[----:B------:R-:W-:Y:S01]  /*aa00*/  ISETP.NE.AND P1, PT, R2, 0x2, PT ;  /* 0x000000020200780c */ /* 0x000fe20003f25270 */
[----:B------:R-:W2:Y:S03]  /*aa10*/  SYNCS.PHASECHK.TRANS64.TRYWAIT P0, [R6+URZ], R5 ;  /* 0x00000005060075a7 */ /* 0x000ea6000800017f */
[----:B------:R-:W-:-:S04]  /*aa20*/  SEL R4, RZ, 0x1, P1 ;  /* 0x00000001ff047807 */ /* 0x000fc80000800000 */
[----:B------:R-:W-:Y:S02]  /*aa30*/  LOP3.LUT R17, R17, R4, RZ, 0x3c, !PT ;  /* 0x0000000411117212 */ /* 0x000fe400078e3cff */
[----:B------:R-:W-:Y:S02]  /*aa40*/  SEL R4, R2, RZ, P1 ;  /* 0x000000ff02047207 */ /* 0x000fe40000800000 */
[----:B------:R-:W-:-:S03]  /*aa50*/  SHF.L.U32 R2, R17, 0x1f, RZ ;  /* 0x0000001f11027819 */ /* 0x000fc600000006ff */
[----:B------:R-:W-:Y:S01]  /*aa60*/  IMAD R3, R4, 0x8, R3 ;  /* 0x0000000804037824 */ /* 0x000fe200078e0203 */
[----:B--2---:R-:W-:Y:S06]  /*aa70*/  @!P0 BRA `(.L_x_199) ;  /* 0x0000000800488947 */ /* 0x004fec0003800000 */
.L_x_228:
[----:B------:R-:W3:Y:S02]  /*aa80*/  SYNCS.PHASECHK.TRANS64.TRYWAIT P0, [R3+URZ], R2 ;  /* 0x00000002030075a7 */ /* 0x000ee4000800017f */
[----:B---3--:R-:W-:Y:S05]  /*aa90*/  @!P0 BRA `(.L_x_200) ;  /* 0x0000000800548947 */ /* 0x008fea0003800000 */
.L_x_229:
[----:B------:R-:W-:Y:S05]  /*aaa0*/  @!P2 BRA `(.L_x_201) ;  /* 0x000000000004a947 */ /* 0x000fea0003800000 */
[----:B------:R-:W-:Y:S01]  /*aab0*/  BPT.TRAP 0x1 ;  /* 0x000000040000795c */ /* 0x000fe20000300000 */
.L_x_201:
[----:B---3--:R-:W-:-:S05]  /*aac0*/  IADD3 R3, R0, 0x32460, RZ ;  /* 0x0003246000037810 */ /* 0x008fca0007ffe0ff */
[----:B------:R-:W-:-:S04]  /*aad0*/  IMAD R16, R16, 0x8, R3 ;  /* 0x0000000810107824 */ /* 0x000fc800078e0203 */
[----:B------:R-:W3:Y:S02]  /*aae0*/  SYNCS.PHASECHK.TRANS64.TRYWAIT P0, [R16+URZ], R5 ;  /* 0x00000005100075a7 */ /* 0x000ee4000800017f */
[----:B---3--:R-:W-:Y:S05]  /*aaf0*/  @!P0 BRA `(.L_x_202) ;  /* 0x0000000800508947 */ /* 0x008fea0003800000 */
.L_x_230:
[----:B------:R-:W-:-:S07]  /*ab00*/  LEA R3, R4, R3, 0x3 ;  /* 0x0000000304037211 */ /* 0x000fce00078e18ff */
.L_x_203:
[----:B----4-:R4:W1:Y:S02]  /*ab10*/  SYNCS.PHASECHK.TRANS64.TRYWAIT P0, [R3+URZ], R2 ;  /* 0x00000002030075a7 */ /* 0x010864000800017f */
[----:B-1----:R-:W-:Y:S05]  /*ab20*/  @!P0 NANOSLEEP.SYNCS 0x989680 ;  /* 0x009896800000895d */ /* 0x002fea0003900000 */
[----:B------:R-:W1:Y:S02]  /*ab30*/  @!P0 SYNCS.PHASECHK.TRANS64 P0, [R3+URZ], R2 ;  /* 0x00000002030085a7 */ /* 0x000e64000800007f */
[----:B-1----:R-:W-:Y:S05]  /*ab40*/  @!P0 BRA `(.L_x_203) ;  /* 0xfffffffc00f08947 */ /* 0x002fea000383ffff */
.L_x_196:
[----:B------:R-:W-:Y:S05]  /*ab50*/  BSYNC B0 ;  /* 0x0000000000007941 */ /* 0x000fea0003800000 */
.L_x_195:
[----:B------:R-:W-:Y:S05]  /*ab60*/  EXIT ;  /* 0x000000000000794d */ /* 0x000fea0003800000 */
.L_x_124:
[----:B-1----:R-:W-:-:S04]  /*ab70*/  IMAD.U32 R3, RZ, RZ, UR41 ;  /* 0x00000029ff037e24 */ /* 0x002fc8000f8e00ff */
[----:B------:R1:W2:Y:S03]  /*ab80*/  SYNCS.PHASECHK.TRANS64.TRYWAIT P0, [R3+URZ+0x32400], R0 ;  /* 0x03240000030075a7 */ /* 0x0002a6000800017f */
[----:B--2---:R-:W-:Y:S05]  /*ab90*/  @!P0 NANOSLEEP.SYNCS 0x989680 ;  /* 0x009896800000895d */ /* 0x004fea0003900000 */
[----:B------:R-:W2:Y:S02]  /*aba0*/  @!P0 SYNCS.PHASECHK.TRANS64 P0, [R3+URZ+0x32400], R0 ;  /* 0x03240000030085a7 */ /* 0x000ea4000800007f */
[----:B--2---:R-:W-:Y:S05]  /*abb0*/  @!P0 BRA `(.L_x_124) ;  /* 0xfffffffc00ec8947 */ /* 0x004fea000383ffff */
[----:B------:R-:W-:Y:S05]  /*abc0*/  BRA `(.L_x_204) ;  /* 0xffffff64005c7947 */ /* 0x000fea000383ffff */
.L_x_128:
[----:B--2---:R-:W-:-:S04]  /*abd0*/  MOV R4, UR26 ;  /* 0x0000001a00047c02 */ /* 0x004fc80008000f00 */
[----:B------:R2:W3:Y:S03]  /*abe0*/  SYNCS.PHASECHK.TRANS64.TRYWAIT P1, [R4+URZ+0x32430], R3 ;  /* 0x03243003040075a7 */ /* 0x0004e6000802017f */
[----:B---3--:R-:W-:Y:S05]  /*abf0*/  @!P1 NANOSLEEP.SYNCS 0x989680 ;  /* 0x009896800000995d */ /* 0x008fea0003900000 */
[----:B------:R-:W3:Y:S02]  /*ac00*/  @!P1 SYNCS.PHASECHK.TRANS64 P1, [R4+URZ+0x32430], R3 ;  /* 0x03243003040095a7 */ /* 0x000ee4000802007f */
[----:B---3--:R-:W-:Y:S05]  /*ac10*/  @!P1 BRA `(.L_x_128) ;  /* 0xfffffffc00ec9947 */ /* 0x008fea000383ffff */
[----:B------:R-:W-:Y:S05]  /*ac20*/  BRA `(.L_x_127) ;  /* 0xffffff6400807947 */ /* 0x000fea000383ffff */
.L_x_129:
[----:B---3--:R-:W-:-:S04]  /*ac30*/  IMAD.U32 R5, RZ, RZ, UR41 ;  /* 0x00000029ff057e24 */ /* 0x008fc8000f8e00ff */
[----:B------:R3:W4:Y:S03]  /*ac40*/  SYNCS.PHASECHK.TRANS64.TRYWAIT P1, [R5+URZ+0x32410], R0 ;  /* 0x03241000050075a7 */ /* 0x000726000802017f */
[----:B----4-:R-:W-:Y:S05]  /*ac50*/  @!P1 NANOSLEEP.SYNCS 0x989680 ;  /* 0x009896800000995d */ /* 0x010fea0003900000 */
[----:B------:R-:W4:Y:S02]  /*ac60*/  @!P1 SYNCS.PHASECHK.TRANS64 P1, [R5+URZ+0x32410], R0 ;  /* 0x03241000050095a7 */ /* 0x000f24000802007f */
[----:B----4-:R-:W-:Y:S05]  /*ac70*/  @!P1 BRA `(.L_x_129) ;  /* 0xfffffffc00ec9947 */ /* 0x010fea000383ffff */
[----:B------:R-:W-:Y:S05]  /*ac80*/  BRA `(.L_x_205) ;  /* 0xffffff6800007947 */ /* 0x000fea000383ffff */
.L_x_133:
[----:B-1-3--:R-:W-:-:S04]  /*ac90*/  MOV R0, UR26 ;  /* 0x0000001a00007c02 */ /* 0x00afc80008000f00 */
[----:B------:R1:W3:Y:S03]  /*aca0*/  SYNCS.PHASECHK.TRANS64.TRYWAIT P1, [R0+URZ+0x32450], R3 ;  /* 0x03245003000075a7 */ /* 0x0002e6000802017f */
[----:B---3--:R-:W-:Y:S05]  /*acb0*/  @!P1 NANOSLEEP.SYNCS 0x989680 ;  /* 0x009896800000995d */ /* 0x008fea0003900000 */
[----:B------:R-:W3:Y:S02]  /*acc0*/  @!P1 SYNCS.PHASECHK.TRANS64 P1, [R0+URZ+0x32450], R3 ;  /* 0x03245003000095a7 */ /* 0x000ee4000802007f */
[----:B---3--:R-:W-:Y:S05]  /*acd0*/  @!P1 BRA `(.L_x_133) ;  /* 0xfffffffc00ec9947 */ /* 0x008fea000383ffff */
[----:B------:R-:W-:Y:S05]  /*ace0*/  BRA `(.L_x_132) ;  /* 0xffffff6800087947 */ /* 0x000fea000383ffff */
.L_x_138:
[----:B---3--:R-:W-:-:S04]  /*acf0*/  IMAD.U32 R6, RZ, RZ, UR29 ;  /* 0x0000001dff067e24 */ /* 0x008fc8000f8e00ff */
[----:B------:R3:W4:Y:S03]  /*ad00*/  SYNCS.PHASECHK.TRANS64.TRYWAIT P3, [R6+URZ+0x32430], R5 ;  /* 0x03243005060075a7 */ /* 0x000726000806017f */
[----:B----4-:R-:W-:Y:S05]  /*ad10*/  @!P3 NANOSLEEP.SYNCS 0x989680 ;  /* 0x009896800000b95d */ /* 0x010fea0003900000 */
[----:B------:R-:W4:Y:S02]  /*ad20*/  @!P3 SYNCS.PHASECHK.TRANS64 P3, [R6+URZ+0x32430], R5 ;  /* 0x032430050600b5a7 */ /* 0x000f24000806007f */
[----:B----4-:R-:W-:Y:S05]  /*ad30*/  @!P3 BRA `(.L_x_138) ;  /* 0xfffffffc00ecb947 */ /* 0x010fea000383ffff */
[----:B------:R-:W-:Y:S05]  /*ad40*/  BRA `(.L_x_137) ;  /* 0xffffff8c00287947 */ /* 0x000fea000383ffff */
.L_x_142:
[----:B-1-3--:R-:W-:-:S04]  /*ad50*/  MOV R6, UR29 ;  /* 0x0000001d00067c02 */ /* 0x00afc80008000f00 */
[----:B------:R1:W3:Y:S03]  /*ad60*/  SYNCS.PHASECHK.TRANS64.TRYWAIT P3, [R6+URZ+0x32450], R5 ;  /* 0x03245005060075a7 */ /* 0x0002e6000806017f */
[----:B---3--:R-:W-:Y:S05]  /*ad70*/  @!P3 NANOSLEEP.SYNCS 0x989680 ;  /* 0x009896800000b95d */ /* 0x008fea0003900000 */
[----:B------:R-:W3:Y:S02]  /*ad80*/  @!P3 SYNCS.PHASECHK.TRANS64 P3, [R6+URZ+0x32450], R5 ;  /* 0x032450050600b5a7 */ /* 0x000ee4000806007f */
[----:B---3--:R-:W-:Y:S05]  /*ad90*/  @!P3 BRA `(.L_x_142) ;  /* 0xfffffffc00ecb947 */ /* 0x008fea000383ffff */
[----:B------:R-:W-:Y:S05]  /*ada0*/  BRA `(.L_x_141) ;  /* 0xffffff8c00807947 */ /* 0x000fea000383ffff */
.L_x_152:
        /* <DEDUP_REMOVED lines=11> */
.L_x_207:
[----:B------:R-:W-:Y:S05]  /*ae60*/  BSYNC B0 ;  /* 0x0000000000007941 */ /* 0x000fea0003800000 */
.L_x_206:
[----:B------:R-:W-:Y:S05]  /*ae70*/  BRA `(.L_x_208) ;  /* 0xffffffd400f87947 */ /* 0x000fea000383ffff */
.L_x_153:
[----:B------:R-:W-:Y:S01]  /*ae80*/  BSSY B0, `(.L_x_209) ;  /* 0x0000006000007945 */ /* 0x000fe20003800000 */
[----:B------:R-:W-:-:S07]  /*ae90*/  IMAD.MOV.U32 R15, RZ, RZ, -0x1 ;  /* 0xffffffffff0f7424 */ /* 0x000fce00078e00ff */
[----:B------:R-:W-:Y:S05]  /*aea0*/  WARPSYNC.COLLECTIVE R15, `(.L_x_210) ;  /* 0x000000000f0c7348 */ /* 0x000fea0003c00000 */
[----:B------:R-:W-:Y:S02]  /*aeb0*/  ELECT P6, UR62, PT ;  /* 0x00000000003e782f */ /* 0x000fe400038c0000 */
[----:B------:R-:W-:Y:S01]  /*aec0*/  MOV R14, UR62 ;  /* 0x0000003e000e7c02 */ /* 0x000fe20008000f00 */
[----:B------:R-:W-:Y:S10]  /*aed0*/  ENDCOLLECTIVE ;  /* 0x000000000000791b */ /* 0x000ff40003800000 */
.L_x_210:
[----:B------:R-:W-:Y:S05]  /*aee0*/  BSYNC B0 ;  /* 0x0000000000007941 */ /* 0x000fea0003800000 */
.L_x_209:
[----:B------:R-:W-:Y:S05]  /*aef0*/  BRA `(.L_x_211) ;  /* 0xffffffd400f07947 */ /* 0x000fea000383ffff */
.L_x_156:
[----:B--2---:R2:W3:Y:S02]  /*af00*/  SYNCS.PHASECHK.TRANS64.TRYWAIT P1, [R5+URZ+0x32440], R10 ;  /* 0x0324400a050075a7 */ /* 0x0044e4000802017f */
[----:B---3--:R-:W-:Y:S05]  /*af10*/  @!P1 NANOSLEEP.SYNCS 0x989680 ;  /* 0x009896800000995d */ /* 0x008fea0003900000 */
[----:B------:R-:W3:Y:S02]  /*af20*/  @!P1 SYNCS.PHASECHK.TRANS64 P1, [R5+URZ+0x32440], R10 ;  /* 0x0324400a050095a7 */ /* 0x000ee4000802007f */
[----:B---3--:R-:W-:Y:S05]  /*af30*/  @!P1 BRA `(.L_x_156) ;  /* 0xfffffffc00f09947 */ /* 0x008fea000383ffff */
[----:B------:R-:W-:Y:S05]  /*af40*/  BRA `(.L_x_212) ;  /* 0xffffffd800507947 */ /* 0x000fea000383ffff */
.L_x_161:
        /* <DEDUP_REMOVED lines=8> */
.L_x_164:
[----:B--2---:R2:W3:Y:S02]  /*afd0*/  SYNCS.PHASECHK.TRANS64.TRYWAIT P1, [R8+URZ+0x32460], R5 ;  /* 0x03246005080075a7 */ /* 0x0044e4000802017f */
[----:B---3--:R-:W-:Y:S05]  /*afe0*/  @!P1 NANOSLEEP.SYNCS 0x989680 ;  /* 0x009896800000995d */ /* 0x008fea0003900000 */
[----:B------:R-:W3:Y:S02]  /*aff0*/  @!P1 SYNCS.PHASECHK.TRANS64 P1, [R8+URZ+0x32460], R5 ;  /* 0x03246005080095a7 */ /* 0x000ee4000802007f */
[----:B---3--:R-:W-:Y:S05]  /*b000*/  @!P1 BRA `(.L_x_164) ;  /* 0xfffffffc00f09947 */ /* 0x008fea000383ffff */
[----:B------:R-:W-:Y:S05]  /*b010*/  BRA `(.L_x_214) ;  /* 0xffffffdc00c87947 */ /* 0x000fea000383ffff */
.L_x_171:
[----:B--2---:R2:W3:Y:S02]  /*b020*/  SYNCS.PHASECHK.TRANS64.TRYWAIT P2, [R2+URZ+0x32440], R3 ;  /* 0x03244003020075a7 */ /* 0x0044e4000804017f */
[----:B---3--:R-:W-:Y:S05]  /*b030*/  @!P2 NANOSLEEP.SYNCS 0x989680 ;  /* 0x009896800000a95d */ /* 0x008fea0003900000 */
[----:B------:R-:W3:Y:S02]  /*b040*/  @!P2 SYNCS.PHASECHK.TRANS64 P2, [R2+URZ+0x32440], R3 ;  /* 0x032440030200a5a7 */ /* 0x000ee4000804007f */
[----:B---3--:R-:W-:Y:S05]  /*b050*/  @!P2 BRA `(.L_x_171) ;  /* 0xfffffffc00f0a947 */ /* 0x008fea000383ffff */
[----:B------:R-:W-:Y:S05]  /*b060*/  BRA `(.L_x_215) ;  /* 0xffffffe400207947 */ /* 0x000fea000383ffff */
.L_x_173:
[----:B---3--:R3:W4:Y:S02]  /*b070*/  SYNCS.PHASECHK.TRANS64.TRYWAIT P2, [R2+URZ+0x32460], R3 ;  /* 0x03246003020075a7 */ /* 0x008724000804017f */
[----:B----4-:R-:W-:Y:S05]  /*b080*/  @!P2 NANOSLEEP.SYNCS 0x989680 ;  /* 0x009896800000a95d */ /* 0x010fea0003900000 */
[----:B------:R-:W4:Y:S02]  /*b090*/  @!P2 SYNCS.PHASECHK.TRANS64 P2, [R2+URZ+0x32460], R3 ;  /* 0x032460030200a5a7 */ /* 0x000f24000804007f */
[----:B----4-:R-:W-:Y:S05]  /*b0a0*/  @!P2 BRA `(.L_x_173) ;  /* 0xfffffffc00f0a947 */ /* 0x010fea000383ffff */
[----:B------:R-:W-:Y:S05]  /*b0b0*/  BRA `(.L_x_216) ;  /* 0xffffffe4007c7947 */ /* 0x000fea000383ffff */
.L_x_179:
[----:B-1----:R1:W2:Y:S02]  /*b0c0*/  SYNCS.PHASECHK.TRANS64.TRYWAIT P2, [R3+URZ+0x32440], R2 ;  /* 0x03244002030075a7 */ /* 0x0022a4000804017f */
[----:B--2---:R-:W-:Y:S05]  /*b0d0*/  @!P2 NANOSLEEP.SYNCS 0x989680 ;  /* 0x009896800000a95d */ /* 0x004fea0003900000 */
[----:B------:R-:W2:Y:S02]  /*b0e0*/  @!P2 SYNCS.PHASECHK.TRANS64 P2, [R3+URZ+0x32440], R2 ;  /* 0x032440020300a5a7 */ /* 0x000ea4000804007f */
[----:B--2---:R-:W-:Y:S05]  /*b0f0*/  @!P2 BRA `(.L_x_179) ;  /* 0xfffffffc00f0a947 */ /* 0x004fea000383ffff */
[----:B------:R-:W-:Y:S05]  /*b100*/  BRA `(.L_x_217) ;  /* 0xffffffe800b87947 */ /* 0x000fea000383ffff */
.L_x_181:
[----:B--2---:R2:W3:Y:S02]  /*b110*/  SYNCS.PHASECHK.TRANS64.TRYWAIT P2, [R3+URZ+0x32460], R2 ;  /* 0x03246002030075a7 */ /* 0x0044e4000804017f */
[----:B---3--:R-:W-:Y:S05]  /*b120*/  @!P2 NANOSLEEP.SYNCS 0x989680 ;  /* 0x009896800000a95d */ /* 0x008fea0003900000 */
[----:B------:R-:W3:Y:S02]  /*b130*/  @!P2 SYNCS.PHASECHK.TRANS64 P2, [R3+URZ+0x32460], R2 ;  /* 0x032460020300a5a7 */ /* 0x000ee4000804007f */
[----:B---3--:R-:W-:Y:S05]  /*b140*/  @!P2 BRA `(.L_x_181) ;  /* 0xfffffffc00f0a947 */ /* 0x008fea000383ffff */
[----:B------:R-:W-:Y:S05]  /*b150*/  BRA `(.L_x_218) ;  /* 0xffffffec00147947 */ /* 0x000fea000383ffff */
.L_x_186:
[----:B-1----:R1:W2:Y:S02]  /*b160*/  SYNCS.PHASECHK.TRANS64.TRYWAIT P2, [R3+URZ+0x32440], R2 ;  /* 0x03244002030075a7 */ /* 0x0022a4000804017f */
[----:B--2---:R-:W-:Y:S05]  /*b170*/  @!P2 NANOSLEEP.SYNCS 0x989680 ;  /* 0x009896800000a95d */ /* 0x004fea0003900000 */
[----:B------:R-:W2:Y:S02]  /*b180*/  @!P2 SYNCS.PHASECHK.TRANS64 P2, [R3+URZ+0x32440], R2 ;  /* 0x032440020300a5a7 */ /* 0x000ea4000804007f */
[----:B--2---:R-:W-:Y:S05]  /*b190*/  @!P2 BRA `(.L_x_186) ;  /* 0xfffffffc00f0a947 */ /* 0x004fea000383ffff */
[----:B------:R-:W-:Y:S05]  /*b1a0*/  BRA `(.L_x_219) ;  /* 0xfffffff000387947 */ /* 0x000fea000383ffff */
.L_x_188:
[----:B--2---:R2:W3:Y:S02]  /*b1b0*/  SYNCS.PHASECHK.TRANS64.TRYWAIT P2, [R3+URZ+0x32460], R2 ;  /* 0x03246002030075a7 */ /* 0x0044e4000804017f */
[----:B---3--:R-:W-:Y:S05]  /*b1c0*/  @!P2 NANOSLEEP.SYNCS 0x989680 ;  /* 0x009896800000a95d */ /* 0x008fea0003900000 */
[----:B------:R-:W3:Y:S02]  /*b1d0*/  @!P2 SYNCS.PHASECHK.TRANS64 P2, [R3+URZ+0x32460], R2 ;  /* 0x032460020300a5a7 */ /* 0x000ee4000804007f */
[----:B---3--:R-:W-:Y:S05]  /*b1e0*/  @!P2 BRA `(.L_x_188) ;  /* 0xfffffffc00f0a947 */ /* 0x008fea000383ffff */
[----:B------:R-:W-:Y:S05]  /*b1f0*/  BRA `(.L_x_220) ;  /* 0xfffffff000947947 */ /* 0x000fea000383ffff */
.L_x_193:
[----:B--2---:R2:W3:Y:S02]  /*b200*/  SYNCS.PHASECHK.TRANS64.TRYWAIT P0, [R0+URZ+0x32420], R3 ;  /* 0x03242003000075a7 */ /* 0x0044e4000800017f */
[----:B---3--:R-:W-:Y:S05]  /*b210*/  @!P0 NANOSLEEP.SYNCS 0x989680 ;  /* 0x009896800000895d */ /* 0x008fea0003900000 */
[----:B------:R-:W3:Y:S02]  /*b220*/  @!P0 SYNCS.PHASECHK.TRANS64 P0, [R0+URZ+0x32420], R3 ;  /* 0x03242003000085a7 */ /* 0x000ee4000800007f */
[----:B---3--:R-:W-:Y:S05]  /*b230*/  @!P0 BRA `(.L_x_193) ;  /* 0xfffffffc00f08947 */ /* 0x008fea000383ffff */
[----:B------:R-:W-:Y:S05]  /*b240*/  BRA `(.L_x_221) ;  /* 0xfffffff400907947 */ /* 0x000fea000383ffff */
.L_x_194:
        /* <DEDUP_REMOVED lines=11> */
.L_x_223:
[----:B------:R-:W-:Y:S05]  /*b300*/  BSYNC B0 ;  /* 0x0000000000007941 */ /* 0x000fea0003800000 */
.L_x_222:
[----:B------:R-:W-:Y:S05]  /*b310*/  BRA `(.L_x_224) ;  /* 0xfffffff400787947 */ /* 0x000fea000383ffff */
.L_x_197:
[----:B------:R-:W-:Y:S01]  /*b320*/  BSSY B1, `(.L_x_225) ;  /* 0x0000006000017945 */ /* 0x000fe20003800000 */
[----:B------:R-:W-:-:S07]  /*b330*/  MOV R15, 0xffffffff ;  /* 0xffffffff000f7802 */ /* 0x000fce0000000f00 */
[----:B-123--:R-:W-:Y:S05]  /*b340*/  WARPSYNC.COLLECTIVE R15, `(.L_x_226) ;  /* 0x000000000f0c7348 */ /* 0x00efea0003c00000 */
[----:B------:R-:W-:Y:S02]  /*b350*/  ELECT P6, UR62, PT ;  /* 0x00000000003e782f */ /* 0x000fe400038c0000 */
[----:B------:R-:W-:Y:S01]  /*b360*/  MOV R14, UR62 ;  /* 0x0000003e000e7c02 */ /* 0x000fe20008000f00 */
[----:B-123--:R-:W-:Y:S10]  /*b370*/  ENDCOLLECTIVE ;  /* 0x000000000000791b */ /* 0x00eff40003800000 */
.L_x_226:
[----:B------:R-:W-:Y:S05]  /*b380*/  BSYNC B1 ;  /* 0x0000000000017941 */ /* 0x000fea0003800000 */
.L_x_225:
[----:B------:R-:W-:Y:S05]  /*b390*/  BRA `(.L_x_227) ;  /* 0xfffffff400707947 */ /* 0x000fea000383ffff */
.L_x_199:
[----:B--2---:R2:W3:Y:S02]  /*b3a0*/  SYNCS.PHASECHK.TRANS64.TRYWAIT P0, [R6+URZ], R5 ;  /* 0x00000005060075a7 */ /* 0x0044e4000800017f */
[----:B---3--:R-:W-:Y:S05]  /*b3b0*/  @!P0 NANOSLEEP.SYNCS 0x989680 ;  /* 0x009896800000895d */ /* 0x008fea0003900000 */
[----:B------:R-:W3:Y:S02]  /*b3c0*/  @!P0 SYNCS.PHASECHK.TRANS64 P0, [R6+URZ], R5 ;  /* 0x00000005060085a7 */ /* 0x000ee4000800007f */
[----:B---3--:R-:W-:Y:S05]  /*b3d0*/  @!P0 BRA `(.L_x_199) ;  /* 0xfffffffc00f08947 */ /* 0x008fea000383ffff */
[----:B------:R-:W-:Y:S05]  /*b3e0*/  BRA `(.L_x_228) ;  /* 0xfffffff400a47947 */ /* 0x000fea000383ffff */
.L_x_200:
[----:B---3--:R3:W4:Y:S02]  /*b3f0*/  SYNCS.PHASECHK.TRANS64.TRYWAIT P0, [R3+URZ], R2 ;  /* 0x00000002030075a7 */ /* 0x008724000800017f */
[----:B----4-:R-:W-:Y:S05]  /*b400*/  @!P0 NANOSLEEP.SYNCS 0x989680 ;  /* 0x009896800000895d */ /* 0x010fea0003900000 */
[----:B------:R-:W4:Y:S02]  /*b410*/  @!P0 SYNCS.PHASECHK.TRANS64 P0, [R3+URZ], R2 ;  /* 0x00000002030085a7 */ /* 0x000f24000800007f */
[----:B----4-:R-:W-:Y:S05]  /*b420*/  @!P0 BRA `(.L_x_200) ;  /* 0xfffffffc00f08947 */ /* 0x010fea000383ffff */
[----:B------:R-:W-:Y:S05]  /*b430*/  BRA `(.L_x_229) ;  /* 0xfffffff400987947 */ /* 0x000fea000383ffff */
.L_x_202:
[----:B---3--:R3:W4:Y:S02]  /*b440*/  SYNCS.PHASECHK.TRANS64.TRYWAIT P0, [R16+URZ], R5 ;  /* 0x00000005100075a7 */ /* 0x008724000800017f */
[----:B----4-:R-:W-:Y:S05]  /*b450*/  @!P0 NANOSLEEP.SYNCS 0x989680 ;  /* 0x009896800000895d */ /* 0x010fea0003900000 */
[----:B------:R-:W4:Y:S02]  /*b460*/  @!P0 SYNCS.PHASECHK.TRANS64 P0, [R16+URZ], R5 ;  /* 0x00000005100085a7 */ /* 0x000f24000800007f */
[----:B----4-:R-:W-:Y:S05]  /*b470*/  @!P0 BRA `(.L_x_202) ;  /* 0xfffffffc00f08947 */ /* 0x010fea000383ffff */
[----:B------:R-:W-:Y:S05]  /*b480*/  BRA `(.L_x_230) ;  /* 0xfffffff4009c7947 */ /* 0x000fea000383ffff */
.L_x_231:
        /* <DEDUP_REMOVED lines=15> */
.L_x_4715:


//--------------------- .text._ZN7cutlass13device_kernelIN5flash11enable_sm90INS1_16FlashAttnFwdSm90INS1_25CollectiveMainloopFwdSm90ILi2EN4cute5tupleIJNS5_1CILi1EEES8_S8_EEENS6_IJNS7_ILi128EEENS7_ILi96EEENS7_ILi64EEEEEELi256ENS_10bfloat16_tEfNS_4arch4Sm90ELb0ELb0ELb1ELb1ELb0ELb0ELb0ELb1ELb0ELb0ELb0ELb0EEENS1_21CollectiveEpilogueFwdINS6_IJSA_NS7_ILi256EEESB_EEES9_SE_SG_Li256ELb1ELb0ELb0ELb0EEENS1_36VarlenDynamicPersistentTileSchedulerILi128ELi96ELi256ELi32ELb0ELb0ELb1ELb0ELb1ELb1EEEEEEEEEvNT_6ParamsE --------------------------
	.section	.text._ZN7cutlass13device_kernelIN5flash11enable_sm90INS1_16FlashAttnFwdSm90INS1_25CollectiveMainloopFwdSm90ILi2EN4cute5tupleIJNS5_1CILi1EEES8_S8_EEENS6_IJNS7_ILi128EEENS7_ILi96EEENS7_ILi64EEEEEELi256ENS_10bfloat16_tEfNS_4arch4Sm90ELb0ELb0ELb1ELb1ELb0ELb0ELb0ELb1ELb0ELb0ELb0ELb0EEENS1_21CollectiveEpilogueFwdINS6_IJSA_NS7_ILi256EEESB_EEES9_SE_SG_Li256ELb1ELb0ELb0ELb0EEENS1_36VarlenDynamicPersistentTileSchedulerILi128ELi96ELi256ELi32ELb0ELb0ELb1ELb0ELb1ELb1EEEEEEEEEvNT_6ParamsE,"ax",@progbits
	.align	128
.text._ZN7cutlass13device_kernelIN5flash11enable_sm90INS1_16FlashAttnFwdSm90INS1_25CollectiveMainloopFwdSm90ILi2EN4cute5tupleIJNS5_1CILi1EEES8_S8_EEENS6_IJNS7_ILi128EEENS7_ILi96EEENS7_ILi64EEEEEELi256ENS_10bfloat16_tEfNS_4arch4Sm90ELb0ELb0ELb1ELb1ELb0ELb0ELb0ELb1ELb0ELb0ELb0ELb0EEENS1_21CollectiveEpilogueFwdINS6_IJSA_NS7_ILi256EEESB_EEES9_SE_SG_Li256ELb1ELb0ELb0ELb0EEENS1_36VarlenDynamicPersistentTileSchedulerILi128ELi96ELi256ELi32ELb0ELb0ELb1ELb0ELb1ELb1EEEEEEEEEvNT_6ParamsE:
        .type           _ZN7cutlass13device_kernelIN5flash11enable_sm90INS1_16FlashAttnFwdSm90INS1_25CollectiveMainloopFwdSm90ILi2EN4cute5tupleIJNS5_1CILi1EEES8_S8_EEENS6_IJNS7_ILi128EEENS7_ILi96EEENS7_ILi64EEEEEELi256ENS_10bfloat16_tEfNS_4arch4Sm90ELb0ELb0ELb1ELb1ELb0ELb0ELb0ELb1ELb0ELb0ELb0ELb0EEENS1_21CollectiveEpilogueFwdINS6_IJSA_NS7_ILi256EEESB_EEES9_SE_SG_Li256ELb1ELb0ELb0ELb0EEENS1_36VarlenDynamicPersistentTileSchedulerILi128ELi96ELi256ELi32ELb0ELb0ELb1ELb0ELb1ELb1EEEEEEEEEvNT_6ParamsE,@function
        .size           _ZN7cutlass13device_kernelIN5flash11enable_sm90INS1_16FlashAttnFwdSm90INS1_25CollectiveMainloopFwdSm90ILi2EN4cute5tupleIJNS5_1CILi1EEES8_S8_EEENS6_IJNS7_ILi128EEENS7_ILi96EEENS7_ILi64EEEEEELi256ENS_10bfloat16_tEfNS_4arch4Sm90ELb0ELb0ELb1ELb1ELb0ELb0ELb0ELb1ELb0ELb0ELb0ELb0EEENS1_21CollectiveEpilogueFwdINS6_IJSA_NS7_ILi256EEESB_EEES9_SE_SG_Li256ELb1ELb0ELb0ELb0EEENS1_36VarlenDynamicPersistentTileSchedulerILi128ELi96ELi256ELi32ELb0ELb0ELb1ELb0ELb1ELb1EEEEEEEEEvNT_6ParamsE,(.L_x_4716 - _ZN7cutlass13device_kernelIN5flash11enable_sm90INS1_16FlashAttnFwdSm90INS1_25CollectiveMainloopFwdSm90ILi2EN4cute5tupleIJNS5_1CILi1EEES8_S8_EEENS6_IJNS7_ILi128EEENS7_ILi96EEENS7_ILi64EEEEEELi256ENS_10bfloat16_tEfNS_4arch4Sm90ELb0ELb0ELb1ELb1ELb0ELb0ELb0ELb1ELb0ELb0ELb0ELb0EEENS1_21CollectiveEpilogueFwdINS6_IJSA_NS7_ILi256EEESB_EEES9_SE_SG_Li256ELb1ELb0ELb0ELb0EEENS1_36VarlenDynamicPersistentTileSchedulerILi128ELi96ELi256ELi32ELb0ELb0ELb1ELb0ELb1ELb1EEEEEEEEEvNT_6ParamsE)
        .other          _ZN7cutlass13device_kernelIN5flash11enable_sm90INS1_16FlashAttnFwdSm90INS1_25CollectiveMainloopFwdSm90ILi2EN4cute5tupleIJNS5_1CILi1EEES8_S8_EEENS6_IJNS7_ILi128EEENS7_ILi96EEENS7_ILi64EEEEEELi256ENS_10bfloat16_tEfNS_4arch4Sm90ELb0ELb0ELb1ELb1ELb0ELb0ELb0ELb1ELb0ELb0ELb0ELb0EEENS1_21CollectiveEpilogueFwdINS6_IJSA_NS7_ILi256EEESB_EEES9_SE_SG_Li256ELb1ELb0ELb0ELb0EEENS1_36VarlenDynamicPersistentTileSchedulerILi128ELi96ELi256ELi32ELb0ELb0ELb1ELb0ELb1ELb1EEEEEEEEEvNT_6ParamsE,@"STO_CUDA_ENTRY STV_DEFAULT"
_ZN7cutlass13device_kernelIN5flash11enable_sm90INS1_16FlashAttnFwdSm90INS1_25CollectiveMainloopFwdSm90ILi2EN4cute5tupleIJNS5_1CILi1EEES8_S8_EEENS6_IJNS7_ILi128EEENS7_ILi96EEENS7_ILi64EEEEEELi256ENS_10bfloat16_tEfNS_4arch4Sm90ELb0ELb0ELb1ELb1ELb0ELb0ELb0ELb1ELb0ELb0ELb0ELb0EEENS1_21CollectiveEpilogueFwdINS6_IJSA_NS7_ILi256EEESB_EEES9_SE_SG_Li256ELb1ELb0ELb0ELb0EEENS1_36VarlenDynamicPersistentTileSchedulerILi128ELi96ELi256ELi32ELb0ELb0ELb1ELb0ELb1ELb1EEEEEEEEEvNT_6ParamsE:
[----:B------:R-:W0:Y:S02]  /*0000*/  LDC R1, c[0x0][0x28] ;  /* 0x00000a00ff017b82 */ /* 0x000e240000000800 */
[----:B0-----:R-:W-:Y:S01]  /*0010*/  VIADD R1, R1, 0xffffffd0 ;  /* 0xffffffd001017836 */ /* 0x001fe20000000000 */
[----:B------:R-:W0:Y:S01]  /*0020*/  S2R R3, SR_TID.X ;  /* 0x0000000000037919 */ /* 0x000e220000002100 */
[----:B------:R-:W-:Y:S01]  /*0030*/  ELECT P0, URZ, PT ;  /* 0x00000000003f782f */ /* 0x000fe20003800000 */
[----:B------:R-:W-:Y:S01]  /*0040*/  BSSY B0, `(.L_x_232) ;  /* 0x0000011000007945 */ /* 0x000fe20003800000 */
[--C-:B0-----:R-:W-:Y:S02]  /*0050*/  SHF.R.U32.HI R0, RZ, 0x5, R3.reuse ;  /* 0x00000005ff007819 */ /* 0x101fe40000011603 */
[----:B------:R-:W-:-:S03]  /*0060*/  SHF.R.U32.HI R22, RZ, 0x7, R3 ;  /* 0x00000007ff167819 */ /* 0x000fc60000011603 */
[----:B------:R-:W0:Y:S02]  /*0070*/  SHFL.IDX PT, R2, R0, RZ, 0x1f ;  /* 0x00001fff00027589 */ /* 0x000e2400000e0000 */
[----:B0-----:R-:W-:-:S13]  /*0080*/  ISETP.EQ.AND P0, PT, R2, RZ, P0 ;  /* 0x000000ff0200720c */ /* 0x001fda0000702270 */
[----:B------:R-:W-:Y:S05]  /*0090*/  @!P0 BRA `(.L_x_233) ;  /* 0x00000000002c8947 */ /* 0x000fea0003800000 */
[----:B------:R-:W-:Y:S02]  /*00a0*/  ULDC.64 UR4, c[0x0][0x198] ;  /* 0x0000660000047ab9 */ /* 0x000fe40000000a00 */
[----:B------:R-:W-:Y:S02]  /*00b0*/  UIADD3 UR6, UP0, UR4, 0x270, URZ ;  /* 0x0000027004067890 */ /* 0x000fe4000ff1e03f */
[----:B------:R-:W-:Y:S02]  /*00c0*/  UIADD3 UR8, UP1, UR4, 0x370, URZ ;  /* 0x0000037004087890 */ /* 0x000fe4000ff3e03f */
[----:B------:R-:W-:Y:S02]  /*00d0*/  UIADD3 UR4, UP2, UR4, 0x470, URZ ;  /* 0x0000047004047890 */ /* 0x000fe4000ff5e03f */
[----:B------:R-:W-:Y:S02]  /*00e0*/  UIADD3.X UR7, URZ, UR5, URZ, UP0, !UPT ;  /* 0x000000053f077290 */ /* 0x000fe400087fe43f */
[----:B------:R-:W-:-:S02]  /*00f0*/  UIADD3.X UR9, URZ, UR5, URZ, UP1, !UPT ;  /* 0x000000053f097290 */ /* 0x000fc40008ffe43f */
[----:B------:R-:W-:-:S05]  /*0100*/  UIADD3.X UR5, URZ, UR5, URZ, UP2, !UPT ;  /* 0x000000053f057290 */ /* 0x000fca00097fe43f */
[----:B------:R0:W-:Y:S02]  /*0110*/  UTMACCTL.PF [UR6] ;  /* 0x00000000060079b9 */ /* 0x0001e40008040000 */
[----:B------:R0:W-:Y:S02]  /*0120*/  UTMACCTL.PF [UR8] ;  /* 0x00000000080079b9 */ /* 0x0001e40008040000 */
[----:B------:R0:W-:Y:S02]  /*0130*/  UTMACCTL.PF [UR4] ;  /* 0x00000000040079b9 */ /* 0x0001e40008040000 */
[----:B0-----:R-:W-:Y:S01]  /*0140*/  NOP ;  /* 0x0000000000007918 */ /* 0x001fe20000000000 */
.L_x_233:
[----:B------:R-:W-:Y:S05]  /*0150*/  BSYNC B0 ;  /* 0x0000000000007941 */ /* 0x000fea0003800000 */
.L_x_232:
[----:B------:R-:W-:Y:S01]  /*0160*/  VOTEU.ANY UP0, P0 ;  /* 0x00000000003f7886 */ /* 0x000fe20000000100 */
[----:B------:R-:W0:Y:S01]  /*0170*/  SHFL.IDX PT, R3, R22, RZ, 0x1f ;  /* 0x00001fff16037589 */ /* 0x000e2200000e0000 */
[----:B------:R-:W-:Y:S01]  /*0180*/  UMOV UR4, 0x1 ;  /* 0x0000000100047882 */ /* 0x000fe20000000000 */
[----:B------:R-:W-:Y:S01]  /*0190*/  UMOV UR7, 0x100 ;  /* 0x0000010000077882 */ /* 0x000fe20000000000 */
[----:B------:R-:W-:Y:S01]  /*01a0*/  VOTEU.ANY UP1, P0 ;  /* 0x00000000003f7886 */ /* 0x000fe20000020100 */
[----:B------:R-:W1:Y:S01]  /*01b0*/  @UP0 S2UR UR8, SR_CgaCtaId ;  /* 0x00000000000809c3 */ /* 0x000e620000008800 */
[----:B------:R-:W2:Y:S01]  /*01c0*/  SHFL.IDX PT, R2, R0, RZ, 0x1f ;  /* 0x00001fff00027589 */ /* 0x000ea200000e0000 */
[----:B------:R-:W-:Y:S01]  /*01d0*/  @UP0 UMOV UR6, 0x400 ;  /* 0x0000040000060882 */ /* 0x000fe20000000000 */
[----:B------:R-:W-:-:S04]  /*01e0*/  @UP0 UIADD3 UR4, -UR4, 0x100000, URZ ;  /* 0x0010000004040890 */ /* 0x000fc8000fffe13f */
[----:B------:R-:W-:Y:S02]  /*01f0*/  @UP0 USHF.L.U32 UR5, UR4, 0xb, URZ ;  /* 0x0000000b04050899 */ /* 0x000fe4000800063f */
[----:B------:R-:W-:Y:S01]  /*0200*/  @UP0 USHF.L.U32 UR4, UR4, 0x1, URZ ;  /* 0x0000000104040899 */ /* 0x000fe2000800063f */
[----:B------:R-:W-:Y:S01]  /*0210*/  VOTEU.ANY UP2, P0 ;  /* 0x00000000003f7886 */ /* 0x000fe20000040100 */
[----:B0-----:R-:W-:Y:S01]  /*0220*/  R2UR UR9, R3 ;  /* 0x00000000030972ca */ /* 0x001fe200000e0000 */
[----:B-1----:R-:W-:Y:S01]  /*0230*/  @UP0 ULEA UR8, UR8, UR6, 0x18 ;  /* 0x0000000608080291 */ /* 0x002fe2000f8ec03f */
[----:B--2---:R-:W-:Y:S01]  /*0240*/  ISETP.NE.AND P1, PT, R2, RZ, PT ;  /* 0x000000ff0200720c */ /* 0x004fe20003f25270 */
[----:B------:R-:W-:-:S04]  /*0250*/  @UP0 UIADD3 UR6, -UR7, 0x100000, URZ ;  /* 0x0010000007060890 */ /* 0x000fc8000fffe13f */
[----:B------:R-:W-:Y:S02]  /*0260*/  @UP0 USHF.L.U32 UR7, UR6, 0xb, URZ ;  /* 0x0000000b06070899 */ /* 0x000fe4000800063f */
[----:B------:R-:W-:-:S04]  /*0270*/  @UP0 USHF.L.U32 UR6, UR6, 0x1, URZ ;  /* 0x0000000106060899 */ /* 0x000fc8000800063f */
[----:B------:R-:W-:Y:S01]  /*0280*/  UISETP.NE.AND UP0, UPT, UR9, URZ, UPT ;  /* 0x0000003f0900728c */ /* 0x000fe2000bf05270 */
[----:B------:R-:W0:Y:S02]  /*0290*/  FENCE.VIEW.ASYNC.S ;  /* 0x00000000000073c6 */ /* 0x000e240000000000 */
[----:B0-----:R0:W1:Y:S05]  /*02a0*/  @UP1 SYNCS.EXCH.64 URZ, [UR8+0x22800], UR4 ;  /* 0x02280004083f15b2 */ /* 0x00106a0008000100 */
[----:B------:R0:W2:Y:S01]  /*02b0*/  @UP2 SYNCS.EXCH.64 URZ, [UR8+0x22820], UR6 ;  /* 0x02282006083f25b2 */ /* 0x0000a20008000100 */
[----:B------:R-:W-:Y:S05]  /*02c0*/  @P1 BRA `(.L_x_234) ;  /* 0x0000000000481947 */ /* 0x000fea0003800000 */
[----:B0-----:R-:W0:Y:S01]  /*02d0*/  S2UR UR5, SR_CgaCtaId ;  /* 0x00000000000579c3 */ /* 0x001e220000008800 */
[----:B------:R-:W-:Y:S01]  /*02e0*/  UMOV UR4, 0x400 ;  /* 0x0000040000047882 */ /* 0x000fe20000000000 */
[----:B------:R-:W-:Y:S01]  /*02f0*/  UMOV UR6, 0x1 ;  /* 0x0000000100067882 */ /* 0x000fe20000000000 */
[----:B------:R-:W-:Y:S01]  /*0300*/  UMOV UR9, 0x2 ;  /* 0x0000000200097882 */ /* 0x000fe20000000000 */
[----:B------:R-:W-:-:S04]  /*0310*/  UIADD3 UR6, -UR6, 0x100000, URZ ;  /* 0x0010000006067890 */ /* 0x000fc8000fffe13f */
[----:B------:R-:W-:Y:S02]  /*0320*/  USHF.L.U32 UR7, UR6, 0xb, URZ ;  /* 0x0000000b06077899 */ /* 0x000fe4000800063f */
[----:B------:R-:W-:Y:S01]  /*0330*/  USHF.L.U32 UR6, UR6, 0x1, URZ ;  /* 0x0000000106067899 */ /* 0x000fe2000800063f */
[----:B------:R-:W-:Y:S01]  /*0340*/  ELECT P0, URZ, PT ;  /* 0x00000000003f782f */ /* 0x000fe20003800000 */
[----:B0-----:R-:W-:Y:S02]  /*0350*/  ULEA UR8, UR5, UR4, 0x18 ;  /* 0x0000000405087291 */ /* 0x001fe4000f8ec03f */
[----:B------:R-:W-:-:S04]  /*0360*/  UIADD3 UR4, -UR9, 0x100000, URZ ;  /* 0x0010000009047890 */ /* 0x000fc8000fffe13f */
[----:B------:R-:W-:Y:S02]  /*0370*/  USHF.L.U32 UR5, UR4, 0xb, URZ ;  /* 0x0000000b04057899 */ /* 0x000fe4000800063f */
[----:B------:R-:W-:Y:S01]  /*0380*/  USHF.L.U32 UR4, UR4, 0x1, URZ ;  /* 0x0000000104047899 */ /* 0x000fe2000800063f */
[----:B------:R-:W0:Y:S03]  /*0390*/  FENCE.VIEW.ASYNC.S ;  /* 0x00000000000073c6 */ /* 0x000e260000000000 */
[----:B0-----:R3:W4:Y:S08]  /*03a0*/  SYNCS.EXCH.64 URZ, [UR8+0x22830], UR6 ;  /* 0x02283006083f75b2 */ /* 0x0017300008000100 */
[----:B------:R3:W0:Y:S01]  /*03b0*/  SYNCS.EXCH.64 URZ, [UR8+0x22840], UR4 ;  /* 0x02284004083f75b2 */ /* 0x0006220008000100 */
[----:B------:R3:W0:Y:S01]  /*03c0*/  SYNCS.EXCH.64 URZ, [UR8+0x22838], UR6 ;  /* 0x02283806083f75b2 */ /* 0x0006220008000100 */
[----:B------:R3:W0:Y:S02]  /*03d0*/  SYNCS.EXCH.64 URZ, [UR8+0x22848], UR4 ;  /* 0x02284804083f75b2 */ /* 0x0006240008000100 */
[----:B---3--:R-:W-:Y:S01]  /*03e0*/  NOP ;  /* 0x0000000000007918 */ /* 0x008fe20000000000 */
.L_x_234:
[----:B------:R-:W3:Y:S01]  /*03f0*/  SHFL.IDX PT, R2, R0, RZ, 0x1f ;  /* 0x00001fff00027589 */ /* 0x000ee200000e0000 */
[----:B------:R-:W-:Y:S01]  /*0400*/  NOP ;  /* 0x0000000000007918 */ /* 0x000fe20000000000 */
[----:B---3--:R-:W-:-:S13]  /*0410*/  ISETP.NE.AND P0, PT, R2, RZ, PT ;  /* 0x000000ff0200720c */ /* 0x008fda0003f05270 */
[----:B------:R-:W-:Y:S05]  /*0420*/  @P0 BRA `(.L_x_235) ;  /* 0x0000000000480947 */ /* 0x000fea0003800000 */
[----:B0-----:R-:W0:Y:S01]  /*0430*/  S2UR UR5, SR_CgaCtaId ;  /* 0x00000000000579c3 */ /* 0x001e220000008800 */
[----:B------:R-:W-:Y:S01]  /*0440*/  UMOV UR4, 0x400 ;  /* 0x0000040000047882 */ /* 0x000fe20000000000 */
[----:B------:R-:W-:Y:S01]  /*0450*/  UMOV UR6, 0x1 ;  /* 0x0000000100067882 */ /* 0x000fe20000000000 */
[----:B------:R-:W-:Y:S01]  /*0460*/  UMOV UR7, 0x2 ;  /* 0x0000000200077882 */ /* 0x000fe20000000000 */
[----:B------:R-:W-:Y:S01]  /*0470*/  ELECT P0, URZ, PT ;  /* 0x00000000003f782f */ /* 0x000fe20003800000 */
[----:B0-----:R-:W-:Y:S02]  /*0480*/  ULEA UR8, UR5, UR4, 0x18 ;  /* 0x0000000405087291 */ /* 0x001fe4000f8ec03f */
[----:B------:R-:W-:-:S04]  /*0490*/  UIADD3 UR4, -UR6, 0x100000, URZ ;  /* 0x0010000006047890 */ /* 0x000fc8000fffe13f */
[----:B------:R-:W-:Y:S02]  /*04a0*/  USHF.L.U32 UR5, UR4, 0xb, URZ ;  /* 0x0000000b04057899 */ /* 0x000fe4000800063f */
[----:B------:R-:W-:Y:S02]  /*04b0*/  USHF.L.U32 UR4, UR4, 0x1, URZ ;  /* 0x0000000104047899 */ /* 0x000fe4000800063f */
[----:B------:R-:W-:-:S04]  /*04c0*/  UIADD3 UR6, -UR7, 0x100000, URZ ;  /* 0x0010000007067890 */ /* 0x000fc8000fffe13f */
[----:B------:R-:W-:Y:S02]  /*04d0*/  USHF.L.U32 UR7, UR6, 0xb, URZ ;  /* 0x0000000b06077899 */ /* 0x000fe4000800063f */
[----:B------:R-:W-:Y:S01]  /*04e0*/  USHF.L.U32 UR6, UR6, 0x1, URZ ;  /* 0x0000000106067899 */ /* 0x000fe2000800063f */
[----:B------:R-:W0:Y:S03]  /*04f0*/  FENCE.VIEW.ASYNC.S ;  /* 0x00000000000073c6 */ /* 0x000e260000000000 */
[----:B0-----:R3:W0:Y:S08]  /*0500*/  SYNCS.EXCH.64 URZ, [UR8+0x22850], UR4 ;  /* 0x02285004083f75b2 */ /* 0x0016300008000100 */
[----:B------:R3:W0:Y:S01]  /*0510*/  SYNCS.EXCH.64 URZ, [UR8+0x22860], UR6 ;  /* 0x02286006083f75b2 */ /* 0x0006220008000100 */
[----:B------:R3:W0:Y:S01]  /*0520*/  SYNCS.EXCH.64 URZ, [UR8+0x22858], UR4 ;  /* 0x02285804083f75b2 */ /* 0x0006220008000100 */
[----:B------:R3:W0:Y:S02]  /*0530*/  SYNCS.EXCH.64 URZ, [UR8+0x22868], UR6 ;  /* 0x02286806083f75b2 */ /* 0x0006240008000100 */
[----:B---3--:R-:W-:Y:S01]  /*0540*/  NOP ;  /* 0x0000000000007918 */ /* 0x008fe20000000000 */
.L_x_235:
[----:B------:R-:W3:Y:S01]  /*0550*/  SHFL.IDX PT, R2, R0, RZ, 0x1f ;  /* 0x00001fff00027589 */ /* 0x000ee200000e0000 */
[----:B------:R-:W-:Y:S01]  /*0560*/  NOP ;  /* 0x0000000000007918 */ /* 0x000fe20000000000 */
[----:B---3--:R-:W-:-:S13]  /*0570*/  ISETP.NE.AND P0, PT, R2, RZ, PT ;  /* 0x000000ff0200720c */ /* 0x008fda0003f05270 */
[----:B------:R-:W-:Y:S05]  /*0580*/  @P0 BRA `(.L_x_236) ;  /* 0x0000000000380947 */ /* 0x000fea0003800000 */
[----:B0-----:R-:W0:Y:S01]  /*0590*/  S2UR UR5, SR_CgaCtaId ;  /* 0x00000000000579c3 */ /* 0x001e220000008800 */
[----:B------:R-:W-:Y:S01]  /*05a0*/  UMOV UR4, 0x400 ;  /* 0x0000040000047882 */ /* 0x000fe20000000000 */
[----:B------:R-:W-:Y:S01]  /*05b0*/  UMOV UR7, 0x1 ;  /* 0x0000000100077882 */ /* 0x000fe20000000000 */
[----:B------:R-:W-:Y:S01]  /*05c0*/  ELECT P0, URZ, PT ;  /* 0x00000000003f782f */ /* 0x000fe20003800000 */
[----:B0-----:R-:W-:Y:S02]  /*05d0*/  ULEA UR6, UR5, UR4, 0x18 ;  /* 0x0000000405067291 */ /* 0x001fe4000f8ec03f */
[----:B------:R-:W-:-:S04]  /*05e0*/  UIADD3 UR4, -UR7, 0x100000, URZ ;  /* 0x0010000007047890 */ /* 0x000fc8000fffe13f */
[----:B------:R-:W-:Y:S02]  /*05f0*/  USHF.L.U32 UR5, UR4, 0xb, URZ ;  /* 0x0000000b04057899 */ /* 0x000fe4000800063f */
[----:B------:R-:W-:Y:S01]  /*0600*/  USHF.L.U32 UR4, UR4, 0x1, URZ ;  /* 0x0000000104047899 */ /* 0x000fe2000800063f */
[----:B------:R-:W0:Y:S11]  /*0610*/  FENCE.VIEW.ASYNC.S ;  /* 0x00000000000073c6 */ /* 0x000e360000000000 */
[----:B0-----:R3:W0:Y:S01]  /*0620*/  SYNCS.EXCH.64 URZ, [UR6+0x22870], UR4 ;  /* 0x02287004063f75b2 */ /* 0x0016220008000100 */
[----:B------:R3:W0:Y:S01]  /*0630*/  SYNCS.EXCH.64 URZ, [UR6+0x22880], UR4 ;  /* 0x02288004063f75b2 */ /* 0x0006220008000100 */
[----:B------:R3:W0:Y:S01]  /*0640*/  SYNCS.EXCH.64 URZ, [UR6+0x22878], UR4 ;  /* 0x02287804063f75b2 */ /* 0x0006220008000100 */
[----:B------:R3:W0:Y:S02]  /*0650*/  SYNCS.EXCH.64 URZ, [UR6+0x22888], UR4 ;  /* 0x02288804063f75b2 */ /* 0x0006240008000100 */
[----:B---3--:R-:W-:Y:S01]  /*0660*/  NOP ;  /* 0x0000000000007918 */ /* 0x008fe20000000000 */
.L_x_236:
        /* <DEDUP_REMOVED lines=22> */
.L_x_237:
        /* <DEDUP_REMOVED lines=22> */
.L_x_238:
[----:B------:R-:W-:Y:S01]  /*0930*/  PLOP3.LUT P0, PT, PT, PT, UP0, 0x80, 0x0 ;  /* 0x000000000000781c */ /* 0x000fe20003f0f008 */
[----:B------:R-:W-:Y:S01]  /*0940*/  UMOV UR36, 0x1 ;  /* 0x0000000100247882 */ /* 0x000fe20000000000 */
[----:B------:R-:W-:Y:S01]  /*0950*/  NOP ;  /* 0x0000000000007918 */ /* 0x000fe20000000000 */
[----:B------:R-:W-:Y:S01]  /*0960*/  USEL UR36, UR36, 0x2, !UP0 ;  /* 0x0000000224247887 */ /* 0x000fe2000c000000 */
[----:B------:R-:W-:Y:S01]  /*0970*/  ULDC.64 UR40, c[0x0][0x208] ;  /* 0x0000820000287ab9 */ /* 0x000fe20000000a00 */
[----:B012-4-:R-:W-:Y:S08]  /*0980*/  BAR.SYNC.DEFER_BLOCKING 0x0 ;  /* 0x0000000000007b1d */ /* 0x017ff00000010000 */
[----:B------:R-:W-:Y:S05]  /*0990*/  @!P0 BRA `(.L_x_239) ;  /* 0x0000008400b08947 */ /* 0x000fea0003800000 */
.L_x_240:
[----:B------:R-:W-:-:S08]  /*09a0*/  NOP ;  /* 0x0000000000007918 */ /* 0x000fd00000000000 */
[----:B------:R-:W0:Y:S02]  /*09b0*/  USETMAXREG.TRY_ALLOC.CTAPOOL UP0, 0xf0 ;  /* 0x000000f0000079c8 */ /* 0x000e240008000600 */
[----:B0-----:R-:W-:-:S13]  /*09c0*/  PLOP3.LUT P0, PT, PT, PT, UP0, 0x80, 0x0 ;  /* 0x000000000000781c */ /* 0x001fda0003f0f008 */
[----:B------:R-:W-:Y:S05]  /*09d0*/  @!P0 BRA `(.L_x_240) ;  /* 0xfffffffc00f08947 */ /* 0x000fea000383ffff */
[----:B------:R-:W-:Y:S06]  /*09e0*/  BAR.ARV 0x8, 0x120 ;  /* 0x0204800000007b1d */ /* 0x000fec0000002000 */
[----:B------:R-:W-:Y:S02]  /*09f0*/  ISETP.NE.AND P0, PT, R22, 0x1, PT ;  /* 0x000000011600780c */ /* 0x000fe40003f05270 */
[----:B------:R-:W0:Y:S01]  /*0a00*/  S2UR UR5, SR_CgaCtaId ;  /* 0x00000000000579c3 */ /* 0x000e220000008800 */
[----:B------:R-:W-:-:S10]  /*0a10*/  UMOV UR4, 0x400 ;  /* 0x0000040000047882 */ /* 0x000fd40000000000 */
[----:B------:R-:W-:Y:S08]  /*0a20*/  @!P0 BAR.ARV 0x9, 0x100 ;  /* 0x0244000000008b1d */ /* 0x000ff00000002000 */
[----:B------:R-:W-:Y:S01]  /*0a30*/  BAR.SYNC.DEFER_BLOCKING 0x5, 0x120 ;  /* 0x0144800000007b1d */ /* 0x000fe20000010000 */
[----:B0-----:R-:W-:-:S09]  /*0a40*/  ULEA UR4, UR5, UR4, 0x18 ;  /* 0x0000000405047291 */ /* 0x001fd2000f8ec03f */
[----:B------:R-:W0:Y:S01]  /*0a50*/  LDS.128 R40, [UR4+0x228d0] ;  /* 0x0228d004ff287984 */ /* 0x000e220008000c00 */
[----:B------:R-:W-:Y:S01]  /*0a60*/  ULDC UR4, c[0x0][0xc14] ;  /* 0x0003050000047ab9 */ /* 0x000fe20000000800 */
[----:B------:R-:W-:Y:S06]  /*0a70*/  BAR.ARV 0x4, 0x120 ;  /* 0x0104800000007b1d */ /* 0x000fec0000002000 */
[----:B0-----:R-:W-:-:S13]  /*0a80*/  ISETP.GE.AND P0, PT, R43, UR4, PT ;  /* 0x000000042b007c0c */ /* 0x001fda000bf06270 */
[----:B------:R-:W-:Y:S05]  /*0a90*/  @P0 EXIT ;  /* 0x000000000000094d */ /* 0x000fea0003800000 */
[----:B------:R-:W0:Y:S01]  /*0aa0*/  S2R R0, SR_TID.X ;  /* 0x0000000000007919 */ /* 0x000e220000002100 */
[----:B------:R-:W-:Y:S01]  /*0ab0*/  R2UR UR5, R42 ;  /* 0x000000002a0572ca */ /* 0x000fe200000e0000 */
[----:B------:R-:W-:Y:S01]  /*0ac0*/  ULOP3.LUT UR47, UR36, 0x1, URZ, 0xfc, !UPT ;  /* 0x00000001242f7892 */ /* 0x000fe2000f8efc3f */
[----:B------:R-:W-:Y:S01]  /*0ad0*/  UMOV UR39, URZ ;  /* 0x0000003f00277c82 */ /* 0x000fe20008000000 */
[----:B------:R-:W-:Y:S01]  /*0ae0*/  UMOV UR38, URZ ;  /* 0x0000003f00267c82 */ /* 0x000fe20008000000 */
[----:B------:R-:W-:Y:S01]  /*0af0*/  UMOV UR37, URZ ;  /* 0x0000003f00257c82 */ /* 0x000fe20008000000 */
[----:B0-----:R-:W-:-:S05]  /*0b00*/  VIADD R203, R0, 0xffffff80 ;  /* 0xffffff8000cb7836 */ /* 0x001fca0000000000 */
[----:B------:R-:W-:-:S04]  /*0b10*/  SHF.R.S32.HI R0, RZ, 0x1f, R203 ;  /* 0x0000001fff007819 */ /* 0x000fc800000114cb */
[CC--:B------:R-:W-:Y:S02]  /*0b20*/  LEA.HI R2, R0.reuse, R203.reuse, RZ, 0x7 ;  /* 0x000000cb00027211 */ /* 0x0c0fe400078f38ff */
[----:B------:R-:W-:Y:S02]  /*0b30*/  LEA.HI R3, R0, R203, RZ, 0x4 ;  /* 0x000000cb00037211 */ /* 0x000fe400078f20ff */
[C---:B------:R-:W-:Y:S02]  /*0b40*/  LOP3.LUT R4, R2.reuse, 0xffffff80, RZ, 0xc0, !PT ;  /* 0xffffff8002047812 */ /* 0x040fe400078ec0ff */
[----:B------:R-:W-:Y:S02]  /*0b50*/  SHF.R.S32.HI R23, RZ, 0x7, R2 ;  /* 0x00000007ff177819 */ /* 0x000fe40000011402 */
[----:B------:R-:W-:Y:S01]  /*0b60*/  SHF.R.S32.HI R6, RZ, 0x4, R3 ;  /* 0x00000004ff067819 */ /* 0x000fe20000011403 */
[----:B------:R-:W-:Y:S01]  /*0b70*/  IMAD.IADD R19, R203, 0x1, -R4 ;  /* 0x00000001cb137824 */ /* 0x000fe200078e0a04 */
[----:B------:R-:W-:-:S04]  /*0b80*/  LEA.HI R2, R2, R23, RZ, 0x1 ;  /* 0x0000001702027211 */ /* 0x000fc800078f08ff */
[----:B------:R-:W-:Y:S02]  /*0b90*/  SHF.R.S32.HI R8, RZ, 0x1f, R19 ;  /* 0x0000001fff087819 */ /* 0x000fe40000011413 */
[----:B------:R-:W-:Y:S02]  /*0ba0*/  LOP3.LUT R2, R2, 0x3fffffe, RZ, 0xc0, !PT ;  /* 0x03fffffe02027812 */ /* 0x000fe400078ec0ff */
[CC--:B------:R-:W-:Y:S02]  /*0bb0*/  LEA.HI R7, R8.reuse, R19.reuse, RZ, 0x2 ;  /* 0x0000001308077211 */ /* 0x0c0fe400078f10ff */
[----:B------:R-:W-:Y:S01]  /*0bc0*/  LEA.HI R8, R8, R19, RZ, 0x5 ;  /* 0x0000001308087211 */ /* 0x000fe200078f28ff */
[----:B------:R-:W-:Y:S01]  /*0bd0*/  IMAD.IADD R2, R23, 0x1, -R2 ;  /* 0x0000000117027824 */ /* 0x000fe200078e0a02 */
[--C-:B------:R-:W-:Y:S02]  /*0be0*/  SHF.R.S32.HI R9, RZ, 0x2, R7.reuse ;  /* 0x00000002ff097819 */ /* 0x100fe40000011407 */
[----:B------:R-:W-:-:S02]  /*0bf0*/  SHF.R.S32.HI R4, RZ, 0x1f, R7 ;  /* 0x0000001fff047819 */ /* 0x000fc40000011407 */
[----:B------:R-:W-:Y:S02]  /*0c00*/  SHF.R.S32.HI R8, RZ, 0x5, R8 ;  /* 0x00000005ff087819 */ /* 0x000fe40000011408 */
[----:B------:R-:W-:Y:S02]  /*0c10*/  LEA.HI R5, R4, R9, RZ, 0x3 ;  /* 0x0000000904057211 */ /* 0x000fe400078f18ff */
[CC--:B------:R-:W-:Y:S02]  /*0c20*/  LEA.HI R4, R0.reuse, R203.reuse, RZ, 0x5 ;  /* 0x000000cb00047211 */ /* 0x0c0fe400078f28ff */
[----:B------:R-:W-:Y:S02]  /*0c30*/  LOP3.LUT R10, R5, 0xfffffff8, RZ, 0xc0, !PT ;  /* 0xfffffff8050a7812 */ /* 0x000fe400078ec0ff */
[----:B------:R-:W-:Y:S01]  /*0c40*/  LEA.HI R0, R0, R203, RZ, 0x3 ;  /* 0x000000cb00007211 */ /* 0x000fe200078f18ff */
[----:B------:R-:W-:Y:S01]  /*0c50*/  IMAD.SHL.U32 R5, R4, 0x20, RZ ;  /* 0x0000002004057824 */ /* 0x000fe200078e00ff */
[----:B------:R-:W-:Y:S01]  /*0c60*/  LOP3.LUT R4, R3, 0x3fffff0, RZ, 0xc0, !PT ;  /* 0x03fffff003047812 */ /* 0x000fe200078ec0ff */
[----:B------:R-:W-:Y:S01]  /*0c70*/  IMAD.IADD R9, R9, 0x1, -R10 ;  /* 0x0000000109097824 */ /* 0x000fe200078e0a0a */
[----:B------:R-:W-:-:S02]  /*0c80*/  LEA.HI R3, R3, R6, RZ, 0x1 ;  /* 0x0000000603037211 */ /* 0x000fc400078f08ff */
[----:B------:R-:W-:Y:S01]  /*0c90*/  LOP3.LUT R5, R5, 0xfffffc00, RZ, 0xc0, !PT ;  /* 0xfffffc0005057812 */ /* 0x000fe200078ec0ff */
[----:B------:R-:W-:Y:S01]  /*0ca0*/  IMAD R9, R8, 0x10, R9 ;  /* 0x0000001008097824 */ /* 0x000fe200078e0209 */
[----:B------:R-:W-:Y:S01]  /*0cb0*/  LOP3.LUT R3, R3, 0x1ffffffe, RZ, 0xc0, !PT ;  /* 0x1ffffffe03037812 */ /* 0x000fe200078ec0ff */
[----:B------:R-:W-:Y:S01]  /*0cc0*/  IMAD.IADD R4, R203, 0x1, -R4 ;  /* 0x00000001cb047824 */ /* 0x000fe200078e0a04 */
[----:B------:R-:W-:Y:S01]  /*0cd0*/  LOP3.LUT R200, R7, 0x7ffffffc, RZ, 0xc0, !PT ;  /* 0x7ffffffc07c87812 */ /* 0x000fe200078ec0ff */
[----:B------:R-:W-:Y:S01]  /*0ce0*/  IMAD R201, R2, 0x40, R9 ;  /* 0x0000004002c97824 */ /* 0x000fe200078e0209 */
[----:B------:R-:W-:Y:S01]  /*0cf0*/  LOP3.LUT R2, R0, 0x1ffffff8, RZ, 0xc0, !PT ;  /* 0x1ffffff800027812 */ /* 0x000fe200078ec0ff */
[----:B------:R-:W-:Y:S01]  /*0d00*/  IMAD R4, R4, 0x40, R5 ;  /* 0x0000004004047824 */ /* 0x000fe200078e0205 */
[----:B------:R-:W-:Y:S01]  /*0d10*/  SHF.R.S32.HI R16, RZ, 0x3, R0 ;  /* 0x00000003ff107819 */ /* 0x000fe20000011400 */
[----:B------:R-:W-:Y:S01]  /*0d20*/  IMAD.IADD R3, R6, 0x1, -R3 ;  /* 0x0000000106037824 */ /* 0x000fe200078e0a03 */
[----:B------:R-:W-:Y:S01]  /*0d30*/  IADD3 R200, R19, -R200, RZ ;  /* 0x800000c813c87210 */ /* 0x000fe20007ffe0ff */
[----:B------:R-:W-:-:S02]  /*0d40*/  IMAD.IADD R2, R203, 0x1, -R2 ;  /* 0x00000001cb027824 */ /* 0x000fc400078e0a02 */
[----:B------:R-:W-:Y:S02]  /*0d50*/  IMAD R202, R3, 0x8, R4 ;  /* 0x0000000803ca7824 */ /* 0x000fe400078e0204 */
[----:B------:R-:W-:-:S07]  /*0d60*/  IMAD.SHL.U32 R2, R2, 0x8, RZ ;  /* 0x0000000802027824 */ /* 0x000fce00078e00ff */
.L_x_282:
[----:B0---45:R-:W0:Y:S01]  /*0d70*/  LDC.64 R4, c[0x0][0xc60] ;  /* 0x00031800ff047b82 */ /* 0x031e220000000a00 */
[----:B------:R-:W-:Y:S01]  /*0d80*/  ULDC.64 UR6, c[0x0][0xa28] ;  /* 0x00028a0000067ab9 */ /* 0x000fe20000000a00 */
[----:B------:R-:W-:Y:S01]  /*0d90*/  ULDC.64 UR8, c[0x0][0xa20] ;  /* 0x0002880000087ab9 */ /* 0x000fe20000000a00 */
[----:B------:R-:W-:Y:S01]  /*0da0*/  ULDC UR4, c[0x0][0x404] ;  /* 0x0001010000047ab9 */ /* 0x000fe20000000800 */
[----:B0-----:R-:W-:-:S06]  /*0db0*/  IMAD.WIDE R4, R43, 0x4, R4 ;  /* 0x000000042b047825 */ /* 0x001fcc00078e0204 */
[----:B--2---:R-:W2:Y:S01]  /*0dc0*/  LDG.E R4, desc[UR40][R4.64] ;  /* 0x0000002804047981 */ /* 0x004ea2000c1e1900 */
[----:B------:R-:W-:Y:S02]  /*0dd0*/  UISETP.NE.U32.AND UP0, UPT, UR6, URZ, UPT ;  /* 0x0000003f0600728c */ /* 0x000fe4000bf05070 */
[----:B------:R-:W-:Y:S02]  /*0de0*/  UISETP.NE.U32.AND UP1, UPT, UR8, URZ, UPT ;  /* 0x0000003f0800728c */ /* 0x000fe4000bf25070 */
[----:B------:R-:W-:Y:S02]  /*0df0*/  UISETP.NE.AND.EX UP0, UPT, UR7, URZ, UPT, UP0 ;  /* 0x0000003f0700728c */ /* 0x000fe4000bf05300 */
[----:B------:R-:W-:-:S04]  /*0e00*/  UISETP.NE.AND.EX UP1, UPT, UR9, URZ, UPT, UP1 ;  /* 0x0000003f0900728c */ /* 0x000fc8000bf25310 */
[----:B------:R-:W-:Y:S02]  /*0e10*/  PLOP3.LUT P0, PT, PT, PT, UP0, 0x80, 0x0 ;  /* 0x000000000000781c */ /* 0x000fe40003f0f008 */
[----:B------:R-:W-:Y:S02]  /*0e20*/  PLOP3.LUT P1, PT, PT, PT, UP1, 0x80, 0x0 ;  /* 0x000000000000781c */ /* 0x000fe40003f2f018 */
[----:B--2---:R-:W-:-:S13]  /*0e30*/  R2UR UR46, R4 ;  /* 0x00000000042e72ca */ /* 0x004fda00000e0000 */
[----:B------:R-:W-:Y:S02]  /*0e40*/  USHF.R.S32.HI UR45, URZ, 0x1f, UR46 ;  /* 0x0000001f3f2d7899 */ /* 0x000fe4000801142e */
[----:B------:R-:W-:Y:S02]  /*0e50*/  @UP0 ULEA UR6, UP2, UR46, UR6, 0x2 ;  /* 0x000000062e060291 */ /* 0x000fe4000f84103f */
[----:B------:R-:W-:Y:S02]  /*0e60*/  @UP1 ULEA UR8, UP3, UR46, UR8, 0x2 ;  /* 0x000000082e081291 */ /* 0x000fe4000f86103f */
[----:B------:R-:W-:Y:S02]  /*0e70*/  @UP0 ULEA.HI.X UR7, UR46, UR7, UR45, 0x2, UP2 ;  /* 0x000000072e070291 */ /* 0x000fe400090f142d */
[----:B------:R-:W-:Y:S01]  /*0e80*/  @UP1 ULEA.HI.X UR9, UR46, UR9, UR45, 0x2, UP3 ;  /* 0x000000092e091291 */ /* 0x000fe200098f142d */
[----:B------:R-:W-:Y:S02]  /*0e90*/  IMAD.U32 R4, RZ, RZ, UR6 ;  /* 0x00000006ff047e24 */ /* 0x000fe4000f8e00ff */
[----:B---3--:R-:W-:-:S02]  /*0ea0*/  IMAD.U32 R6, RZ, RZ, UR8 ;  /* 0x00000008ff067e24 */ /* 0x008fc4000f8e00ff */
[----:B------:R-:W-:Y:S01]  /*0eb0*/  IMAD.U32 R5, RZ, RZ, UR7 ;  /* 0x00000007ff057e24 */ /* 0x000fe2000f8e00ff */
[----:B------:R-:W-:Y:S01]  /*0ec0*/  ULDC.64 UR6, c[0x0][0x3f8] ;  /* 0x0000fe0000067ab9 */ /* 0x000fe20000000a00 */
[----:B------:R-:W-:-:S03]  /*0ed0*/  IMAD.U32 R7, RZ, RZ, UR9 ;  /* 0x00000009ff077e24 */ /* 0x000fc6000f8e00ff */
[----:B------:R-:W2:Y:S04]  /*0ee0*/  @P0 LDG.E R4, desc[UR40][R4.64] ;  /* 0x0000002804040981 */ /* 0x000ea8000c1e1900 */
[----:B------:R-:W3:Y:S01]  /*0ef0*/  @P1 LDG.E R6, desc[UR40][R6.64] ;  /* 0x0000002806061981 */ /* 0x000ee2000c1e1900 */
[----:B------:R-:W-:Y:S01]  /*0f00*/  UISETP.NE.U32.AND UP0, UPT, UR6, URZ, UPT ;  /* 0x0000003f0600728c */ /* 0x000fe2000bf05070 */
[----:B------:R-:W-:Y:S01]  /*0f10*/  IMAD.MOV.U32 R18, RZ, RZ, R41 ;  /* 0x000000ffff127224 */ /* 0x000fe200078e0029 */
[----:B------:R-:W-:Y:S01]  /*0f20*/  UMOV UR43, URZ ;  /* 0x0000003f002b7c82 */ /* 0x000fe20008000000 */
[----:B------:R-:W-:Y:S01]  /*0f30*/  ULDC UR6, c[0x0][0x2e0] ;  /* 0x0000b80000067ab9 */ /* 0x000fe20000000800 */
[----:B------:R-:W-:Y:S01]  /*0f40*/  UISETP.NE.AND.EX UP0, UPT, UR7, URZ, UPT, UP0 ;  /* 0x0000003f0700728c */ /* 0x000fe2000bf05300 */
[----:B------:R-:W-:Y:S01]  /*0f50*/  CS2R R44, SRZ ;  /* 0x00000000002c7805 */ /* 0x000fe2000001ff00 */
[----:B------:R-:W-:Y:S01]  /*0f60*/  UMOV UR44, UR5 ;  /* 0x00000005002c7c82 */ /* 0x000fe20008000000 */
[----:B------:R-:W-:Y:S01]  /*0f70*/  CS2R R150, SRZ ;  /* 0x0000000000967805 */ /* 0x000fe2000001ff00 */
[----:B------:R-:W-:Y:S01]  /*0f80*/  USEL UR4, UR4, 0x1, UP0 ;  /* 0x0000000104047887 */ /* 0x000fe20008000000 */
[----:B------:R-:W-:-:S02]  /*0f90*/  CS2R R148, SRZ ;  /* 0x0000000000947805 */ /* 0x000fc4000001ff00 */
[----:B------:R-:W-:Y:S02]  /*0fa0*/  CS2R R146, SRZ ;  /* 0x0000000000927805 */ /* 0x000fe4000001ff00 */
[----:B------:R-:W-:Y:S01]  /*0fb0*/  CS2R R144, SRZ ;  /* 0x0000000000907805 */ /* 0x000fe2000001ff00 */
[----:B------:R-:W-:Y:S01]  /*0fc0*/  UIMAD UR4, UR4, UR6, URZ ;  /* 0x00000006040472a4 */ /* 0x000fe2000f8e023f */
[----:B------:R-:W-:Y:S02]  /*0fd0*/  CS2R R142, SRZ ;  /* 0x00000000008e7805 */ /* 0x000fe4000001ff00 */
[----:B------:R-:W-:Y:S02]  /*0fe0*/  CS2R R140, SRZ ;  /* 0x00000000008c7805 */ /* 0x000fe4000001ff00 */
[----:B------:R-:W-:Y:S02]  /*0ff0*/  CS2R R138, SRZ ;  /* 0x00000000008a7805 */ /* 0x000fe4000001ff00 */
[----:B------:R-:W-:-:S02]  /*1000*/  CS2R R136, SRZ ;  /* 0x0000000000887805 */ /* 0x000fc4000001ff00 */
[----:B------:R-:W-:Y:S02]  /*1010*/  CS2R R134, SRZ ;  /* 0x0000000000867805 */ /* 0x000fe4000001ff00 */
[----:B------:R-:W-:Y:S02]  /*1020*/  CS2R R132, SRZ ;  /* 0x0000000000847805 */ /* 0x000fe4000001ff00 */
        /* <DEDUP_REMOVED lines=32> */
[----:B-1----:R-:W-:Y:S02]  /*1230*/  CS2R R68, SRZ ;  /* 0x0000000000447805 */ /* 0x002fe4000001ff00 */
[----:B------:R-:W-:-:S02]  /*1240*/  CS2R R166, SRZ ;  /* 0x0000000000a67805 */ /* 0x000fc4000001ff00 */
[----:B------:R-:W-:Y:S01]  /*1250*/  CS2R R154, SRZ ;  /* 0x00000000009a7805 */ /* 0x000fe2000001ff00 */
[----:B------:R-:W-:Y:S01]  /*1260*/  IMAD.MOV.U32 R28, RZ, RZ, RZ ;  /* 0x000000ffff1c7224 */ /* 0x000fe200078e00ff */
[----:B------:R-:W-:Y:S01]  /*1270*/  CS2R R60, SRZ ;  /* 0x00000000003c7805 */ /* 0x000fe2000001ff00 */
[----:B------:R-:W-:Y:S01]  /*1280*/  IMAD.MOV.U32 R3, RZ, RZ, RZ ;  /* 0x000000ffff037224 */ /* 0x000fe200078e00ff */
[----:B------:R-:W-:Y:S02]  /*1290*/  CS2R R24, SRZ ;  /* 0x0000000000187805 */ /* 0x000fe4000001ff00 */
[----:B------:R-:W-:Y:S02]  /*12a0*/  CS2R R168, SRZ ;  /* 0x0000000000a87805 */ /* 0x000fe4000001ff00 */
[----:B------:R-:W-:Y:S02]  /*12b0*/  CS2R R156, SRZ ;  /* 0x00000000009c7805 */ /* 0x000fe4000001ff00 */
[----:B------:R-:W-:-:S02]  /*12c0*/  CS2R R14, SRZ ;  /* 0x00000000000e7805 */ /* 0x000fc4000001ff00 */
[----:B------:R-:W-:Y:S02]  /*12d0*/  CS2R R12, SRZ ;  /* 0x00000000000c7805 */ /* 0x000fe4000001ff00 */
[----:B------:R-:W-:Y:S02]  /*12e0*/  CS2R R170, SRZ ;  /* 0x0000000000aa7805 */ /* 0x000fe4000001ff00 */
[----:B------:R-:W-:Y:S02]  /*12f0*/  CS2R R158, SRZ ;  /* 0x00000000009e7805 */ /* 0x000fe4000001ff00 */
[----:B------:R-:W-:Y:S01]  /*1300*/  CS2R R10, SRZ ;  /* 0x00000000000a7805 */ /* 0x000fe2000001ff00 */
[----:B------:R-:W-:Y:S01]  /*1310*/  IMAD.MOV.U32 R8, RZ, RZ, RZ ;  /* 0x000000ffff087224 */ /* 0x000fe200078e00ff */
[----:B--2---:R-:W-:Y:S02]  /*1320*/  @P0 R2UR UR43, R4 ;  /* 0x00000000042b02ca */ /* 0x004fe400000e0000 */
[----:B------:R-:W-:-:S02]  /*1330*/  PLOP3.LUT P0, PT, PT, PT, PT, 0x80, 0x0 ;  /* 0x000000000000781c */ /* 0x000fc40003f0f070 */
[----:B---3--:R-:W-:Y:S01]  /*1340*/  @P1 R2UR UR4, R6 ;  /* 0x00000000060412ca */ /* 0x008fe200000e0000 */
[----:B------:R-:W-:-:S14]  /*1350*/  @P1 BRA `(.L_x_241) ;  /* 0x0000000000341947 */ /* 0x000fdc0003800000 */
[----:B------:R-:W-:Y:S02]  /*1360*/  ULDC.64 UR6, c[0x0][0xa08] ;  /* 0x0002820000067ab9 */ /* 0x000fe40000000a00 */
[----:B------:R-:W-:-:S04]  /*1370*/  ISETP.NE.U32.AND P1, PT, RZ, UR6, PT ;  /* 0x00000006ff007c0c */ /* 0x000fc8000bf25070 */
[----:B------:R-:W-:-:S13]  /*1380*/  ISETP.NE.AND.EX P1, PT, RZ, UR7, PT, P1 ;  /* 0x00000007ff007c0c */ /* 0x000fda000bf25310 */
[----:B------:R-:W-:Y:S05]  /*1390*/  @!P1 BRA `(.L_x_241) ;  /* 0x0000000000249947 */ /* 0x000fea0003800000 */
[----:B------:R-:W-:Y:S02]  /*13a0*/  ULDC.64 UR4, c[0x0][0xa08] ;  /* 0x0002820000047ab9 */ /* 0x000fe40000000a00 */
[----:B------:R-:W-:-:S06]  /*13b0*/  UIMAD.WIDE UR4, UR46, 0x4, UR4 ;  /* 0x000000042e0478a5 */ /* 0x000fcc000f8e0204 */
[----:B------:R-:W-:Y:S02]  /*13c0*/  IMAD.U32 R4, RZ, RZ, UR4 ;  /* 0x00000004ff047e24 */ /* 0x000fe4000f8e00ff */
[----:B------:R-:W-:-:S05]  /*13d0*/  IMAD.U32 R5, RZ, RZ, UR5 ;  /* 0x00000005ff057e24 */ /* 0x000fca000f8e00ff */
[----:B------:R-:W2:Y:S04]  /*13e0*/  LDG.E R6, desc[UR40][R4.64] ;  /* 0x0000002804067981 */ /* 0x000ea8000c1e1900 */
[----:B------:R-:W3:Y:S01]  /*13f0*/  LDG.E R0, desc[UR40][R4.64+0x4] ;  /* 0x0000042804007981 */ /* 0x000ee2000c1e1900 */
[----:B--2---:R-:W-:Y:S02]  /*1400*/  R2UR UR4, R6 ;  /* 0x00000000060472ca */ /* 0x004fe400000e0000 */
[----:B---3--:R-:W-:-:S13]  /*1410*/  R2UR UR5, R0 ;  /* 0x00000000000572ca */ /* 0x008fda00000e0000 */
[----:B------:R-:W-:-:S12]  /*1420*/  UIADD3 UR4, -UR4, UR5, URZ ;  /* 0x0000000504047290 */ /* 0x000fd8000fffe13f */
.L_x_241:
[----:B------:R-:W-:Y:S01]  /*1430*/  UIADD3 UR43, -UR43, UR4, URZ ;  /* 0x000000042b2b7290 */ /* 0x000fe2000fffe13f */
[----:B------:R-:W-:Y:S01]  /*1440*/  IMAD.MOV.U32 R9, RZ, RZ, RZ ;  /* 0x000000ffff097224 */ /* 0x000fe200078e00ff */
[----:B------:R-:W-:Y:S02]  /*1450*/  CS2R R174, SRZ ;  /* 0x0000000000ae7805 */ /* 0x000fe4000001ff00 */
[----:B------:R-:W-:Y:S01]  /*1460*/  CS2R R172, SRZ ;  /* 0x0000000000ac7805 */ /* 0x000fe2000001ff00 */
[----:B------:R-:W-:Y:S01]  /*1470*/  UISETP.GE.AND UP0, UPT, UR43, 0x1, UPT ;  /* 0x000000012b00788c */ /* 0x000fe2000bf06270 */
[----:B------:R-:W-:Y:S01]  /*1480*/  CS2R R36, SRZ ;  /* 0x0000000000247805 */ /* 0x000fe2000001ff00 */
[----:B------:R-:W-:Y:S01]  /*1490*/  UIADD3 UR4, UR43, 0x5f, URZ ;  /* 0x0000005f2b047890 */ /* 0x000fe2000fffe03f */
[----:B------:R-:W-:Y:S02]  /*14a0*/  CS2R R176, SRZ ;  /* 0x0000000000b07805 */ /* 0x000fe4000001ff00 */
[----:B------:R-:W-:Y:S01]  /*14b0*/  CS2R R32, SRZ ;  /* 0x0000000000207805 */ /* 0x000fe2000001ff00 */
[----:B------:R-:W-:Y:S01]  /*14c0*/  IMAD.MOV.U32 R26, RZ, RZ, RZ ;  /* 0x000000ffff1a7224 */ /* 0x000fe200078e00ff */
[----:B------:R-:W-:Y:S01]  /*14d0*/  PLOP3.LUT P1, PT, PT, PT, UP0, 0x80, 0x0 ;  /* 0x000000000000781c */ /* 0x000fe20003f2f008 */
[----:B------:R-:W-:Y:S01]  /*14e0*/  UIMAD.WIDE UR4, UR4, 0x2aaaaaab, URZ ;  /* 0x2aaaaaab040478a5 */ /* 0x000fe2000f8e023f */
[----:B------:R-:W-:Y:S01]  /*14f0*/  IMAD.MOV.U32 R29, RZ, RZ, RZ ;  /* 0x000000ffff1d7224 */ /* 0x000fe200078e00ff */
[----:B------:R-:W-:Y:S01]  /*1500*/  MOV R179, RZ ;  /* 0x000000ff00b37202 */ /* 0x000fe20000000f00 */
[----:B------:R-:W-:Y:S01]  /*1510*/  IMAD.MOV.U32 R6, RZ, RZ, RZ ;  /* 0x000000ffff067224 */ /* 0x000fe200078e00ff */
[----:B------:R-:W-:Y:S01]  /*1520*/  USHF.R.U32.HI UR42, URZ, 0x1f, UR5 ;  /* 0x0000001f3f2a7899 */ /* 0x000fe20008011605 */
[----:B------:R-:W-:-:S03]  /*1530*/  CS2R R4, SRZ ;  /* 0x0000000000047805 */ /* 0x000fc6000001ff00 */
[----:B------:R-:W-:-:S04]  /*1540*/  ULEA.HI.SX32 UR42, UR5, UR42, 0x1c ;  /* 0x0000002a052a7291 */ /* 0x000fc8000f8fe23f */
[----:B------:R-:W-:Y:S08]  /*1550*/  @!P1 BRA `(.L_x_242) ;  /* 0x0000005000149947 */ /* 0x000ff00003800000 */
[----:B------:R-:W0:Y:S01]  /*1560*/  SHFL.IDX PT, R0, R23, RZ, 0x1f ;  /* 0x00001fff17007589 */ /* 0x000e2200000e0000 */
[----:B------:R-:W1:Y:S01]  /*1570*/  S2UR UR7, SR_CgaCtaId ;  /* 0x00000000000779c3 */ /* 0x000e620000008800 */
[----:B------:R-:W-:Y:S01]  /*1580*/  UMOV UR6, 0x400 ;  /* 0x0000040000067882 */ /* 0x000fe20000000000 */
[----:B0-----:R-:W-:Y:S01]  /*1590*/  R2UR UR4, R0 ;  /* 0x00000000000472ca */ /* 0x001fe200000e0000 */
[----:B-1----:R-:W-:-:S04]  /*15a0*/  ULEA UR6, UR7, UR6, 0x18 ;  /* 0x0000000607067291 */ /* 0x002fc8000f8ec03f */
[----:B------:R-:W-:-:S04]  /*15b0*/  UIADD3 UR6, UR6, 0x18400, URZ ;  /* 0x0001840006067890 */ /* 0x000fc8000fffe03f */
[----:B------:R-:W-:-:S04]  /*15c0*/  ULOP3.LUT UP0, URZ, UR6, 0x1bf, URZ, 0xc0, !UPT ;  /* 0x000001bf063f7892 */ /* 0x000fc8000f80c03f */
[----:B------:R-:W-:Y:S02]  /*15d0*/  ULEA.HI UR5, UR4, UR4, URZ, 0x1 ;  /* 0x0000000404057291 */ /* 0x000fe4000f8f083f */
[----:B------:R-:W-:Y:S02]  /*15e0*/  PLOP3.LUT P0, PT, PT, PT, UP0, 0x80, 0x0 ;  /* 0x000000000000781c */ /* 0x000fe40003f0f008 */
[----:B------:R-:W-:-:S04]  /*15f0*/  ULOP3.LUT UR5, UR5, 0x1e, URZ, 0xc0, !UPT ;  /* 0x0000001e05057892 */ /* 0x000fc8000f8ec03f */
[----:B------:R-:W-:-:S04]  /*1600*/  UIADD3 UR5, UR4, -UR5, URZ ;  /* 0x8000000504057290 */ /* 0x000fc8000fffe03f */
[----:B------:R-:W-:-:S04]  /*1610*/  ULEA UR5, UR5, UR6, 0xd ;  /* 0x0000000605057291 */ /* 0x000fc8000f8e683f */
[----:B------:R-:W-:-:S04]  /*1620*/  USHF.R.U32.HI UR5, URZ, 0x4, UR5 ;  /* 0x000000043f057899 */ /* 0x000fc80008011605 */
[----:B------:R-:W-:Y:S01]  /*1630*/  ULOP3.LUT UR48, UR5, 0x3fff, URZ, 0xc0, !UPT ;  /* 0x00003fff05307892 */ /* 0x000fe2000f8ec03f */
[----:B------:R-:W-:Y:S11]  /*1640*/  @!P0 BRA `(.L_x_243) ;  /* 0x0000000000408947 */ /* 0x000ff60003800000 */
[----:B------:R-:W-:Y:S01]  /*1650*/  MOV R0, 0x0 ;  /* 0x0000000000007802 */ /* 0x000fe20000000f00 */
[----:B------:R-:W-:Y:S01]  /*1660*/  ULDC.64 UR4, c[0x4][0x90] ;  /* 0x0100240000047ab9 */ /* 0x000fe20000000a00 */
[----:B------:R-:W-:Y:S01]  /*1670*/  ULDC.64 UR6, c[0x4][0x28] ;  /* 0x01000a0000067ab9 */ /* 0x000fe20000000a00 */
[----:B------:R-:W-:Y:S01]  /*1680*/  IMAD.U32 R4, RZ, RZ, UR4 ;  /* 0x00000004ff047e24 */ /* 0x000fe2000f8e00ff */
[----:B------:R0:W1:Y:S01]  /*1690*/  LDC.64 R14, c[0x4][R0] ;  /* 0x01000000000e7b82 */ /* 0x0000620000000a00 */
[----:B------:R-:W-:Y:S01]  /*16a0*/  IMAD.U32 R5, RZ, RZ, UR5 ;  /* 0x00000005ff057e24 */ /* 0x000fe2000f8e00ff */
[----:B------:R-:W-:Y:S01]  /*16b0*/  ULDC.64 UR4, c[0x4][0x98] ;  /* 0x0100260000047ab9 */ /* 0x000fe20000000a00 */
[----:B------:R-:W-:Y:S02]  /*16c0*/  IMAD.U32 R10, RZ, RZ, UR6 ;  /* 0x00000006ff0a7e24 */ /* 0x000fe4000f8e00ff */
[----:B------:R-:W-:Y:S02]  /*16d0*/  IMAD.U32 R6, RZ, RZ, UR4 ;  /* 0x00000004ff067e24 */ /* 0x000fe4000f8e00ff */
[----:B------:R-:W-:-:S02]  /*16e0*/  IMAD.U32 R7, RZ, RZ, UR5 ;  /* 0x00000005ff077e24 */ /* 0x000fc4000f8e00ff */
[----:B------:R-:W-:Y:S02]  /*16f0*/  IMAD.U32 R11, RZ, RZ, UR7 ;  /* 0x00000007ff0b7e24 */ /* 0x000fe4000f8e00ff */
[----:B------:R-:W-:Y:S02]  /*1700*/  IMAD.MOV.U32 R8, RZ, RZ, 0x70 ;  /* 0x00000070ff087424 */ /* 0x000fe400078e00ff */
[----:B------:R-:W-:Y:S02]  /*1710*/  IMAD.MOV.U32 R12, RZ, RZ, 0x1 ;  /* 0x00000001ff0c7424 */ /* 0x000fe400078e00ff */
[----:B0-----:R-:W-:-:S07]  /*1720*/  IMAD.MOV.U32 R13, RZ, RZ, RZ ;  /* 0x000000ffff0d7224 */ /* 0x001fce00078e00ff */
[----:B------:R-:W-:-:S07]  /*1730*/  LEPC R20, `(.L_x_243) ;  /* 0x000000001014794e */ /* 0x000fce0000000000 */
[----:B-1----:R-:W-:Y:S05]  /*1740*/  CALL.ABS.NOINC R14 ;  /* 0x000000000e007343 */ /* 0x002fea0003c00000 */
.L_x_243:
[----:B------:R-:W0:Y:S01]  /*1750*/  S2R R3, SR_CgaCtaId ;  /* 0x0000000000037919 */ /* 0x000e220000008800 */
[----:B------:R-:W-:Y:S01]  /*1760*/  ULEA.HI UR4, UR39, UR39, URZ, 0x1 ;  /* 0x0000002727047291 */ /* 0x000fe2000f8f083f */
[----:B------:R-:W-:Y:S01]  /*1770*/  MOV R6, 0x400 ;  /* 0x0000040000067802 */ /* 0x000fe20000000f00 */
[----:B------:R-:W-:Y:S02]  /*1780*/  VIADD R9, R22, 0x8 ;  /* 0x0000000816097836 */ /* 0x000fe40000000000 */
[----:B------:R-:W-:-:S04]  /*1790*/  ULOP3.LUT UR4, UR4, 0xfffffffe, URZ, 0xc0, !UPT ;  /* 0xfffffffe04047892 */ /* 0x000fc8000f8ec03f */
[----:B------:R-:W-:-:S06]  /*17a0*/  UIADD3 UR4, UR39, -UR4, URZ ;  /* 0x8000000427047290 */ /* 0x000fcc000fffe03f */
[----:B------:R-:W-:Y:S01]  /*17b0*/  IMAD.U32 R0, RZ, RZ, UR4 ;  /* 0x00000004ff007e24 */ /* 0x000fe2000f8e00ff */
[----:B0-----:R-:W-:-:S04]  /*17c0*/  LEA R6, R3, R6, 0x18 ;  /* 0x0000000603067211 */ /* 0x001fc800078ec0ff */
[----:B------:R-:W-:-:S04]  /*17d0*/  SHF.L.U32 R3, R0, 0x1f, RZ ;  /* 0x0000001f00037819 */ /* 0x000fc800000006ff */
[----:B------:R-:W0:Y:S02]  /*17e0*/  SYNCS.PHASECHK.TRANS64.TRYWAIT P0, [R6+URZ+0x22800], R3 ;  /* 0x02280003060075a7 */ /* 0x000e24000800017f */
[----:B0-----:R-:W-:Y:S05]  /*17f0*/  @!P0 BRA `(.L_x_244) ;  /* 0x000000bc00cc8947 */ /* 0x001fea0003800000 */
.L_x_366:
[----:B------:R-:W-:Y:S01]  /*1800*/  IMAD.U32 R0, RZ, RZ, UR47 ;  /* 0x0000002fff007e24 */ /* 0x000fe2000f8e00ff */
[----:B------:R-:W-:Y:S05]  /*1810*/  WARPSYNC.ALL ;  /* 0x0000000000007948 */ /* 0x000fea0003800000 */
[----:B------:R1:W-:Y:S01]  /*1820*/  BAR.SYNC.DEFER_BLOCKING R9, 0x100 ;  /* 0x000400090000751d */ /* 0x0003e20000010000 */
[----:B------:R-:W-:-:S13]  /*1830*/  ISETP.NE.AND P0, PT, R0, 0x3, PT ;  /* 0x000000030000780c */ /* 0x000fda0003f05270 */
[----:B-1----:R-:W-:Y:S05]  /*1840*/  @!P0 BRA `(.L_x_245) ;  /* 0x0000000000048947 */ /* 0x002fea0003800000 */
[----:B------:R-:W-:Y:S01]  /*1850*/  BPT.TRAP 0x1 ;  /* 0x000000040000795c */ /* 0x000fe20000300000 */
.L_x_245:
[----:B------:R-:W-:Y:S02]  /*1860*/  IMAD.U32 R5, RZ, RZ, UR37 ;  /* 0x00000025ff057e24 */ /* 0x000fe4000f8e00ff */
[----:B------:R-:W-:-:S03]  /*1870*/  IMAD.U32 R10, RZ, RZ, UR38 ;  /* 0x00000026ff0a7e24 */ /* 0x000fc6000f8e00ff */
[----:B------:R-:W-:Y:S02]  /*1880*/  LEA R5, R5, R6, 0x3 ;  /* 0x0000000605057211 */ /* 0x000fe400078e18ff */
[----:B------:R-:W-:-:S04]  /*1890*/  SHF.L.U32 R10, R10, 0x1f, RZ ;  /* 0x0000001f0a0a7819 */ /* 0x000fc800000006ff */
[----:B------:R1:W2:Y:S01]  /*18a0*/  SYNCS.PHASECHK.TRANS64.TRYWAIT P1, [R5+URZ+0x22830], R10 ;  /* 0x0228300a050075a7 */ /* 0x0002a2000802017f */
[----:B------:R-:W-:Y:S05]  /*18b0*/  @!P0 BRA `(.L_x_246) ;  /* 0x0000000000048947 */ /* 0x000fea0003800000 */
[----:B------:R-:W-:Y:S01]  /*18c0*/  BPT.TRAP 0x1 ;  /* 0x000000040000795c */ /* 0x000fe20000300000 */
.L_x_246:
[----:B--2---:R-:W-:Y:S05]  /*18d0*/  @P1 BRA `(.L_x_247) ;  /* 0x0000000000081947 */ /* 0x004fea0003800000 */
[----:B------:R-:W2:Y:S02]  /*18e0*/  SYNCS.PHASECHK.TRANS64.TRYWAIT P1, [R5+URZ+0x22830], R10 ;  /* 0x0228300a050075a7 */ /* 0x000ea4000802017f */
[----:B--2---:R-:W-:Y:S05]  /*18f0*/  @!P1 BRA `(.L_x_248) ;  /* 0x000000bc00a09947 */ /* 0x004fea0003800000 */
.L_x_247:
[----:B------:R-:W-:Y:S01]  /*1900*/  R2UR UR4, R6 ;  /* 0x00000000060472ca */ /* 0x000fe200000e0000 */
[----:B------:R-:W-:Y:S01]  /*1910*/  WARPGROUP.ARRIVE ;  /* 0x00000000000079c5 */ /* 0x000fe20000000000 */
[----:B------:R-:W-:Y:S01]  /*1920*/  UMOV UR5, 0x40000040 ;  /* 0x4000004000057882 */ /* 0x000fe20000000000 */
[----:B------:R-:W-:Y:S01]  /*1930*/  UMOV UR7, 0x40000040 ;  /* 0x4000004000077882 */ /* 0x000fe20000000000 */
[----:B------:R-:W-:Y:S01]  /*1940*/  UMOV UR9, 0x40000040 ;  /* 0x4000004000097882 */ /* 0x000fe20000000000 */
[----:B------:R-:W-:Y:S01]  /*1950*/  UMOV UR11, 0x40000040 ;  /* 0x40000040000b7882 */ /* 0x000fe20000000000 */
[----:B------:R-:W-:Y:S01]  /*1960*/  UMOV UR13, 0x40000040 ;  /* 0x40000040000d7882 */ /* 0x000fe20000000000 */
[----:B------:R-:W-:Y:S01]  /*1970*/  UMOV UR15, 0x40000040 ;  /* 0x40000040000f7882 */ /* 0x000fe20000000000 */
[----:B------:R-:W-:Y:S01]  /*1980*/  UMOV UR17, 0x40000040 ;  /* 0x4000004000117882 */ /* 0x000fe20000000000 */
[----:B------:R-:W-:Y:S01]  /*1990*/  UMOV UR19, 0x40000040 ;  /* 0x4000004000137882 */ /* 0x000fe20000000000 */
[----:B------:R-:W-:Y:S01]  /*19a0*/  P2R R72, PR, RZ, 0x1 ;  /* 0x00000001ff487803 */ /* 0x000fe20000000000 */
[----:B------:R-:W3:Y:S02]  /*19b0*/  S2R R73, SR_TID.X ;  /* 0x0000000000497919 */ /* 0x000ee40000002100 */
[----:B------:R-:W-:-:S04]  /*19c0*/  UIADD3 UR4, UR4, 0x1c400, URZ ;  /* 0x0001c40004047890 */ /* 0x000fc8000fffe03f */
[----:B------:R-:W-:-:S04]  /*19d0*/  USHF.R.U32.HI UR4, URZ, 0x4, UR4 ;  /* 0x000000043f047899 */ /* 0x000fc80008011604 */
[----:B------:R-:W-:-:S04]  /*19e0*/  ULOP3.LUT UR4, UR4, 0x3fff, URZ, 0xc0, !UPT ;  /* 0x00003fff04047892 */ /* 0x000fc8000f8ec03f */
[----:B------:R-:W-:Y:S02]  /*19f0*/  ULOP3.LUT UR20, UR4, 0x10000, URZ, 0xfc, !UPT ;  /* 0x0001000004147892 */ /* 0x000fe4000f8efc3f */
[----:B------:R-:W-:Y:S02]  /*1a00*/  ULOP3.LUT UR4, UR48, 0x10000, URZ, 0xfc, !UPT ;  /* 0x0001000030047892 */ /* 0x000fe4000f8efc3f */
[----:B------:R-:W-:Y:S02]  /*1a10*/  UIMAD UR6, UR37, 0x300, UR20 ;  /* 0x00000300250678a4 */ /* 0x000fe4000f8e0214 */
[----:B------:R-:W-:Y:S02]  /*1a20*/  UIADD3 UR8, UR4, 0x2, URZ ;  /* 0x0000000204087890 */ /* 0x000fe4000fffe03f */
[----:B------:R-:W-:Y:S02]  /*1a30*/  UIADD3 UR10, UR6, 0x2, URZ ;  /* 0x00000002060a7890 */ /* 0x000fe4000fffe03f */
[----:B------:R-:W-:-:S02]  /*1a40*/  UIADD3 UR12, UR4, 0x4, URZ ;  /* 0x00000004040c7890 */ /* 0x000fc4000fffe03f */
[----:B------:R-:W-:Y:S02]  /*1a50*/  UIADD3 UR14, UR6, 0x4, URZ ;  /* 0x00000004060e7890 */ /* 0x000fe4000fffe03f */
[----:B------:R-:W-:Y:S01]  /*1a60*/  HGMMA.64x96x16.F32.BF16 R24, gdesc[UR4], RZ, !UPT, gsb0 ;  /* 0x01600000041879f0 */ /* 0x000fe2000c0018ff */
[----:B------:R-:W-:Y:S02]  /*1a70*/  UIADD3 UR16, UR4, 0x6, URZ ;  /* 0x0000000604107890 */ /* 0x000fe4000fffe03f */
[----:B------:R-:W-:Y:S01]  /*1a80*/  UIADD3 UR18, UR6, 0x6, URZ ;  /* 0x0000000606127890 */ /* 0x000fe2000fffe03f */
        /* <DEDUP_REMOVED lines=42> */
[----:B------:R-:W-:Y:S01]  /*1d30*/  FMUL.FTZ R38, R38, UR7 ;  /* 0x0000000726267c20 */ /* 0x000fe20008410000 */
[----:B------:R-:W-:Y:S01]  /*1d40*/  FMUL.FTZ R48, R48, UR7 ;  /* 0x0000000730307c20 */ /* 0x000fe20008410000 */
[----:B------:R-:W0:Y:S01]  /*1d50*/  MUFU.TANH R28, R28 ;  /* 0x0000001c001c7308 */ /* 0x000e220000002400 */
[----:B----4-:R-:W-:Y:S01]  /*1d60*/  FSEL R24, R24, -INF , P6 ;  /* 0xff80000018187808 */ /* 0x010fe20003000000 */
[----:B------:R-:W-:Y:S01]  /*1d70*/  FMUL.FTZ R39, R39, UR7 ;  /* 0x0000000727277c20 */ /* 0x000fe20008410000 */
[----:B------:R-:W-:Y:S01]  /*1d80*/  FMUL.FTZ R49, R49, UR7 ;  /* 0x0000000731317c20 */ /* 0x000fe20008410000 */
[----:B------:R-:W-:Y:S01]  /*1d90*/  FMUL.FTZ R42, R42, UR7 ;  /* 0x000000072a2a7c20 */ /* 0x000fe20008410000 */
[----:B------:R-:W-:Y:S01]  /*1da0*/  FMUL.FTZ R43, R43, UR7 ;  /* 0x000000072b2b7c20 */ /* 0x000fe20008410000 */
        /* <DEDUP_REMOVED lines=10> */
[----:B------:R-:W5:Y:S01]  /*1e50*/  MUFU.TANH R32, R32 ;  /* 0x0000002000207308 */ /* 0x000f620000002400 */
[----:B0-----:R-:W-:Y:S01]  /*1e60*/  FSEL R28, R28, -INF , P4 ;  /* 0xff8000001c1c7808 */ /* 0x001fe20002000000 */
[----:B------:R-:W-:Y:S01]  /*1e70*/  FMUL.FTZ R51, R51, UR7 ;  /* 0x0000000733337c20 */ /* 0x000fe20008410000 */
[----:B------:R-:W-:Y:S01]  /*1e80*/  FMUL.FTZ R60, R60, UR7 ;  /* 0x000000073c3c7c20 */ /* 0x000fe20008410000 */
[----:B------:R-:W-:Y:S01]  /*1e90*/  FMUL.FTZ R54, R54, UR7 ;  /* 0x0000000736367c20 */ /* 0x000fe20008410000 */
[----:B------:R-:W-:Y:S01]  /*1ea0*/  FMUL.FTZ R61, R61, UR7 ;  /* 0x000000073d3d7c20 */ /* 0x000fe20008410000 */
[----:B------:R-:W-:Y:S01]  /*1eb0*/  FMUL.FTZ R55, R55, UR7 ;  /* 0x0000000737377c20 */ /* 0x000fe20008410000 */
[----:B------:R-:W-:Y:S01]  /*1ec0*/  FMUL.FTZ R64, R64, UR7 ;  /* 0x0000000740407c20 */ /* 0x000fe20008410000 */
[----:B------:R0:W1:Y:S01]  /*1ed0*/  MUFU.TANH R3, R26 ;  /* 0x0000001a00037308 */ /* 0x0000620000002400 */
        /* <DEDUP_REMOVED lines=8> */
[----:B0-----:R-:W-:Y:S01]  /*1f60*/  FMNMX.FTZ R26, R28, R7, !PT ;  /* 0x000000071c1a7209 */ /* 0x001fe20007810000 */
[----:B------:R-:W-:Y:S01]  /*1f70*/  FMUL.FTZ R63, R63, UR7 ;  /* 0x000000073f3f7c20 */ /* 0x000fe20008410000 */
[----:B-----5:R-:W-:Y:S01]  /*1f80*/  FSEL R32, R32, -INF , P1 ;  /* 0xff80000020207808 */ /* 0x020fe20000800000 */
[----:B------:R-:W-:Y:S01]  /*1f90*/  FMUL.FTZ R66, R66, UR7 ;  /* 0x0000000742427c20 */ /* 0x000fe20008410000 */
[----:B------:R-:W-:Y:S01]  /*1fa0*/  FMNMX.FTZ R7, R29, R26, !PT ;  /* 0x0000001a1d077209 */ /* 0x000fe20007810000 */
[----:B------:R-:W-:Y:S01]  /*1fb0*/  FMUL.FTZ R67, R67, UR7 ;  /* 0x0000000743437c20 */ /* 0x000fe20008410000 */
[----:B------:R-:W-:Y:S01]  /*1fc0*/  FMUL.FTZ R70, R70, UR7 ;  /* 0x0000000746467c20 */ /* 0x000fe20008410000 */
[----:B------:R-:W0:Y:S01]  /*1fd0*/  MUFU.TANH R4, R27 ;  /* 0x0000001b00047308 */ /* 0x000e220000002400 */
[----:B-1----:R-:W-:Y:S01]  /*1fe0*/  FSEL R3, R3, -INF , P6 ;  /* 0xff80000003037808 */ /* 0x002fe20003000000 */
[----:B------:R-:W-:Y:S01]  /*1ff0*/  FMUL.FTZ R71, R71, UR7 ;  /* 0x0000000747477c20 */ /* 0x000fe20008410000 */
[----:B------:R-:W-:-:S02]  /*2000*/  ISETP.GT.AND P6, PT, R0, 0x18, PT ;  /* 0x000000180000780c */ /* 0x000fc40003fc4270 */
[----:B------:R-:W-:-:S03]  /*2010*/  FMNMX.FTZ R26, R32, R7, !PT ;  /* 0x00000007201a7209 */ /* 0x000fc60007810000 */
[----:B------:R-:W1:Y:S01]  /*2020*/  MUFU.TANH R36, R36 ;  /* 0x0000002400247308 */ /* 0x000e620000002400 */
[----:B----4-:R-:W-:-:S04]  /*2030*/  FSEL R33, R33, -INF , P2 ;  /* 0xff80000021217808 */ /* 0x010fc80001000000 */
[----:B------:R-:W-:-:S03]  /*2040*/  FMNMX.FTZ R7, R33, R26, !PT ;  /* 0x0000001a21077209 */ /* 0x000fc60007810000 */
[----:B------:R-:W4:Y:S01]  /*2050*/  MUFU.TANH R8, R30 ;  /* 0x0000001e00087308 */ /* 0x000f220000002400 */
[----:B0-----:R-:W-:Y:S02]  /*2060*/  FSEL R4, R4, -INF , P5 ;  /* 0xff80000004047808 */ /* 0x001fe40002800000 */
[----:B------:R-:W-:-:S05]  /*2070*/  ISETP.GT.AND P5, PT, R0, 0x19, PT ;  /* 0x000000190000780c */ /* 0x000fca0003fa4270 */
[----:B------:R-:W0:Y:S01]  /*2080*/  MUFU.TANH R37, R37 ;  /* 0x0000002500257308 */ /* 0x000e220000002400 */
[----:B-1----:R-:W-:-:S04]  /*2090*/  FSEL R36, R36, -INF , P6 ;  /* 0xff80000024247808 */ /* 0x002fc80003000000 */
[----:B------:R-:W-:-:S03]  /*20a0*/  FMNMX.FTZ R26, R36, R7, !PT ;  /* 0x00000007241a7209 */ /* 0x000fc60007810000 */
[----:B------:R-:W1:Y:S01]  /*20b0*/  MUFU.TANH R11, R31 ;  /* 0x0000001f000b7308 */ /* 0x000e620000002400 */
[----:B----4-:R-:W-:Y:S02]  /*20c0*/  FSEL R8, R8, -INF , P4 ;  /* 0xff80000008087808 */ /* 0x010fe40002000000 */
[----:B------:R-:W-:-:S05]  /*20d0*/  ISETP.GT.AND P4, PT, R0, 0x20, PT ;  /* 0x000000200000780c */ /* 0x000fca0003f84270 */
[----:B------:R-:W4:Y:S01]  /*20e0*/  MUFU.TANH R40, R40 ;  /* 0x0000002800287308 */ /* 0x000f220000002400 */
[----:B0-----:R-:W-:-:S04]  /*20f0*/  FSEL R37, R37, -INF , P5 ;  /* 0xff80000025257808 */ /* 0x001fc80002800000 */
[----:B------:R-:W-:-:S03]  /*2100*/  FMNMX.FTZ R7, R37, R26, !PT ;  /* 0x0000001a25077209 */ /* 0x000fc60007810000 */
[----:B------:R-:W0:Y:S01]  /*2110*/  MUFU.TANH R12, R34 ;  /* 0x00000022000c7308 */ /* 0x000e220000002400 */
[----:B-1----:R-:W-:Y:S02]  /*2120*/  FSEL R11, R11, -INF , P3 ;  /* 0xff8000000b0b7808 */ /* 0x002fe40001800000 */
[----:B------:R-:W-:-:S05]  /*2130*/  ISETP.GT.AND P3, PT, R0, 0x21, PT ;  /* 0x000000210000780c */ /* 0x000fca0003f64270 */
        /* <DEDUP_REMOVED lines=88> */
[----:B-1----:R-:W-:-:S04]  /*26c0*/  FSEL R69, R69, -INF , P1 ;  /* 0xff80000045457808 */ /* 0x002fc80000800000 */
[----:B------:R-:W-:-:S03]  /*26d0*/  FMNMX.FTZ R7, R69, R0, !PT ;  /* 0x0000000045077209 */ /* 0x000fc60007810000 */
[----:B------:R-:W1:Y:S01]  /*26e0*/  MUFU.TANH R66, R66 ;  /* 0x0000004200427308 */ /* 0x000e620000002400 */
[----:B----4-:R-:W-:Y:S01]  /*26f0*/  FSEL R62, R62, -INF , P6 ;  /* 0xff8000003e3e7808 */ /* 0x010fe20003000000 */
[----:B------:R-:W4:Y:S06]  /*2700*/  SHFL.BFLY PT, R0, R7, 0x2, 0x1f ;  /* 0x0c401f0007007f89 */ /* 0x000f2c00000e0000 */
[----:B------:R-:W5:Y:S01]  /*2710*/  MUFU.TANH R67, R67 ;  /* 0x0000004300437308 */ /* 0x000f620000002400 */
[----:B0-----:R-:W-:-:S07]  /*2720*/  FSEL R63, R63, -INF , P5 ;  /* 0xff8000003f3f7808 */ /* 0x001fce0002800000 */
[----:B------:R-:W0:Y:S01]  /*2730*/  MUFU.TANH R70, R70 ;  /* 0x0000004600467308 */ /* 0x000e220000002400 */
[----:B-1----:R-:W-:-:S07]  /*2740*/  FSEL R66, R66, -INF , P4 ;  /* 0xff80000042427808 */ /* 0x002fce0002000000 */
[----:B------:R-:W1:Y:S01]  /*2750*/  MUFU.TANH R71, R71 ;  /* 0x0000004700477308 */ /* 0x000e620000002400 */
[----:B-----5:R-:W-:Y:S02]  /*2760*/  FSEL R67, R67, -INF , P3 ;  /* 0xff80000043437808 */ /* 0x020fe40001800000 */
[----:B----4-:R-:W-:Y:S02]  /*2770*/  FMNMX.FTZ R21, R7, R0, !PT ;  /* 0x0000000007157209 */ /* 0x010fe40007810000 */
[----:B------:R-:W-:-:S03]  /*2780*/  FMNMX.FTZ R7, R3, R4, !PT ;  /* 0x0000000403077209 */ /* 0x000fc60007810000 */
[----:B------:R-:W4:Y:S01]  /*2790*/  SHFL.BFLY PT, R0, R21, 0x1, 0x1f ;  /* 0x0c201f0015007f89 */ /* 0x000f2200000e0000 */
[----:B0-----:R-:W-:Y:S02]  /*27a0*/  FSEL R70, R70, -INF , P2 ;  /* 0xff80000046467808 */ /* 0x001fe40001000000 */
[----:B-1----:R-:W-:Y:S02]  /*27b0*/  FSEL R71, R71, -INF , P1 ;  /* 0xff80000047477808 */ /* 0x002fe40000800000 */
[----:B----4-:R-:W-:-:S04]  /*27c0*/  FMNMX.FTZ R0, R21, R0, !PT ;  /* 0x0000000015007209 */ /* 0x010fc80007810000 */
[C---:B------:R-:W-:Y:S01]  /*27d0*/  FSETP.NEU.FTZ.AND P0, PT, R0.reuse, -INF , PT ;  /* 0xff8000000000780b */ /* 0x040fe20003f1d000 */
[----:B------:R-:W-:-:S05]  /*27e0*/  FMUL.FTZ R26, R0, UR10 ;  /* 0x0000000a001a7c20 */ /* 0x000fca0008410000 */
[----:B------:R-:W-:Y:S02]  /*27f0*/  FSEL R27, R26, RZ, P0 ;  /* 0x000000ff1a1b7208 */ /* 0x000fe40000000000 */
[----:B------:R-:W-:Y:S02]  /*2800*/  FMNMX.FTZ R26, R8, R7, !PT ;  /* 0x00000007081a7209 */ /* 0x000fe40007810000 */
[----:B------:R-:W-:Y:S01]  /*2810*/  ISETP.NE.AND P0, PT, R72, RZ, PT ;  /* 0x000000ff4800720c */ /* 0x000fe20003f05270 */
[--C-:B------:R-:W-:Y:S01]  /*2820*/  FFMA.FTZ R21, R24, UR10, -R27.reuse ;  /* 0x0000000a18157c23 */ /* 0x100fe2000801081b */
[----:B------:R-:W-:Y:S01]  /*2830*/  FMNMX.FTZ R7, R11, R26, !PT ;  /* 0x0000001a0b077209 */ /* 0x000fe20007810000 */
[--C-:B------:R-:W-:Y:S01]  /*2840*/  FFMA.FTZ R25, R25, UR10, -R27.reuse ;  /* 0x0000000a19197c23 */ /* 0x100fe2000801081b */
[--C-:B------:R-:W-:Y:S01]  /*2850*/  FFMA.FTZ R28, R28, UR10, -R27.reuse ;  /* 0x0000000a1c1c7c23 */ /* 0x100fe2000801081b */
[----:B------:R-:W-:Y:S01]  /*2860*/  MUFU.EX2 R152, R21 ;  /* 0x0000001500987308 */ /* 0x000fe20000000800 */
[----:B------:R-:W-:Y:S01]  /*2870*/  FMNMX.FTZ R24, R12, R7, !PT ;  /* 0x000000070c187209 */ /* 0x000fe20007810000 */
[--C-:B------:R-:W-:Y:S01]  /*2880*/  FFMA.FTZ R29, R29, UR10, -R27.reuse ;  /* 0x0000000a1d1d7c23 */ /* 0x100fe2000801081b */
[--C-:B------:R-:W-:Y:S01]  /*2890*/  FFMA.FTZ R32, R32, UR10, -R27.reuse ;  /* 0x0000000a20207c23 */ /* 0x100fe2000801081b */
        /* <DEDUP_REMOVED lines=20> */
[----:B------:R-:W0:Y:S01]  /*29e0*/  MUFU.EX2 R29, R29 ;  /* 0x0000001d001d7308 */ /* 0x000e220000000800 */
        /* <DEDUP_REMOVED lines=9> */
[----:B------:R-:W-:-:S03]  /*2a80*/  FFMA.FTZ R27, R69, UR10, -R27 ;  /* 0x0000000a451b7c23 */ /* 0x000fc6000801081b */
[----:B------:R-:W-:-:S03]  /*2a90*/  FMNMX.FTZ R7, R51, R24, !PT ;  /* 0x0000001833077209 */ /* 0x000fc60007810000 */
[----:B------:R-:W1:Y:S01]  /*2aa0*/  MUFU.EX2 R33, R33 ;  /* 0x0000002100217308 */ /* 0x000e620000000800 */
[----:B------:R-:W-:Y:S02]  /*2ab0*/  FMNMX.FTZ R24, R54, R7, !PT ;  /* 0x0000000736187209 */ /* 0x000fe40007810000 */
[----:B0-----:R-:W-:Y:S02]  /*2ac0*/  F2FP.BF16.F32.PACK_AB R154, R29, R28 ;  /* 0x0000001c1d9a723e */ /* 0x001fe400000010ff */
[----:B------:R-:W-:-:S03]  /*2ad0*/  FMNMX.FTZ R7, R55, R24, !PT ;  /* 0x0000001837077209 */ /* 0x000fc60007810000 */
[----:B------:R-:W-:Y:S01]  /*2ae0*/  MUFU.EX2 R36, R36 ;  /* 0x0000002400247308 */ /* 0x000fe20000000800 */
[----:B------:R-:W-:-:S04]  /*2af0*/  FMNMX.FTZ R24, R58, R7, !PT ;  /* 0x000000073a187209 */ /* 0x000fc80007810000 */
[----:B------:R-:W-:-:S03]  /*2b00*/  FMNMX.FTZ R7, R59, R24, !PT ;  /* 0x000000183b077209 */ /* 0x000fc60007810000 */
[----:B------:R-:W0:Y:S01]  /*2b10*/  MUFU.EX2 R37, R37 ;  /* 0x0000002500257308 */ /* 0x000e220000000800 */
[----:B------:R-:W-:Y:S02]  /*2b20*/  FMNMX.FTZ R24, R62, R7, !PT ;  /* 0x000000073e187209 */ /* 0x000fe40007810000 */
[----:B-1----:R-:W-:Y:S02]  /*2b30*/  F2FP.BF16.F32.PACK_AB R156, R33, R32 ;  /* 0x00000020219c723e */ /* 0x002fe400000010ff */
[----:B------:R-:W-:-:S03]  /*2b40*/  FMNMX.FTZ R7, R63, R24, !PT ;  /* 0x000000183f077209 */ /* 0x000fc60007810000 */
[----:B------:R-:W-:Y:S01]  /*2b50*/  MUFU.EX2 R40, R40 ;  /* 0x0000002800287308 */ /* 0x000fe20000000800 */
[----:B------:R-:W-:-:S04]  /*2b60*/  FMNMX.FTZ R24, R66, R7, !PT ;  /* 0x0000000742187209 */ /* 0x000fc80007810000 */
[----:B------:R-:W-:-:S03]  /*2b70*/  FMNMX.FTZ R7, R67, R24, !PT ;  /* 0x0000001843077209 */ /* 0x000fc60007810000 */
[----:B------:R-:W1:Y:S01]  /*2b80*/  MUFU.EX2 R41, R41 ;  /* 0x0000002900297308 */ /* 0x000e620000000800 */
[----:B------:R-:W-:Y:S02]  /*2b90*/  FMNMX.FTZ R24, R70, R7, !PT ;  /* 0x0000000746187209 */ /* 0x000fe40007810000 */
[----:B0-----:R-:W-:Y:S02]  /*2ba0*/  F2FP.BF16.F32.PACK_AB R158, R37, R36 ;  /* 0x00000024259e723e */ /* 0x001fe400000010ff */
[----:B------:R-:W-:-:S03]  /*2bb0*/  FMNMX.FTZ R24, R71, R24, !PT ;  /* 0x0000001847187209 */ /* 0x000fc60007810000 */
[----:B------:R-:W-:Y:S02]  /*2bc0*/  MUFU.EX2 R44, R44 ;  /* 0x0000002c002c7308 */ /* 0x000fe40000000800 */
[----:B------:R-:W0:Y:S06]  /*2bd0*/  SHFL.BFLY PT, R7, R24, 0x2, 0x1f ;  /* 0x0c401f0018077f89 */ /* 0x000e2c00000e0000 */
[----:B------:R-:W4:Y:S01]  /*2be0*/  MUFU.EX2 R45, R45 ;  /* 0x0000002d002d7308 */ /* 0x000f220000000800 */
[----:B-1----:R-:W-:-:S07]  /*2bf0*/  F2FP.BF16.F32.PACK_AB R160, R41, R40 ;  /* 0x0000002829a0723e */ /* 0x002fce00000010ff */
[----:B------:R-:W-:Y:S08]  /*2c00*/  MUFU.EX2 R48, R48 ;  /* 0x0000003000307308 */ /* 0x000ff00000000800 */
[----:B------:R-:W1:Y:S01]  /*2c10*/  MUFU.EX2 R49, R49 ;  /* 0x0000003100317308 */ /* 0x000e620000000800 */
[----:B----4-:R-:W-:Y:S02]  /*2c20*/  F2FP.BF16.F32.PACK_AB R162, R45, R44 ;  /* 0x0000002c2da2723e */ /* 0x010fe400000010ff */
[----:B0-----:R-:W-:-:S05]  /*2c30*/  FMNMX.FTZ R21, R24, R7, !PT ;  /* 0x0000000718157209 */ /* 0x001fca0007810000 */
[----:B------:R-:W0:Y:S01]  /*2c40*/  SHFL.BFLY PT, R24, R21, 0x1, 0x1f ;  /* 0x0c201f0015187f89 */ /* 0x000e2200000e0000 */
[----:B------:R-:W-:Y:S08]  /*2c50*/  MUFU.EX2 R52, R52 ;  /* 0x0000003400347308 */ /* 0x000ff00000000800 */
[----:B------:R-:W4:Y:S01]  /*2c60*/  MUFU.EX2 R53, R53 ;  /* 0x0000003500357308 */ /* 0x000f220000000800 */
[----:B-1----:R-:W-:-:S07]  /*2c70*/  F2FP.BF16.F32.PACK_AB R164, R49, R48 ;  /* 0x0000003031a4723e */ /* 0x002fce00000010ff */
[----:B------:R-:W-:Y:S01]  /*2c80*/  MUFU.EX2 R56, R56 ;  /* 0x0000003800387308 */ /* 0x000fe20000000800 */
[----:B0-----:R-:W-:-:S07]  /*2c90*/  FMNMX.FTZ R7, R21, R24, !PT ;  /* 0x0000001815077209 */ /* 0x001fce0007810000 */
[----:B------:R-:W-:Y:S01]  /*2ca0*/  MUFU.EX2 R57, R57 ;  /* 0x0000003900397308 */ /* 0x000fe20000000800 */
[----:B----4-:R-:W-:Y:S02]  /*2cb0*/  F2FP.BF16.F32.PACK_AB R166, R53, R52 ;  /* 0x0000003435a6723e */ /* 0x010fe400000010ff */
[C---:B------:R-:W-:Y:S01]  /*2cc0*/  FSETP.NEU.FTZ.AND P1, PT, R7.reuse, -INF , PT ;  /* 0xff8000000700780b */ /* 0x040fe20003f3d000 */
[----:B------:R-:W-:-:S04]  /*2cd0*/  FMUL.FTZ R21, R7, UR10 ;  /* 0x0000000a07157c20 */ /* 0x000fc80008410000 */
[----:B------:R-:W-:Y:S01]  /*2ce0*/  MUFU.EX2 R60, R60 ;  /* 0x0000003c003c7308 */ /* 0x000fe20000000800 */
[----:B------:R-:W-:Y:S02]  /*2cf0*/  FSEL R21, R21, RZ, P1 ;  /* 0x000000ff15157208 */ /* 0x000fe40000800000 */
[----:B---3--:R-:W-:-:S03]  /*2d00*/  LOP3.LUT P1, RZ, R73, 0x7f, RZ, 0xc0, !PT ;  /* 0x0000007f49ff7812 */ /* 0x008fc6000782c0ff */
[--C-:B------:R-:W-:Y:S01]  /*2d10*/  FFMA.FTZ R3, R3, UR10, -R21.reuse ;  /* 0x0000000a03037c23 */ /* 0x100fe20008010815 */
[--C-:B------:R-:W-:Y:S01]  /*2d20*/  FFMA.FTZ R4, R4, UR10, -R21.reuse ;  /* 0x0000000a04047c23 */ /* 0x100fe20008010815 */
[--C-:B------:R-:W-:Y:S01]  /*2d30*/  FFMA.FTZ R8, R8, UR10, -R21.reuse ;  /* 0x0000000a08087c23 */ /* 0x100fe20008010815 */
        /* <DEDUP_REMOVED lines=8> */
[----:B------:R-:W-:Y:S01]  /*2dc0*/  FFMA.FTZ R46, R46, UR10, -R21 ;  /* 0x0000000a2e2e7c23 */ /* 0x000fe20008010815 */
[----:B------:R1:W3:Y:S01]  /*2dd0*/  MUFU.EX2 R24, R4 ;  /* 0x0000000400187308 */ /* 0x0002e20000000800 */
[----:B0-----:R-:W-:Y:S01]  /*2de0*/  FADD.FTZ R3, R152, R25 ;  /* 0x0000001998037221 */ /* 0x001fe20000010000 */
[--C-:B------:R-:W-:Y:S01]  /*2df0*/  FFMA.FTZ R47, R47, UR10, -R21.reuse ;  /* 0x0000000a2f2f7c23 */ /* 0x100fe20008010815 */
[--C-:B------:R-:W-:Y:S01]  /*2e00*/  FFMA.FTZ R50, R50, UR10, -R21.reuse ;  /* 0x0000000a32327c23 */ /* 0x100fe20008010815 */
[--C-:B------:R-:W-:Y:S01]  /*2e10*/  FFMA.FTZ R51, R51, UR10, -R21.reuse ;  /* 0x0000000a33337c23 */ /* 0x100fe20008010815 */
[--C-:B------:R-:W-:Y:S01]  /*2e20*/  FFMA.FTZ R54, R54, UR10, -R21.reuse ;  /* 0x0000000a36367c23 */ /* 0x100fe20008010815 */
[--C-:B------:R-:W-:Y:S01]  /*2e30*/  FFMA.FTZ R55, R55, UR10, -R21.reuse ;  /* 0x0000000a37377c23 */ /* 0x100fe20008010815 */
[----:B------:R-:W-:Y:S01]  /*2e40*/  FFMA.FTZ R58, R58, UR10, -R21 ;  /* 0x0000000a3a3a7c23 */ /* 0x000fe20008010815 */
[----:B------:R0:W4:Y:S01]  /*2e50*/  MUFU.EX2 R155, R8 ;  /* 0x00000008009b7308 */ /* 0x0001220000000800 */
[----:B-1----:R-:W-:Y:S01]  /*2e60*/  FADD.FTZ R4, R28, R3 ;  /* 0x000000031c047221 */ /* 0x002fe20000010000 */
[--C-:B------:R-:W-:Y:S01]  /*2e70*/  FFMA.FTZ R59, R59, UR10, -R21.reuse ;  /* 0x0000000a3b3b7c23 */ /* 0x100fe20008010815 */
[--C-:B------:R-:W-:Y:S01]  /*2e80*/  FFMA.FTZ R62, R62, UR10, -R21.reuse ;  /* 0x0000000a3e3e7c23 */ /* 0x100fe20008010815 */
[--C-:B------:R-:W-:Y:S01]  /*2e90*/  FFMA.FTZ R63, R63, UR10, -R21.reuse ;  /* 0x0000000a3f3f7c23 */ /* 0x100fe20008010815 */
[----:B------:R-:W-:Y:S01]  /*2ea0*/  FADD.FTZ R3, R29, R4 ;  /* 0x000000041d037221 */ /* 0x000fe20000010000 */
[--C-:B------:R-:W-:Y:S01]  /*2eb0*/  FFMA.FTZ R66, R66, UR10, -R21.reuse ;  /* 0x0000000a42427c23 */ /* 0x100fe20008010815 */
[----:B------:R-:W-:Y:S01]  /*2ec0*/  FFMA.FTZ R67, R67, UR10, -R21 ;  /* 0x0000000a43437c23 */ /* 0x000fe20008010815 */
[----:B------:R1:W5:Y:S01]  /*2ed0*/  MUFU.EX2 R26, R11 ;  /* 0x0000000b001a7308 */ /* 0x0003620000000800 */
[----:B0-----:R-:W-:Y:S01]  /*2ee0*/  FADD.FTZ R8, R32, R3 ;  /* 0x0000000320087221 */ /* 0x001fe20000010000 */
[----:B---3--:R-:W-:Y:S01]  /*2ef0*/  FADD.FTZ R4, R153, R24 ;  /* 0x0000001899047221 */ /* 0x008fe20000010000 */
[--C-:B------:R-:W-:Y:S01]  /*2f00*/  FFMA.FTZ R70, R70, UR10, -R21.reuse ;  /* 0x0000000a46467c23 */ /* 0x100fe20008010815 */
[----:B------:R-:W-:Y:S01]  /*2f10*/  FFMA.FTZ R21, R71, UR10, -R21 ;  /* 0x0000000a47157c23 */ /* 0x000fe20008010815 */
[----:B------:R-:W-:-:S02]  /*2f20*/  F2FP.BF16.F32.PACK_AB R153, R24, R153 ;  /* 0x000000991899723e */ /* 0x000fc400000010ff */
[----:B------:R-:W-:Y:S01]  /*2f30*/  F2FP.BF16.F32.PACK_AB R152, R25, R152 ;  /* 0x000000981998723e */ /* 0x000fe200000010ff */
[----:B------:R-:W0:Y:S01]  /*2f40*/  MUFU.EX2 R12, R12 ;  /* 0x0000000c000c7308 */ /* 0x000e220000000800 */
[----:B-1----:R-:W-:Y:S01]  /*2f50*/  FADD.FTZ R11, R33, R8 ;  /* 0x00000008210b7221 */ /* 0x002fe20000010000 */
[----:B----4-:R-:W-:Y:S01]  /*2f60*/  FADD.FTZ R3, R155, R4 ;  /* 0x000000049b037221 */ /* 0x010fe20000010000 */
[----:B------:R-:W-:Y:S02]  /*2f70*/  IADD3 R8, -R22, 0xb, RZ ;  /* 0x0000000b16087810 */ /* 0x000fe40007ffe1ff */
[----:B------:R-:W-:Y:S01]  /*2f80*/  FADD.FTZ R4, R36, R11 ;  /* 0x0000000b24047221 */ /* 0x000fe20000010000 */
[----:B------:R-:W-:Y:S02]  /*2f90*/  F2FP.BF16.F32.PACK_AB R168, R57, R56 ;  /* 0x0000003839a8723e */ /* 0x000fe400000010ff */
[----:B------:R-:W1:Y:S01]  /*2fa0*/  MUFU.EX2 R13, R13 ;  /* 0x0000000d000d7308 */ /* 0x000e620000000800 */
[C---:B-----5:R-:W-:Y:S01]  /*2fb0*/  FADD.FTZ R11, R26.reuse, R3 ;  /* 0x000000031a0b7221 */ /* 0x060fe20000010000 */
[----:B------:R-:W-:Y:S01]  /*2fc0*/  FADD.FTZ R31, R37, R4 ;  /* 0x00000004251f7221 */ /* 0x000fe20000010000 */
[----:B------:R-:W-:Y:S01]  /*2fd0*/  @!P1 VIADD R3, R5, 0x22840 ;  /* 0x0002284005039836 */ /* 0x000fe20000000000 */
[----:B------:R-:W-:-:S02]  /*2fe0*/  F2FP.BF16.F32.PACK_AB R155, R26, R155 ;  /* 0x0000009b1a9b723e */ /* 0x000fc400000010ff */
[----:B------:R-:W-:Y:S02]  /*2ff0*/  FADD.FTZ R30, R40, R31 ;  /* 0x0000001f281e7221 */ /* 0x000fe40000010000 */
[----:B------:R-:W3:Y:S01]  /*3000*/  MUFU.EX2 R14, R14 ;  /* 0x0000000e000e7308 */ /* 0x000ee20000000800 */
[----:B0-----:R-:W-:Y:S01]  /*3010*/  FADD.FTZ R4, R12, R11 ;  /* 0x0000000b0c047221 */ /* 0x001fe20000010000 */
[----:B------:R-:W-:Y:S01]  /*3020*/  @!P1 PRMT R3, RZ, 0x654, R3 ;  /* 0x00000654ff039816 */ /* 0x000fe20000000003 */
[----:B------:R0:W-:Y:S06]  /*3030*/  BAR.ARV R8, 0x100 ;  /* 0x000400080000751d */ /* 0x0001ec0000002000 */
[----:B------:R-:W4:Y:S01]  /*3040*/  MUFU.EX2 R15, R15 ;  /* 0x0000000f000f7308 */ /* 0x000f220000000800 */
[----:B-1----:R-:W-:Y:S01]  /*3050*/  FADD.FTZ R11, R13, R4 ;  /* 0x000000040d0b7221 */ /* 0x002fe20000010000 */
[----:B------:R1:W-:Y:S01]  /*3060*/  @!P1 SYNCS.ARRIVE.TRANS64.RED.A1T0 RZ, [R3+URZ], RZ ;  /* 0x000000ff03ff99a7 */ /* 0x0003e2000810043f */
[----:B------:R-:W-:Y:S01]  /*3070*/  FADD.FTZ R31, R41, R30 ;  /* 0x0000001e291f7221 */ /* 0x000fe20000010000 */
[----:B------:R-:W-:-:S03]  /*3080*/  F2FP.BF16.F32.PACK_AB R157, R13, R12 ;  /* 0x0000000c0d9d723e */ /* 0x000fc600000010ff */
[----:B------:R-:W-:Y:S01]  /*3090*/  FADD.FTZ R30, R44, R31 ;  /* 0x0000001f2c1e7221 */ /* 0x000fe20000010000 */
[----:B------:R-:W5:Y:S01]  /*30a0*/  MUFU.EX2 R20, R20 ;  /* 0x0000001400147308 */ /* 0x000f620000000800 */
[----:B---3--:R-:W-:Y:S02]  /*30b0*/  FADD.FTZ R4, R14, R11 ;  /* 0x0000000b0e047221 */ /* 0x008fe40000010000 */
[----:B------:R-:W-:-:S04]  /*30c0*/  FADD.FTZ R31, R45, R30 ;  /* 0x0000001e2d1f7221 */ /* 0x000fc80000010000 */
[----:B------:R-:W-:Y:S01]  /*30d0*/  FADD.FTZ R30, R48, R31 ;  /* 0x0000001f301e7221 */ /* 0x000fe20000010000 */
[----:B------:R-:W1:Y:S01]  /*30e0*/  MUFU.EX2 R43, R43 ;  /* 0x0000002b002b7308 */ /* 0x000e620000000800 */
[C---:B----4-:R-:W-:Y:S01]  /*30f0*/  FADD.FTZ R11, R15.reuse, R4 ;  /* 0x000000040f0b7221 */ /* 0x050fe20000010000 */
[----:B------:R-:W-:-:S06]  /*3100*/  F2FP.BF16.F32.PACK_AB R159, R15, R14 ;  /* 0x0000000e0f9f723e */ /* 0x000fcc00000010ff */
[----:B------:R-:W3:Y:S01]  /*3110*/  MUFU.EX2 R46, R46 ;  /* 0x0000002e002e7308 */ /* 0x000ee20000000800 */
[----:B-----5:R-:W-:Y:S01]  /*3120*/  FADD.FTZ R4, R20, R11 ;  /* 0x0000000b14047221 */ /* 0x020fe20000010000 */
[----:B------:R-:W-:-:S04]  /*3130*/  FADD.FTZ R11, R49, R30 ;  /* 0x0000001e310b7221 */ /* 0x000fc80000010000 */
[----:B------:R-:W-:Y:S02]  /*3140*/  FADD.FTZ R30, R52, R11 ;  /* 0x0000000b341e7221 */ /* 0x000fe40000010000 */
[----:B------:R-:W4:Y:S01]  /*3150*/  MUFU.EX2 R47, R47 ;  /* 0x0000002f002f7308 */ /* 0x000f220000000800 */
[----:B-1----:R-:W-:Y:S01]  /*3160*/  FADD.FTZ R3, R43, R4 ;  /* 0x000000042b037221 */ /* 0x002fe20000010000 */
[----:B------:R-:W-:Y:S01]  /*3170*/  FADD.FTZ R11, R53, R30 ;  /* 0x0000001e350b7221 */ /* 0x000fe20000010000 */
[----:B------:R-:W-:-:S03]  /*3180*/  F2FP.BF16.F32.PACK_AB R161, R43, R20 ;  /* 0x000000142ba1723e */ /* 0x000fc600000010ff */
[----:B------:R-:W-:Y:S02]  /*3190*/  FADD.FTZ R30, R56, R11 ;  /* 0x0000000b381e7221 */ /* 0x000fe40000010000 */
[----:B------:R-:W1:Y:S01]  /*31a0*/  MUFU.EX2 R50, R50 ;  /* 0x0000003200327308 */ /* 0x000e620000000800 */
[----:B---3--:R-:W-:Y:S01]  /*31b0*/  FADD.FTZ R4, R46, R3 ;  /* 0x000000032e047221 */ /* 0x008fe20000010000 */
[----:B------:R-:W-:-:S04]  /*31c0*/  FADD.FTZ R11, R57, R30 ;  /* 0x0000001e390b7221 */ /* 0x000fc80000010000 */
[----:B------:R-:W-:Y:S02]  /*31d0*/  FADD.FTZ R28, R60, R11 ;  /* 0x0000000b3c1c7221 */ /* 0x000fe40000010000 */
[----:B------:R-:W3:Y:S01]  /*31e0*/  MUFU.EX2 R51, R51 ;  /* 0x0000003300337308 */ /* 0x000ee20000000800 */
[C---:B----4-:R-:W-:Y:S01]  /*31f0*/  FADD.FTZ R3, R47.reuse, R4 ;  /* 0x000000042f037221 */ /* 0x050fe20000010000 */
[----:B------:R-:W-:-:S06]  /*3200*/  F2FP.BF16.F32.PACK_AB R163, R47, R46 ;  /* 0x0000002e2fa3723e */ /* 0x000fcc00000010ff */
[----:B------:R-:W4:Y:S01]  /*3210*/  MUFU.EX2 R54, R54 ;  /* 0x0000003600367308 */ /* 0x000f220000000800 */
[----:B-1----:R-:W-:-:S07]  /*3220*/  FADD.FTZ R4, R50, R3 ;  /* 0x0000000332047221 */ /* 0x002fce0000010000 */
[----:B------:R-:W1:Y:S01]  /*3230*/  MUFU.EX2 R55, R55 ;  /* 0x0000003700377308 */ /* 0x000e620000000800 */
[C---:B---3--:R-:W-:Y:S01]  /*3240*/  FADD.FTZ R3, R51.reuse, R4 ;  /* 0x0000000433037221 */ /* 0x048fe20000010000 */
[----:B------:R-:W-:-:S06]  /*3250*/  F2FP.BF16.F32.PACK_AB R165, R51, R50 ;  /* 0x0000003233a5723e */ /* 0x000fcc00000010ff */
[----:B------:R-:W3:Y:S01]  /*3260*/  MUFU.EX2 R58, R58 ;  /* 0x0000003a003a7308 */ /* 0x000ee20000000800 */
[----:B----4-:R-:W-:-:S07]  /*3270*/  FADD.FTZ R4, R54, R3 ;  /* 0x0000000336047221 */ /* 0x010fce0000010000 */
        /* <DEDUP_REMOVED lines=29> */
[----:B----4-:R-:W-:Y:S01]  /*3450*/  FADD.FTZ R12, R70, R3 ;  /* 0x00000003460c7221 */ /* 0x010fe20000010000 */
[C---:B-1----:R-:W-:Y:S01]  /*3460*/  FADD.FTZ R4, R27.reuse, R28 ;  /* 0x0000001c1b047221 */ /* 0x042fe20000010000 */
[----:B------:R-:W-:Y:S02]  /*3470*/  F2FP.BF16.F32.PACK_AB R174, R27, R68 ;  /* 0x000000441bae723e */ /* 0x000fe400000010ff */
[C---:B---3--:R-:W-:Y:S01]  /*3480*/  FADD.FTZ R3, R21.reuse, R12 ;  /* 0x0000000c15037221 */ /* 0x048fe20000010000 */
[----:B------:R-:W-:Y:S01]  /*3490*/  F2FP.BF16.F32.PACK_AB R175, R21, R70 ;  /* 0x0000004615af723e */ /* 0x000fe200000010ff */
[----:B0-----:R-:W-:Y:S06]  /*34a0*/  @!P0 BRA `(.L_x_249) ;  /* 0x0000000000048947 */ /* 0x001fec0003800000 */
[----:B------:R-:W-:Y:S01]  /*34b0*/  BPT.TRAP 0x1 ;  /* 0x000000040000795c */ /* 0x000fe20000300000 */
.L_x_249:
[----:B------:R0:W1:Y:S01]  /*34c0*/  SYNCS.PHASECHK.TRANS64.TRYWAIT P2, [R5+URZ+0x22850], R10 ;  /* 0x0228500a050075a7 */ /* 0x000062000804017f */
[----:B------:R-:W-:Y:S05]  /*34d0*/  @!P0 BRA `(.L_x_250) ;  /* 0x0000000000048947 */ /* 0x000fea0003800000 */
[----:B------:R-:W-:Y:S01]  /*34e0*/  BPT.TRAP 0x1 ;  /* 0x000000040000795c */ /* 0x000fe20000300000 */
.L_x_250:
[----:B-1----:R-:W-:Y:S05]  /*34f0*/  @P2 BRA `(.L_x_251) ;  /* 0x0000000000082947 */ /* 0x002fea0003800000 */
[----:B------:R-:W1:Y:S02]  /*3500*/  SYNCS.PHASECHK.TRANS64.TRYWAIT P2, [R5+URZ+0x22850], R10 ;  /* 0x0228500a050075a7 */ /* 0x000e64000804017f */
[----:B-1----:R-:W-:Y:S05]  /*3510*/  @!P2 BRA `(.L_x_252) ;  /* 0x000000a000aca947 */ /* 0x002fea0003800000 */
.L_x_251:
[----:B------:R-:W-:Y:S01]  /*3520*/  R2UR UR6, R6 ;  /* 0x00000000060672ca */ /* 0x000fe200000e0000 */
[----:B------:R3:W-:Y:S01]  /*3530*/  BAR.SYNC.DEFER_BLOCKING R9, 0x100 ;  /* 0x000400090000751d */ /* 0x0007e20000010000 */
[----:B------:R-:W-:Y:S01]  /*3540*/  UISETP.GE.AND UP0, UPT, UR43, 0x61, UPT ;  /* 0x000000612b00788c */ /* 0x000fe2000bf06270 */
[----:B012---:R-:W-:-:S04]  /*3550*/  @!P1 VIADD R5, R5, 0x22860 ;  /* 0x0002286005059836 */ /* 0x007fc80000000000 */
[----:B------:R-:W-:Y:S01]  /*3560*/  UMOV UR7, 0x40000040 ;  /* 0x4000004000077882 */ /* 0x000fe20000000000 */
[----:B------:R-:W-:Y:S02]  /*3570*/  PLOP3.LUT P2, PT, PT, PT, UP0, 0x80, 0x0 ;  /* 0x000000000000781c */ /* 0x000fe40003f4f008 */
[----:B------:R-:W-:-:S03]  /*3580*/  @!P1 PRMT R5, RZ, 0x654, R5 ;  /* 0x00000654ff059816 */ /* 0x000fc60000000005 */
[----:B------:R-:W-:-:S04]  /*3590*/  UIADD3 UR6, UR6, 0x400, URZ ;  /* 0x0000040006067890 */ /* 0x000fc8000fffe03f */
[----:B------:R-:W-:-:S04]  /*35a0*/  USHF.R.U32.HI UR6, URZ, 0x4, UR6 ;  /* 0x000000043f067899 */ /* 0x000fc80008011606 */
[----:B------:R-:W-:-:S04]  /*35b0*/  ULOP3.LUT UR6, UR6, 0x3fff, URZ, 0xc0, !UPT ;  /* 0x00003fff06067892 */ /* 0x000fc8000f8ec03f */
[----:B------:R-:W-:Y:S01]  /*35c0*/  ULOP3.LUT UR21, UR6, 0x3000000, URZ, 0xfc, !UPT ;  /* 0x0300000006157892 */ /* 0x000fe2000f8efc3f */
[----:B------:R-:W-:-:S03]  /*35d0*/  WARPGROUP.ARRIVE ;  /* 0x00000000000079c5 */ /* 0x000fc60000000000 */
[----:B------:R-:W-:-:S07]  /*35e0*/  UIMAD UR11, UR37, 0xc00, UR21 ;  /* 0x00000c00250b78a4 */ /* 0x000fce000f8e0215 */
        /* <DEDUP_REMOVED lines=35> */
[----:B------:R-:W-:Y:S01]  /*3820*/  IMAD.MOV.U32 R6, RZ, RZ, R7 ;  /* 0x000000ffff067224 */ /* 0x000fe200078e0007 */
[----:B------:R-:W-:Y:S01]  /*3830*/  UIADD3 UR42, UR42, -0x2, URZ ;  /* 0xfffffffe2a2a7890 */ /* 0x000fe2000fffe03f */
[----:B------:R-:W-:Y:S01]  /*3840*/  IMAD.MOV.U32 R15, RZ, RZ, R0 ;  /* 0x000000ffff0f7224 */ /* 0x000fe200078e0000 */
[----:B------:R-:W-:Y:S01]  /*3850*/  ULDC UR24, c[0x0][0x9d8] ;  /* 0x0002760000187ab9 */ /* 0x000fe20000000800 */
[----:B------:R-:W-:-:S09]  /*3860*/  ULDC UR22, c[0x0][0x988] ;  /* 0x0002620000167ab9 */ /* 0x000fd20000000800 */
.L_x_262:
        /* <DEDUP_REMOVED lines=8> */
[----:B0-----:R-:W-:Y:S11]  /*38f0*/  @!P0 BRA `(.L_x_254) ;  /* 0x0000000000048947 */ /* 0x001ff60003800000 */
[----:B------:R-:W-:Y:S01]  /*3900*/  BPT.TRAP 0x1 ;  /* 0x000000040000795c */ /* 0x000fe20000300000 */
.L_x_254:
[----:B------:R-:W0:Y:S01]  /*3910*/  S2UR UR7, SR_CgaCtaId ;  /* 0x00000000000779c3 */ /* 0x000e220000008800 */
[----:B------:R-:W-:Y:S01]  /*3920*/  IMAD.U32 R0, RZ, RZ, UR38 ;  /* 0x00000026ff007e24 */ /* 0x000fe2000f8e00ff */
[----:B------:R-:W-:-:S04]  /*3930*/  UMOV UR6, 0x400 ;  /* 0x0000040000067882 */ /* 0x000fc80000000000 */
[----:B------:R-:W-:-:S04]  /*3940*/  SHF.L.U32 R0, R0, 0x1f, RZ ;  /* 0x0000001f00007819 */ /* 0x000fc800000006ff */
[----:B------:R-:W-:-:S13]  /*3950*/  R2UR UR25, R0 ;  /* 0x00000000001972ca */ /* 0x000fda00000e0000 */
[----:B------:R-:W-:Y:S01]  /*3960*/  IMAD.U32 R0, RZ, RZ, UR25 ;  /* 0x00000019ff007e24 */ /* 0x000fe2000f8e00ff */
[----:B0-----:R-:W-:-:S04]  /*3970*/  ULEA UR6, UR7, UR6, 0x18 ;  /* 0x0000000607067291 */ /* 0x001fc8000f8ec03f */
[----:B------:R-:W-:-:S09]  /*3980*/  ULEA UR23, UR37, UR6, 0x3 ;  /* 0x0000000625177291 */ /* 0x000fd2000f8e183f */
[----:B------:R0:W1:Y:S01]  /*3990*/  SYNCS.PHASECHK.TRANS64.TRYWAIT P3, [UR23+0x22830], R0 ;  /* 0x02283000ff0075a7 */ /* 0x0000620008060157 */
[----:B------:R-:W-:Y:S05]  /*39a0*/  @!P0 BRA `(.L_x_255) ;  /* 0x0000000000048947 */ /* 0x000fea0003800000 */
[----:B------:R-:W-:Y:S01]  /*39b0*/  BPT.TRAP 0x1 ;  /* 0x000000040000795c */ /* 0x000fe20000300000 */
.L_x_255:
[----:B-1----:R-:W-:Y:S05]  /*39c0*/  @P3 BRA `(.L_x_256) ;  /* 0x00000000000c3947 */ /* 0x002fea0003800000 */
[----:B0-----:R-:W-:-:S04]  /*39d0*/  IMAD.U32 R0, RZ, RZ, UR25 ;  /* 0x00000019ff007e24 */ /* 0x001fc8000f8e00ff */
[----:B------:R-:W0:Y:S02]  /*39e0*/  SYNCS.PHASECHK.TRANS64.TRYWAIT P3, [UR23+0x22830], R0 ;  /* 0x02283000ff0075a7 */ /* 0x000e240008060157 */
[----:B0-----:R-:W-:Y:S05]  /*39f0*/  @!P3 BRA `(.L_x_257) ;  /* 0x0000009c0088b947 */ /* 0x001fea0003800000 */
.L_x_256:
        /* <DEDUP_REMOVED lines=12> */
[----:B------:R-:W-:Y:S01]  /*3ac0*/  HGMMA.64x96x16.F32.BF16 R152, gdesc[UR8], R152, gsb0 ;  /* 0x01600000089879f0 */ /* 0x000fe20008001898 */
[----:B------:R-:W-:Y:S02]  /*3ad0*/  UMOV UR10, UR22 ;  /* 0x00000016000a7c82 */ /* 0x000fe40008000000 */
        /* <DEDUP_REMOVED lines=9> */
[----:B0--3--:R-:W-:Y:S01]  /*3b70*/  FMUL.FTZ R5, R154, UR24 ;  /* 0x000000189a057c20 */ /* 0x009fe20008410000 */
[----:B------:R-:W-:Y:S01]  /*3b80*/  FMUL.FTZ R154, R156, UR24 ;  /* 0x000000189c9a7c20 */ /* 0x000fe20008410000 */
[----:B------:R-:W-:Y:S01]  /*3b90*/  FMUL.FTZ R153, R157, UR24 ;  /* 0x000000189d997c20 */ /* 0x000fe20008410000 */
[----:B------:R-:W-:Y:S01]  /*3ba0*/  FMUL.FTZ R157, R160, UR24 ;  /* 0x00000018a09d7c20 */ /* 0x000fe20008410000 */
[----:B------:R-:W0:Y:S01]  /*3bb0*/  MUFU.TANH R20, R20 ;  /* 0x0000001400147308 */ /* 0x000e220000002400 */
        /* <DEDUP_REMOVED lines=15> */
[----:B------:R-:W2:Y:S01]  /*3cb0*/  MUFU.TANH R154, R154 ;  /* 0x0000009a009a7308 */ /* 0x000ea20000002400 */
[----:B0-----:R-:W-:Y:S01]  /*3cc0*/  FMNMX.FTZ R0, R20, R15, !PT ;  /* 0x0000000f14007209 */ /* 0x001fe20007810000 */
[----:B------:R-:W-:Y:S01]  /*3cd0*/  FMUL.FTZ R185, R188, UR24 ;  /* 0x00000018bcb97c20 */ /* 0x000fe20008410000 */
[----:B------:R-:W-:Y:S01]  /*3ce0*/  FMUL.FTZ R214, R189, UR24 ;  /* 0x00000018bdd67c20 */ /* 0x000fe20008410000 */
[----:B------:R-:W-:Y:S01]  /*3cf0*/  FMUL.FTZ R188, R192, UR24 ;  /* 0x00000018c0bc7c20 */ /* 0x000fe20008410000 */
[----:B------:R-:W-:Y:S01]  /*3d00*/  FMUL.FTZ R192, R193, UR24 ;  /* 0x00000018c1c07c20 */ /* 0x000fe20008410000 */
[----:B------:R-:W-:Y:S01]  /*3d10*/  FMUL.FTZ R189, R196, UR24 ;  /* 0x00000018c4bd7c20 */ /* 0x000fe20008410000 */
[----:B------:R-:W-:Y:S01]  /*3d20*/  FMUL.FTZ R184, R197, UR24 ;  /* 0x00000018c5b87c20 */ /* 0x000fe20008410000 */
[----:B------:R-:W0:Y:S01]  /*3d30*/  MUFU.TANH R153, R153 ;  /* 0x0000009900997308 */ /* 0x000e220000002400 */
        /* <DEDUP_REMOVED lines=26> */
[----:B------:R-:W-:-:S05]  /*3ee0*/  IMAD.U32 R199, RZ, RZ, UR23 ;  /* 0x00000017ffc77e24 */ /* 0x000fca000f8e00ff */
[----:B------:R-:W1:Y:S01]  /*3ef0*/  MUFU.TANH R205, R205 ;  /* 0x000000cd00cd7308 */ /* 0x000e620000002400 */
[----:B--2---:R-:W-:-:S07]  /*3f00*/  FMNMX.FTZ R159, R156, R159, !PT ;  /* 0x0000009f9c9f7209 */ /* 0x004fce0007810000 */
[----:B------:R-:W2:Y:S01]  /*3f10*/  MUFU.TANH R206, R206 ;  /* 0x000000ce00ce7308 */ /* 0x000ea20000002400 */
[----:B0-----:R-:W-:-:S07]  /*3f20*/  FMNMX.FTZ R0, R204, R159, !PT ;  /* 0x0000009fcc007209 */ /* 0x001fce0007810000 */
[----:B------:R-:W0:Y:S01]  /*3f30*/  MUFU.TANH R207, R207 ;  /* 0x000000cf00cf7308 */ /* 0x000e220000002400 */
[----:B-1----:R-:W-:-:S07]  /*3f40*/  FMNMX.FTZ R159, R205, R0, !PT ;  /* 0x00000000cd9f7209 */ /* 0x002fce0007810000 */
        /* <DEDUP_REMOVED lines=25> */
[----:B--2---:R-:W-:Y:S01]  /*40e0*/  FMNMX.FTZ R161, R188, R159, !PT ;  /* 0x0000009fbca17209 */ /* 0x004fe20007810000 */
[----:B------:R-:W-:-:S06]  /*40f0*/  FMUL.FTZ R159, R178, UR24 ;  /* 0x00000018b29f7c20 */ /* 0x000fcc0008410000 */
[----:B------:R-:W2:Y:S01]  /*4100*/  MUFU.TANH R184, R184 ;  /* 0x000000b800b87308 */ /* 0x000ea20000002400 */
[----:B0-----:R-:W-:-:S07]  /*4110*/  FMNMX.FTZ R0, R192, R161, !PT ;  /* 0x000000a1c0007209 */ /* 0x001fce0007810000 */
[----:B------:R-:W0:Y:S01]  /*4120*/  MUFU.TANH R5, R5 ;  /* 0x0000000500057308 */ /* 0x000e220000002400 */
[----:B-1----:R-:W-:-:S07]  /*4130*/  FMNMX.FTZ R161, R189, R0, !PT ;  /* 0x00000000bda17209 */ /* 0x002fce0007810000 */
[----:B------:R-:W1:Y:S01]  /*4140*/  MUFU.TANH R8, R8 ;  /* 0x0000000800087308 */ /* 0x000e620000002400 */
[----:B--2---:R-:W-:Y:S01]  /*4150*/  FMNMX.FTZ R0, R184, R161, !PT ;  /* 0x000000a1b8007209 */ /* 0x004fe20007810000 */
[----:B------:R-:W-:-:S04]  /*4160*/  FMUL.FTZ R161, R182, UR24 ;  /* 0x00000018b6a17c20 */ /* 0x000fc80008410000 */
[----:B------:R-:W2:Y:S02]  /*4170*/  SHFL.BFLY PT, R165, R0, 0x2, 0x1f ;  /* 0x0c401f0000a57f89 */ /* 0x000ea400000e0000 */
[----:B------:R-:W3:Y:S08]  /*4180*/  MUFU.TANH R9, R9 ;  /* 0x0000000900097308 */ /* 0x000ef00000002400 */
[----:B------:R-:W4:Y:S08]  /*4190*/  MUFU.TANH R10, R10 ;  /* 0x0000000a000a7308 */ /* 0x000f300000002400 */
[----:B------:R-:W5:Y:S01]  /*41a0*/  MUFU.TANH R11, R11 ;  /* 0x0000000b000b7308 */ /* 0x000f620000002400 */
[----:B--2---:R-:W-:Y:S01]  /*41b0*/  FMNMX.FTZ R171, R0, R165, !PT ;  /* 0x000000a500ab7209 */ /* 0x004fe20007810000 */
[----:B------:R-:W-:-:S06]  /*41c0*/  FMUL.FTZ R165, R190, UR24 ;  /* 0x00000018bea57c20 */ /* 0x000fcc0008410000 */
[----:B------:R-:W2:Y:S01]  /*41d0*/  MUFU.TANH R12, R12 ;  /* 0x0000000c000c7308 */ /* 0x000ea20000002400 */
[----:B------:R-:W0:Y:S07]  /*41e0*/  SHFL.BFLY PT, R0, R171, 0x1, 0x1f ;  /* 0x0c201f00ab007f89 */ /* 0x000e2e00000e0000 */
[----:B------:R-:W2:Y:S08]  /*41f0*/  MUFU.TANH R13, R13 ;  /* 0x0000000d000d7308 */ /* 0x000eb00000002400 */
[----:B------:R-:W2:Y:S08]  /*4200*/  MUFU.TANH R14, R14 ;  /* 0x0000000e000e7308 */ /* 0x000eb00000002400 */
[----:B------:R-:W2:Y:S01]  /*4210*/  MUFU.TANH R21, R21 ;  /* 0x0000001500157308 */ /* 0x000ea20000002400 */
[----:B0-----:R-:W-:-:S02]  /*4220*/  FMNMX.FTZ R0, R171, R0, !PT ;  /* 0x00000000ab007209 */ /* 0x001fc40007810000 */
[----:B------:R-:W-:-:S03]  /*4230*/  FMNMX.FTZ R171, R5, R6, !PT ;  /* 0x0000000605ab7209 */ /* 0x000fc60007810000 */
[----:B------:R-:W-:Y:S01]  /*4240*/  FMUL.FTZ R183, R0, UR10 ;  /* 0x0000000a00b77c20 */ /* 0x000fe20008410000 */
[----:B-1----:R-:W-:Y:S01]  /*4250*/  FMNMX.FTZ R172, R8, R171, !PT ;  /* 0x000000ab08ac7209 */ /* 0x002fe20007810000 */
[----:B------:R-:W0:Y:S01]  /*4260*/  MUFU.TANH R152, R152 ;  /* 0x0000009800987308 */ /* 0x000e220000002400 */
[----:B------:R-:W-:Y:S01]  /*4270*/  FADD.FTZ R15, -R0, R15 ;  /* 0x0000000f000f7221 */ /* 0x000fe20000010100 */
[--C-:B------:R-:W-:Y:S01]  /*4280*/  FFMA.FTZ R173, R7, UR10, -R183.reuse ;  /* 0x0000000a07ad7c23 */ /* 0x100fe200080108b7 */
[----:B---3--:R-:W-:Y:S01]  /*4290*/  FMNMX.FTZ R171, R9, R172, !PT ;  /* 0x000000ac09ab7209 */ /* 0x008fe20007810000 */
[--C-:B------:R-:W-:Y:S01]  /*42a0*/  FFMA.FTZ R20, R20, UR10, -R183.reuse ;  /* 0x0000000a14147c23 */ /* 0x100fe200080108b7 */
[----:B------:R-:W-:Y:S01]  /*42b0*/  FMUL.FTZ R15, R15, UR10 ;  /* 0x0000000a0f0f7c20 */ /* 0x000fe20008410000 */
[--C-:B------:R-:W-:Y:S01]  /*42c0*/  FFMA.FTZ R154, R154, UR10, -R183.reuse ;  /* 0x0000000a9a9a7c23 */ /* 0x100fe200080108b7 */
[----:B----4-:R-:W-:Y:S01]  /*42d0*/  FMNMX.FTZ R172, R10, R171, !PT ;  /* 0x000000ab0aac7209 */ /* 0x010fe20007810000 */
[----:B------:R-:W1:Y:S01]  /*42e0*/  MUFU.TANH R155, R155 ;  /* 0x0000009b009b7308 */ /* 0x000e620000002400 */
[--C-:B------:R-:W-:Y:S01]  /*42f0*/  FFMA.FTZ R153, R153, UR10, -R183.reuse ;  /* 0x0000000a99997c23 */ /* 0x100fe200080108b7 */
[--C-:B------:R-:W-:Y:S01]  /*4300*/  FFMA.FTZ R191, R192, UR10, -R183.reuse ;  /* 0x0000000ac0bf7c23 */ /* 0x100fe200080108b7 */
[----:B-----5:R-:W-:Y:S01]  /*4310*/  FMNMX.FTZ R7, R11, R172, !PT ;  /* 0x000000ac0b077209 */ /* 0x020fe20007810000 */
[--C-:B------:R-:W-:Y:S01]  /*4320*/  FFMA.FTZ R157, R157, UR10, -R183.reuse ;  /* 0x0000000a9d9d7c23 */ /* 0x100fe200080108b7 */
[--C-:B------:R-:W-:Y:S01]  /*4330*/  FFMA.FTZ R156, R156, UR10, -R183.reuse ;  /* 0x0000000a9c9c7c23 */ /* 0x100fe200080108b7 */
[--C-:B------:R-:W-:Y:S01]  /*4340*/  FFMA.FTZ R175, R207, UR10, -R183.reuse ;  /* 0x0000000acfaf7c23 */ /* 0x100fe200080108b7 */
[----:B--2---:R-:W-:Y:S01]  /*4350*/  FMNMX.FTZ R172, R12, R7, !PT ;  /* 0x000000070cac7209 */ /* 0x004fe20007810000 */
[----:B------:R-:W2:Y:S01]  /*4360*/  MUFU.TANH R158, R158 ;  /* 0x0000009e009e7308 */ /* 0x000ea20000002400 */
[--C-:B------:R-:W-:Y:S01]  /*4370*/  FFMA.FTZ R177, R209, UR10, -R183.reuse ;  /* 0x0000000ad1b17c23 */ /* 0x100fe200080108b7 */
[--C-:B------:R-:W-:Y:S01]  /*4380*/  FFMA.FTZ R179, R211, UR10, -R183.reuse ;  /* 0x0000000ad3b37c23 */ /* 0x100fe200080108b7 */
[----:B------:R-:W-:Y:S01]  /*4390*/  FMNMX.FTZ R7, R13, R172, !PT ;  /* 0x000000ac0d077209 */ /* 0x000fe20007810000 */
[--C-:B------:R-:W-:Y:S01]  /*43a0*/  FFMA.FTZ R180, R180, UR10, -R183.reuse ;  /* 0x0000000ab4b47c23 */ /* 0x100fe200080108b7 */
[--C-:B------:R-:W-:Y:S01]  /*43b0*/  FFMA.FTZ R181, R181, UR10, -R183.reuse ;  /* 0x0000000ab5b57c23 */ /* 0x100fe200080108b7 */
[--C-:B------:R-:W-:Y:S01]  /*43c0*/  FFMA.FTZ R182, R212, UR10, -R183.reuse ;  /* 0x0000000ad4b67c23 */ /* 0x100fe200080108b7 */
[----:B------:R-:W-:Y:S01]  /*43d0*/  FMNMX.FTZ R172, R14, R7, !PT ;  /* 0x000000070eac7209 */ /* 0x000fe20007810000 */
[----:B------:R-:W3:Y:S01]  /*43e0*/  MUFU.TANH R159, R159 ;  /* 0x0000009f009f7308 */ /* 0x000ee20000002400 */
[--C-:B------:R-:W-:Y:S01]  /*43f0*/  FFMA.FTZ R187, R213, UR10, -R183.reuse ;  /* 0x0000000ad5bb7c23 */ /* 0x100fe200080108b7 */
[--C-:B------:R-:W-:Y:S01]  /*4400*/  FFMA.FTZ R185, R185, UR10, -R183.reuse ;  /* 0x0000000ab9b97c23 */ /* 0x100fe200080108b7 */
[----:B------:R-:W-:Y:S01]  /*4410*/  FMNMX.FTZ R7, R21, R172, !PT ;  /* 0x000000ac15077209 */ /* 0x000fe20007810000 */
[--C-:B------:R-:W-:Y:S01]  /*4420*/  FFMA.FTZ R188, R188, UR10, -R183.reuse ;  /* 0x0000000abcbc7c23 */ /* 0x100fe200080108b7 */
[--C-:B------:R-:W-:Y:S01]  /*4430*/  FFMA.FTZ R189, R189, UR10, -R183.reuse ;  /* 0x0000000abdbd7c23 */ /* 0x100fe200080108b7 */
[----:B------:R-:W-:Y:S01]  /*4440*/  FFMA.FTZ R192, R184, UR10, -R183 ;  /* 0x0000000ab8c07c23 */ /* 0x000fe200080108b7 */
[----:B0-----:R-:W-:Y:S01]  /*4450*/  FMNMX.FTZ R172, R152, R7, !PT ;  /* 0x0000000798ac7209 */ /* 0x001fe20007810000 */
[----:B------:R-:W0:Y:S03]  /*4460*/  MUFU.TANH R160, R160 ;  /* 0x000000a000a07308 */ /* 0x000e260000002400 */
[----:B-1----:R-:W-:-:S04]  /*4470*/  FMNMX.FTZ R7, R155, R172, !PT ;  /* 0x000000ac9b077209 */ /* 0x002fc80007810000 */
[----:B--2---:R-:W-:Y:S01]  /*4480*/  FMNMX.FTZ R172, R158, R7, !PT ;  /* 0x000000079eac7209 */ /* 0x004fe20007810000 */
[----:B------:R-:W1:Y:S03]  /*4490*/  MUFU.TANH R161, R161 ;  /* 0x000000a100a17308 */ /* 0x000e660000002400 */
[----:B---3--:R-:W-:Y:S01]  /*44a0*/  FMNMX.FTZ R7, R159, R172, !PT ;  /* 0x000000ac9f077209 */ /* 0x008fe20007810000 */
[----:B------:R-:W-:-:S04]  /*44b0*/  FFMA.FTZ R172, R204, UR10, -R183 ;  /* 0x0000000accac7c23 */ /* 0x000fc800080108b7 */
[----:B------:R-:W2:Y:S01]  /*44c0*/  MUFU.TANH R162, R162 ;  /* 0x000000a200a27308 */ /* 0x000ea20000002400 */
[----:B0-----:R-:W-:-:S07]  /*44d0*/  FMNMX.FTZ R174, R160, R7, !PT ;  /* 0x00000007a0ae7209 */ /* 0x001fce0007810000 */
[----:B------:R-:W0:Y:S01]  /*44e0*/  MUFU.TANH R163, R163 ;  /* 0x000000a300a37308 */ /* 0x000e220000002400 */
[----:B-1----:R-:W-:-:S07]  /*44f0*/  FMNMX.FTZ R7, R161, R174, !PT ;  /* 0x000000aea1077209 */ /* 0x002fce0007810000 */
[----:B------:R-:W1:Y:S01]  /*4500*/  MUFU.TANH R164, R164 ;  /* 0x000000a400a47308 */ /* 0x000e620000002400 */
[----:B--2---:R-:W-:-:S07]  /*4510*/  FMNMX.FTZ R174, R162, R7, !PT ;  /* 0x00000007a2ae7209 */ /* 0x004fce0007810000 */
[----:B------:R-:W2:Y:S01]  /*4520*/  MUFU.TANH R165, R165 ;  /* 0x000000a500a57308 */ /* 0x000ea20000002400 */
[----:B0-----:R-:W-:Y:S01]  /*4530*/  FMNMX.FTZ R7, R163, R174, !PT ;  /* 0x000000aea3077209 */ /* 0x001fe20007810000 */
[----:B------:R-:W-:-:S06]  /*4540*/  FFMA.FTZ R174, R206, UR10, -R183 ;  /* 0x0000000aceae7c23 */ /* 0x000fcc00080108b7 */
[----:B------:R-:W0:Y:S01]  /*4550*/  MUFU.TANH R166, R166 ;  /* 0x000000a600a67308 */ /* 0x000e220000002400 */
[----:B-1----:R-:W-:-:S07]  /*4560*/  FMNMX.FTZ R176, R164, R7, !PT ;  /* 0x00000007a4b07209 */ /* 0x002fce0007810000 */
[----:B------:R-:W1:Y:S01]  /*4570*/  MUFU.TANH R167, R167 ;  /* 0x000000a700a77308 */ /* 0x000e620000002400 */
[----:B--2---:R-:W-:-:S07]  /*4580*/  FMNMX.FTZ R7, R165, R176, !PT ;  /* 0x000000b0a5077209 */ /* 0x004fce0007810000 */
[----:B------:R-:W2:Y:S01]  /*4590*/  MUFU.TANH R168, R168 ;  /* 0x000000a800a87308 */ /* 0x000ea20000002400 */
[----:B0-----:R-:W-:-:S07]  /*45a0*/  FMNMX.FTZ R176, R166, R7, !PT ;  /* 0x00000007a6b07209 */ /* 0x001fce0007810000 */
[----:B------:R-:W0:Y:S01]  /*45b0*/  MUFU.TANH R169, R169 ;  /* 0x000000a900a97308 */ /* 0x000e220000002400 */
[----:B-1----:R-:W-:Y:S01]  /*45c0*/  FMNMX.FTZ R7, R167, R176, !PT ;  /* 0x000000b0a7077209 */ /* 0x002fe20007810000 */
[----:B------:R-:W-:-:S06]  /*45d0*/  FFMA.FTZ R176, R208, UR10, -R183 ;  /* 0x0000000ad0b07c23 */ /* 0x000fcc00080108b7 */
[----:B------:R-:W1:Y:S01]  /*45e0*/  MUFU.TANH R170, R170 ;  /* 0x000000aa00aa7308 */ /* 0x000e620000002400 */
[----:B--2---:R-:W-:-:S07]  /*45f0*/  FMNMX.FTZ R178, R168, R7, !PT ;  /* 0x00000007a8b27209 */ /* 0x004fce0007810000 */
[----:B------:R-:W2:Y:S01]  /*4600*/  MUFU.EX2 R15, R15 ;  /* 0x0000000f000f7308 */ /* 0x000ea20000000800 */
[----:B0-----:R-:W-:Y:S01]  /*4610*/  FMNMX.FTZ R7, R169, R178, !PT ;  /* 0x000000b2a9077209 */ /* 0x001fe20007810000 */
[----:B------:R-:W-:-:S06]  /*4620*/  FFMA.FTZ R178, R210, UR10, -R183 ;  /* 0x0000000ad2b27c23 */ /* 0x000fcc00080108b7 */
[----:B------:R-:W0:Y:S01]  /*4630*/  MUFU.EX2 R20, R20 ;  /* 0x0000001400147308 */ /* 0x000e220000000800 */
[----:B-1----:R-:W-:-:S05]  /*4640*/  FMNMX.FTZ R7, R170, R7, !PT ;  /* 0x00000007aa077209 */ /* 0x002fca0007810000 */
[----:B------:R-:W1:Y:S02]  /*4650*/  SHFL.BFLY PT, R186, R7, 0x2, 0x1f ;  /* 0x0c401f0007ba7f89 */ /* 0x000e6400000e0000 */
[----:B------:R3:W4:Y:S01]  /*4660*/  MUFU.EX2 R171, R173 ;  /* 0x000000ad00ab7308 */ /* 0x0007220000000800 */
[-C--:B--2---:R-:W-:Y:S01]  /*4670*/  FMUL.FTZ R24, R24, R15.reuse ;  /* 0x0000000f18187220 */ /* 0x084fe20000410000 */
[-C--:B------:R-:W-:Y:S01]  /*4680*/  FMUL.FTZ R25, R25, R15.reuse ;  /* 0x0000000f19197220 */ /* 0x080fe20000410000 */
[-C--:B------:R-:W-:Y:S01]  /*4690*/  FMUL.FTZ R28, R28, R15.reuse ;  /* 0x0000000f1c1c7220 */ /* 0x080fe20000410000 */
[-C--:B------:R-:W-:Y:S01]  /*46a0*/  FMUL.FTZ R29, R29, R15.reuse ;  /* 0x0000000f1d1d7220 */ /* 0x080fe20000410000 */
[-C--:B------:R-:W-:Y:S01]  /*46b0*/  FMUL.FTZ R32, R32, R15.reuse ;  /* 0x0000000f20207220 */ /* 0x080fe20000410000 */
[-C--:B------:R-:W-:Y:S01]  /*46c0*/  FMUL.FTZ R33, R33, R15.reuse ;  /* 0x0000000f21217220 */ /* 0x080fe20000410000 */
[-C--:B------:R-:W-:Y:S01]  /*46d0*/  FMUL.FTZ R36, R36, R15.reuse ;  /* 0x0000000f24247220 */ /* 0x080fe20000410000 */
[----:B------:R-:W2:Y:S01]  /*46e0*/  MUFU.EX2 R154, R154 ;  /* 0x0000009a009a7308 */ /* 0x000ea20000000800 */
[--C-:B---3--:R-:W-:Y:S01]  /*46f0*/  FFMA.FTZ R173, R205, UR10, -R183.reuse ;  /* 0x0000000acdad7c23 */ /* 0x108fe200080108b7 */
[----:B0-----:R-:W-:Y:S01]  /*4700*/  FFMA.FTZ R4, R15, R4, R20 ;  /* 0x000000040f047223 */ /* 0x001fe20000010014 */
[-C--:B------:R-:W-:Y:S01]  /*4710*/  FMUL.FTZ R37, R37, R15.reuse ;  /* 0x0000000f25257220 */ /* 0x080fe20000410000 */
[-C--:B------:R-:W-:Y:S01]  /*4720*/  FMUL.FTZ R40, R40, R15.reuse ;  /* 0x0000000f28287220 */ /* 0x080fe20000410000 */
[-C--:B------:R-:W-:Y:S01]  /*4730*/  FMUL.FTZ R41, R41, R15.reuse ;  /* 0x0000000f29297220 */ /* 0x080fe20000410000 */
[-C--:B------:R-:W-:Y:S01]  /*4740*/  FMUL.FTZ R44, R44, R15.reuse ;  /* 0x0000000f2c2c7220 */ /* 0x080fe20000410000 */
[-C--:B------:R-:W-:Y:S01]  /*4750*/  FMUL.FTZ R45, R45, R15.reuse ;  /* 0x0000000f2d2d7220 */ /* 0x080fe20000410000 */
[----:B------:R-:W0:Y:S01]  /*4760*/  MUFU.EX2 R153, R153 ;  /* 0x0000009900997308 */ /* 0x000e220000000800 */
[-C--:B------:R-:W-:Y:S01]  /*4770*/  FMUL.FTZ R48, R48, R15.reuse ;  /* 0x0000000f30307220 */ /* 0x080fe20000410000 */
[-C--:B------:R-:W-:Y:S01]  /*4780*/  FMUL.FTZ R49, R49, R15.reuse ;  /* 0x0000000f31317220 */ /* 0x080fe20000410000 */
[-C--:B------:R-:W-:Y:S01]  /*4790*/  FMUL.FTZ R52, R52, R15.reuse ;  /* 0x0000000f34347220 */ /* 0x080fe20000410000 */
[-C--:B------:R-:W-:Y:S01]  /*47a0*/  FMUL.FTZ R53, R53, R15.reuse ;  /* 0x0000000f35357220 */ /* 0x080fe20000410000 */
[-C--:B------:R-:W-:Y:S01]  /*47b0*/  FMUL.FTZ R56, R56, R15.reuse ;  /* 0x0000000f38387220 */ /* 0x080fe20000410000 */
[----:B-1----:R-:W-:Y:S01]  /*47c0*/  FMNMX.FTZ R190, R7, R186, !PT ;  /* 0x000000ba07be7209 */ /* 0x002fe20007810000 */
[----:B------:R-:W-:Y:S01]  /*47d0*/  FFMA.FTZ R186, R214, UR10, -R183 ;  /* 0x0000000ad6ba7c23 */ /* 0x000fe200080108b7 */
[----:B------:R-:W1:Y:S01]  /*47e0*/  MUFU.EX2 R157, R157 ;  /* 0x0000009d009d7308 */ /* 0x000e620000000800 */
[-C--:B------:R-:W-:Y:S01]  /*47f0*/  FMUL.FTZ R57, R57, R15.reuse ;  /* 0x0000000f39397220 */ /* 0x080fe20000410000 */
[-C--:B------:R-:W-:Y:S01]  /*4800*/  FMUL.FTZ R60, R60, R15.reuse ;  /* 0x0000000f3c3c7220 */ /* 0x080fe20000410000 */
[----:B------:R-:W3:Y:S01]  /*4810*/  SHFL.BFLY PT, R7, R190, 0x1, 0x1f ;  /* 0x0c201f00be077f89 */ /* 0x000ee200000e0000 */
[-C--:B------:R-:W-:Y:S01]  /*4820*/  FMUL.FTZ R61, R61, R15.reuse ;  /* 0x0000000f3d3d7220 */ /* 0x080fe20000410000 */
[-C--:B------:R-:W-:Y:S01]  /*4830*/  FMUL.FTZ R64, R64, R15.reuse ;  /* 0x0000000f40407220 */ /* 0x080fe20000410000 */
[-C--:B------:R-:W-:Y:S01]  /*4840*/  FMUL.FTZ R65, R65, R15.reuse ;  /* 0x0000000f41417220 */ /* 0x080fe20000410000 */
[-C--:B------:R-:W-:Y:S01]  /*4850*/  FMUL.FTZ R68, R68, R15.reuse ;  /* 0x0000000f44447220 */ /* 0x080fe20000410000 */
[----:B------:R-:W5:Y:S01]  /*4860*/  MUFU.EX2 R156, R156 ;  /* 0x0000009c009c7308 */ /* 0x000f620000000800 */
        /* <DEDUP_REMOVED lines=17> */
[----:B------:R-:W-:Y:S01]  /*4980*/  FMUL.FTZ R100, R100, R15 ;  /* 0x0000000f64647220 */ /* 0x000fe20000410000 */
[----:B---3--:R-:W-:Y:S01]  /*4990*/  FMNMX.FTZ R7, R190, R7, !PT ;  /* 0x00000007be077209 */ /* 0x008fe20007810000 */
[-C--:B------:R-:W-:Y:S01]  /*49a0*/  FMUL.FTZ R101, R101, R15.reuse ;  /* 0x0000000f65657220 */ /* 0x080fe20000410000 */
[-C--:B------:R-:W-:Y:S01]  /*49b0*/  FMUL.FTZ R104, R104, R15.reuse ;  /* 0x0000000f68687220 */ /* 0x080fe20000410000 */
[-C--:B------:R-:W-:Y:S01]  /*49c0*/  FMUL.FTZ R105, R105, R15.reuse ;  /* 0x0000000f69697220 */ /* 0x080fe20000410000 */
[-C--:B------:R-:W-:Y:S01]  /*49d0*/  FMUL.FTZ R108, R108, R15.reuse ;  /* 0x0000000f6c6c7220 */ /* 0x080fe20000410000 */
[----:B------:R-:W-:Y:S01]  /*49e0*/  FADD.FTZ R183, -R7, R6 ;  /* 0x0000000607b77221 */ /* 0x000fe20000010100 */
[----:B------:R-:W3:Y:S01]  /*49f0*/  MUFU.EX2 R174, R174 ;  /* 0x000000ae00ae7308 */ /* 0x000ee20000000800 */
[-C--:B------:R-:W-:Y:S01]  /*4a00*/  FMUL.FTZ R109, R109, R15.reuse ;  /* 0x0000000f6d6d7220 */ /* 0x080fe20000410000 */
[-C--:B------:R-:W-:Y:S01]  /*4a10*/  FMUL.FTZ R112, R112, R15.reuse ;  /* 0x0000000f70707220 */ /* 0x080fe20000410000 */
[----:B------:R-:W-:Y:S01]  /*4a20*/  FMUL.FTZ R184, R183, UR10 ;  /* 0x0000000ab7b87c20 */ /* 0x000fe20008410000 */
[----:B------:R-:W-:Y:S01]  /*4a30*/  FMUL.FTZ R183, R7, UR10 ;  /* 0x0000000a07b77c20 */ /* 0x000fe20008410000 */
[-C--:B------:R-:W-:Y:S01]  /*4a40*/  FMUL.FTZ R113, R113, R15.reuse ;  /* 0x0000000f71717220 */ /* 0x080fe20000410000 */
[-C--:B------:R-:W-:Y:S01]  /*4a50*/  FMUL.FTZ R116, R116, R15.reuse ;  /* 0x0000000f74747220 */ /* 0x080fe20000410000 */
[----:B------:R-:W-:Y:S01]  /*4a60*/  FMUL.FTZ R117, R117, R15 ;  /* 0x0000000f75757220 */ /* 0x000fe20000410000 */
[--C-:B------:R-:W-:Y:S01]  /*4a70*/  FFMA.FTZ R195, R159, UR10, -R183.reuse ;  /* 0x0000000a9fc37c23 */ /* 0x100fe200080108b7 */
[----:B----4-:R-:W-:Y:S01]  /*4a80*/  FADD.FTZ R159, R171, R4 ;  /* 0x00000004ab9f7221 */ /* 0x010fe20000010000 */
[--C-:B------:R-:W-:Y:S01]  /*4a90*/  FFMA.FTZ R5, R5, UR10, -R183.reuse ;  /* 0x0000000a05057c23 */ /* 0x100fe200080108b7 */
[----:B------:R-:W-:Y:S01]  /*4aa0*/  FFMA.FTZ R190, R8, UR10, -R183 ;  /* 0x0000000a08be7c23 */ /* 0x000fe200080108b7 */
[----:B------:R-:W4:Y:S01]  /*4ab0*/  MUFU.EX2 R175, R175 ;  /* 0x000000af00af7308 */ /* 0x000f220000000800 */
[----:B--2---:R-:W-:Y:S01]  /*4ac0*/  FADD.FTZ R4, R154, R159 ;  /* 0x0000009f9a047221 */ /* 0x004fe20000010000 */
[--C-:B------:R-:W-:Y:S01]  /*4ad0*/  FFMA.FTZ R9, R9, UR10, -R183.reuse ;  /* 0x0000000a09097c23 */ /* 0x100fe200080108b7 */
[--C-:B------:R-:W-:Y:S01]  /*4ae0*/  FFMA.FTZ R10, R10, UR10, -R183.reuse ;  /* 0x0000000a0a0a7c23 */ /* 0x100fe200080108b7 */
[--C-:B------:R-:W-:Y:S01]  /*4af0*/  FFMA.FTZ R11, R11, UR10, -R183.reuse ;  /* 0x0000000a0b0b7c23 */ /* 0x100fe200080108b7 */
[----:B0-----:R-:W-:Y:S01]  /*4b00*/  FADD.FTZ R4, R153, R4 ;  /* 0x0000000499047221 */ /* 0x001fe20000010000 */
[--C-:B------:R-:W-:Y:S01]  /*4b10*/  FFMA.FTZ R12, R12, UR10, -R183.reuse ;  /* 0x0000000a0c0c7c23 */ /* 0x100fe200080108b7 */
[--C-:B------:R-:W-:Y:S01]  /*4b20*/  FFMA.FTZ R13, R13, UR10, -R183.reuse ;  /* 0x0000000a0d0d7c23 */ /* 0x100fe200080108b7 */
[----:B------:R-:W-:Y:S01]  /*4b30*/  MUFU.EX2 R184, R184 ;  /* 0x000000b800b87308 */ /* 0x000fe20000000800 */
[----:B-1----:R-:W-:Y:S01]  /*4b40*/  FADD.FTZ R159, R157, R4 ;  /* 0x000000049d9f7221 */ /* 0x002fe20000010000 */
[--C-:B------:R-:W-:Y:S01]  /*4b50*/  FFMA.FTZ R198, R162, UR10, -R183.reuse ;  /* 0x0000000aa2c67c23 */ /* 0x100fe200080108b7 */
[--C-:B------:R-:W-:Y:S01]  /*4b60*/  FFMA.FTZ R14, R14, UR10, -R183.reuse ;  /* 0x0000000a0e0e7c23 */ /* 0x100fe200080108b7 */
[----:B------:R-:W-:Y:S01]  /*4b70*/  FFMA.FTZ R21, R21, UR10, -R183 ;  /* 0x0000000a15157c23 */ /* 0x000fe200080108b7 */
[----:B-----5:R-:W-:Y:S01]  /*4b80*/  FADD.FTZ R159, R156, R159 ;  /* 0x0000009f9c9f7221 */ /* 0x020fe20000010000 */
[--C-:B------:R-:W-:Y:S01]  /*4b90*/  FFMA.FTZ R193, R155, UR10, -R183.reuse ;  /* 0x0000000a9bc17c23 */ /* 0x100fe200080108b7 */
[----:B------:R-:W-:Y:S01]  /*4ba0*/  FFMA.FTZ R194, R158, UR10, -R183 ;  /* 0x0000000a9ec27c23 */ /* 0x000fe200080108b7 */
[----:B------:R-:W0:Y:S01]  /*4bb0*/  MUFU.EX2 R5, R5 ;  /* 0x0000000500057308 */ /* 0x000e220000000800 */
[----:B------:R-:W-:Y:S01]  /*4bc0*/  FADD.FTZ R4, R172, R159 ;  /* 0x0000009fac047221 */ /* 0x000fe20000010000 */
[--C-:B------:R-:W-:Y:S01]  /*4bd0*/  FFMA.FTZ R196, R160, UR10, -R183.reuse ;  /* 0x0000000aa0c47c23 */ /* 0x100fe200080108b7 */
[--C-:B------:R-:W-:Y:S01]  /*4be0*/  FFMA.FTZ R197, R161, UR10, -R183.reuse ;  /* 0x0000000aa1c57c23 */ /* 0x100fe200080108b7 */
[--C-:B------:R-:W-:Y:S01]  /*4bf0*/  FFMA.FTZ R204, R163, UR10, -R183.reuse ;  /* 0x0000000aa3cc7c23 */ /* 0x100fe200080108b7 */
[----:B------:R-:W-:Y:S01]  /*4c00*/  FADD.FTZ R159, R173, R4 ;  /* 0x00000004ad9f7221 */ /* 0x000fe20000010000 */
[--C-:B------:R-:W-:Y:S01]  /*4c10*/  FFMA.FTZ R205, R164, UR10, -R183.reuse ;  /* 0x0000000aa4cd7c23 */ /* 0x100fe200080108b7 */
[----:B------:R-:W-:Y:S01]  /*4c20*/  FFMA.FTZ R206, R165, UR10, -R183 ;  /* 0x0000000aa5ce7c23 */ /* 0x000fe200080108b7 */
[----:B------:R-:W1:Y:S01]  /*4c30*/  MUFU.EX2 R176, R176 ;  /* 0x000000b000b07308 */ /* 0x000e620000000800 */
[----:B---3--:R-:W-:Y:S01]  /*4c40*/  FADD.FTZ R4, R174, R159 ;  /* 0x0000009fae047221 */ /* 0x008fe20000010000 */
[--C-:B------:R-:W-:Y:S01]  /*4c50*/  FFMA.FTZ R207, R166, UR10, -R183.reuse ;  /* 0x0000000aa6cf7c23 */ /* 0x100fe200080108b7 */
[----:B------:R-:W-:Y:S01]  /*4c60*/  IADD3 R8, -R22, 0xb, RZ ;  /* 0x0000000b16087810 */ /* 0x000fe20007ffe1ff */
[--C-:B------:R-:W-:Y:S01]  /*4c70*/  FFMA.FTZ R167, R167, UR10, -R183.reuse ;  /* 0x0000000aa7a77c23 */ /* 0x100fe200080108b7 */
[----:B----4-:R-:W-:Y:S01]  /*4c80*/  FADD.FTZ R159, R175, R4 ;  /* 0x00000004af9f7221 */ /* 0x010fe20000010000 */
[--C-:B------:R-:W-:Y:S01]  /*4c90*/  FFMA.FTZ R168, R168, UR10, -R183.reuse ;  /* 0x0000000aa8a87c23 */ /* 0x100fe200080108b7 */
[----:B------:R-:W-:Y:S01]  /*4ca0*/  FFMA.FTZ R169, R169, UR10, -R183 ;  /* 0x0000000aa9a97c23 */ /* 0x000fe200080108b7 */
[----:B------:R-:W2:Y:S01]  /*4cb0*/  MUFU.EX2 R177, R177 ;  /* 0x000000b100b17308 */ /* 0x000ea20000000800 */
[----:B0-----:R-:W-:Y:S01]  /*4cc0*/  FFMA.FTZ R3, R184, R3, R5 ;  /* 0x00000003b8037223 */ /* 0x001fe20000010005 */
[----:B------:R-:W-:Y:S01]  /*4cd0*/  FFMA.FTZ R155, R170, UR10, -R183 ;  /* 0x0000000aaa9b7c23 */ /* 0x000fe200080108b7 */
[-C--:B------:R-:W-:Y:S01]  /*4ce0*/  FMUL.FTZ R120, R120, R15.reuse ;  /* 0x0000000f78787220 */ /* 0x080fe20000410000 */
[-C--:B------:R-:W-:Y:S01]  /*4cf0*/  FMUL.FTZ R121, R121, R15.reuse ;  /* 0x0000000f79797220 */ /* 0x080fe20000410000 */
[-C--:B------:R-:W-:Y:S01]  /*4d00*/  FMUL.FTZ R124, R124, R15.reuse ;  /* 0x0000000f7c7c7220 */ /* 0x080fe20000410000 */
[-C--:B------:R-:W-:Y:S01]  /*4d10*/  FMUL.FTZ R125, R125, R15.reuse ;  /* 0x0000000f7d7d7220 */ /* 0x080fe20000410000 */
[-C--:B------:R-:W-:Y:S01]  /*4d20*/  FMUL.FTZ R128, R128, R15.reuse ;  /* 0x0000000f80807220 */ /* 0x080fe20000410000 */
[----:B------:R-:W0:Y:S01]  /*4d30*/  MUFU.EX2 R190, R190 ;  /* 0x000000be00be7308 */ /* 0x000e220000000800 */
        /* <DEDUP_REMOVED lines=8> */
[C---:B--2---:R-:W-:Y:S01]  /*4dc0*/  F2FP.BF16.F32.PACK_AB R162, R177.reuse, R176 ;  /* 0x000000b0b1a2723e */ /* 0x044fe200000010ff */
[----:B------:R-:W-:Y:S01]  /*4dd0*/  FADD.FTZ R159, R177, R4 ;  /* 0x00000004b19f7221 */ /* 0x000fe20000010000 */
[-C--:B------:R-:W-:Y:S01]  /*4de0*/  FMUL.FTZ R141, R141, R15.reuse ;  /* 0x0000000f8d8d7220 */ /* 0x080fe20000410000 */
[-C--:B------:R-:W-:Y:S01]  /*4df0*/  FMUL.FTZ R144, R144, R15.reuse ;  /* 0x0000000f90907220 */ /* 0x080fe20000410000 */
[-C--:B------:R-:W-:Y:S01]  /*4e00*/  FMUL.FTZ R145, R145, R15.reuse ;  /* 0x0000000f91917220 */ /* 0x080fe20000410000 */
[-C--:B------:R-:W-:Y:S01]  /*4e10*/  FMUL.FTZ R148, R148, R15.reuse ;  /* 0x0000000f94947220 */ /* 0x080fe20000410000 */
[----:B------:R-:W-:Y:S01]  /*4e20*/  FMUL.FTZ R149, R149, R15 ;  /* 0x0000000f95957220 */ /* 0x000fe20000410000 */
[----:B------:R-:W2:Y:S01]  /*4e30*/  MUFU.EX2 R10, R10 ;  /* 0x0000000a000a7308 */ /* 0x000ea20000000800 */
[----:B0-----:R-:W-:Y:S01]  /*4e40*/  FADD.FTZ R176, R190, R3 ;  /* 0x00000003beb07221 */ /* 0x001fe20000010000 */
[----:B------:R-:W-:Y:S01]  /*4e50*/  F2FP.BF16.F32.PACK_AB R160, R175, R174 ;  /* 0x000000aeafa0723e */ /* 0x000fe200000010ff */
[----:B------:R-:W-:Y:S01]  /*4e60*/  FMUL.FTZ R26, R26, R184 ;  /* 0x000000b81a1a7220 */ /* 0x000fe20000410000 */
[----:B------:R-:W-:Y:S01]  /*4e70*/  F2FP.BF16.F32.PACK_AB R154, R153, R154 ;  /* 0x0000009a999a723e */ /* 0x000fe200000010ff */
[-C--:B------:R-:W-:Y:S01]  /*4e80*/  FMUL.FTZ R27, R27, R184.reuse ;  /* 0x000000b81b1b7220 */ /* 0x080fe20000410000 */
[----:B------:R-:W-:Y:S01]  /*4e90*/  F2FP.BF16.F32.PACK_AB R156, R156, R157 ;  /* 0x0000009d9c9c723e */ /* 0x000fe200000010ff */
[----:B------:R-:W-:Y:S01]  /*4ea0*/  FMUL.FTZ R30, R30, R184 ;  /* 0x000000b81e1e7220 */ /* 0x000fe20000410000 */
[----:B------:R-:W0:Y:S01]  /*4eb0*/  MUFU.EX2 R11, R11 ;  /* 0x0000000b000b7308 */ /* 0x000e220000000800 */
[----:B-1----:R-:W-:Y:S01]  /*4ec0*/  FADD.FTZ R3, R9, R176 ;  /* 0x000000b009037221 */ /* 0x002fe20000010000 */
[----:B------:R-:W-:Y:S01]  /*4ed0*/  F2FP.BF16.F32.PACK_AB R158, R173, R172 ;  /* 0x000000acad9e723e */ /* 0x000fe200000010ff */
        /* <DEDUP_REMOVED lines=14> */
[----:B0-----:R-:W-:Y:S01]  /*4fc0*/  FADD.FTZ R3, R11, R176 ;  /* 0x000000b00b037221 */ /* 0x001fe20000010000 */
[-C--:B------:R-:W-:Y:S01]  /*4fd0*/  FMUL.FTZ R54, R54, R184.reuse ;  /* 0x000000b836367220 */ /* 0x080fe20000410000 */
        /* <DEDUP_REMOVED lines=18> */
[-C--:B------:R-:W-:Y:S01]  /*5100*/  FMUL.FTZ R83, R83, R184.reuse ;  /* 0x000000b853537220 */ /* 0x080fe20000410000 */
[-C--:B------:R-:W-:Y:S01]  /*5110*/  FMUL.FTZ R86, R86, R184.reuse ;  /* 0x000000b856567220 */ /* 0x080fe20000410000 */
[----:B------:R-:W-:Y:S01]  /*5120*/  FMUL.FTZ R87, R87, R184 ;  /* 0x000000b857577220 */ /* 0x000fe20000410000 */
[----:B------:R-:W2:Y:S01]  /*5130*/  MUFU.EX2 R178, R178 ;  /* 0x000000b200b27308 */ /* 0x000ea20000000800 */
[----:B-1----:R-:W-:Y:S01]  /*5140*/  FFMA.FTZ R192, R152, UR10, -R183 ;  /* 0x0000000a98c07c23 */ /* 0x002fe200080108b7 */
[----:B0-----:R-:W-:Y:S01]  /*5150*/  FADD.FTZ R176, R14, R3 ;  /* 0x000000030eb07221 */ /* 0x001fe20000010000 */
[----:B------:R-:W-:-:S02]  /*5160*/  @!P1 VIADD R152, R199, 0x22840 ;  /* 0x00022840c7989836 */ /* 0x000fc40000000000 */
[-C--:B------:R-:W-:Y:S01]  /*5170*/  FMUL.FTZ R90, R90, R184.reuse ;  /* 0x000000b85a5a7220 */ /* 0x080fe20000410000 */
[-C--:B------:R-:W-:Y:S01]  /*5180*/  FMUL.FTZ R91, R91, R184.reuse ;  /* 0x000000b85b5b7220 */ /* 0x080fe20000410000 */
[-C--:B------:R-:W-:Y:S01]  /*5190*/  FMUL.FTZ R94, R94, R184.reuse ;  /* 0x000000b85e5e7220 */ /* 0x080fe20000410000 */
[-C--:B------:R-:W-:Y:S01]  /*51a0*/  FMUL.FTZ R95, R95, R184.reuse ;  /* 0x000000b85f5f7220 */ /* 0x080fe20000410000 */
[----:B------:R-:W0:Y:S01]  /*51b0*/  MUFU.EX2 R21, R21 ;  /* 0x0000001500157308 */ /* 0x000e220000000800 */
[----:B------:R-:W-:Y:S01]  /*51c0*/  @!P1 PRMT R152, RZ, 0x654, R152 ;  /* 0x00000654ff989816 */ /* 0x000fe20000000098 */
[----:B------:R1:W-:Y:S06]  /*51d0*/  BAR.ARV R8, 0x100 ;  /* 0x000400080000751d */ /* 0x0003ec0000002000 */
[----:B------:R-:W3:Y:S01]  /*51e0*/  MUFU.EX2 R179, R179 ;  /* 0x000000b300b37308 */ /* 0x000ee20000000800 */
[----:B--2---:R-:W-:Y:S01]  /*51f0*/  FADD.FTZ R4, R178, R159 ;  /* 0x0000009fb2047221 */ /* 0x004fe20000010000 */
[----:B------:R2:W-:Y:S01]  /*5200*/  @!P1 SYNCS.ARRIVE.TRANS64.RED.A1T0 RZ, [R152+URZ], RZ ;  /* 0x000000ff98ff99a7 */ /* 0x0005e2000810043f */
[-C--:B------:R-:W-:Y:S01]  /*5210*/  FMUL.FTZ R98, R98, R184.reuse ;  /* 0x000000b862627220 */ /* 0x080fe20000410000 */
[-C--:B------:R-:W-:Y:S01]  /*5220*/  FMUL.FTZ R99, R99, R184.reuse ;  /* 0x000000b863637220 */ /* 0x080fe20000410000 */
[-C--:B------:R-:W-:Y:S01]  /*5230*/  FMUL.FTZ R102, R102, R184.reuse ;  /* 0x000000b866667220 */ /* 0x080fe20000410000 */
[-C--:B------:R-:W-:Y:S01]  /*5240*/  FMUL.FTZ R103, R103, R184.reuse ;  /* 0x000000b867677220 */ /* 0x080fe20000410000 */
[----:B------:R-:W-:Y:S01]  /*5250*/  FMUL.FTZ R106, R106, R184 ;  /* 0x000000b86a6a7220 */ /* 0x000fe20000410000 */
[----:B------:R-:W4:Y:S01]  /*5260*/  MUFU.EX2 R192, R192 ;  /* 0x000000c000c07308 */ /* 0x000f220000000800 */
[----:B0-----:R-:W-:Y:S01]  /*5270*/  FADD.FTZ R3, R21, R176 ;  /* 0x000000b015037221 */ /* 0x001fe20000010000 */
[----:B--2---:R-:W-:Y:S01]  /*5280*/  F2FP.BF16.F32.PACK_AB R152, R171, R20 ;  /* 0x00000014ab98723e */ /* 0x004fe200000010ff */
[-C--:B------:R-:W-:Y:S01]  /*5290*/  FMUL.FTZ R107, R107, R184.reuse ;  /* 0x000000b86b6b7220 */ /* 0x080fe20000410000 */
[-C--:B------:R-:W-:Y:S01]  /*52a0*/  FMUL.FTZ R110, R110, R184.reuse ;  /* 0x000000b86e6e7220 */ /* 0x080fe20000410000 */
[-C--:B------:R-:W-:Y:S01]  /*52b0*/  FMUL.FTZ R111, R111, R184.reuse ;  /* 0x000000b86f6f7220 */ /* 0x080fe20000410000 */
[-C--:B------:R-:W-:Y:S01]  /*52c0*/  FMUL.FTZ R114, R114, R184.reuse ;  /* 0x000000b872727220 */ /* 0x080fe20000410000 */
[----:B------:R-:W-:Y:S01]  /*52d0*/  FMUL.FTZ R115, R115, R184 ;  /* 0x000000b873737220 */ /* 0x000fe20000410000 */
[----:B------:R-:W0:Y:S01]  /*52e0*/  MUFU.EX2 R180, R180 ;  /* 0x000000b400b47308 */ /* 0x000e220000000800 */
[C---:B---3--:R-:W-:Y:S01]  /*52f0*/  FADD.FTZ R159, R179.reuse, R4 ;  /* 0x00000004b39f7221 */ /* 0x048fe20000010000 */
[----:B------:R-:W-:Y:S01]  /*5300*/  F2FP.BF16.F32.PACK_AB R164, R179, R178 ;  /* 0x000000b2b3a4723e */ /* 0x000fe200000010ff */
[-C--:B------:R-:W-:Y:S01]  /*5310*/  FMUL.FTZ R118, R118, R184.reuse ;  /* 0x000000b876767220 */ /* 0x080fe20000410000 */
[-C--:B------:R-:W-:Y:S01]  /*5320*/  FMUL.FTZ R119, R119, R184.reuse ;  /* 0x000000b877777220 */ /* 0x080fe20000410000 */
[-C--:B------:R-:W-:Y:S01]  /*5330*/  FMUL.FTZ R122, R122, R184.reuse ;  /* 0x000000b87a7a7220 */ /* 0x080fe20000410000 */
[-C--:B------:R-:W-:Y:S01]  /*5340*/  FMUL.FTZ R123, R123, R184.reuse ;  /* 0x000000b87b7b7220 */ /* 0x080fe20000410000 */
[-C--:B------:R-:W-:Y:S01]  /*5350*/  FMUL.FTZ R126, R126, R184.reuse ;  /* 0x000000b87e7e7220 */ /* 0x080fe20000410000 */
[----:B------:R-:W2:Y:S01]  /*5360*/  MUFU.EX2 R193, R193 ;  /* 0x000000c100c17308 */ /* 0x000ea20000000800 */
[----:B----4-:R-:W-:Y:S01]  /*5370*/  FADD.FTZ R176, R192, R3 ;  /* 0x00000003c0b07221 */ /* 0x010fe20000010000 */
[-C--:B------:R-:W-:Y:S01]  /*5380*/  FMUL.FTZ R127, R127, R184.reuse ;  /* 0x000000b87f7f7220 */ /* 0x080fe20000410000 */
[-C--:B------:R-:W-:Y:S01]  /*5390*/  FMUL.FTZ R130, R130, R184.reuse ;  /* 0x000000b882827220 */ /* 0x080fe20000410000 */
[-C--:B------:R-:W-:Y:S01]  /*53a0*/  FMUL.FTZ R131, R131, R184.reuse ;  /* 0x000000b883837220 */ /* 0x080fe20000410000 */
[-C--:B------:R-:W-:Y:S01]  /*53b0*/  FMUL.FTZ R134, R134, R184.reuse ;  /* 0x000000b886867220 */ /* 0x080fe20000410000 */
[-C--:B------:R-:W-:Y:S01]  /*53c0*/  FMUL.FTZ R135, R135, R184.reuse ;  /* 0x000000b887877220 */ /* 0x080fe20000410000 */
[-C--:B------:R-:W-:Y:S01]  /*53d0*/  FMUL.FTZ R138, R138, R184.reuse ;  /* 0x000000b88a8a7220 */ /* 0x080fe20000410000 */
[----:B------:R-:W3:Y:S01]  /*53e0*/  MUFU.EX2 R181, R181 ;  /* 0x000000b500b57308 */ /* 0x000ee20000000800 */
        /* <DEDUP_REMOVED lines=8> */
[----:B--2---:R-:W-:Y:S01]  /*5470*/  FADD.FTZ R3, R193, R176 ;  /* 0x000000b0c1037221 */ /* 0x004fe20000010000 */
[----:B------:R-:W-:Y:S01]  /*5480*/  FMUL.FTZ R151, R151, R184 ;  /* 0x000000b897977220 */ /* 0x000fe20000410000 */
[----:B------:R-:W-:-:S02]  /*5490*/  F2FP.BF16.F32.PACK_AB R153, R190, R5 ;  /* 0x00000005be99723e */ /* 0x000fc400000010ff */
[----:B------:R-:W-:Y:S02]  /*54a0*/  F2FP.BF16.F32.PACK_AB R157, R12, R11 ;  /* 0x0000000b0c9d723e */ /* 0x000fe400000010ff */
[----:B------:R-:W-:Y:S01]  /*54b0*/  F2FP.BF16.F32.PACK_AB R161, R192, R21 ;  /* 0x00000015c0a1723e */ /* 0x000fe200000010ff */
[----:B------:R-:W2:Y:S01]  /*54c0*/  MUFU.EX2 R182, R182 ;  /* 0x000000b600b67308 */ /* 0x000ea20000000800 */
[C---:B---3--:R-:W-:Y:S01]  /*54d0*/  FADD.FTZ R159, R181.reuse, R4 ;  /* 0x00000004b59f7221 */ /* 0x048fe20000010000 */
[----:B------:R-:W-:-:S06]  /*54e0*/  F2FP.BF16.F32.PACK_AB R166, R181, R180 ;  /* 0x000000b4b5a6723e */ /* 0x000fcc00000010ff */
[----:B------:R-:W3:Y:S01]  /*54f0*/  MUFU.EX2 R195, R195 ;  /* 0x000000c300c37308 */ /* 0x000ee20000000800 */
[C---:B0-----:R-:W-:Y:S01]  /*5500*/  FADD.FTZ R176, R194.reuse, R3 ;  /* 0x00000003c2b07221 */ /* 0x041fe20000010000 */
[----:B------:R-:W-:-:S06]  /*5510*/  F2FP.BF16.F32.PACK_AB R163, R194, R193 ;  /* 0x000000c1c2a3723e */ /* 0x000fcc00000010ff */
[----:B------:R-:W0:Y:S01]  /*5520*/  MUFU.EX2 R187, R187 ;  /* 0x000000bb00bb7308 */ /* 0x000e220000000800 */
[----:B--2---:R-:W-:-:S07]  /*5530*/  FADD.FTZ R4, R182, R159 ;  /* 0x0000009fb6047221 */ /* 0x004fce0000010000 */
[----:B------:R-:W2:Y:S01]  /*5540*/  MUFU.EX2 R196, R196 ;  /* 0x000000c400c47308 */ /* 0x000ea20000000800 */
[----:B---3--:R-:W-:-:S07]  /*5550*/  FADD.FTZ R3, R195, R176 ;  /* 0x000000b0c3037221 */ /* 0x008fce0000010000 */
[----:B------:R-:W3:Y:S01]  /*5560*/  MUFU.EX2 R185, R185 ;  /* 0x000000b900b97308 */ /* 0x000ee20000000800 */
[----:B0-----:R-:W-:-:S07]  /*5570*/  FADD.FTZ R4, R187, R4 ;  /* 0x00000004bb047221 */ /* 0x001fce0000010000 */
[----:B------:R-:W0:Y:S01]  /*5580*/  MUFU.EX2 R197, R197 ;  /* 0x000000c500c57308 */ /* 0x000e220000000800 */
[C---:B--2---:R-:W-:Y:S01]  /*5590*/  FADD.FTZ R176, R196.reuse, R3 ;  /* 0x00000003c4b07221 */ /* 0x044fe20000010000 */
[----:B------:R-:W-:-:S06]  /*55a0*/  F2FP.BF16.F32.PACK_AB R165, R196, R195 ;  /* 0x000000c3c4a5723e */ /* 0x000fcc00000010ff */
        /* <DEDUP_REMOVED lines=10> */
[----:B0-----:R-:W-:Y:S01]  /*5650*/  FADD.FTZ R4, R188, R159 ;  /* 0x0000009fbc047221 */ /* 0x001fe20000010000 */
[----:B------:R-:W-:-:S06]  /*5660*/  F2FP.BF16.F32.PACK_AB R159, R14, R13 ;  /* 0x0000000d0e9f723e */ /* 0x000fcc00000010ff */
[----:B------:R-:W0:Y:S01]  /*5670*/  MUFU.EX2 R205, R205 ;  /* 0x000000cd00cd7308 */ /* 0x000e220000000800 */
[----:B--2---:R-:W-:-:S07]  /*5680*/  FADD.FTZ R176, R204, R3 ;  /* 0x00000003ccb07221 */ /* 0x004fce0000010000 */
[----:B------:R-:W2:Y:S01]  /*5690*/  MUFU.EX2 R189, R189 ;  /* 0x000000bd00bd7308 */ /* 0x000ea20000000800 */
[C---:B---3--:R-:W-:Y:S01]  /*56a0*/  FADD.FTZ R4, R191.reuse, R4 ;  /* 0x00000004bf047221 */ /* 0x048fe20000010000 */
[----:B------:R-:W-:-:S06]  /*56b0*/  F2FP.BF16.F32.PACK_AB R172, R191, R188 ;  /* 0x000000bcbfac723e */ /* 0x000fcc00000010ff */
[----:B------:R-:W3:Y:S01]  /*56c0*/  MUFU.EX2 R206, R206 ;  /* 0x000000ce00ce7308 */ /* 0x000ee20000000800 */
[----:B0-----:R-:W-:-:S07]  /*56d0*/  FADD.FTZ R3, R205, R176 ;  /* 0x000000b0cd037221 */ /* 0x001fce0000010000 */
[----:B------:R-:W0:Y:S01]  /*56e0*/  MUFU.EX2 R207, R207 ;  /* 0x000000cf00cf7308 */ /* 0x000e220000000800 */
[----:B--2---:R-:W-:Y:S01]  /*56f0*/  FADD.FTZ R15, R189, R4 ;  /* 0x00000004bd0f7221 */ /* 0x004fe20000010000 */
[----:B------:R-:W-:-:S03]  /*5700*/  F2FP.BF16.F32.PACK_AB R174, R6, R189 ;  /* 0x000000bd06ae723e */ /* 0x000fc600000010ff */
[----:B------:R-:W-:-:S03]  /*5710*/  FADD.FTZ R4, R6, R15 ;  /* 0x0000000f06047221 */ /* 0x000fc60000010000 */
[----:B------:R2:W4:Y:S01]  /*5720*/  MUFU.EX2 R183, R167 ;  /* 0x000000a700b77308 */ /* 0x0005220000000800 */
[----:B---3--:R-:W-:-:S07]  /*5730*/  FADD.FTZ R176, R206, R3 ;  /* 0x00000003ceb07221 */ /* 0x008fce0000010000 */
[----:B------:R3:W5:Y:S01]  /*5740*/  MUFU.EX2 R20, R168 ;  /* 0x000000a800147308 */ /* 0x0007620000000800 */
[C---:B0-----:R-:W-:Y:S01]  /*5750*/  FADD.FTZ R176, R207.reuse, R176 ;  /* 0x000000b0cfb07221 */ /* 0x041fe20000010000 */
[----:B--2---:R-:W-:Y:S02]  /*5760*/  F2FP.BF16.F32.PACK_AB R167, R198, R197 ;  /* 0x000000c5c6a7723e */ /* 0x004fe400000010ff */
[----:B------:R-:W-:-:S04]  /*5770*/  F2FP.BF16.F32.PACK_AB R171, R207, R206 ;  /* 0x000000cecfab723e */ /* 0x000fc800000010ff */
[----:B------:R0:W2:Y:S01]  /*5780*/  MUFU.EX2 R175, R169 ;  /* 0x000000a900af7308 */ /* 0x0000a20000000800 */
[----:B----4-:R-:W-:Y:S01]  /*5790*/  FADD.FTZ R3, R183, R176 ;  /* 0x000000b0b7037221 */ /* 0x010fe20000010000 */
[----:B---3--:R-:W-:-:S06]  /*57a0*/  F2FP.BF16.F32.PACK_AB R168, R187, R182 ;  /* 0x000000b6bba8723e */ /* 0x008fcc00000010ff */
[----:B------:R3:W4:Y:S01]  /*57b0*/  MUFU.EX2 R6, R155 ;  /* 0x0000009b00067308 */ /* 0x0007220000000800 */
[----:B0-----:R-:W-:Y:S02]  /*57c0*/  F2FP.BF16.F32.PACK_AB R169, R205, R204 ;  /* 0x000000cccda9723e */ /* 0x001fe400000010ff */
[----:B-----5:R-:W-:Y:S02]  /*57d0*/  F2FP.BF16.F32.PACK_AB R173, R20, R183 ;  /* 0x000000b714ad723e */ /* 0x020fe400000010ff */
[----:B---3--:R-:W-:Y:S01]  /*57e0*/  F2FP.BF16.F32.PACK_AB R155, R10, R9 ;  /* 0x000000090a9b723e */ /* 0x008fe200000010ff */
[----:B------:R-:W-:-:S04]  /*57f0*/  FADD.FTZ R10, R20, R3 ;  /* 0x00000003140a7221 */ /* 0x000fc80000010000 */
[----:B--2---:R-:W-:Y:S01]  /*5800*/  FADD.FTZ R3, R175, R10 ;  /* 0x0000000aaf037221 */ /* 0x004fe20000010000 */
[----:B----4-:R-:W-:-:S03]  /*5810*/  F2FP.BF16.F32.PACK_AB R175, R6, R175 ;  /* 0x000000af06af723e */ /* 0x010fc600000010ff */
[----:B------:R-:W-:Y:S01]  /*5820*/  FADD.FTZ R3, R6, R3 ;  /* 0x0000000306037221 */ /* 0x000fe20000010000 */
[----:B-1----:R-:W-:Y:S06]  /*5830*/  @!P0 BRA `(.L_x_258) ;  /* 0x0000000000048947 */ /* 0x002fec0003800000 */
[----:B------:R-:W-:Y:S01]  /*5840*/  BPT.TRAP 0x1 ;  /* 0x000000040000795c */ /* 0x000fe20000300000 */
.L_x_258:
[----:B------:R-:W-:-:S04]  /*5850*/  IMAD.U32 R5, RZ, RZ, UR25 ;  /* 0x00000019ff057e24 */ /* 0x000fc8000f8e00ff */
[----:B------:R0:W1:Y:S01]  /*5860*/  SYNCS.PHASECHK.TRANS64.TRYWAIT P3, [UR23+0x22850], R5 ;  /* 0x02285005ff0075a7 */ /* 0x0000620008060157 */
[----:B------:R-:W-:Y:S05]  /*5870*/  @!P0 BRA `(.L_x_259) ;  /* 0x0000000000048947 */ /* 0x000fea0003800000 */
[----:B------:R-:W-:Y:S01]  /*5880*/  BPT.TRAP 0x1 ;  /* 0x000000040000795c */ /* 0x000fe20000300000 */
.L_x_259:
[----:B-1----:R-:W-:Y:S05]  /*5890*/  @P3 BRA `(.L_x_260) ;  /* 0x00000000000c3947 */ /* 0x002fea0003800000 */
[----:B0-----:R-:W-:-:S04]  /*58a0*/  IMAD.U32 R5, RZ, RZ, UR25 ;  /* 0x00000019ff057e24 */ /* 0x001fc8000f8e00ff */
[----:B------:R-:W0:Y:S02]  /*58b0*/  SYNCS.PHASECHK.TRANS64.TRYWAIT P3, [UR23+0x22850], R5 ;  /* 0x02285005ff0075a7 */ /* 0x000e240008060157 */
[----:B0-----:R-:W-:Y:S05]  /*58c0*/  @!P3 BRA `(.L_x_261) ;  /* 0x0000007c00f0b947 */ /* 0x001fea0003800000 */
.L_x_260:
[----:B0-----:R-:W-:Y:S01]  /*58d0*/  VIADD R5, R22, 0x8 ;  /* 0x0000000816057836 */ /* 0x001fe20000000000 */
[----:B------:R-:W-:Y:S01]  /*58e0*/  UIMAD UR11, UR37, 0xc00, UR21 ;  /* 0x00000c00250b78a4 */ /* 0x000fe2000f8e0215 */
[----:B------:R-:W-:Y:S01]  /*58f0*/  @!P1 IADD3 R199, R199, 0x22860, RZ ;  /* 0x00022860c7c79810 */ /* 0x000fe20007ffe0ff */
[----:B------:R-:W-:Y:S01]  /*5900*/  UMOV UR7, 0x40000040 ;  /* 0x4000004000077882 */ /* 0x000fe20000000000 */
[----:B------:R-:W-:Y:S01]  /*5910*/  IMAD.MOV.U32 R6, RZ, RZ, R7 ;  /* 0x000000ffff067224 */ /* 0x000fe200078e0007 */
[----:B------:R0:W-:Y:S01]  /*5920*/  BAR.SYNC.DEFER_BLOCKING R5, 0x100 ;  /* 0x000400050000751d */ /* 0x0001e20000010000 */
[----:B------:R-:W-:Y:S01]  /*5930*/  @!P1 PRMT R199, RZ, 0x654, R199 ;  /* 0x00000654ffc79816 */ /* 0x000fe200000000c7 */
[----:B------:R-:W-:-:S04]  /*5940*/  IMAD.MOV.U32 R15, RZ, RZ, R0 ;  /* 0x000000ffff0f7224 */ /* 0x000fc800078e0000 */
[----:B------:R-:W-:Y:S01]  /*5950*/  UMOV UR6, UR11 ;  /* 0x0000000b00067c82 */ /* 0x000fe20008000000 */
        /* <DEDUP_REMOVED lines=35> */
.L_x_253:
[----:B0--3--:R-:W0:Y:S01]  /*5b90*/  SHFL.BFLY PT, R5, R4, 0x2, 0x1f ;  /* 0x0c401f0004057f89 */ /* 0x009e2200000e0000 */
[----:B------:R-:W-:Y:S01]  /*5ba0*/  CS2R R20, SRZ ;  /* 0x0000000000147805 */ /* 0x000fe2000001ff00 */
[----:B------:R-:W-:Y:S01]  /*5bb0*/  UIADD3 UR37, UR37, 0x1, URZ ;  /* 0x0000000125257890 */ /* 0x000fe2000fffe03f */
[----:B------:R1:W-:Y:S06]  /*5bc0*/  BAR.ARV R8, 0x100 ;  /* 0x000400080000751d */ /* 0x0003ec0000002000 */
[----:B------:R-:W-:Y:S02]  /*5bd0*/  UISETP.NE.AND UP0, UPT, UR37, 0x2, UPT ;  /* 0x000000022500788c */ /* 0x000fe4000bf05270 */
[----:B------:R-:W-:Y:S06]  /*5be0*/  BAR.ARV 0x8, 0x120 ;  /* 0x0204800000007b1d */ /* 0x000fec0000002000 */
[----:B------:R-:W-:Y:S01]  /*5bf0*/  USEL UR4, URZ, 0x1, UP0 ;  /* 0x000000013f047887 */ /* 0x000fe20008000000 */
[----:B------:R-:W-:Y:S01]  /*5c00*/  PLOP3.LUT P0, PT, PT, PT, PT, 0x8, 0x0 ;  /* 0x000000000000781c */ /* 0x000fe20003f0e170 */
[----:B------:R-:W2:Y:S01]  /*5c10*/  SHFL.BFLY PT, R10, R3, 0x2, 0x1f ;  /* 0x0c401f00030a7f89 */ /* 0x000ea200000e0000 */
[----:B------:R-:W-:-:S02]  /*5c20*/  UIADD3 UR39, UR39, 0x1, URZ ;  /* 0x0000000127277890 */ /* 0x000fc4000fffe03f */
[----:B------:R-:W-:Y:S01]  /*5c30*/  USEL UR37, UR37, URZ, UP0 ;  /* 0x0000003f25257287 */ /* 0x000fe20008000000 */
[----:B0-----:R-:W-:Y:S01]  /*5c40*/  FADD.FTZ R5, R5, R4 ;  /* 0x0000000405057221 */ /* 0x001fe20000010000 */
[----:B------:R-:W-:-:S04]  /*5c50*/  ULOP3.LUT UR38, UR38, UR4, URZ, 0x3c, !UPT ;  /* 0x0000000426267292 */ /* 0x000fc8000f8e3c3f */
[----:B------:R-:W0:Y:S01]  /*5c60*/  SHFL.BFLY PT, R6, R5, 0x1, 0x1f ;  /* 0x0c201f0005067f89 */ /* 0x000e2200000e0000 */
[----:B--2---:R-:W-:-:S05]  /*5c70*/  FADD.FTZ R10, R10, R3 ;  /* 0x000000030a0a7221 */ /* 0x004fca0000010000 */
[----:B------:R-:W2:Y:S01]  /*5c80*/  SHFL.BFLY PT, R9, R10, 0x1, 0x1f ;  /* 0x0c201f000a097f89 */ /* 0x000ea200000e0000 */
[----:B0-----:R-:W-:-:S05]  /*5c90*/  FADD.FTZ R152, R5, R6 ;  /* 0x0000000605987221 */ /* 0x001fca0000010000 */
[----:B------:R-:W-:-:S13]  /*5ca0*/  FSETP.NE.FTZ.AND P1, PT, R152, RZ, PT ;  /* 0x000000ff9800720b */ /* 0x000fda0003f35000 */
[----:B------:R-:W0:Y:S01]  /*5cb0*/  @P1 MUFU.RCP R21, R152 ;  /* 0x0000009800151308 */ /* 0x000e220000001000 */
[----:B--2---:R-:W-:-:S05]  /*5cc0*/  FADD.FTZ R153, R10, R9 ;  /* 0x000000090a997221 */ /* 0x004fca0000010000 */
[----:B------:R-:W-:Y:S01]  /*5cd0*/  FSETP.NE.FTZ.AND P2, PT, R153, RZ, PT ;  /* 0x000000ff9900720b */ /* 0x000fe20003f55000 */
[-C--:B0-----:R-:W-:Y:S01]  /*5ce0*/  FMUL.FTZ R9, R40, R21.reuse ;  /* 0x0000001528097220 */ /* 0x081fe20000410000 */
[-C--:B-1----:R-:W-:Y:S01]  /*5cf0*/  FMUL.FTZ R8, R41, R21.reuse ;  /* 0x0000001529087220 */ /* 0x082fe20000410000 */
[----:B------:R-:W-:Y:S01]  /*5d00*/  @P1 MUFU.LG2 R40, R152 ;  /* 0x0000009800281308 */ /* 0x000fe20000000c00 */
[-C--:B------:R-:W-:Y:S01]  /*5d10*/  FMUL.FTZ R5, R24, R21.reuse ;  /* 0x0000001518057220 */ /* 0x080fe20000410000 */
[-C--:B------:R-:W-:Y:S01]  /*5d20*/  FMUL.FTZ R6, R28, R21.reuse ;  /* 0x000000151c067220 */ /* 0x080fe20000410000 */
[-C--:B------:R-:W-:Y:S01]  /*5d30*/  FMUL.FTZ R4, R25, R21.reuse ;  /* 0x0000001519047220 */ /* 0x080fe20000410000 */
[-C--:B------:R-:W-:Y:S01]  /*5d40*/  FMUL.FTZ R29, R29, R21.reuse ;  /* 0x000000151d1d7220 */ /* 0x080fe20000410000 */
[-C--:B------:R-:W-:Y:S01]  /*5d50*/  FMUL.FTZ R32, R32, R21.reuse ;  /* 0x0000001520207220 */ /* 0x080fe20000410000 */
[-C--:B------:R-:W-:Y:S01]  /*5d60*/  FMUL.FTZ R33, R33, R21.reuse ;  /* 0x0000001521217220 */ /* 0x080fe20000410000 */
[----:B------:R-:W-:-:S03]  /*5d70*/  FMUL.FTZ R36, R36, R21 ;  /* 0x0000001524247220 */ /* 0x000fc60000410000 */
[----:B------:R-:W0:Y:S01]  /*5d80*/  @P2 MUFU.RCP R20, R153 ;  /* 0x0000009900142308 */ /* 0x000e220000001000 */
[-C--:B------:R-:W-:Y:S01]  /*5d90*/  FMUL.FTZ R37, R37, R21.reuse ;  /* 0x0000001525257220 */ /* 0x080fe20000410000 */
[-C--:B------:R-:W-:Y:S01]  /*5da0*/  FMUL.FTZ R11, R44, R21.reuse ;  /* 0x000000152c0b7220 */ /* 0x080fe20000410000 */
[-C--:B------:R-:W-:Y:S01]  /*5db0*/  FMUL.FTZ R10, R45, R21.reuse ;  /* 0x000000152d0a7220 */ /* 0x080fe20000410000 */
[-C--:B------:R-:W-:Y:S01]  /*5dc0*/  FMUL.FTZ R13, R48, R21.reuse ;  /* 0x00000015300d7220 */ /* 0x080fe20000410000 */
[-C--:B------:R-:W-:Y:S01]  /*5dd0*/  FMUL.FTZ R12, R49, R21.reuse ;  /* 0x00000015310c7220 */ /* 0x080fe20000410000 */
[-C--:B------:R-:W-:Y:S01]  /*5de0*/  FMUL.FTZ R15, R52, R21.reuse ;  /* 0x00000015340f7220 */ /* 0x080fe20000410000 */
[-C--:B------:R-:W-:Y:S01]  /*5df0*/  FMUL.FTZ R14, R53, R21.reuse ;  /* 0x00000015350e7220 */ /* 0x080fe20000410000 */
[----:B------:R-:W1:Y:S01]  /*5e00*/  @P2 MUFU.LG2 R41, R153 ;  /* 0x0000009900292308 */ /* 0x000e620000000c00 */
        /* <DEDUP_REMOVED lines=48> */
[----:B------:R-:W-:-:S02]  /*6110*/  IMAD.U32 R21, RZ, RZ, UR10 ;  /* 0x0000000aff157e24 */ /* 0x000fc4000f8e00ff */
[-C--:B0-----:R-:W-:Y:S01]  /*6120*/  FMUL.FTZ R174, R26, R20.reuse ;  /* 0x000000141aae7220 */ /* 0x081fe20000410000 */
[----:B------:R-:W-:Y:S02]  /*6130*/  IMAD.U32 R49, RZ, RZ, UR10 ;  /* 0x0000000aff317e24 */ /* 0x000fe4000f8e00ff */
[-C--:B------:R-:W-:Y:S01]  /*6140*/  FMUL.FTZ R26, R30, R20.reuse ;  /* 0x000000141e1a7220 */ /* 0x080fe20000410000 */
[----:B------:R-:W-:Y:S01]  /*6150*/  @P1 FMUL.FTZ R21, R21, 0.69314718246459960938 ;  /* 0x3f31721815151820 */ /* 0x000fe20000410000 */
[----:B------:R-:W-:Y:S01]  /*6160*/  @P1 FMUL.FTZ R40, R40, 0.69314718246459960938 ;  /* 0x3f31721828281820 */ /* 0x000fe20000410000 */
[----:B------:R-:W-:Y:S01]  /*6170*/  @P2 FMUL.FTZ R49, R49, 0.69314718246459960938 ;  /* 0x3f31721831312820 */ /* 0x000fe20000410000 */
[----:B-1----:R-:W-:Y:S01]  /*6180*/  @P2 FMUL.FTZ R30, R41, 0.69314718246459960938 ;  /* 0x3f317218291e2820 */ /* 0x002fe20000410000 */
[-C--:B------:R-:W-:Y:S01]  /*6190*/  FMUL.FTZ R161, R83, R20.reuse ;  /* 0x0000001453a17220 */ /* 0x080fe20000410000 */
[----:B------:R-:W-:Y:S01]  /*61a0*/  FMUL.FTZ R160, R87, R20 ;  /* 0x0000001457a07220 */ /* 0x000fe20000410000 */
[----:B------:R-:W-:-:S02]  /*61b0*/  IMAD.MOV.U32 R44, RZ, RZ, -0x800000 ;  /* 0xff800000ff2c7424 */ /* 0x000fc400078e00ff */
[-C--:B------:R-:W-:Y:S01]  /*61c0*/  FMUL.FTZ R83, R86, R20.reuse ;  /* 0x0000001456537220 */ /* 0x080fe20000410000 */
[----:B------:R-:W-:Y:S02]  /*61d0*/  IMAD.MOV.U32 R45, RZ, RZ, -0x800000 ;  /* 0xff800000ff2d7424 */ /* 0x000fe400078e00ff */
        /* <DEDUP_REMOVED lines=60> */
[----:B------:R-:W-:-:S07]  /*65a0*/  @P2 FFMA.FTZ R45, R49, R7, R30 ;  /* 0x00000007312d2223 */ /* 0x000fce000001001e */
.L_x_242:
[----:B------:R-:W0:Y:S01]  /*65b0*/  S2R R7, SR_CgaCtaId ;  /* 0x0000000000077919 */ /* 0x000e220000008800 */
[----:B------:R-:W-:Y:S01]  /*65c0*/  MOV R0, 0x400 ;  /* 0x0000040000007802 */ /* 0x000fe20000000f00 */
[----:B------:R-:W-:Y:S01]  /*65d0*/  BSSY B0, `(.L_x_263) ;  /* 0x00002a4000007945 */ /* 0x000fe20003800000 */
[----:B------:R-:W-:Y:S02]  /*65e0*/  BAR.SYNC.DEFER_BLOCKING 0x5, 0x120 ;  /* 0x0144800000007b1d */ /* 0x000fe40000010000 */
[----:B0-----:R-:W-:-:S05]  /*65f0*/  LEA R0, R7, R0, 0x18 ;  /* 0x0000000007007211 */ /* 0x001fca00078ec0ff */
[----:B------:R-:W0:Y:S02]  /*6600*/  LDS.128 R40, [R0+0x228d0] ;  /* 0x0228d00000287984 */ /* 0x000e240000000c00 */
[----:B0-----:R-:W-:Y:S01]  /*6610*/  R2UR UR5, R42 ;  /* 0x000000002a0572ca */ /* 0x001fe200000e0000 */
[----:B------:R-:W-:Y:S06]  /*6620*/  BAR.ARV 0x4, 0x120 ;  /* 0x0104800000007b1d */ /* 0x000fec0000002000 */
[----:B------:R-:W-:Y:S08]  /*6630*/  @P0 BRA `(.L_x_264) ;  /* 0x0000001c00700947 */ /* 0x000ff00003800000 */
[----:B------:R-:W0:Y:S01]  /*6640*/  S2R R7, SR_SWINHI ;  /* 0x0000000000077919 */ /* 0x000e220000002f00 */
[----:B------:R-:W-:Y:S01]  /*6650*/  F2FP.BF16.F32.PACK_AB R6, R29, R6 ;  /* 0x000000061d06723e */ /* 0x000fe200000010ff */
[----:B------:R-:W-:Y:S01]  /*6660*/  USHF.L.U32 UR8, UR46, 0x2, URZ ;  /* 0x000000022e087899 */ /* 0x000fe2000800063f */
[----:B------:R-:W-:Y:S01]  /*6670*/  F2FP.BF16.F32.PACK_AB R4, R4, R5 ;  /* 0x000000050404723e */ /* 0x000fe200000010ff */
[----:B------:R-:W-:Y:S01]  /*6680*/  BAR.SYNC.DEFER_BLOCKING 0x1, 0x100 ;  /* 0x0044000000007b1d */ /* 0x000fe20000010000 */
[----:B------:R-:W-:Y:S01]  /*6690*/  F2FP.BF16.F32.PACK_AB R5, R179, R174 ;  /* 0x000000aeb305723e */ /* 0x000fe200000010ff */
[----:B------:R-:W-:Y:S01]  /*66a0*/  USHF.L.U64.HI UR9, UR46, 0x2, UR45 ;  /* 0x000000022e097899 */ /* 0x000fe2000801022d */
[----:B------:R-:W-:Y:S02]  /*66b0*/  F2FP.BF16.F32.PACK_AB R8, R8, R9 ;  /* 0x000000090808723e */ /* 0x000fe400000010ff */
[----:B------:R-:W-:Y:S01]  /*66c0*/  F2FP.BF16.F32.PACK_AB R10, R10, R11 ;  /* 0x0000000b0a0a723e */ /* 0x000fe200000010ff */
[----:B------:R-:W-:Y:S01]  /*66d0*/  ULDC.64 UR6, c[0x0][0xbd8] ;  /* 0x0002f60000067ab9 */ /* 0x000fe20000000a00 */
[----:B------:R-:W-:Y:S01]  /*66e0*/  F2FP.BF16.F32.PACK_AB R9, R170, R159 ;  /* 0x0000009faa09723e */ /* 0x000fe200000010ff */
[----:B------:R-:W-:Y:S01]  /*66f0*/  UIADD3 UR4, UP1, UR8, UR6, URZ ;  /* 0x0000000608047290 */ /* 0x000fe2000ff3e03f */
[----:B------:R-:W-:Y:S01]  /*6700*/  F2FP.BF16.F32.PACK_AB R11, R171, R158 ;  /* 0x0000009eab0b723e */ /* 0x000fe200000010ff */
[----:B------:R-:W-:Y:S01]  /*6710*/  UISETP.NE.U32.AND UP0, UPT, UR6, URZ, UPT ;  /* 0x0000003f0600728c */ /* 0x000fe2000bf05070 */
[----:B------:R-:W-:Y:S01]  /*6720*/  F2FP.BF16.F32.PACK_AB R12, R12, R13 ;  /* 0x0000000d0c0c723e */ /* 0x000fe200000010ff */
[----:B------:R-:W-:Y:S01]  /*6730*/  UIADD3.X UR6, UR9, UR7, URZ, UP1, !UPT ;  /* 0x0000000709067290 */ /* 0x000fe20008ffe43f */
[----:B------:R-:W-:Y:S01]  /*6740*/  F2FP.BF16.F32.PACK_AB R14, R14, R15 ;  /* 0x0000000f0e0e723e */ /* 0x000fe200000010ff */
[----:B------:R-:W-:Y:S01]  /*6750*/  UISETP.NE.AND.EX UP0, UPT, UR7, URZ, UPT, UP0 ;  /* 0x0000003f0700728c */ /* 0x000fe2000bf05300 */
[----:B------:R-:W-:-:S02]  /*6760*/  F2FP.BF16.F32.PACK_AB R13, R168, R157 ;  /* 0x0000009da80d723e */ /* 0x000fc400000010ff */
[----:B------:R-:W-:Y:S02]  /*6770*/  F2FP.BF16.F32.PACK_AB R15, R169, R156 ;  /* 0x0000009ca90f723e */ /* 0x000fe400000010ff */
[----:B------:R-:W-:Y:S02]  /*6780*/  F2FP.BF16.F32.PACK_AB R24, R57, R24 ;  /* 0x000000183918723e */ /* 0x000fe400000010ff */
[----:B------:R-:W-:Y:S02]  /*6790*/  F2FP.BF16.F32.PACK_AB R25, R166, R25 ;  /* 0x00000019a619723e */ /* 0x000fe400000010ff */
[----:B------:R-:W-:Y:S02]  /*67a0*/  F2FP.BF16.F32.PACK_AB R28, R28, R3 ;  /* 0x000000031c1c723e */ /* 0x000fe400000010ff */
[----:B------:R-:W-:Y:S02]  /*67b0*/  F2FP.BF16.F32.PACK_AB R72, R73, R72 ;  /* 0x000000484948723e */ /* 0x000fe400000010ff */
[----:B------:R-:W-:-:S02]  /*67c0*/  F2FP.BF16.F32.PACK_AB R80, R81, R80 ;  /* 0x000000505150723e */ /* 0x000fc400000010ff */
[----:B------:R-:W-:Y:S02]  /*67d0*/  MOV R20, R0 ;  /* 0x0000000000147202 */ /* 0x000fe40000000f00 */
[----:B0-----:R-:W-:Y:S02]  /*67e0*/  MOV R21, R7 ;  /* 0x0000000700157202 */ /* 0x001fe40000000f00 */
[----:B------:R-:W-:Y:S02]  /*67f0*/  F2FP.BF16.F32.PACK_AB R73, R165, R152 ;  /* 0x00000098a549723e */ /* 0x000fe400000010ff */
[----:B------:R-:W-:Y:S01]  /*6800*/  F2FP.BF16.F32.PACK_AB R81, R161, R82 ;  /* 0x00000052a151723e */ /* 0x000fe200000010ff */
[----:B------:R-:W-:Y:S01]  /*6810*/  IMAD.WIDE R78, R202, 0x2, R20 ;  /* 0x00000002ca4e7825 */ /* 0x000fe200078e0214 */
[----:B------:R-:W-:Y:S02]  /*6820*/  F2FP.BF16.F32.PACK_AB R88, R89, R88 ;  /* 0x000000585958723e */ /* 0x000fe400000010ff */
[----:B------:R-:W-:-:S02]  /*6830*/  F2FP.BF16.F32.PACK_AB R82, R85, R84 ;  /* 0x000000545552723e */ /* 0x000fc400000010ff */
[C---:B------:R-:W-:Y:S02]  /*6840*/  IADD3 R30, P1, R78.reuse, 0x20, RZ ;  /* 0x000000204e1e7810 */ /* 0x040fe40007f3e0ff */
[C---:B------:R-:W-:Y:S02]  /*6850*/  LOP3.LUT R7, R78.reuse, 0x380, RZ, 0xc0, !PT ;  /* 0x000003804e077812 */ /* 0x040fe400078ec0ff */
[C---:B------:R-:W-:Y:S01]  /*6860*/  IADD3 R95, P0, R78.reuse, 0x40, RZ ;  /* 0x000000404e5f7810 */ /* 0x040fe20007f1e0ff */
[--C-:B------:R-:W-:Y:S01]  /*6870*/  IMAD.X R31, RZ, RZ, R79.reuse, P1 ;  /* 0x000000ffff1f7224 */ /* 0x100fe200008e064f */
[C---:B------:R-:W-:Y:S02]  /*6880*/  IADD3 R181, P4, R78.reuse, 0x60, RZ ;  /* 0x000000604eb57810 */ /* 0x040fe40007f9e0ff */
[C---:B------:R-:W-:Y:S01]  /*6890*/  IADD3 R183, P3, R78.reuse, 0x4000, RZ ;  /* 0x000040004eb77810 */ /* 0x040fe20007f7e0ff */
[--C-:B------:R-:W-:Y:S01]  /*68a0*/  IMAD.X R35, RZ, RZ, R79.reuse, P0 ;  /* 0x000000ffff237224 */ /* 0x100fe200000e064f */
        /* <DEDUP_REMOVED lines=8> */
[----:B------:R-:W-:Y:S01]  /*6930*/  SHF.R.U64 R7, R7, 0x3, RZ ;  /* 0x0000000307077819 */ /* 0x000fe200000012ff */
[--C-:B------:R-:W-:Y:S01]  /*6940*/  IMAD.X R53, RZ, RZ, R79.reuse, P2 ;  /* 0x000000ffff357224 */ /* 0x100fe200010e064f */
[C---:B------:R-:W-:Y:S01]  /*6950*/  IADD3 R58, P0, R78.reuse, 0x8020, RZ ;  /* 0x000080204e3a7810 */ /* 0x040fe20007f1e0ff */
[----:B------:R-:W-:Y:S01]  /*6960*/  IMAD.X R55, RZ, RZ, R79, P1 ;  /* 0x000000ffff377224 */ /* 0x000fe200008e064f */
[----:B------:R-:W-:-:S02]  /*6970*/  IADD3 R191, P4, R78, 0x8040, RZ ;  /* 0x000080404ebf7810 */ /* 0x000fc40007f9e0ff */
[C---:B------:R-:W-:Y:S02]  /*6980*/  IADD3 R193, P3, R78.reuse, 0x8060, RZ ;  /* 0x000080604ec17810 */ /* 0x040fe40007f7e0ff */
[C---:B------:R-:W-:Y:S01]  /*6990*/  IADD3 R195, P6, R78.reuse, 0xc000, RZ ;  /* 0x0000c0004ec37810 */ /* 0x040fe20007fde0ff */
[--C-:B------:R-:W-:Y:S01]  /*69a0*/  IMAD.X R63, RZ, RZ, R79.reuse, P4 ;  /* 0x000000ffff3f7224 */ /* 0x100fe200020e064f */
[C---:B------:R-:W-:Y:S01]  /*69b0*/  IADD3 R70, P5, R78.reuse, 0xc020, RZ ;  /* 0x0000c0204e467810 */ /* 0x040fe20007fbe0ff */
[--C-:B------:R-:W-:Y:S01]  /*69c0*/  IMAD.X R65, RZ, RZ, R79.reuse, P3 ;  /* 0x000000ffff417224 */ /* 0x100fe200018e064f */
[C---:B------:R-:W-:Y:S01]  /*69d0*/  IADD3 R197, P2, R78.reuse, 0xc040, RZ ;  /* 0x0000c0404ec57810 */ /* 0x040fe20007f5e0ff */
[--C-:B------:R-:W-:Y:S01]  /*69e0*/  IMAD.X R67, RZ, RZ, R79.reuse, P6 ;  /* 0x000000ffff437224 */ /* 0x100fe200030e064f */
[----:B------:R-:W-:Y:S01]  /*69f0*/  IADD3 R199, P1, R78, 0xc060, RZ ;  /* 0x0000c0604ec77810 */ /* 0x000fe20007f3e0ff */
[--C-:B------:R-:W-:Y:S01]  /*6a00*/  IMAD.X R71, RZ, RZ, R79.reuse, P5 ;  /* 0x000000ffff477224 */ /* 0x100fe200028e064f */
[----:B------:R-:W-:Y:S01]  /*6a10*/  LOP3.LUT R78, R7, R78, RZ, 0x3c, !PT ;  /* 0x0000004e074e7212 */ /* 0x000fe200078e3cff */
[--C-:B------:R-:W-:Y:S01]  /*6a20*/  IMAD.X R75, RZ, RZ, R79.reuse, P2 ;  /* 0x000000ffff4b7224 */ /* 0x100fe200010e064f */
[----:B------:R-:W-:Y:S01]  /*6a30*/  LOP3.LUT R7, R30, 0x380, RZ, 0xc0, !PT ;  /* 0x000003801e077812 */ /* 0x000fe200078ec0ff */
[----:B------:R-:W-:Y:S01]  /*6a40*/  IMAD.X R27, RZ, RZ, R79, P1 ;  /* 0x000000ffff1b7224 */ /* 0x000fe200008e064f */
[----:B------:R-:W-:-:S02]  /*6a50*/  LOP3.LUT R40, R183, 0x380, RZ, 0xc0, !PT ;  /* 0x00000380b7287812 */ /* 0x000fc400078ec0ff */
[----:B------:R-:W-:Y:S02]  /*6a60*/  SHF.R.U64 R7, R7, 0x3, RZ ;  /* 0x0000000307077819 */ /* 0x000fe400000012ff */
[----:B------:R-:W-:Y:S02]  /*6a70*/  SHF.R.U64 R40, R40, 0x3, RZ ;  /* 0x0000000328287819 */ /* 0x000fe400000012ff */
[----:B------:R-:W-:Y:S02]  /*6a80*/  LOP3.LUT R30, R7, R30, RZ, 0x3c, !PT ;  /* 0x0000001e071e7212 */ /* 0x000fe400078e3cff */
[----:B------:R-:W-:Y:S02]  /*6a90*/  LOP3.LUT R7, R42, 0x380, RZ, 0xc0, !PT ;  /* 0x000003802a077812 */ /* 0x000fe400078ec0ff */
[----:B------:R-:W-:Y:S02]  /*6aa0*/  LOP3.LUT R46, R40, R183, RZ, 0x3c, !PT ;  /* 0x000000b7282e7212 */ /* 0x000fe400078e3cff */
[----:B------:R-:W-:-:S02]  /*6ab0*/  LOP3.LUT R40, R185, 0x380, RZ, 0xc0, !PT ;  /* 0x00000380b9287812 */ /* 0x000fc400078ec0ff */
[----:B------:R-:W-:Y:S02]  /*6ac0*/  SHF.R.U64 R7, R7, 0x3, RZ ;  /* 0x0000000307077819 */ /* 0x000fe400000012ff */
[----:B------:R-:W-:Y:S02]  /*6ad0*/  SHF.R.U64 R40, R40, 0x3, RZ ;  /* 0x0000000328287819 */ /* 0x000fe400000012ff */
[----:B------:R-:W-:Y:S02]  /*6ae0*/  LOP3.LUT R48, R7, R42, RZ, 0x3c, !PT ;  /* 0x0000002a07307212 */ /* 0x000fe400078e3cff */
[----:B------:R-:W-:Y:S02]  /*6af0*/  LOP3.LUT R7, R58, 0x380, RZ, 0xc0, !PT ;  /* 0x000003803a077812 */ /* 0x000fe400078ec0ff */
[----:B------:R-:W-:Y:S02]  /*6b00*/  LOP3.LUT R50, R40, R185, RZ, 0x3c, !PT ;  /* 0x000000b928327212 */ /* 0x000fe400078e3cff */
[----:B------:R-:W-:-:S02]  /*6b10*/  LOP3.LUT R42, R193, 0x380, RZ, 0xc0, !PT ;  /* 0x00000380c12a7812 */ /* 0x000fc400078ec0ff */
[----:B------:R-:W-:Y:S02]  /*6b20*/  LOP3.LUT R40, R191, 0x380, RZ, 0xc0, !PT ;  /* 0x00000380bf287812 */ /* 0x000fe400078ec0ff */
[----:B------:R-:W-:Y:S02]  /*6b30*/  SHF.R.U64 R7, R7, 0x3, RZ ;  /* 0x0000000307077819 */ /* 0x000fe400000012ff */
[----:B------:R-:W-:Y:S02]  /*6b40*/  SHF.R.U64 R42, R42, 0x3, RZ ;  /* 0x000000032a2a7819 */ /* 0x000fe400000012ff */
[----:B------:R-:W-:Y:S02]  /*6b50*/  SHF.R.U64 R40, R40, 0x3, RZ ;  /* 0x0000000328287819 */ /* 0x000fe400000012ff */
[----:B------:R-:W-:Y:S02]  /*6b60*/  LOP3.LUT R58, R7, R58, RZ, 0x3c, !PT ;  /* 0x0000003a073a7212 */ /* 0x000fe400078e3cff */
[----:B------:R-:W-:-:S02]  /*6b70*/  LOP3.LUT R34, R95, 0x380, RZ, 0xc0, !PT ;  /* 0x000003805f227812 */ /* 0x000fc400078ec0ff */
[----:B------:R-:W-:Y:S02]  /*6b80*/  LOP3.LUT R64, R42, R193, RZ, 0x3c, !PT ;  /* 0x000000c12a407212 */ /* 0x000fe400078e3cff */
[----:B------:R-:W-:Y:S02]  /*6b90*/  LOP3.LUT R7, R70, 0x380, RZ, 0xc0, !PT ;  /* 0x0000038046077812 */ /* 0x000fe400078ec0ff */
[----:B------:R-:W-:Y:S02]  /*6ba0*/  LOP3.LUT R38, R181, 0x380, RZ, 0xc0, !PT ;  /* 0x00000380b5267812 */ /* 0x000fe400078ec0ff */
[----:B------:R-:W-:Y:S02]  /*6bb0*/  LOP3.LUT R62, R40, R191, RZ, 0x3c, !PT ;  /* 0x000000bf283e7212 */ /* 0x000fe400078e3cff */
[----:B------:R-:W-:Y:S02]  /*6bc0*/  LOP3.LUT R42, R199, 0x380, RZ, 0xc0, !PT ;  /* 0x00000380c72a7812 */ /* 0x000fe400078ec0ff */
[----:B------:R-:W-:-:S02]  /*6bd0*/  LOP3.LUT R40, R197, 0x380, RZ, 0xc0, !PT ;  /* 0x00000380c5287812 */ /* 0x000fc400078ec0ff */
[----:B------:R-:W-:Y:S02]  /*6be0*/  SHF.R.U64 R34, R34, 0x3, RZ ;  /* 0x0000000322227819 */ /* 0x000fe400000012ff */
[----:B------:R-:W-:Y:S02]  /*6bf0*/  SHF.R.U64 R29, R7, 0x3, RZ ;  /* 0x00000003071d7819 */ /* 0x000fe400000012ff */
[----:B------:R-:W-:Y:S02]  /*6c00*/  SHF.R.U64 R38, R38, 0x3, RZ ;  /* 0x0000000326267819 */ /* 0x000fe400000012ff */
[----:B------:R-:W-:Y:S02]  /*6c10*/  LOP3.LUT R52, R187, 0x380, RZ, 0xc0, !PT ;  /* 0x00000380bb347812 */ /* 0x000fe400078ec0ff */
[----:B------:R-:W-:Y:S02]  /*6c20*/  MOV R78, R78 ;  /* 0x0000004e004e7202 */ /* 0x000fe40000000f00 */
[----:B------:R-:W-:-:S02]  /*6c30*/  SHF.R.U64 R42, R42, 0x3, RZ ;  /* 0x000000032a2a7819 */ /* 0x000fc400000012ff */
[----:B------:R-:W-:Y:S02]  /*6c40*/  F2FP.BF16.F32.PACK_AB R7, R177, R26 ;  /* 0x0000001ab107723e */ /* 0x000fe400000010ff */
[----:B------:R-:W-:Y:S02]  /*6c50*/  LOP3.LUT R54, R189, 0x380, RZ, 0xc0, !PT ;  /* 0x00000380bd367812 */ /* 0x000fe400078ec0ff */
[----:B------:R-:W-:Y:S01]  /*6c60*/  SHF.R.U64 R40, R40, 0x3, RZ ;  /* 0x0000000328287819 */ /* 0x000fe200000012ff */
[----:B------:R0:W-:Y:S01]  /*6c70*/  STSM.16.M88.4 [R78], R4 ;  /* 0x000000044e007844 */ /* 0x0001e20000000200 */
[----:B------:R-:W-:Y:S02]  /*6c80*/  LOP3.LUT R34, R34, R95, RZ, 0x3c, !PT ;  /* 0x0000005f22227212 */ /* 0x000fe400078e3cff */
[----:B------:R-:W-:Y:S02]  /*6c90*/  LOP3.LUT R38, R38, R181, RZ, 0x3c, !PT ;  /* 0x000000b526267212 */ /* 0x000fe400078e3cff */
[----:B------:R-:W-:-:S02]  /*6ca0*/  SHF.R.U64 R52, R52, 0x3, RZ ;  /* 0x0000000334347819 */ /* 0x000fc400000012ff */
[----:B------:R-:W-:Y:S02]  /*6cb0*/  LOP3.LUT R26, R42, R199, RZ, 0x3c, !PT ;  /* 0x000000c72a1a7212 */ /* 0x000fe400078e3cff */
[----:B------:R-:W-:Y:S02]  /*6cc0*/  SHF.R.U64 R54, R54, 0x3, RZ ;  /* 0x0000000336367819 */ /* 0x000fe400000012ff */
[----:B------:R-:W-:Y:S02]  /*6cd0*/  LOP3.LUT R66, R195, 0x380, RZ, 0xc0, !PT ;  /* 0x00000380c3427812 */ /* 0x000fe400078ec0ff */
[----:B------:R-:W-:Y:S02]  /*6ce0*/  LOP3.LUT R74, R40, R197, RZ, 0x3c, !PT ;  /* 0x000000c5284a7212 */ /* 0x000fe400078e3cff */
[----:B------:R-:W-:Y:S02]  /*6cf0*/  MOV R40, R30 ;  /* 0x0000001e00287202 */ /* 0x000fe40000000f00 */
[----:B0-----:R-:W-:-:S02]  /*6d00*/  F2FP.BF16.F32.PACK_AB R4, R33, R32 ;  /* 0x000000202104723e */ /* 0x001fc400000010ff */
[----:B------:R-:W-:Y:S02]  /*6d10*/  F2FP.BF16.F32.PACK_AB R5, R176, R173 ;  /* 0x000000adb005723e */ /* 0x000fe400000010ff */
[----:B------:R-:W-:Y:S02]  /*6d20*/  F2FP.BF16.F32.PACK_AB R6, R37, R36 ;  /* 0x000000242506723e */ /* 0x000fe400000010ff */
[----:B------:R-:W-:Y:S02]  /*6d30*/  F2FP.BF16.F32.PACK_AB R7, R175, R172 ;  /* 0x000000acaf07723e */ /* 0x000fe400000010ff */
[----:B------:R-:W-:Y:S02]  /*6d40*/  MOV R35, R34 ;  /* 0x0000002200237202 */ /* 0x000fe40000000f00 */
[----:B------:R-:W-:Y:S01]  /*6d50*/  LOP3.LUT R52, R52, R187, RZ, 0x3c, !PT ;  /* 0x000000bb34347212 */ /* 0x000fe200078e3cff */
[----:B------:R0:W-:Y:S01]  /*6d60*/  STSM.16.M88.4 [R40], R4 ;  /* 0x0000000428007844 */ /* 0x0001e20000000200 */
[----:B------:R-:W-:-:S02]  /*6d70*/  MOV R38, R38 ;  /* 0x0000002600267202 */ /* 0x000fc40000000f00 */
[----:B------:R-:W-:Y:S01]  /*6d80*/  MOV R32, R26 ;  /* 0x0000001a00207202 */ /* 0x000fe20000000f00 */
[----:B------:R-:W-:Y:S01]  /*6d90*/  STSM.16.M88.4 [R35], R8 ;  /* 0x0000000823007844 */ /* 0x000fe20000000200 */
[----:B------:R-:W-:Y:S02]  /*6da0*/  LOP3.LUT R54, R54, R189, RZ, 0x3c, !PT ;  /* 0x000000bd36367212 */ /* 0x000fe400078e3cff */
[----:B------:R-:W-:Y:S01]  /*6db0*/  SHF.R.U64 R66, R66, 0x3, RZ ;  /* 0x0000000342427819 */ /* 0x000fe200000012ff */
[----:B------:R-:W-:Y:S01]  /*6dc0*/  STSM.16.M88.4 [R38], R12 ;  /* 0x0000000c26007844 */ /* 0x000fe20000000200 */
[----:B------:R-:W-:Y:S02]  /*6dd0*/  LOP3.LUT R70, R29, R70, RZ, 0x3c, !PT ;  /* 0x000000461d467212 */ /* 0x000fe400078e3cff */
[----:B------:R-:W-:Y:S02]  /*6de0*/  MOV R46, R46 ;  /* 0x0000002e002e7202 */ /* 0x000fe40000000f00 */
[----:B------:R-:W-:-:S02]  /*6df0*/  F2FP.BF16.F32.PACK_AB R26, R61, R60 ;  /* 0x0000003c3d1a723e */ /* 0x000fc400000010ff */
[----:B------:R-:W-:Y:S01]  /*6e00*/  F2FP.BF16.F32.PACK_AB R27, R164, R155 ;  /* 0x0000009ba41b723e */ /* 0x000fe200000010ff */
[----:B0-----:R-:W-:Y:S01]  /*6e10*/  IMAD.U32 R5, RZ, RZ, UR6 ;  /* 0x00000006ff057e24 */ /* 0x001fe2000f8e00ff */
[----:B------:R-:W-:Y:S01]  /*6e20*/  IADD3.X R59, RZ, R79, RZ, P0, !PT ;  /* 0x0000004fff3b7210 */ /* 0x000fe200007fe4ff */
[----:B------:R-:W-:Y:S01]  /*6e30*/  ULDC.64 UR6, c[0x0][0xbe0] ;  /* 0x0002f80000067ab9 */ /* 0x000fe20000000a00 */
[----:B------:R-:W-:Y:S01]  /*6e40*/  MOV R48, R48 ;  /* 0x0000003000307202 */ /* 0x000fe20000000f00 */
[----:B------:R-:W-:Y:S01]  /*6e50*/  STSM.16.M88.4 [R46], R24 ;  /* 0x000000182e007844 */ /* 0x000fe20000000200 */
[----:B------:R-:W-:Y:S01]  /*6e60*/  MOV R34, R74 ;  /* 0x0000004a00227202 */ /* 0x000fe20000000f00 */
[----:B------:R-:W-:Y:S01]  /*6e70*/  IMAD.U32 R4, RZ, RZ, UR4 ;  /* 0x00000004ff047e24 */ /* 0x000fe2000f8e00ff */
[----:B------:R-:W-:Y:S02]  /*6e80*/  F2FP.BF16.F32.PACK_AB R29, R167, R154 ;  /* 0x0000009aa71d723e */ /* 0x000fe400000010ff */
[----:B------:R-:W-:-:S02]  /*6e90*/  F2FP.BF16.F32.PACK_AB R30, R69, R68 ;  /* 0x00000044451e723e */ /* 0x000fc400000010ff */
[----:B------:R-:W-:Y:S02]  /*6ea0*/  F2FP.BF16.F32.PACK_AB R31, R162, R153 ;  /* 0x00000099a21f723e */ /* 0x000fe400000010ff */
[----:B------:R-:W-:Y:S02]  /*6eb0*/  MOV R50, R50 ;  /* 0x0000003200327202 */ /* 0x000fe40000000f00 */
[----:B------:R-:W-:Y:S01]  /*6ec0*/  F2FP.BF16.F32.PACK_AB R74, R77, R76 ;  /* 0x0000004c4d4a723e */ /* 0x000fe200000010ff */
[----:B------:R-:W-:Y:S01]  /*6ed0*/  STSM.16.M88.4 [R48], R28 ;  /* 0x0000001c30007844 */ /* 0x000fe20000000200 */
[----:B------:R-:W-:Y:S02]  /*6ee0*/  F2FP.BF16.F32.PACK_AB R75, R163, R56 ;  /* 0x00000038a34b723e */ /* 0x000fe400000010ff */
[----:B------:R-:W-:Y:S02]  /*6ef0*/  MOV R52, R52 ;  /* 0x0000003400347202 */ /* 0x000fe40000000f00 */
[----:B------:R-:W-:Y:S01]  /*6f00*/  F2FP.BF16.F32.PACK_AB R83, R160, R83 ;  /* 0x00000053a053723e */ /* 0x000fe200000010ff */
[----:B------:R-:W-:Y:S01]  /*6f10*/  STSM.16.M88.4 [R50], R72 ;  /* 0x0000004832007844 */ /* 0x000fe20000000200 */
[----:B------:R-:W-:-:S02]  /*6f20*/  F2FP.BF16.F32.PACK_AB R89, R87, R90 ;  /* 0x0000005a5759723e */ /* 0x000fc400000010ff */
[----:B------:R-:W-:Y:S01]  /*6f30*/  F2FP.BF16.F32.PACK_AB R96, R97, R96 ;  /* 0x000000606160723e */ /* 0x000fe200000010ff */
[----:B------:R0:W-:Y:S01]  /*6f40*/  STSM.16.M88.4 [R52], R80 ;  /* 0x0000005034007844 */ /* 0x0001e20000000200 */
[----:B------:R-:W-:Y:S02]  /*6f50*/  LOP3.LUT R66, R66, R195, RZ, 0x3c, !PT ;  /* 0x000000c342427212 */ /* 0x000fe400078e3cff */
        /* <DEDUP_REMOVED lines=41> */
[----:B------:R-:W-:Y:S01]  /*71f0*/  F2FP.BF16.F32.PACK_AB R147, R151, R150 ;  /* 0x000000969793723e */ /* 0x000fe200000010ff */
[----:B------:R-:W-:Y:S01]  /*7200*/  UISETP.NE.U32.AND UP1, UPT, UR6, URZ, UPT ;  /* 0x0000003f0600728c */ /* 0x000fe2000bf25070 */
[----:B------:R-:W-:-:S03]  /*7210*/  PLOP3.LUT P1, PT, PT, PT, UP0, 0x80, 0x0 ;  /* 0x000000000000781c */ /* 0x000fc60003f2f008 */
[----:B------:R1:W-:Y:S01]  /*7220*/  STSM.16.M88.4 [R32], R144 ;  /* 0x0000009020007844 */ /* 0x0003e20000000200 */
[----:B------:R-:W-:Y:S01]  /*7230*/  BAR.SYNC.DEFER_BLOCKING 0x1, 0x100 ;  /* 0x0044000000007b1d */ /* 0x000fe20000010000 */
[----:B------:R-:W-:-:S07]  /*7240*/  UISETP.NE.AND.EX UP1, UPT, UR7, URZ, UPT, UP1 ;  /* 0x0000003f0700728c */ /* 0x000fce000bf25310 */
[----:B0-----:R-:W0:Y:S01]  /*7250*/  LDC R81, c[0x0][0xa88] ;  /* 0x0002a200ff517b82 */ /* 0x001e220000000800 */
[----:B------:R-:W-:-:S03]  /*7260*/  PLOP3.LUT P2, PT, PT, PT, UP1, 0x80, 0x0 ;  /* 0x000000000000781c */ /* 0x000fc60003f4f018 */
[----:B------:R-:W-:Y:S01]  /*7270*/  @UP1 UIADD3 UR6, UP2, UR8, UR6, URZ ;  /* 0x0000000608061290 */ /* 0x000fe2000ff5e03f */
[----:B------:R-:W-:-:S03]  /*7280*/  IMAD R7, R16, 0x40, R2 ;  /* 0x0000004010077824 */ /* 0x000fc600078e0202 */
[----:B------:R-:W-:Y:S01]  /*7290*/  @UP1 UIADD3.X UR7, UR9, UR7, URZ, UP2, !UPT ;  /* 0x0000000709071290 */ /* 0x000fe200097fe43f */
[----:B------:R-:W-:-:S04]  /*72a0*/  IMAD.WIDE R20, R7, 0x2, R20 ;  /* 0x0000000207147825 */ /* 0x000fc800078e0214 */
[----:B------:R-:W-:Y:S01]  /*72b0*/  IMAD.U32 R6, RZ, RZ, UR6 ;  /* 0x00000006ff067e24 */ /* 0x000fe2000f8e00ff */
[----:B------:R-:W2:Y:S01]  /*72c0*/  @P1 LDG.E R3, desc[UR40][R4.64] ;  /* 0x0000002804031981 */ /* 0x000ea2000c1e1900 */
[----:B------:R-:W-:Y:S01]  /*72d0*/  IMAD.U32 R7, RZ, RZ, UR7 ;  /* 0x00000007ff077e24 */ /* 0x000fe2000f8e00ff */
[----:B------:R-:W-:Y:S01]  /*72e0*/  UMOV UR4, URZ ;  /* 0x0000003f00047c82 */ /* 0x000fe20008000000 */
[----:B------:R-:W-:-:S03]  /*72f0*/  IADD3 R13, P0, R20, 0x1000, RZ ;  /* 0x00001000140d7810 */ /* 0x000fc60007f1e0ff */
[----:B0-----:R1:W5:Y:S01]  /*7300*/  @P2 LDG.E R81, desc[UR40][R6.64] ;  /* 0x0000002806512981 */ /* 0x001362000c1e1900 */
[----:B--2---:R-:W-:Y:S01]  /*7310*/  @P1 R2UR UR4, R3 ;  /* 0x00000000030412ca */ /* 0x004fe200000e0000 */
[----:B-1----:R-:W-:-:S14]  /*7320*/  @P2 BRA `(.L_x_265) ;  /* 0x0000000000102947 */ /* 0x002fdc0003800000 */
[----:B------:R-:W-:Y:S05]  /*7330*/  @!P1 BRA `(.L_x_265) ;  /* 0x00000000000c9947 */ /* 0x000fea0003800000 */
[----:B------:R-:W2:Y:S04]  /*7340*/  LDG.E R6, desc[UR40][R4.64] ;  /* 0x0000002804067981 */ /* 0x000ea8000c1e1900 */
[----:B-----5:R-:W2:Y:S02]  /*7350*/  LDG.E R81, desc[UR40][R4.64+0x4] ;  /* 0x0000042804517981 */ /* 0x020ea4000c1e1900 */
[----:B--2---:R-:W-:-:S07]  /*7360*/  IMAD.IADD R81, R81, 0x1, -R6 ;  /* 0x0000000151517824 */ /* 0x004fce00078e0a06 */
.L_x_265:
[----:B------:R-:W-:Y:S01]  /*7370*/  USHF.R.S32.HI UR11, URZ, 0x1f, UR44 ;  /* 0x0000001f3f0b7899 */ /* 0x000fe2000801142c */
[----:B------:R-:W-:Y:S01]  /*7380*/  IADD3 R5, P2, R20, 0x3000, RZ ;  /* 0x0000300014057810 */ /* 0x000fe20007f5e0ff */
[----:B------:R-:W-:Y:S01]  /*7390*/  ULDC.64 UR12, c[0x0][0xb70] ;  /* 0x0002dc00000c7ab9 */ /* 0x000fe20000000a00 */
[----:B------:R-:W-:Y:S01]  /*73a0*/  USHF.R.S32.HI UR9, URZ, 0x1f, UR4 ;  /* 0x0000001f3f097899 */ /* 0x000fe20008011404 */
[----:B------:R-:W-:Y:S01]  /*73b0*/  IMAD R10, R18, 0x80, R201 ;  /* 0x00000080120a7824 */ /* 0x000fe200078e02c9 */
[----:B------:R-:W-:Y:S01]  /*73c0*/  UIMAD UR10, UR11, UR12, URZ ;  /* 0x0000000c0b0a72a4 */ /* 0x000fe2000f8e023f */
[----:B------:R-:W-:Y:S01]  /*73d0*/  LOP3.LUT R4, R5, 0x380, RZ, 0xc0, !PT ;  /* 0x0000038005047812 */ /* 0x000fe200078ec0ff */
[----:B------:R-:W-:Y:S01]  /*73e0*/  UMOV UR8, UR4 ;  /* 0x0000000400087c82 */ /* 0x000fe20008000000 */
[----:B------:R-:W-:Y:S01]  /*73f0*/  USEL UR45, UR45, URZ, !UP0 ;  /* 0x0000003f2d2d7287 */ /* 0x000fe2000c000000 */
[----:B------:R-:W-:Y:S01]  /*7400*/  LOP3.LUT R12, R13, 0x380, RZ, 0xc0, !PT ;  /* 0x000003800d0c7812 */ /* 0x000fe200078ec0ff */
[----:B------:R-:W-:Y:S01]  /*7410*/  UIMAD.WIDE.U32 UR6, UR44, UR12, UR8 ;  /* 0x0000000c2c0672a5 */ /* 0x000fe2000f8e0008 */
[----:B------:R-:W-:Y:S01]  /*7420*/  SHF.R.U64 R4, R4, 0x3, RZ ;  /* 0x0000000304047819 */ /* 0x000fe200000012ff */
[----:B------:R-:W-:Y:S01]  /*7430*/  UIMAD UR10, UR44, UR13, UR10 ;  /* 0x0000000d2c0a72a4 */ /* 0x000fe2000f8e020a */
[----:B------:R-:W-:Y:S01]  /*7440*/  IADD3 R9, P1, R20, 0x2000, RZ ;  /* 0x0000200014097810 */ /* 0x000fe20007f3e0ff */
[----:B------:R-:W-:Y:S01]  /*7450*/  USEL UR46, UR46, URZ, !UP0 ;  /* 0x0000003f2e2e7287 */ /* 0x000fe2000c000000 */
[----:B------:R-:W-:Y:S01]  /*7460*/  LOP3.LUT R4, R4, R5, RZ, 0x3c, !PT ;  /* 0x0000000504047212 */ /* 0x000fe200078e3cff */
[----:B------:R-:W-:Y:S01]  /*7470*/  ULDC.64 UR12, c[0x0][0xb78] ;  /* 0x0002de00000c7ab9 */ /* 0x000fe20000000a00 */
[----:B------:R-:W-:Y:S01]  /*7480*/  UIADD3 UR7, UR7, UR10, URZ ;  /* 0x0000000a07077290 */ /* 0x000fe2000fffe03f */
[----:B------:R-:W-:Y:S01]  /*7490*/  SHF.R.S32.HI R3, RZ, 0x1f, R10 ;  /* 0x0000001fff037819 */ /* 0x000fe2000001140a */
[----:B------:R-:W-:Y:S01]  /*74a0*/  UIMAD UR8, UR45, UR12, URZ ;  /* 0x0000000c2d0872a4 */ /* 0x000fe2000f8e023f */
[----:B------:R-:W-:Y:S01]  /*74b0*/  SHF.R.U64 R12, R12, 0x3, RZ ;  /* 0x000000030c0c7819 */ /* 0x000fe200000012ff */
[----:B------:R-:W-:Y:S01]  /*74c0*/  UIMAD.WIDE.U32 UR6, UR46, UR12, UR6 ;  /* 0x0000000c2e0672a5 */ /* 0x000fe2000f8e0006 */
[----:B------:R-:W-:Y:S01]  /*74d0*/  LOP3.LUT R8, R9, 0x380, RZ, 0xc0, !PT ;  /* 0x0000038009087812 */ /* 0x000fe200078ec0ff */
[----:B------:R-:W-:Y:S01]  /*74e0*/  UIMAD UR8, UR46, UR13, UR8 ;  /* 0x0000000d2e0872a4 */ /* 0x000fe2000f8e0208 */
[----:B------:R-:W-:-:S02]  /*74f0*/  LOP3.LUT R12, R12, R13, RZ, 0x3c, !PT ;  /* 0x0000000d0c0c7212 */ /* 0x000fc400078e3cff */
[----:B------:R-:W-:Y:S01]  /*7500*/  SHF.R.U64 R8, R8, 0x3, RZ ;  /* 0x0000000308087819 */ /* 0x000fe200000012ff */
[----:B------:R-:W-:Y:S01]  /*7510*/  ULDC.64 UR12, c[0x0][0xaa0] ;  /* 0x0002a800000c7ab9 */ /* 0x000fe20000000a00 */
[----:B------:R-:W-:Y:S01]  /*7520*/  IADD3 R5, P3, R10, UR6, RZ ;  /* 0x000000060a057c10 */ /* 0x000fe2000ff7e0ff */
[----:B------:R-:W-:Y:S01]  /*7530*/  IMAD.U32 R6, RZ, RZ, UR8 ;  /* 0x00000008ff067e24 */ /* 0x000fe2000f8e00ff */
[----:B------:R-:W-:Y:S02]  /*7540*/  IADD3.X R13, RZ, R21, RZ, P0, !PT ;  /* 0x00000015ff0d7210 */ /* 0x000fe400007fe4ff */
[----:B------:R-:W-:Y:S02]  /*7550*/  IADD3 R73, P0, R20, 0x8000, RZ ;  /* 0x0000800014497810 */ /* 0x000fe40007f1e0ff */
[----:B------:R-:W-:Y:S01]  /*7560*/  IADD3.X R6, R3, UR7, R6, P3, !PT ;  /* 0x0000000703067c10 */ /* 0x000fe20009ffe406 */
[----:B------:R-:W-:Y:S01]  /*7570*/  ULDC.64 UR6, c[0x0][0xb40] ;  /* 0x0002d00000067ab9 */ /* 0x000fe20000000a00 */
[----:B------:R-:W-:Y:S01]  /*7580*/  LOP3.LUT R8, R8, R9, RZ, 0x3c, !PT ;  /* 0x0000000908087212 */ /* 0x000fe200078e3cff */
[----:B------:R-:W-:Y:S01]  /*7590*/  IMAD.X R9, RZ, RZ, R21, P1 ;  /* 0x000000ffff097224 */ /* 0x000fe200008e0615 */
[----:B------:R-:W-:-:S02]  /*75a0*/  LEA R38, P3, R5, UR6, 0x2 ;  /* 0x0000000605267c11 */ /* 0x000fc4000f8610ff */
[----:B------:R-:W-:Y:S02]  /*75b0*/  IADD3 R61, P1, R20, 0x9000, RZ ;  /* 0x00009000143d7810 */ /* 0x000fe40007f3e0ff */
[----:B------:R-:W-:Y:S01]  /*75c0*/  LEA.HI.X R39, R5, UR7, R6, 0x2, P3 ;  /* 0x0000000705277c11 */ /* 0x000fe200098f1406 */
[----:B------:R-:W-:Y:S01]  /*75d0*/  IMAD.X R5, RZ, RZ, R21, P2 ;  /* 0x000000ffff057224 */ /* 0x000fe200010e0615 */
[----:B------:R-:W-:Y:S01]  /*75e0*/  LOP3.LUT R72, R73, 0x380, RZ, 0xc0, !PT ;  /* 0x0000038049487812 */ /* 0x000fe200078ec0ff */
[----:B------:R-:W-:Y:S01]  /*75f0*/  VIADD R6, R10, 0x8 ;  /* 0x000000080a067836 */ /* 0x000fe20000000000 */
[C---:B------:R-:W-:Y:S02]  /*7600*/  IADD3 R65, P6, R20.reuse, 0x4000, RZ ;  /* 0x0000400014417810 */ /* 0x040fe40007fde0ff */
[C---:B------:R-:W-:Y:S02]  /*7610*/  IADD3 R53, P5, R20.reuse, 0x5000, RZ ;  /* 0x0000500014357810 */ /* 0x040fe40007fbe0ff */
[----:B------:R-:W-:-:S02]  /*7620*/  IADD3 R33, P4, R20, 0x6000, RZ ;  /* 0x0000600014217810 */ /* 0x000fc40007f9e0ff */
[C---:B------:R-:W-:Y:S02]  /*7630*/  IADD3 R25, P3, R20.reuse, 0x7000, RZ ;  /* 0x0000700014197810 */ /* 0x040fe40007f7e0ff */
[----:B------:R-:W-:Y:S02]  /*7640*/  IADD3 R49, P2, R20, 0xa000, RZ ;  /* 0x0000a00014317810 */ /* 0x000fe40007f5e0ff */
[----:B------:R-:W-:Y:S02]  /*7650*/  LOP3.LUT R60, R61, 0x380, RZ, 0xc0, !PT ;  /* 0x000003803d3c7812 */ /* 0x000fe400078ec0ff */
[----:B------:R-:W-:Y:S02]  /*7660*/  SHF.R.U64 R72, R72, 0x3, RZ ;  /* 0x0000000348487819 */ /* 0x000fe400000012ff */
[----:B------:R-:W-:Y:S02]  /*7670*/  LOP3.LUT R64, R65, 0x380, RZ, 0xc0, !PT ;  /* 0x0000038041407812 */ /* 0x000fe400078ec0ff */
[----:B------:R-:W-:-:S02]  /*7680*/  LOP3.LUT R52, R53, 0x380, RZ, 0xc0, !PT ;  /* 0x0000038035347812 */ /* 0x000fc400078ec0ff */
[----:B------:R-:W-:Y:S02]  /*7690*/  LOP3.LUT R32, R33, 0x380, RZ, 0xc0, !PT ;  /* 0x0000038021207812 */ /* 0x000fe400078ec0ff */
[----:B------:R-:W-:Y:S02]  /*76a0*/  LOP3.LUT R24, R25, 0x380, RZ, 0xc0, !PT ;  /* 0x0000038019187812 */ /* 0x000fe400078ec0ff */
[----:B------:R-:W-:Y:S02]  /*76b0*/  LOP3.LUT R48, R49, 0x380, RZ, 0xc0, !PT ;  /* 0x0000038031307812 */ /* 0x000fe400078ec0ff */
[----:B------:R-:W-:Y:S02]  /*76c0*/  SHF.R.U64 R60, R60, 0x3, RZ ;  /* 0x000000033c3c7819 */ /* 0x000fe400000012ff */
[----:B------:R-:W-:Y:S01]  /*76d0*/  LOP3.LUT R72, R72, R73, RZ, 0x3c, !PT ;  /* 0x0000004948487212 */ /* 0x000fe200078e3cff */
[----:B------:R-:W-:Y:S01]  /*76e0*/  IMAD.X R73, RZ, RZ, R21, P0 ;  /* 0x000000ffff497224 */ /* 0x000fe200000e0615 */
[----:B------:R-:W-:-:S02]  /*76f0*/  SHF.R.U64 R64, R64, 0x3, RZ ;  /* 0x0000000340407819 */ /* 0x000fc400000012ff */
[----:B------:R-:W-:Y:S02]  /*7700*/  SHF.R.U64 R52, R52, 0x3, RZ ;  /* 0x0000000334347819 */ /* 0x000fe400000012ff */
[----:B------:R-:W-:Y:S02]  /*7710*/  SHF.R.U64 R32, R32, 0x3, RZ ;  /* 0x0000000320207819 */ /* 0x000fe400000012ff */
[----:B------:R-:W-:Y:S02]  /*7720*/  SHF.R.U64 R24, R24, 0x3, RZ ;  /* 0x0000000318187819 */ /* 0x000fe400000012ff */
[----:B------:R-:W-:Y:S02]  /*7730*/  SHF.R.U64 R48, R48, 0x3, RZ ;  /* 0x0000000330307819 */ /* 0x000fe400000012ff */
[----:B------:R-:W-:Y:S02]  /*7740*/  LOP3.LUT P0, RZ, R19, 0x3, RZ, 0xc0, !PT ;  /* 0x0000000313ff7812 */ /* 0x000fe4000780c0ff */
[----:B------:R-:W-:Y:S01]  /*7750*/  LOP3.LUT R60, R60, R61, RZ, 0x3c, !PT ;  /* 0x0000003d3c3c7212 */ /* 0x000fe200078e3cff */
[--C-:B------:R-:W-:Y:S01]  /*7760*/  IMAD.X R61, RZ, RZ, R21.reuse, P1 ;  /* 0x000000ffff3d7224 */ /* 0x100fe200008e0615 */
        /* <DEDUP_REMOVED lines=9> */
[----:B------:R-:W-:Y:S01]  /*7800*/  IMAD.X R49, RZ, RZ, R21, P2 ;  /* 0x000000ffff317224 */ /* 0x000fe200010e0615 */
[----:B-----5:R-:W-:-:S02]  /*7810*/  ISETP.GE.OR P1, PT, R10, R81, P0 ;  /* 0x000000510a00720c */ /* 0x020fc40000726670 */
[----:B------:R-:W-:Y:S02]  /*7820*/  ISETP.GE.OR P0, PT, R6, R81, P0 ;  /* 0x000000510600720c */ /* 0x000fe40000706670 */
[C---:B------:R-:W-:Y:S02]  /*7830*/  IADD3 R37, P6, R20.reuse, 0xb000, RZ ;  /* 0x0000b00014257810 */ /* 0x040fe40007fde0ff */
[C---:B------:R-:W-:Y:S02]  /*7840*/  IADD3 R77, P5, R20.reuse, 0xc000, RZ ;  /* 0x0000c000144d7810 */ /* 0x040fe40007fbe0ff */
[C---:B------:R-:W-:Y:S02]  /*7850*/  IADD3 R69, P4, R20.reuse, 0xd000, RZ ;  /* 0x0000d00014457810 */ /* 0x040fe40007f9e0ff */
[C---:B------:R-:W-:Y:S02]  /*7860*/  IADD3 R57, P3, R20.reuse, 0xe000, RZ ;  /* 0x0000e00014397810 */ /* 0x040fe40007f7e0ff */
[C---:B------:R-:W-:Y:S01]  /*7870*/  LOP3.LUT R7, R20.reuse, 0x380, RZ, 0xc0, !PT ;  /* 0x0000038014077812 */ /* 0x040fe200078ec0ff */
[----:B------:R-:W-:Y:S01]  /*7880*/  @!P1 STG.E desc[UR40][R38.64], R44 ;  /* 0x0000002c26009986 */ /* 0x000fe2000c101928 */
[----:B------:R-:W-:-:S02]  /*7890*/  IADD3 R10, P2, R20, 0xf000, RZ ;  /* 0x0000f000140a7810 */ /* 0x000fc40007f5e0ff */
[----:B------:R-:W-:Y:S01]  /*78a0*/  LOP3.LUT R36, R37, 0x380, RZ, 0xc0, !PT ;  /* 0x0000038025247812 */ /* 0x000fe200078ec0ff */
[----:B------:R0:W-:Y:S01]  /*78b0*/  @!P0 STG.E desc[UR40][R38.64+0x20], R45 ;  /* 0x0000202d26008986 */ /* 0x0001e2000c101928 */
[----:B------:R-:W-:Y:S02]  /*78c0*/  LOP3.LUT R76, R77, 0x380, RZ, 0xc0, !PT ;  /* 0x000003804d4c7812 */ /* 0x000fe400078ec0ff */
[----:B------:R-:W-:Y:S01]  /*78d0*/  LOP3.LUT R68, R69, 0x380, RZ, 0xc0, !PT ;  /* 0x0000038045447812 */ /* 0x000fe200078ec0ff */
[----:B------:R-:W-:Y:S01]  /*78e0*/  UIMAD UR6, UR9, UR12, URZ ;  /* 0x0000000c090672a4 */ /* 0x000fe2000f8e023f */
[----:B------:R-:W-:Y:S01]  /*78f0*/  LOP3.LUT R56, R57, 0x380, RZ, 0xc0, !PT ;  /* 0x0000038039387812 */ /* 0x000fe200078ec0ff */
[----:B------:R-:W5:Y:S01]  /*7900*/  LD.E.128 R12, desc[UR40][R12.64] ;  /* 0x000000280c0c7980 */ /* 0x000f62000c101d00 */
[----:B------:R-:W-:Y:S02]  /*7910*/  SHF.R.U64 R7, R7, 0x3, RZ ;  /* 0x0000000307077819 */ /* 0x000fe400000012ff */
[----:B------:R-:W-:Y:S01]  /*7920*/  LOP3.LUT R3, R10, 0x380, RZ, 0xc0, !PT ;  /* 0x000003800a037812 */ /* 0x000fe200078ec0ff */
[----:B------:R-:W5:Y:S01]  /*7930*/  LD.E.128 R64, desc[UR40][R64.64] ;  /* 0x0000002840407980 */ /* 0x000f62000c101d00 */
[----:B------:R-:W-:-:S02]  /*7940*/  SHF.R.U64 R36, R36, 0x3, RZ ;  /* 0x0000000324247819 */ /* 0x000fc400000012ff */
[----:B------:R-:W-:Y:S01]  /*7950*/  SHF.R.U64 R76, R76, 0x3, RZ ;  /* 0x000000034c4c7819 */ /* 0x000fe200000012ff */
[----:B------:R-:W5:Y:S01]  /*7960*/  LD.E.128 R52, desc[UR40][R52.64] ;  /* 0x0000002834347980 */ /* 0x000f62000c101d00 */
[----:B------:R-:W-:Y:S02]  /*7970*/  SHF.R.U64 R68, R68, 0x3, RZ ;  /* 0x0000000344447819 */ /* 0x000fe400000012ff */
[----:B------:R-:W-:Y:S01]  /*7980*/  SHF.R.U64 R56, R56, 0x3, RZ ;  /* 0x0000000338387819 */ /* 0x000fe200000012ff */
[----:B------:R-:W5:Y:S01]  /*7990*/  LD.E.128 R32, desc[UR40][R32.64] ;  /* 0x0000002820207980 */ /* 0x000f62000c101d00 */
[----:B------:R-:W-:Y:S02]  /*79a0*/  LOP3.LUT R20, R7, R20, RZ, 0x3c, !PT ;  /* 0x0000001407147212 */ /* 0x000fe400078e3cff */
[----:B------:R-:W-:Y:S02]  /*79b0*/  SHF.R.U64 R3, R3, 0x3, RZ ;  /* 0x0000000303037819 */ /* 0x000fe400000012ff */
[----:B------:R-:W-:Y:S01]  /*79c0*/  IADD3.X R47, RZ, R21, RZ, P2, !PT ;  /* 0x00000015ff2f7210 */ /* 0x000fe200017fe4ff */
[----:B------:R1:W5:Y:S01]  /*79d0*/  LD.E.128 R28, desc[UR40][R20.64] ;  /* 0x00000028141c7980 */ /* 0x000362000c101d00 */
        /* <DEDUP_REMOVED lines=8> */
[----:B------:R-:W-:Y:S01]  /*7a60*/  LOP3.LUT R46, R3, R10, RZ, 0x3c, !PT ;  /* 0x0000000a032e7212 */ /* 0x000fe200078e3cff */
[----:B-1----:R-:W-:Y:S01]  /*7a70*/  IMAD.U32 R21, RZ, RZ, UR12 ;  /* 0x0000000cff157e24 */ /* 0x002fe2000f8e00ff */
[--C-:B------:R-:W-:Y:S01]  /*7a80*/  SHF.R.S32.HI R3, RZ, 0x1f, R2.reuse ;  /* 0x0000001fff037819 */ /* 0x100fe20000011402 */
[----:B------:R-:W-:Y:S01]  /*7a90*/  UIMAD UR6, UR4, UR13, UR6 ;  /* 0x0000000d040672a4 */ /* 0x000fe2000f8e0206 */
[----:B------:R-:W5:Y:S01]  /*7aa0*/  LD.E.128 R8, desc[UR40][R8.64] ;  /* 0x0000002808087980 */ /* 0x000f62000c101d00 */
[----:B------:R-:W-:-:S03]  /*7ab0*/  IMAD.WIDE.U32 R20, R21, UR4, R2 ;  /* 0x0000000415147c25 */ /* 0x000fc6000f8e0002 */
[----:B------:R-:W5:Y:S01]  /*7ac0*/  LD.E.128 R4, desc[UR40][R4.64] ;  /* 0x0000002804047980 */ /* 0x000f62000c101d00 */
[----:B------:R-:W-:-:S03]  /*7ad0*/  VIADD R21, R21, UR6 ;  /* 0x0000000615157c36 */ /* 0x000fc60008000000 */
[----:B------:R-:W5:Y:S01]  /*7ae0*/  LD.E.128 R24, desc[UR40][R24.64] ;  /* 0x0000002818187980 */ /* 0x000f62000c101d00 */
[----:B------:R-:W-:-:S03]  /*7af0*/  ULDC.64 UR6, c[0x0][0xae0] ;  /* 0x0002b80000067ab9 */ /* 0x000fc60000000a00 */
[----:B------:R-:W5:Y:S04]  /*7b00*/  LD.E.128 R72, desc[UR40][R72.64] ;  /* 0x0000002848487980 */ /* 0x000f68000c101d00 */
[----:B------:R-:W5:Y:S04]  /*7b10*/  LD.E.128 R60, desc[UR40][R60.64] ;  /* 0x000000283c3c7980 */ /* 0x000f68000c101d00 */
[----:B------:R-:W5:Y:S04]  /*7b20*/  LD.E.128 R48, desc[UR40][R48.64] ;  /* 0x0000002830307980 */ /* 0x000f68000c101d00 */
[----:B0-----:R-:W5:Y:S04]  /*7b30*/  LD.E.128 R36, desc[UR40][R36.64] ;  /* 0x0000002824247980 */ /* 0x001f68000c101d00 */
[----:B------:R-:W5:Y:S04]  /*7b40*/  LD.E.128 R76, desc[UR40][R76.64] ;  /* 0x000000284c4c7980 */ /* 0x000f68000c101d00 */
[----:B------:R-:W5:Y:S04]  /*7b50*/  LD.E.128 R68, desc[UR40][R68.64] ;  /* 0x0000002844447980 */ /* 0x000f68000c101d00 */
[----:B------:R-:W5:Y:S04]  /*7b60*/  LD.E.128 R56, desc[UR40][R56.64] ;  /* 0x0000002838387980 */ /* 0x000f68000c101d00 */
[----:B------:R-:W5:Y:S01]  /*7b70*/  LD.E.128 R44, desc[UR40][R46.64] ;  /* 0x000000282e2c7980 */ /* 0x000f62000c101d00 */
[----:B------:R-:W-:Y:S01]  /*7b80*/  UIMAD UR4, UR11, UR6, URZ ;  /* 0x000000060b0472a4 */ /* 0x000fe2000f8e023f */
[----:B------:R-:W-:Y:S01]  /*7b90*/  @!PT LDS RZ, [RZ] ;  /* 0x00000000fffff984 */ /* 0x000fe20000000800 */
[----:B------:R-:W-:Y:S01]  /*7ba0*/  @!PT LDS RZ, [RZ] ;  /* 0x00000000fffff984 */ /* 0x000fe20000000800 */
[----:B------:R-:W-:Y:S01]  /*7bb0*/  @!PT LDS RZ, [RZ] ;  /* 0x00000000fffff984 */ /* 0x000fe20000000800 */
[----:B------:R-:W-:Y:S01]  /*7bc0*/  @!PT LDS RZ, [RZ] ;  /* 0x00000000fffff984 */ /* 0x000fe20000000800 */
[----:B------:R0:W-:Y:S06]  /*7bd0*/  MEMBAR.ALL.CTA ;  /* 0x0000000000007992 */ /* 0x0001ec0000008000 */
[----:B0-----:R-:W0:Y:S01]  /*7be0*/  FENCE.VIEW.ASYNC.S ;  /* 0x00000000000073c6 */ /* 0x001e220000000000 */
[----:B------:R-:W-:-:S02]  /*7bf0*/  IMAD R40, R18, -0x80, R81 ;  /* 0xffffff8012287824 */ /* 0x000fc400078e0251 */
[----:B------:R-:W-:Y:S01]  /*7c00*/  IMAD.U32 R81, RZ, RZ, UR6 ;  /* 0x00000006ff517e24 */ /* 0x000fe2000f8e00ff */
[----:B------:R-:W-:-:S03]  /*7c10*/  UIMAD UR4, UR44, UR7, UR4 ;  /* 0x000000072c0472a4 */ /* 0x000fc6000f8e0204 */
[----:B------:R-:W-:Y:S01]  /*7c20*/  IMAD.WIDE.U32 R20, R81, UR44, R20 ;  /* 0x0000002c51147c25 */ /* 0x000fe2000f8e0014 */
[----:B------:R-:W-:Y:S01]  /*7c30*/  ISETP.GE.AND P3, PT, R16, R40, PT ;  /* 0x000000281000720c */ /* 0x000fe20003f66270 */
[----:B------:R-:W-:Y:S02]  /*7c40*/  ULDC.64 UR6, c[0x0][0xae8] ;  /* 0x0002ba0000067ab9 */ /* 0x000fe40000000a00 */
[----:B------:R-:W-:Y:S01]  /*7c50*/  VIADD R21, R21, UR4 ;  /* 0x0000000415157c36 */ /* 0x000fe20008000000 */
[----:B------:R-:W-:Y:S01]  /*7c60*/  UIMAD UR4, UR45, UR6, URZ ;  /* 0x000000062d0472a4 */ /* 0x000fe2000f8e023f */
[----:B------:R-:W-:Y:S02]  /*7c70*/  VIADD R0, R0, 0x22820 ;  /* 0x0002282000007836 */ /* 0x000fe40000000000 */
[C---:B------:R-:W-:Y:S02]  /*7c80*/  VIADD R3, R16.reuse, 0x20 ;  /* 0x0000002010037836 */ /* 0x040fe40000000000 */
[----:B------:R-:W-:-:S02]  /*7c90*/  VIADD R17, R16, 0x60 ;  /* 0x0000006010117836 */ /* 0x000fc40000000000 */
[----:B------:R-:W-:Y:S01]  /*7ca0*/  IMAD.U32 R83, RZ, RZ, UR6 ;  /* 0x00000006ff537e24 */ /* 0x000fe2000f8e00ff */
[----:B------:R-:W-:Y:S01]  /*7cb0*/  UIMAD UR4, UR46, UR7, UR4 ;  /* 0x000000072e0472a4 */ /* 0x000fe2000f8e0204 */
[----:B------:R-:W-:Y:S02]  /*7cc0*/  PRMT R0, RZ, 0x654, R0 ;  /* 0x00000654ff007816 */ /* 0x000fe40000000000 */
[----:B------:R-:W-:Y:S01]  /*7cd0*/  IMAD.WIDE.U32 R82, R83, UR46, R20 ;  /* 0x0000002e53527c25 */ /* 0x000fe2000f8e0014 */
[-C--:B------:R-:W-:Y:S01]  /*7ce0*/  ISETP.GE.AND P0, PT, R3, R40.reuse, PT ;  /* 0x000000280300720c */ /* 0x080fe20003f06270 */
[----:B0-----:R0:W-:Y:S01]  /*7cf0*/  SYNCS.ARRIVE.TRANS64.RED.A1T0 RZ, [R0+URZ], RZ ;  /* 0x000000ff00ff79a7 */ /* 0x0011e2000810043f */
[-C--:B------:R-:W-:Y:S01]  /*7d00*/  ISETP.GE.AND P2, PT, R17, R40.reuse, PT ;  /* 0x000000281100720c */ /* 0x080fe20003f46270 */
[----:B------:R-:W-:Y:S01]  /*7d10*/  VIADD R3, R16, 0x40 ;  /* 0x0000004010037836 */ /* 0x000fe20000000000 */
[--C-:B------:R-:W-:Y:S01]  /*7d20*/  SHF.R.S32.HI R17, RZ, 0x1f, R16.reuse ;  /* 0x0000001fff117819 */ /* 0x100fe20000011410 */
[----:B------:R-:W-:Y:S01]  /*7d30*/  VIADD R87, R83, UR4 ;  /* 0x0000000453577c36 */ /* 0x000fe20008000000 */
[----:B------:R-:W-:Y:S02]  /*7d40*/  BSSY B1, `(.L_x_266) ;  /* 0x000001a000017945 */ /* 0x000fe40003800000 */
[----:B------:R-:W-:Y:S01]  /*7d50*/  ISETP.GE.AND P1, PT, R3, R40, PT ;  /* 0x000000280300720c */ /* 0x000fe20003f26270 */
[----:B------:R-:W-:Y:S01]  /*7d60*/  IMAD.WIDE R80, R18, 0x80, R16 ;  /* 0x0000008012507825 */ /* 0x000fe200078e0210 */
[----:B0-----:R-:W-:Y:S11]  /*7d70*/  @P3 BRA `(.L_x_267) ;  /* 0x0000000000583947 */ /* 0x001ff60003800000 */
[----:B------:R-:W-:Y:S01]  /*7d80*/  ULDC.64 UR6, c[0x0][0xad8] ;  /* 0x0002b60000067ab9 */ /* 0x000fe20000000a00 */
[----:B------:R-:W-:Y:S01]  /*7d90*/  IMAD.MOV.U32 R20, RZ, RZ, R82 ;  /* 0x000000ffff147224 */ /* 0x000fe200078e0052 */
[----:B------:R-:W-:Y:S01]  /*7da0*/  ULDC UR4, c[0x0][0xa8c] ;  /* 0x0002a30000047ab9 */ /* 0x000fe20000000800 */
[----:B------:R-:W-:Y:S01]  /*7db0*/  IMAD R3, R81, UR6, RZ ;  /* 0x0000000651037c24 */ /* 0x000fe2000f8e02ff */
[C---:B------:R-:W-:Y:S01]  /*7dc0*/  ISETP.GE.AND P4, PT, R2.reuse, UR4, PT ;  /* 0x0000000402007c0c */ /* 0x040fe2000bf86270 */
[----:B------:R-:W-:Y:S02]  /*7dd0*/  IMAD.MOV.U32 R21, RZ, RZ, R87 ;  /* 0x000000ffff157224 */ /* 0x000fe400078e0057 */
[----:B------:R-:W-:Y:S02]  /*7de0*/  VIADD R0, R2, 0x40 ;  /* 0x0000004002007836 */ /* 0x000fe40000000000 */
[----:B------:R-:W-:-:S03]  /*7df0*/  IMAD.WIDE.U32 R20, R80, UR6, R20 ;  /* 0x0000000650147c25 */ /* 0x000fc6000f8e0014 */
[----:B------:R-:W-:Y:S01]  /*7e00*/  ISETP.GE.AND P3, PT, R0, UR4, PT ;  /* 0x0000000400007c0c */ /* 0x000fe2000bf66270 */
[----:B------:R-:W-:Y:S01]  /*7e10*/  IMAD R3, R80, UR7, R3 ;  /* 0x0000000750037c24 */ /* 0x000fe2000f8e0203 */
[----:B------:R-:W-:Y:S01]  /*7e20*/  ULDC.64 UR6, c[0x0][0xa80] ;  /* 0x0002a00000067ab9 */ /* 0x000fe20000000a00 */
[----:B------:R-:W-:Y:S01]  /*7e30*/  VIADD R0, R2, 0x80 ;  /* 0x0000008002007836 */ /* 0x000fe20000000000 */
[----:B------:R-:W-:Y:S01]  /*7e40*/  LEA R84, P6, R20, UR6, 0x1 ;  /* 0x0000000614547c11 */ /* 0x000fe2000f8c08ff */
[----:B------:R-:W-:Y:S01]  /*7e50*/  VIADD R18, R2, 0xc0 ;  /* 0x000000c002127836 */ /* 0x000fe20000000000 */
[----:B------:R-:W-:Y:S02]  /*7e60*/  IADD3 R3, R21, R3, RZ ;  /* 0x0000000315037210 */ /* 0x000fe40007ffe0ff */
[----:B------:R-:W-:Y:S02]  /*7e70*/  ISETP.GE.AND P5, PT, R0, UR4, PT ;  /* 0x0000000400007c0c */ /* 0x000fe4000bfa6270 */
[----:B------:R-:W-:-:S02]  /*7e80*/  LEA.HI.X R85, R20, UR7, R3, 0x1, P6 ;  /* 0x0000000714557c11 */ /* 0x000fc4000b0f0c03 */
[----:B------:R-:W-:-:S03]  /*7e90*/  ISETP.GE.AND P6, PT, R18, UR4, PT ;  /* 0x0000000412007c0c */ /* 0x000fc6000bfc6270 */
[----:B-----5:R0:W-:Y:S04]  /*7ea0*/  @!P4 STG.E.128 desc[UR40][R84.64], R28 ;  /* 0x0000001c5400c986 */ /* 0x0201e8000c101d28 */
[----:B------:R0:W-:Y:S04]  /*7eb0*/  @!P3 STG.E.128 desc[UR40][R84.64+0x80], R64 ;  /* 0x000080405400b986 */ /* 0x0001e8000c101d28 */
[----:B------:R0:W-:Y:S04]  /*7ec0*/  @!P5 STG.E.128 desc[UR40][R84.64+0x100], R72 ;  /* 0x000100485400d986 */ /* 0x0001e8000c101d28 */
[----:B------:R0:W-:Y:S02]  /*7ed0*/  @!P6 STG.E.128 desc[UR40][R84.64+0x180], R76 ;  /* 0x0001804c5400e986 */ /* 0x0001e4000c101d28 */
.L_x_267:
[----:B------:R-:W-:Y:S05]  /*7ee0*/  BSYNC B1 ;  /* 0x0000000000017941 */ /* 0x000fea0003800000 */
.L_x_266:
[----:B------:R-:W-:Y:S04]  /*7ef0*/  BSSY B1, `(.L_x_268) ;  /* 0x000001a000017945 */ /* 0x000fe80003800000 */
[----:B------:R-:W-:Y:S05]  /*7f00*/  @P0 BRA `(.L_x_269) ;  /* 0x0000000000600947 */ /* 0x000fea0003800000 */
[----:B------:R-:W-:Y:S01]  /*7f10*/  IADD3 R3, P0, R80, 0x20, RZ ;  /* 0x0000002050037810 */ /* 0x000fe20007f1e0ff */
[C---:B------:R-:W-:Y:S01]  /*7f20*/  VIADD R20, R2.reuse, 0x80 ;  /* 0x0000008002147836 */ /* 0x040fe20000000000 */
[----:B------:R-:W-:Y:S01]  /*7f30*/  ULDC UR4, c[0x0][0xa8c] ;  /* 0x0002a30000047ab9 */ /* 0x000fe20000000800 */
[----:B------:R-:W-:Y:S01]  /*7f40*/  VIADD R18, R2, 0x40 ;  /* 0x0000004002127836 */ /* 0x000fe20000000000 */
[----:B------:R-:W-:Y:S01]  /*7f50*/  ULDC.64 UR6, c[0x0][0xad8] ;  /* 0x0002b60000067ab9 */ /* 0x000fe20000000a00 */
[----:B------:R-:W-:Y:S01]  /*7f60*/  IMAD.X R0, RZ, RZ, R81, P0 ;  /* 0x000000ffff007224 */ /* 0x000fe200000e0651 */
[----:B------:R-:W-:Y:S01]  /*7f70*/  ISETP.GE.AND P5, PT, R20, UR4, PT ;  /* 0x0000000414007c0c */ /* 0x000fe2000bfa6270 */
[----:B------:R-:W-:Y:S01]  /*7f80*/  IMAD.MOV.U32 R20, RZ, RZ, R82 ;  /* 0x000000ffff147224 */ /* 0x000fe200078e0052 */
[----:B------:R-:W-:Y:S01]  /*7f90*/  ISETP.GE.AND P4, PT, R18, UR4, PT ;  /* 0x0000000412007c0c */ /* 0x000fe2000bf86270 */
[----:B------:R-:W-:Y:S01]  /*7fa0*/  IMAD.MOV.U32 R21, RZ, RZ, R87 ;  /* 0x000000ffff157224 */ /* 0x000fe200078e0057 */
[----:B------:R-:W-:Y:S01]  /*7fb0*/  ISETP.GE.AND P3, PT, R2, UR4, PT ;  /* 0x0000000402007c0c */ /* 0x000fe2000bf66270 */
[----:B------:R-:W-:-:S02]  /*7fc0*/  IMAD R0, R0, UR6, RZ ;  /* 0x0000000600007c24 */ /* 0x000fc4000f8e02ff */
[----:B------:R-:W-:Y:S02]  /*7fd0*/  VIADD R18, R2, 0xc0 ;  /* 0x000000c002127836 */ /* 0x000fe40000000000 */
[----:B------:R-:W-:-:S03]  /*7fe0*/  IMAD.WIDE.U32 R20, R3, UR6, R20 ;  /* 0x0000000603147c25 */ /* 0x000fc6000f8e0014 */
[----:B------:R-:W-:Y:S01]  /*7ff0*/  ISETP.GE.AND P6, PT, R18, UR4, PT ;  /* 0x0000000412007c0c */ /* 0x000fe2000bfc6270 */
[----:B------:R-:W-:Y:S01]  /*8000*/  IMAD R3, R3, UR7, R0 ;  /* 0x0000000703037c24 */ /* 0x000fe2000f8e0200 */
[----:B------:R-:W-:Y:S02]  /*8010*/  ULDC.64 UR6, c[0x0][0xa80] ;  /* 0x0002a00000067ab9 */ /* 0x000fe40000000a00 */
[----:B0----5:R-:W-:Y:S01]  /*8020*/  LEA R28, P0, R20, UR6, 0x1 ;  /* 0x00000006141c7c11 */ /* 0x021fe2000f8008ff */
[----:B------:R-:W-:-:S05]  /*8030*/  IMAD.IADD R3, R21, 0x1, R3 ;  /* 0x0000000115037824 */ /* 0x000fca00078e0203 */
[----:B------:R-:W-:-:S05]  /*8040*/  LEA.HI.X R29, R20, UR7, R3, 0x1, P0 ;  /* 0x00000007141d7c11 */ /* 0x000fca00080f0c03 */
[----:B------:R1:W-:Y:S04]  /*8050*/  @!P3 STG.E.128 desc[UR40][R28.64], R12 ;  /* 0x0000000c1c00b986 */ /* 0x0003e8000c101d28 */
[----:B------:R1:W-:Y:S04]  /*8060*/  @!P4 STG.E.128 desc[UR40][R28.64+0x80], R52 ;  /* 0x000080341c00c986 */ /* 0x0003e8000c101d28 */
[----:B------:R1:W-:Y:S04]  /*8070*/  @!P5 STG.E.128 desc[UR40][R28.64+0x100], R60 ;  /* 0x0001003c1c00d986 */ /* 0x0003e8000c101d28 */
[----:B------:R1:W-:Y:S02]  /*8080*/  @!P6 STG.E.128 desc[UR40][R28.64+0x180], R68 ;  /* 0x000180441c00e986 */ /* 0x0003e4000c101d28 */
.L_x_269:
[----:B------:R-:W-:Y:S05]  /*8090*/  BSYNC B1 ;  /* 0x0000000000017941 */ /* 0x000fea0003800000 */
.L_x_268:
[----:B------:R-:W-:Y:S04]  /*80a0*/  BSSY B1, `(.L_x_270) ;  /* 0x000001a000017945 */ /* 0x000fe80003800000 */
[----:B------:R-:W-:Y:S05]  /*80b0*/  @P1 BRA `(.L_x_271) ;  /* 0x0000000000601947 */ /* 0x000fea0003800000 */
[----:B------:R-:W-:Y:S01]  /*80c0*/  IADD3 R3, P0, R80, 0x40, RZ ;  /* 0x0000004050037810 */ /* 0x000fe20007f1e0ff */
[C---:B-1---5:R-:W-:Y:S01]  /*80d0*/  VIADD R12, R2.reuse, 0x40 ;  /* 0x00000040020c7836 */ /* 0x062fe20000000000 */
        /* <DEDUP_REMOVED lines=15> */
[----:B------:R-:W-:Y:S02]  /*81d0*/  LEA R14, P0, R12, UR6, 0x1 ;  /* 0x000000060c0e7c11 */ /* 0x000fe4000f8008ff */
[----:B------:R-:W-:-:S04]  /*81e0*/  IADD3 R3, R13, R3, RZ ;  /* 0x000000030d037210 */ /* 0x000fc80007ffe0ff */
[----:B------:R-:W-:-:S05]  /*81f0*/  LEA.HI.X R15, R12, UR7, R3, 0x1, P0 ;  /* 0x000000070c0f7c11 */ /* 0x000fca00080f0c03 */
[----:B------:R2:W-:Y:S04]  /*8200*/  @!P1 STG.E.128 desc[UR40][R14.64], R8 ;  /* 0x000000080e009986 */ /* 0x0005e8000c101d28 */
[----:B------:R2:W-:Y:S04]  /*8210*/  @!P3 STG.E.128 desc[UR40][R14.64+0x80], R32 ;  /* 0x000080200e00b986 */ /* 0x0005e8000c101d28 */
[----:B------:R2:W-:Y:S04]  /*8220*/  @!P4 STG.E.128 desc[UR40][R14.64+0x100], R48 ;  /* 0x000100300e00c986 */ /* 0x0005e8000c101d28 */
[----:B------:R2:W-:Y:S02]  /*8230*/  @!P5 STG.E.128 desc[UR40][R14.64+0x180], R56 ;  /* 0x000180380e00d986 */ /* 0x0005e4000c101d28 */
.L_x_271:
[----:B------:R-:W-:Y:S05]  /*8240*/  BSYNC B1 ;  /* 0x0000000000017941 */ /* 0x000fea0003800000 */
.L_x_270:
[----:B------:R-:W-:Y:S05]  /*8250*/  @P2 BRA `(.L_x_272) ;  /* 0x0000000c006c2947 */ /* 0x000fea0003800000 */
[----:B------:R-:W-:Y:S01]  /*8260*/  IADD3 R3, P0, R80, 0x60, RZ ;  /* 0x0000006050037810 */ /* 0x000fe20007f1e0ff */
[C---:B------:R-:W-:Y:S01]  /*8270*/  VIADD R0, R2.reuse, 0x40 ;  /* 0x0000004002007836 */ /* 0x040fe20000000000 */
[----:B------:R-:W-:Y:S01]  /*8280*/  ULDC UR4, c[0x0][0xa8c] ;  /* 0x0002a30000047ab9 */ /* 0x000fe20000000800 */
[----:B------:R-:W-:Y:S01]  /*8290*/  ULDC.64 UR6, c[0x0][0xad8] ;  /* 0x0002b60000067ab9 */ /* 0x000fe20000000a00 */
[----:B--2--5:R-:W-:Y:S01]  /*82a0*/  IMAD.MOV.U32 R8, RZ, RZ, R82 ;  /* 0x000000ffff087224 */ /* 0x024fe200078e0052 */
[----:B------:R-:W-:Y:S01]  /*82b0*/  ISETP.GE.AND P1, PT, R2, UR4, PT ;  /* 0x0000000402007c0c */ /* 0x000fe2000bf26270 */
[----:B------:R-:W-:Y:S01]  /*82c0*/  IMAD.X R80, RZ, RZ, R81, P0 ;  /* 0x000000ffff507224 */ /* 0x000fe200000e0651 */
[----:B------:R-:W-:Y:S01]  /*82d0*/  ISETP.GE.AND P2, PT, R0, UR4, PT ;  /* 0x0000000400007c0c */ /* 0x000fe2000bf46270 */
[----:B------:R-:W-:Y:S02]  /*82e0*/  IMAD.MOV.U32 R9, RZ, RZ, R87 ;  /* 0x000000ffff097224 */ /* 0x000fe400078e0057 */
[----:B------:R-:W-:-:S02]  /*82f0*/  IMAD R80, R80, UR6, RZ ;  /* 0x0000000650507c24 */ /* 0x000fc4000f8e02ff */
[----:B------:R-:W-:Y:S02]  /*8300*/  VIADD R0, R2, 0x80 ;  /* 0x0000008002007836 */ /* 0x000fe40000000000 */
[----:B------:R-:W-:-:S03]  /*8310*/  IMAD.WIDE.U32 R8, R3, UR6, R8 ;  /* 0x0000000603087c25 */ /* 0x000fc6000f8e0008 */
[----:B------:R-:W-:Y:S01]  /*8320*/  ISETP.GE.AND P3, PT, R0, UR4, PT ;  /* 0x0000000400007c0c */ /* 0x000fe2000bf66270 */
[----:B------:R-:W-:Y:S01]  /*8330*/  IMAD R3, R3, UR7, R80 ;  /* 0x0000000703037c24 */ /* 0x000fe2000f8e0250 */
[----:B------:R-:W-:Y:S01]  /*8340*/  ULDC.64 UR6, c[0x0][0xa80] ;  /* 0x0002a00000067ab9 */ /* 0x000fe20000000a00 */
[----:B------:R-:W-:Y:S01]  /*8350*/  VIADD R0, R2, 0xc0 ;  /* 0x000000c002007836 */ /* 0x000fe20000000000 */
[----:B------:R-:W-:Y:S01]  /*8360*/  LEA R10, P0, R8, UR6, 0x1 ;  /* 0x00000006080a7c11 */ /* 0x000fe2000f8008ff */
[----:B------:R-:W-:-:S05]  /*8370*/  IMAD.IADD R3, R9, 0x1, R3 ;  /* 0x0000000109037824 */ /* 0x000fca00078e0203 */
[----:B------:R-:W-:Y:S02]  /*8380*/  LEA.HI.X R11, R8, UR7, R3, 0x1, P0 ;  /* 0x00000007080b7c11 */ /* 0x000fe400080f0c03 */
[----:B------:R-:W-:-:S03]  /*8390*/  ISETP.GE.AND P0, PT, R0, UR4, PT ;  /* 0x0000000400007c0c */ /* 0x000fc6000bf06270 */
[----:B------:R4:W-:Y:S04]  /*83a0*/  @!P1 STG.E.128 desc[UR40][R10.64], R4 ;  /* 0x000000040a009986 */ /* 0x0009e8000c101d28 */
[----:B------:R4:W-:Y:S04]  /*83b0*/  @!P2 STG.E.128 desc[UR40][R10.64+0x80], R24 ;  /* 0x000080180a00a986 */ /* 0x0009e8000c101d28 */
[----:B------:R4:W-:Y:S02]  /*83c0*/  @!P3 STG.E.128 desc[UR40][R10.64+0x100], R36 ;  /* 0x000100240a00b986 */ /* 0x0009e4000c101d28 */
[----:B------:R-:W-:Y:S05]  /*83d0*/  @P0 BRA `(.L_x_272) ;  /* 0x0000000c000c0947 */ /* 0x000fea0003800000 */
[----:B------:R2:W-:Y:S01]  /*83e0*/  STG.E.128 desc[UR40][R10.64+0x180], R44 ;  /* 0x0001802c0a007986 */ /* 0x0005e2000c101d28 */
[----:B------:R-:W-:Y:S05]  /*83f0*/  BRA `(.L_x_272) ;  /* 0x0000000c00047947 */ /* 0x000fea0003800000 */
.L_x_264:
[----:B------:R-:W-:Y:S01]  /*8400*/  USHF.L.U32 UR8, UR46, 0x2, URZ ;  /* 0x000000022e087899 */ /* 0x000fe2000800063f */
[----:B------:R-:W-:Y:S01]  /*8410*/  ULDC.64 UR6, c[0x0][0xbd8] ;  /* 0x0002f60000067ab9 */ /* 0x000fe20000000a00 */
[----:B------:R-:W-:Y:S01]  /*8420*/  USHF.L.U64.HI UR9, UR46, 0x2, UR45 ;  /* 0x000000022e097899 */ /* 0x000fe2000801022d */
[----:B------:R-:W-:Y:S01]  /*8430*/  IMAD.MOV.U32 R11, RZ, RZ, RZ ;  /* 0x000000ffff0b7224 */ /* 0x000fe200078e00ff */
[----:B------:R-:W-:Y:S02]  /*8440*/  UIADD3 UR4, UP1, UR8, UR6, URZ ;  /* 0x0000000608047290 */ /* 0x000fe4000ff3e03f */
[----:B------:R-:W-:Y:S02]  /*8450*/  UISETP.NE.U32.AND UP0, UPT, UR6, URZ, UPT ;  /* 0x0000003f0600728c */ /* 0x000fe4000bf05070 */
[----:B------:R-:W-:Y:S02]  /*8460*/  UIADD3.X UR6, UR9, UR7, URZ, UP1, !UPT ;  /* 0x0000000709067290 */ /* 0x000fe40008ffe43f */
[----:B------:R-:W-:Y:S01]  /*8470*/  UISETP.NE.AND.EX UP0, UPT, UR7, URZ, UPT, UP0 ;  /* 0x0000003f0700728c */ /* 0x000fe2000bf05300 */
[----:B------:R-:W0:Y:S01]  /*8480*/  LDC R9, c[0x0][0xa88] ;  /* 0x0002a200ff097b82 */ /* 0x000e220000000800 */
[----:B------:R-:W-:-:S02]  /*8490*/  IMAD.U32 R4, RZ, RZ, UR4 ;  /* 0x00000004ff047e24 */ /* 0x000fc4000f8e00ff */
[----:B------:R-:W-:Y:S01]  /*84a0*/  IMAD.U32 R5, RZ, RZ, UR6 ;  /* 0x00000006ff057e24 */ /* 0x000fe2000f8e00ff */
[----:B------:R-:W-:Y:S01]  /*84b0*/  ULDC.64 UR6, c[0x0][0xbe0] ;  /* 0x0002f80000067ab9 */ /* 0x000fe20000000a00 */
[----:B------:R-:W-:Y:S01]  /*84c0*/  PLOP3.LUT P1, PT, PT, PT, UP0, 0x80, 0x0 ;  /* 0x000000000000781c */ /* 0x000fe20003f2f008 */
[----:B------:R-:W-:-:S04]  /*84d0*/  UISETP.NE.U32.AND UP1, UPT, UR6, URZ, UPT ;  /* 0x0000003f0600728c */ /* 0x000fc8000bf25070 */
[----:B------:R-:W-:-:S06]  /*84e0*/  UISETP.NE.AND.EX UP1, UPT, UR7, URZ, UPT, UP1 ;  /* 0x0000003f0700728c */ /* 0x000fcc000bf25310 */
[----:B------:R-:W-:Y:S02]  /*84f0*/  PLOP3.LUT P2, PT, PT, PT, UP1, 0x80, 0x0 ;  /* 0x000000000000781c */ /* 0x000fe40003f4f018 */
[----:B------:R1:W5:Y:S03]  /*8500*/  @P1 LDG.E R11, desc[UR40][R4.64] ;  /* 0x00000028040b1981 */ /* 0x000366000c1e1900 */
[----:B------:R-:W-:-:S04]  /*8510*/  @UP1 UIADD3 UR6, UP2, UR8, UR6, URZ ;  /* 0x0000000608061290 */ /* 0x000fc8000ff5e03f */
[----:B------:R-:W-:Y:S02]  /*8520*/  @UP1 UIADD3.X UR7, UR9, UR7, URZ, UP2, !UPT ;  /* 0x0000000709071290 */ /* 0x000fe400097fe43f */
[----:B------:R-:W-:-:S04]  /*8530*/  IMAD.U32 R6, RZ, RZ, UR6 ;  /* 0x00000006ff067e24 */ /* 0x000fc8000f8e00ff */
[----:B------:R-:W-:-:S05]  /*8540*/  IMAD.U32 R7, RZ, RZ, UR7 ;  /* 0x00000007ff077e24 */ /* 0x000fca000f8e00ff */
[----:B0-----:R1:W5:Y:S01]  /*8550*/  @P2 LDG.E R9, desc[UR40][R6.64] ;  /* 0x0000002806092981 */ /* 0x001362000c1e1900 */
[----:B------:R-:W-:Y:S01]  /*8560*/  ISETP.GE.AND P0, PT, R203, 0x80, PT ;  /* 0x00000080cb00780c */ /* 0x000fe20003f06270 */
[----:B------:R-:W-:-:S12]  /*8570*/  @P2 BRA `(.L_x_273) ;  /* 0x0000000000102947 */ /* 0x000fd80003800000 */
[----:B------:R-:W-:Y:S05]  /*8580*/  @!P1 BRA `(.L_x_273) ;  /* 0x00000000000c9947 */ /* 0x000fea0003800000 */
[----:B------:R-:W2:Y:S04]  /*8590*/  LDG.E R0, desc[UR40][R4.64] ;  /* 0x0000002804007981 */ /* 0x000ea8000c1e1900 */
[----:B-----5:R-:W2:Y:S02]  /*85a0*/  LDG.E R9, desc[UR40][R4.64+0x4] ;  /* 0x0000042804097981 */ /* 0x020ea4000c1e1900 */
[----:B--2---:R-:W-:-:S07]  /*85b0*/  IMAD.IADD R9, R9, 0x1, -R0 ;  /* 0x0000000109097824 */ /* 0x004fce00078e0a00 */
.L_x_273:
[----:B------:R-:W-:Y:S01]  /*85c0*/  USHF.R.S32.HI UR7, URZ, 0x1f, UR44 ;  /* 0x0000001f3f077899 */ /* 0x000fe2000801142c */
[----:B------:R-:W-:Y:S01]  /*85d0*/  BSSY B1, `(.L_x_274) ;  /* 0x000001e000017945 */ /* 0x000fe20003800000 */
[----:B------:R-:W-:Y:S01]  /*85e0*/  USEL UR46, UR46, URZ, !UP0 ;  /* 0x0000003f2e2e7287 */ /* 0x000fe2000c000000 */
[----:B------:R-:W-:Y:S01]  /*85f0*/  SHF.R.S32.HI R13, RZ, 0x1f, R2 ;  /* 0x0000001fff0d7819 */ /* 0x000fe20000011402 */
[----:B------:R-:W-:Y:S01]  /*8600*/  USEL UR45, UR45, URZ, !UP0 ;  /* 0x0000003f2d2d7287 */ /* 0x000fe2000c000000 */
[----:B-----5:R-:W-:Y:S01]  /*8610*/  SHF.R.S32.HI R8, RZ, 0x1f, R11 ;  /* 0x0000001fff087819 */ /* 0x020fe2000001140b */
[----:B------:R-:W-:Y:S10]  /*8620*/  @P0 BRA `(.L_x_275) ;  /* 0x0000000000600947 */ /* 0x000ff40003800000 */
[----:B------:R-:W0:Y:S02]  /*8630*/  S2R R0, SR_TID.X ;  /* 0x0000000000007919 */ /* 0x000e240000002100 */
[----:B0-----:R-:W-:-:S05]  /*8640*/  IMAD R0, R18, 0x80, R0 ;  /* 0x0000008012007824 */ /* 0x001fca00078e0200 */
[----:B------:R-:W-:-:S04]  /*8650*/  IADD3 R0, R0, -0x80, RZ ;  /* 0xffffff8000007810 */ /* 0x000fc80007ffe0ff */
[----:B------:R-:W-:-:S13]  /*8660*/  ISETP.GE.AND P0, PT, R0, R9, PT ;  /* 0x000000090000720c */ /* 0x000fda0003f06270 */
[----:B------:R-:W-:Y:S05]  /*8670*/  @P0 BRA `(.L_x_275) ;  /* 0x00000000004c0947 */ /* 0x000fea0003800000 */
[C---:B-1----:R-:W-:Y:S01]  /*8680*/  IADD3 R4, P0, R0.reuse, R11, RZ ;  /* 0x0000000b00047210 */ /* 0x042fe20007f1e0ff */
[----:B------:R-:W-:Y:S02]  /*8690*/  ULDC.64 UR8, c[0x0][0xb70] ;  /* 0x0002dc0000087ab9 */ /* 0x000fe40000000a00 */
[----:B------:R-:W-:Y:S01]  /*86a0*/  UIMAD UR4, UR7, UR8, URZ ;  /* 0x00000008070472a4 */ /* 0x000fe2000f8e023f */
[----:B------:R-:W-:Y:S01]  /*86b0*/  LEA.HI.X.SX32 R5, R0, R8, 0x1, P0 ;  /* 0x0000000800057211 */ /* 0x000fe200000f0eff */
[----:B------:R-:W-:Y:S02]  /*86c0*/  IMAD.U32 R3, RZ, RZ, UR8 ;  /* 0x00000008ff037e24 */ /* 0x000fe4000f8e00ff */
[----:B------:R-:W-:Y:S02]  /*86d0*/  UIMAD UR4, UR44, UR9, UR4 ;  /* 0x000000092c0472a4 */ /* 0x000fe4000f8e0204 */
[----:B------:R-:W-:Y:S01]  /*86e0*/  IMAD.WIDE.U32 R4, R3, UR44, R4 ;  /* 0x0000002c03047c25 */ /* 0x000fe2000f8e0004 */
[----:B------:R-:W-:-:S02]  /*86f0*/  ULDC.64 UR8, c[0x0][0xb78] ;  /* 0x0002de0000087ab9 */ /* 0x000fc40000000a00 */
[----:B------:R-:W-:Y:S01]  /*8700*/  UIMAD UR6, UR45, UR8, URZ ;  /* 0x000000082d0672a4 */ /* 0x000fe2000f8e023f */
[----:B------:R-:W-:Y:S02]  /*8710*/  VIADD R5, R5, UR4 ;  /* 0x0000000405057c36 */ /* 0x000fe40008000000 */
[----:B------:R-:W-:Y:S01]  /*8720*/  IMAD.U32 R3, RZ, RZ, UR8 ;  /* 0x00000008ff037e24 */ /* 0x000fe2000f8e00ff */
[----:B------:R-:W-:-:S03]  /*8730*/  UIMAD UR6, UR46, UR9, UR6 ;  /* 0x000000092e0672a4 */ /* 0x000fc6000f8e0206 */
[----:B------:R-:W-:Y:S01]  /*8740*/  IMAD.WIDE.U32 R4, R3, UR46, R4 ;  /* 0x0000002e03047c25 */ /* 0x000fe2000f8e0004 */
[----:B------:R-:W-:-:S03]  /*8750*/  ULDC.64 UR8, c[0x0][0xb40] ;  /* 0x0002d00000087ab9 */ /* 0x000fc60000000a00 */
[----:B------:R-:W-:Y:S01]  /*8760*/  VIADD R3, R5, UR6 ;  /* 0x0000000605037c36 */ /* 0x000fe20008000000 */
[----:B------:R-:W-:-:S04]  /*8770*/  LEA R6, P0, R4, UR8, 0x2 ;  /* 0x0000000804067c11 */ /* 0x000fc8000f8010ff */
[----:B------:R-:W-:Y:S01]  /*8780*/  LEA.HI.X R7, R4, UR9, R3, 0x2, P0 ;  /* 0x0000000904077c11 */ /* 0x000fe200080f1403 */
[----:B------:R-:W-:-:S05]  /*8790*/  IMAD.MOV.U32 R3, RZ, RZ, -0x800000 ;  /* 0xff800000ff037424 */ /* 0x000fca00078e00ff */
[----:B------:R0:W-:Y:S03]  /*87a0*/  STG.E desc[UR40][R6.64], R3 ;  /* 0x0000000306007986 */ /* 0x0001e6000c101928 */
.L_x_275:
[----:B------:R-:W-:Y:S05]  /*87b0*/  BSYNC B1 ;  /* 0x0000000000017941 */ /* 0x000fea0003800000 */
.L_x_274:
[----:B------:R-:W-:Y:S01]  /*87c0*/  ULDC.64 UR8, c[0x0][0xaa0] ;  /* 0x0002a80000087ab9 */ /* 0x000fe20000000a00 */
[----:B0-----:R-:W-:Y:S01]  /*87d0*/  IMAD.MOV.U32 R3, RZ, RZ, R13 ;  /* 0x000000ffff037224 */ /* 0x001fe200078e000d */
[----:B------:R-:W-:Y:S01]  /*87e0*/  BSSY B1, `(.L_x_276) ;  /* 0x0000032000017945 */ /* 0x000fe20003800000 */
[----:B------:R-:W-:Y:S02]  /*87f0*/  IMAD R0, R8, UR8, RZ ;  /* 0x0000000808007c24 */ /* 0x000fe4000f8e02ff */
[----:B-1----:R-:W-:-:S04]  /*8800*/  IMAD.WIDE.U32 R4, R11, UR8, R2 ;  /* 0x000000080b047c25 */ /* 0x002fc8000f8e0002 */
[----:B------:R-:W-:Y:S01]  /*8810*/  IMAD R11, R11, UR9, R0 ;  /* 0x000000090b0b7c24 */ /* 0x000fe2000f8e0200 */
[----:B------:R-:W-:Y:S01]  /*8820*/  ULDC.64 UR8, c[0x0][0xae0] ;  /* 0x0002b80000087ab9 */ /* 0x000fe20000000a00 */
[----:B------:R-:W-:Y:S01]  /*8830*/  VIADD R6, R16, 0x40 ;  /* 0x0000004010067836 */ /* 0x000fe20000000000 */
[----:B------:R-:W-:Y:S01]  /*8840*/  UIMAD UR4, UR7, UR8, URZ ;  /* 0x00000008070472a4 */ /* 0x000fe2000f8e023f */
[----:B------:R-:W-:Y:S02]  /*8850*/  IMAD.IADD R5, R5, 0x1, R11 ;  /* 0x0000000105057824 */ /* 0x000fe400078e020b */
[----:B------:R-:W-:Y:S01]  /*8860*/  IMAD.U32 R3, RZ, RZ, UR8 ;  /* 0x00000008ff037e24 */ /* 0x000fe2000f8e00ff */
[----:B------:R-:W-:Y:S01]  /*8870*/  UIMAD UR4, UR44, UR9, UR4 ;  /* 0x000000092c0472a4 */ /* 0x000fe2000f8e0204 */
[----:B------:R-:W-:Y:S01]  /*8880*/  IMAD R11, R18, -0x80, R9 ;  /* 0xffffff80120b7824 */ /* 0x000fe200078e0209 */
[----:B------:R-:W-:Y:S01]  /*8890*/  ULDC.64 UR6, c[0x0][0xae8] ;  /* 0x0002ba0000067ab9 */ /* 0x000fe20000000a00 */
[----:B------:R-:W-:Y:S01]  /*88a0*/  IMAD.WIDE.U32 R4, R3, UR44, R4 ;  /* 0x0000002c03047c25 */ /* 0x000fe2000f8e0004 */
[----:B------:R-:W-:-:S02]  /*88b0*/  SHF.R.S32.HI R9, RZ, 0x1f, R16 ;  /* 0x0000001fff097819 */ /* 0x000fc40000011410 */
[-C--:B------:R-:W-:Y:S01]  /*88c0*/  ISETP.GE.AND P2, PT, R16, R11.reuse, PT ;  /* 0x0000000b1000720c */ /* 0x080fe20003f46270 */
[----:B------:R-:W-:Y:S01]  /*88d0*/  VIADD R5, R5, UR4 ;  /* 0x0000000405057c36 */ /* 0x000fe20008000000 */
[----:B------:R-:W-:Y:S02]  /*88e0*/  UIMAD UR4, UR45, UR6, URZ ;  /* 0x000000062d0472a4 */ /* 0x000fe4000f8e023f */
[----:B------:R-:W-:Y:S01]  /*88f0*/  IMAD.U32 R7, RZ, RZ, UR6 ;  /* 0x00000006ff077e24 */ /* 0x000fe2000f8e00ff */
[-C--:B------:R-:W-:Y:S01]  /*8900*/  ISETP.GE.AND P0, PT, R6, R11.reuse, PT ;  /* 0x0000000b0600720c */ /* 0x080fe20003f06270 */
[----:B------:R-:W-:Y:S01]  /*8910*/  VIADD R0, R16, 0x20 ;  /* 0x0000002010007836 */ /* 0x000fe20000000000 */
[----:B------:R-:W-:Y:S02]  /*8920*/  UIMAD UR4, UR46, UR7, UR4 ;  /* 0x000000072e0472a4 */ /* 0x000fe4000f8e0204 */
[----:B------:R-:W-:Y:S02]  /*8930*/  IMAD.WIDE.U32 R6, R7, UR46, R4 ;  /* 0x0000002e07067c25 */ /* 0x000fe4000f8e0004 */
[----:B------:R-:W-:-:S02]  /*8940*/  ISETP.GE.AND P1, PT, R0, R11, PT ;  /* 0x0000000b0000720c */ /* 0x000fc40003f26270 */
[----:B------:R-:W-:Y:S01]  /*8950*/  IMAD.MOV.U32 R8, RZ, RZ, R16 ;  /* 0x000000ffff087224 */ /* 0x000fe200078e0010 */
[----:B------:R-:W-:Y:S01]  /*8960*/  IADD3 R13, R7, UR4, RZ ;  /* 0x00000004070d7c10 */ /* 0x000fe2000fffe0ff */
[----:B------:R-:W-:Y:S02]  /*8970*/  VIADD R0, R16, 0x60 ;  /* 0x0000006010007836 */ /* 0x000fe40000000000 */
[----:B------:R-:W-:Y:S01]  /*8980*/  IMAD.WIDE R8, R18, 0x80, R8 ;  /* 0x0000008012087825 */ /* 0x000fe200078e0208 */
[----:B------:R-:W-:Y:S06]  /*8990*/  @P2 BRA `(.L_x_277) ;  /* 0x0000000000582947 */ /* 0x000fec0003800000 */
[C---:B------:R-:W-:Y:S01]  /*89a0*/  VIADD R3, R2.reuse, 0x40 ;  /* 0x0000004002037836 */ /* 0x040fe20000000000 */
[----:B------:R-:W-:Y:S01]  /*89b0*/  ULDC UR4, c[0x0][0xa8c] ;  /* 0x0002a30000047ab9 */ /* 0x000fe20000000800 */
[C---:B------:R-:W-:Y:S01]  /*89c0*/  VIADD R4, R2.reuse, 0x80 ;  /* 0x0000008002047836 */ /* 0x040fe20000000000 */
[----:B------:R-:W-:Y:S01]  /*89d0*/  ULDC.64 UR6, c[0x0][0xad8] ;  /* 0x0002b60000067ab9 */ /* 0x000fe20000000a00 */
[----:B------:R-:W-:Y:S01]  /*89e0*/  VIADD R10, R2, 0xc0 ;  /* 0x000000c0020a7836 */ /* 0x000fe20000000000 */
[----:B------:R-:W-:Y:S01]  /*89f0*/  ISETP.GE.AND P4, PT, R3, UR4, PT ;  /* 0x0000000403007c0c */ /* 0x000fe2000bf86270 */
[----:B------:R-:W-:Y:S01]  /*8a00*/  IMAD R3, R9, UR6, RZ ;  /* 0x0000000609037c24 */ /* 0x000fe2000f8e02ff */
[----:B------:R-:W-:Y:S01]  /*8a10*/  ISETP.GE.AND P5, PT, R4, UR4, PT ;  /* 0x0000000404007c0c */ /* 0x000fe2000bfa6270 */
[----:B------:R-:W-:Y:S01]  /*8a20*/  IMAD.MOV.U32 R4, RZ, RZ, R6 ;  /* 0x000000ffff047224 */ /* 0x000fe200078e0006 */
[----:B------:R-:W-:Y:S01]  /*8a30*/  ISETP.GE.AND P3, PT, R2, UR4, PT ;  /* 0x0000000402007c0c */ /* 0x000fe2000bf66270 */
[----:B------:R-:W-:Y:S01]  /*8a40*/  IMAD.MOV.U32 R5, RZ, RZ, R13 ;  /* 0x000000ffff057224 */ /* 0x000fe200078e000d */
[----:B------:R-:W-:Y:S01]  /*8a50*/  ISETP.GE.AND P6, PT, R10, UR4, PT ;  /* 0x000000040a007c0c */ /* 0x000fe2000bfc6270 */
[----:B------:R-:W-:-:S02]  /*8a60*/  IMAD R3, R8, UR7, R3 ;  /* 0x0000000708037c24 */ /* 0x000fc4000f8e0203 */
[----:B------:R-:W-:Y:S01]  /*8a70*/  IMAD.WIDE.U32 R4, R8, UR6, R4 ;  /* 0x0000000608047c25 */ /* 0x000fe2000f8e0004 */
[----:B------:R-:W-:-:S03]  /*8a80*/  ULDC.64 UR6, c[0x0][0xa80] ;  /* 0x0002a00000067ab9 */ /* 0x000fc60000000a00 */
[----:B------:R-:W-:Y:S01]  /*8a90*/  IMAD.IADD R3, R5, 0x1, R3 ;  /* 0x0000000105037824 */ /* 0x000fe200078e0203 */
[----:B------:R-:W-:-:S04]  /*8aa0*/  LEA R14, P2, R4, UR6, 0x1 ;  /* 0x00000006040e7c11 */ /* 0x000fc8000f8408ff */
[----:B------:R-:W-:-:S05]  /*8ab0*/  LEA.HI.X R15, R4, UR7, R3, 0x1, P2 ;  /* 0x00000007040f7c11 */ /* 0x000fca00090f0c03 */
[----:B------:R0:W-:Y:S04]  /*8ac0*/  @!P3 STG.E.128 desc[UR40][R14.64], RZ ;  /* 0x000000ff0e00b986 */ /* 0x0001e8000c101d28 */
[----:B------:R0:W-:Y:S04]  /*8ad0*/  @!P4 STG.E.128 desc[UR40][R14.64+0x80], RZ ;  /* 0x000080ff0e00c986 */ /* 0x0001e8000c101d28 */
[----:B------:R0:W-:Y:S04]  /*8ae0*/  @!P5 STG.E.128 desc[UR40][R14.64+0x100], RZ ;  /* 0x000100ff0e00d986 */ /* 0x0001e8000c101d28 */
[----:B------:R0:W-:Y:S02]  /*8af0*/  @!P6 STG.E.128 desc[UR40][R14.64+0x180], RZ ;  /* 0x000180ff0e00e986 */ /* 0x0001e4000c101d28 */
.L_x_277:
[----:B------:R-:W-:Y:S05]  /*8b00*/  BSYNC B1 ;  /* 0x0000000000017941 */ /* 0x000fea0003800000 */
.L_x_276:
[----:B------:R-:W-:Y:S01]  /*8b10*/  BSSY B1, `(.L_x_278) ;  /* 0x000001b000017945 */ /* 0x000fe20003800000 */
[----:B------:R-:W-:-:S03]  /*8b20*/  ISETP.GE.AND P2, PT, R0, R11, PT ;  /* 0x0000000b0000720c */ /* 0x000fc60003f46270 */
[----:B------:R-:W-:Y:S10]  /*8b30*/  @P1 BRA `(.L_x_279) ;  /* 0x0000000000601947 */ /* 0x000ff40003800000 */
        /* <DEDUP_REMOVED lines=17> */
[----:B------:R-:W-:Y:S01]  /*8c50*/  LEA R10, P1, R4, UR6, 0x1 ;  /* 0x00000006040a7c11 */ /* 0x000fe2000f8208ff */
[----:B------:R-:W-:-:S05]  /*8c60*/  IMAD.IADD R3, R5, 0x1, R3 ;  /* 0x0000000105037824 */ /* 0x000fca00078e0203 */
[----:B------:R-:W-:-:S05]  /*8c70*/  LEA.HI.X R11, R4, UR7, R3, 0x1, P1 ;  /* 0x00000007040b7c11 */ /* 0x000fca00088f0c03 */
[----:B------:R1:W-:Y:S04]  /*8c80*/  @!P3 STG.E.128 desc[UR40][R10.64], RZ ;  /* 0x000000ff0a00b986 */ /* 0x0003e8000c101d28 */
[----:B------:R1:W-:Y:S04]  /*8c90*/  @!P4 STG.E.128 desc[UR40][R10.64+0x80], RZ ;  /* 0x000080ff0a00c986 */ /* 0x0003e8000c101d28 */
[----:B------:R1:W-:Y:S04]  /*8ca0*/  @!P5 STG.E.128 desc[UR40][R10.64+0x100], RZ ;  /* 0x000100ff0a00d986 */ /* 0x0003e8000c101d28 */
[----:B------:R1:W-:Y:S02]  /*8cb0*/  @!P6 STG.E.128 desc[UR40][R10.64+0x180], RZ ;  /* 0x000180ff0a00e986 */ /* 0x0003e4000c101d28 */
.L_x_279:
[----:B------:R-:W-:Y:S05]  /*8cc0*/  BSYNC B1 ;  /* 0x0000000000017941 */ /* 0x000fea0003800000 */
.L_x_278:
[----:B------:R-:W-:Y:S04]  /*8cd0*/  BSSY B1, `(.L_x_280) ;  /* 0x000001a000017945 */ /* 0x000fe80003800000 */
[----:B------:R-:W-:Y:S05]  /*8ce0*/  @P0 BRA `(.L_x_281) ;  /* 0x0000000000600947 */ /* 0x000fea0003800000 */
[----:B------:R-:W-:Y:S01]  /*8cf0*/  IADD3 R3, P0, R8, 0x40, RZ ;  /* 0x0000004008037810 */ /* 0x000fe20007f1e0ff */
[C---:B------:R-:W-:Y:S01]  /*8d00*/  VIADD R5, R2.reuse, 0x80 ;  /* 0x0000008002057836 */ /* 0x040fe20000000000 */
[----:B------:R-:W-:Y:S01]  /*8d10*/  IADD3 R4, R2, 0x40, RZ ;  /* 0x0000004002047810 */ /* 0x000fe20007ffe0ff */
[----:B------:R-:W-:Y:S01]  /*8d20*/  ULDC UR4, c[0x0][0xa8c] ;  /* 0x0002a30000047ab9 */ /* 0x000fe20000000800 */
        /* <DEDUP_REMOVED lines=8> */
[----:B-1----:R-:W-:Y:S02]  /*8db0*/  VIADD R10, R2, 0xc0 ;  /* 0x000000c0020a7836 */ /* 0x002fe40000000000 */
        /* <DEDUP_REMOVED lines=11> */
.L_x_281:
[----:B------:R-:W-:Y:S05]  /*8e70*/  BSYNC B1 ;  /* 0x0000000000017941 */ /* 0x000fea0003800000 */
.L_x_280:
[----:B------:R-:W-:Y:S05]  /*8e80*/  @P2 BRA `(.L_x_272) ;  /* 0x0000000000602947 */ /* 0x000fea0003800000 */
[----:B------:R-:W-:Y:S01]  /*8e90*/  IADD3 R3, P0, R8, 0x60, RZ ;  /* 0x0000006008037810 */ /* 0x000fe20007f1e0ff */
[C---:B------:R-:W-:Y:S01]  /*8ea0*/  VIADD R0, R2.reuse, 0x40 ;  /* 0x0000004002007836 */ /* 0x040fe20000000000 */
[----:B------:R-:W-:Y:S01]  /*8eb0*/  ULDC UR4, c[0x0][0xa8c] ;  /* 0x0002a30000047ab9 */ /* 0x000fe20000000800 */
[----:B------:R-:W-:Y:S01]  /*8ec0*/  ULDC.64 UR6, c[0x0][0xad8] ;  /* 0x0002b60000067ab9 */ /* 0x000fe20000000a00 */
[----:B------:R-:W-:Y:S01]  /*8ed0*/  IMAD.MOV.U32 R4, RZ, RZ, R6 ;  /* 0x000000ffff047224 */ /* 0x000fe200078e0006 */
[----:B------:R-:W-:Y:S01]  /*8ee0*/  ISETP.GE.AND P1, PT, R2, UR4, PT ;  /* 0x0000000402007c0c */ /* 0x000fe2000bf26270 */
[----:B------:R-:W-:Y:S01]  /*8ef0*/  IMAD.X R8, RZ, RZ, R9, P0 ;  /* 0x000000ffff087224 */ /* 0x000fe200000e0609 */
[----:B------:R-:W-:Y:S01]  /*8f00*/  ISETP.GE.AND P2, PT, R0, UR4, PT ;  /* 0x0000000400007c0c */ /* 0x000fe2000bf46270 */
[----:B------:R-:W-:Y:S02]  /*8f10*/  IMAD.MOV.U32 R5, RZ, RZ, R13 ;  /* 0x000000ffff057224 */ /* 0x000fe400078e000d */
[----:B------:R-:W-:-:S02]  /*8f20*/  VIADD R6, R2, 0x80 ;  /* 0x0000008002067836 */ /* 0x000fc40000000000 */
[----:B------:R-:W-:Y:S02]  /*8f30*/  IMAD R8, R8, UR6, RZ ;  /* 0x0000000608087c24 */ /* 0x000fe4000f8e02ff */
[----:B------:R-:W-:Y:S01]  /*8f40*/  VIADD R0, R2, 0xc0 ;  /* 0x000000c002007836 */ /* 0x000fe20000000000 */
[----:B------:R-:W-:Y:S01]  /*8f50*/  ISETP.GE.AND P3, PT, R6, UR4, PT ;  /* 0x0000000406007c0c */ /* 0x000fe2000bf66270 */
        /* <DEDUP_REMOVED lines=11> */
.L_x_272:
[----:B------:R-:W-:Y:S05]  /*9010*/  BSYNC B0 ;  /* 0x0000000000007941 */ /* 0x000fea0003800000 */
.L_x_263:
[----:B------:R-:W-:Y:S02]  /*9020*/  ULDC UR4, c[0x0][0xc14] ;  /* 0x0003050000047ab9 */ /* 0x000fe40000000800 */
[----:B------:R-:W-:-:S13]  /*9030*/  ISETP.GE.AND P0, PT, R43, UR4, PT ;  /* 0x000000042b007c0c */ /* 0x000fda000bf06270 */
[----:B------:R-:W-:Y:S05]  /*9040*/  @!P0 BRA `(.L_x_282) ;  /* 0xffffff7c00488947 */ /* 0x000fea000383ffff */
[----:B------:R-:W-:Y:S05]  /*9050*/  EXIT ;  /* 0x000000000000794d */ /* 0x000fea0003800000 */
.L_x_239:
[----:B------:R-:W-:-:S08]  /*9060*/  NOP ;  /* 0x0000000000007918 */ /* 0x000fd00000000000 */
[----:B------:R-:W0:-:S00]  /*9070*/  USETMAXREG.DEALLOC.CTAPOOL 0x18 ;  /* 0x00000018000079c8 */ /* 0x000e0000080e0500 */
[----:B0-----:R-:W-:-:S06]  /*9080*/  LOP3.LUT R0, R0, 0x3, RZ, 0xc0, !PT ;  /* 0x0000000300007812 */ /* 0x001fcc00078ec0ff */
[----:B------:R-:W0:Y:S02]  /*9090*/  SHFL.IDX PT, R0, R0, RZ, 0x1f ;  /* 0x00001fff00007589 */ /* 0x000e2400000e0000 */
[----:B0-----:R-:W-:-:S13]  /*90a0*/  ISETP.NE.AND P0, PT, R0, RZ, PT ;  /* 0x000000ff0000720c */ /* 0x001fda0003f05270 */
[----:B------:R-:W-:Y:S05]  /*90b0*/  @P0 EXIT ;  /* 0x000000000000094d */ /* 0x000fea0003800000 */
[----:B------:R-:W0:Y:S01]  /*90c0*/  S2R R2, SR_TID.X ;  /* 0x0000000000027919 */ /* 0x000e220000002100 */
[----:B------:R-:W-:Y:S01]  /*90d0*/  LOP3.LUT R4, R4, 0xffffffdf, RZ, 0xc0, !PT ;  /* 0xffffffdf04047812 */ /* 0x000fe200078ec0ff */
[----:B------:R-:W-:Y:S01]  /*90e0*/  ULDC UR5, c[0x0][0xc14] ;  /* 0x0003050000057ab9 */ /* 0x000fe20000000800 */
[----:B------:R-:W-:Y:S01]  /*90f0*/  MOV R0, RZ ;  /* 0x000000ff00007202 */ /* 0x000fe20000000f00 */
[----:B------:R-:W1:Y:S01]  /*9100*/  S2UR UR6, SR_CTAID.X ;  /* 0x00000000000679c3 */ /* 0x000e620000002500 */
[----:B------:R-:W-:Y:S01]  /*9110*/  ULDC UR4, c[0x0][0xc10] ;  /* 0x0003040000047ab9 */ /* 0x000fe20000000800 */
[----:B0-----:R-:W-:-:S04]  /*9120*/  LOP3.LUT R8, R2, 0x1f, RZ, 0xc0, !PT ;  /* 0x0000001f02087812 */ /* 0x001fc800078ec0ff */
[----:B------:R-:W-:-:S13]  /*9130*/  ISETP.NE.AND P0, PT, R8, 0x1f, PT ;  /* 0x0000001f0800780c */ /* 0x000fda0003f05270 */
[----:B------:R-:W-:Y:S02]  /*9140*/  @P0 LOP3.LUT R4, R4, 0x20, RZ, 0xfc, !PT ;  /* 0x0000002004040812 */ /* 0x000fe400078efcff */
[----:B------:R-:W-:-:S13]  /*9150*/  ISETP.GE.OR P0, PT, R8, UR5, !P0 ;  /* 0x0000000508007c0c */ /* 0x000fda000c706670 */
[----:B------:R-:W0:Y:S02]  /*9160*/  @!P0 LDC.64 R2, c[0x0][0xc58] ;  /* 0x00031600ff028b82 */ /* 0x000e240000000a00 */
[----:B0-----:R-:W-:-:S05]  /*9170*/  @!P0 IMAD.WIDE.U32 R2, R8, 0x4, R2 ;  /* 0x0000000408028825 */ /* 0x001fca00078e0002 */
[----:B------:R-:W2:Y:S01]  /*9180*/  @!P0 LDG.E R0, desc[UR40][R2.64] ;  /* 0x0000002802008981 */ /* 0x000ea2000c1e1900 */
[C---:B------:R-:W-:Y:S01]  /*9190*/  ISETP.NE.AND P1, PT, R8.reuse, RZ, PT ;  /* 0x000000ff0800720c */ /* 0x040fe20003f25270 */
[----:B------:R-:W-:Y:S01]  /*91a0*/  IMAD.MOV.U32 R16, RZ, RZ, RZ ;  /* 0x000000ffff107224 */ /* 0x000fe200078e00ff */
[----:B------:R-:W-:Y:S01]  /*91b0*/  ISETP.GE.U32.AND P0, PT, R8, 0x2, PT ;  /* 0x000000020800780c */ /* 0x000fe20003f06070 */
[----:B------:R-:W-:Y:S01]  /*91c0*/  IMAD.MOV.U32 R19, RZ, RZ, RZ ;  /* 0x000000ffff137224 */ /* 0x000fe200078e00ff */
[----:B------:R-:W-:-:S09]  /*91d0*/  LOP3.LUT R4, R4, 0xfffffffe, RZ, 0xc0, !PT ;  /* 0xfffffffe04047812 */ /* 0x000fd200078ec0ff */
[----:B------:R-:W-:-:S04]  /*91e0*/  @P1 LOP3.LUT R4, R4, 0x1, RZ, 0xfc, !PT ;  /* 0x0000000104041812 */ /* 0x000fc800078efcff */
[----:B------:R-:W-:-:S04]  /*91f0*/  LOP3.LUT R4, R4, 0xffffffef, RZ, 0xc0, !PT ;  /* 0xffffffef04047812 */ /* 0x000fc800078ec0ff */
[----:B------:R-:W-:-:S04]  /*9200*/  @P0 LOP3.LUT R4, R4, 0x10, RZ, 0xfc, !PT ;  /* 0x0000001004040812 */ /* 0x000fc800078efcff */
[----:B------:R-:W-:Y:S01]  /*9210*/  LOP3.LUT R4, R4, 0xfffffff7, RZ, 0xc0, !PT ;  /* 0xfffffff704047812 */ /* 0x000fe200078ec0ff */
[----:B--2---:R-:W0:Y:S02]  /*9220*/  SHFL.UP PT, R5, R0, 0x1, RZ ;  /* 0x0420000000057989 */ /* 0x004e2400000e00ff */
[----:B0-----:R-:W-:-:S05]  /*9230*/  SEL R5, R5, RZ, P1 ;  /* 0x000000ff05057207 */ /* 0x001fca0000800000 */
[----:B------:R-:W-:-:S05]  /*9240*/  IMAD.IADD R5, R0, 0x1, R5 ;  /* 0x0000000100057824 */ /* 0x000fca00078e0205 */
[----:B------:R-:W0:Y:S02]  /*9250*/  SHFL.UP PT, R6, R5, 0x2, RZ ;  /* 0x0440000005067989 */ /* 0x000e2400000e00ff */
[----:B0-----:R-:W-:Y:S02]  /*9260*/  SEL R6, R6, RZ, P0 ;  /* 0x000000ff06067207 */ /* 0x001fe40000000000 */
[----:B------:R-:W-:-:S03]  /*9270*/  ISETP.GE.U32.AND P0, PT, R8, 0x4, PT ;  /* 0x000000040800780c */ /* 0x000fc60003f06070 */
[----:B------:R-:W-:-:S05]  /*9280*/  IMAD.IADD R6, R5, 0x1, R6 ;  /* 0x0000000105067824 */ /* 0x000fca00078e0206 */
[----:B------:R-:W0:Y:S05]  /*9290*/  SHFL.UP PT, R7, R6, 0x4, RZ ;  /* 0x0480000006077989 */ /* 0x000e2a00000e00ff */
[----:B------:R-:W-:-:S04]  /*92a0*/  @P0 LOP3.LUT R4, R4, 0x8, RZ, 0xfc, !PT ;  /* 0x0000000804040812 */ /* 0x000fc800078efcff */
[----:B------:R-:W-:Y:S02]  /*92b0*/  LOP3.LUT R4, R4, 0xfffffffb, RZ, 0xc0, !PT ;  /* 0xfffffffb04047812 */ /* 0x000fe400078ec0ff */
        /* <DEDUP_REMOVED lines=10> */
[----:B------:R-:W-:Y:S02]  /*9360*/  @P0 LOP3.LUT R4, R4, 0x2, RZ, 0xfc, !PT ;  /* 0x0000000204040812 */ /* 0x000fe400078efcff */
[----:B0-----:R-:W-:-:S05]  /*9370*/  SEL R2, R2, RZ, P0 ;  /* 0x000000ff02027207 */ /* 0x001fca0000000000 */
[----:B------:R-:W-:-:S05]  /*9380*/  IMAD.IADD R2, R3, 0x1, R2 ;  /* 0x0000000103027824 */ /* 0x000fca00078e0202 */
[----:B------:R-:W0:Y:S02]  /*9390*/  SHFL.IDX PT, R5, R2, 0x1f, 0x1f ;  /* 0x03e01f0002057f89 */ /* 0x000e2400000e0000 */
[----:B0-----:R-:W-:-:S04]  /*93a0*/  IMAD R5, R5, UR4, RZ ;  /* 0x0000000405057c24 */ /* 0x001fc8000f8e02ff */
[----:B------:R-:W-:Y:S01]  /*93b0*/  IMAD.MOV.U32 R6, RZ, RZ, R5 ;  /* 0x000000ffff067224 */ /* 0x000fe200078e0005 */
[----:B-1----:R-:W-:-:S13]  /*93c0*/  ISETP.GT.AND P0, PT, R5, UR6, PT ;  /* 0x0000000605007c0c */ /* 0x002fda000bf04270 */
[----:B------:R-:W-:Y:S05]  /*93d0*/  @P0 BRA `(.L_x_283) ;  /* 0x0000000000c00947 */ /* 0x000fea0003800000 */
[----:B------:R-:W-:Y:S01]  /*93e0*/  IMAD.MOV.U32 R5, RZ, RZ, R6 ;  /* 0x000000ffff057224 */ /* 0x000fe200078e0006 */
[----:B------:R-:W-:Y:S01]  /*93f0*/  ULDC UR5, c[0x0][0xc14] ;  /* 0x0003050000057ab9 */ /* 0x000fe20000000800 */
[----:B------:R-:W-:Y:S01]  /*9400*/  IMAD.MOV.U32 R19, RZ, RZ, RZ ;  /* 0x000000ffff137224 */ /* 0x000fe200078e00ff */
[----:B------:R-:W-:Y:S01]  /*9410*/  ULDC UR7, c[0x0][0xc14] ;  /* 0x0003050000077ab9 */ /* 0x000fe20000000800 */
[----:B------:R-:W-:-:S05]  /*9420*/  ULDC UR4, c[0x0][0xc10] ;  /* 0x0003040000047ab9 */ /* 0x000fca0000000800 */
.L_x_287:
[----:B------:R-:W-:Y:S02]  /*9430*/  VIADD R0, R19, 0x1f ;  /* 0x0000001f13007836 */ /* 0x000fe40000000000 */
[----:B------:R-:W-:-:S03]  /*9440*/  IMAD.U32 R19, RZ, RZ, UR7 ;  /* 0x00000007ff137e24 */ /* 0x000fc6000f8e00ff */
[----:B------:R-:W-:-:S13]  /*9450*/  ISETP.GE.AND P0, PT, R0, UR5, PT ;  /* 0x0000000500007c0c */ /* 0x000fda000bf06270 */
[----:B------:R-:W-:Y:S05]  /*9460*/  @P0 BRA `(.L_x_284) ;  /* 0x0000000400400947 */ /* 0x000fea0003800000 */
[----:B------:R-:W0:Y:S01]  /*9470*/  S2R R2, SR_TID.X ;  /* 0x0000000000027919 */ /* 0x000e220000002100 */
[----:B------:R-:W-:Y:S01]  /*9480*/  IMAD.MOV.U32 R19, RZ, RZ, R0 ;  /* 0x000000ffff137224 */ /* 0x000fe200078e0000 */
[----:B------:R-:W-:Y:S01]  /*9490*/  BSSY B0, `(.L_x_285) ;  /* 0x000000a000007945 */ /* 0x000fe20003800000 */
[----:B------:R-:W-:Y:S01]  /*94a0*/  IMAD.MOV.U32 R0, RZ, RZ, RZ ;  /* 0x000000ffff007224 */ /* 0x000fe200078e00ff */
[----:B0-----:R-:W-:-:S04]  /*94b0*/  LOP3.LUT R8, R2, 0x1f, RZ, 0xc0, !PT ;  /* 0x0000001f02087812 */ /* 0x001fc800078ec0ff */
[C---:B------:R-:W-:Y:S02]  /*94c0*/  ISETP.NE.AND P1, PT, R8.reuse, 0x1f, PT ;  /* 0x0000001f0800780c */ /* 0x040fe40003f25270 */
[----:B------:R-:W-:-:S04]  /*94d0*/  IADD3 R7, R8, R19, RZ ;  /* 0x0000001308077210 */ /* 0x000fc80007ffe0ff */
[----:B------:R-:W-:-:S13]  /*94e0*/  ISETP.GE.OR P0, PT, R7, UR5, !P1 ;  /* 0x0000000507007c0c */ /* 0x000fda000cf06670 */
[----:B------:R-:W-:Y:S05]  /*94f0*/  @P0 BRA `(.L_x_286) ;  /* 0x00000000000c0947 */ /* 0x000fea0003800000 */
[----:B------:R-:W0:Y:S02]  /*9500*/  LDC.64 R2, c[0x0][0xc58] ;  /* 0x00031600ff027b82 */ /* 0x000e240000000a00 */
[----:B0-----:R-:W-:-:S05]  /*9510*/  IMAD.WIDE R2, R7, 0x4, R2 ;  /* 0x0000000407027825 */ /* 0x001fca00078e0202 */
[----:B------:R0:W5:Y:S02]  /*9520*/  LDG.E R0, desc[UR40][R2.64] ;  /* 0x0000002802007981 */ /* 0x000164000c1e1900 */
.L_x_286:
[----:B------:R-:W-:Y:S05]  /*9530*/  BSYNC B0 ;  /* 0x0000000000007941 */ /* 0x000fea0003800000 */
.L_x_285:
[----:B0----5:R-:W0:Y:S01]  /*9540*/  SHFL.UP PT, R2, R0, 0x1, RZ ;  /* 0x0420000000027989 */ /* 0x021e2200000e00ff */
[C---:B------:R-:W-:Y:S02]  /*9550*/  ISETP.NE.AND P0, PT, R8.reuse, RZ, PT ;  /* 0x000000ff0800720c */ /* 0x040fe40003f05270 */
[----:B------:R-:W-:Y:S02]  /*9560*/  ISETP.GE.U32.AND P1, PT, R8, 0x2, PT ;  /* 0x000000020800780c */ /* 0x000fe40003f26070 */
[----:B0-----:R-:W-:Y:S02]  /*9570*/  SEL R3, R2, RZ, P0 ;  /* 0x000000ff02037207 */ /* 0x001fe40000000000 */
[----:B------:R-:W-:-:S03]  /*9580*/  ISETP.GE.U32.AND P0, PT, R8, 0x4, PT ;  /* 0x000000040800780c */ /* 0x000fc60003f06070 */
[----:B------:R-:W-:-:S05]  /*9590*/  IMAD.IADD R3, R0, 0x1, R3 ;  /* 0x0000000100037824 */ /* 0x000fca00078e0203 */
[----:B------:R-:W0:Y:S02]  /*95a0*/  SHFL.UP PT, R2, R3, 0x2, RZ ;  /* 0x0440000003027989 */ /* 0x000e2400000e00ff */
        /* <DEDUP_REMOVED lines=8> */
[----:B0-----:R-:W-:-:S05]  /*9630*/  SEL R6, R6, RZ, P1 ;  /* 0x000000ff06067207 */ /* 0x001fca0000800000 */
[----:B------:R-:W-:-:S05]  /*9640*/  IMAD.IADD R6, R7, 0x1, R6 ;  /* 0x0000000107067824 */ /* 0x000fca00078e0206 */
[----:B------:R-:W0:Y:S02]  /*9650*/  SHFL.UP PT, R8, R6, 0x10, RZ ;  /* 0x0600000006087989 */ /* 0x000e2400000e00ff */
[----:B0-----:R-:W-:-:S05]  /*9660*/  SEL R9, R8, RZ, P0 ;  /* 0x000000ff08097207 */ /* 0x001fca0000000000 */
[----:B------:R-:W-:-:S05]  /*9670*/  IMAD.IADD R9, R6, 0x1, R9 ;  /* 0x0000000106097824 */ /* 0x000fca00078e0209 */
[----:B------:R-:W0:Y:S02]  /*9680*/  SHFL.IDX PT, R3, R9, 0x1f, 0x1f ;  /* 0x03e01f0009037f89 */ /* 0x000e2400000e0000 */
[----:B0-----:R-:W-:-:S04]  /*9690*/  IMAD R6, R3, UR4, RZ ;  /* 0x0000000403067c24 */ /* 0x001fc8000f8e02ff */
[----:B------:R-:W-:-:S05]  /*96a0*/  IMAD.IADD R5, R6, 0x1, R5 ;  /* 0x0000000106057824 */ /* 0x000fca00078e0205 */
[----:B------:R-:W-:-:S13]  /*96b0*/  ISETP.GT.AND P0, PT, R5, UR6, PT ;  /* 0x0000000605007c0c */ /* 0x000fda000bf04270 */
[----:B------:R-:W-:Y:S05]  /*96c0*/  @!P0 BRA `(.L_x_287) ;  /* 0xfffffffc00588947 */ /* 0x000fea000383ffff */
[----:B------:R-:W-:-:S07]  /*96d0*/  IMAD.MOV.U32 R2, RZ, RZ, R9 ;  /* 0x000000ffff027224 */ /* 0x000fce00078e0009 */
.L_x_283:
[----:B------:R-:W-:-:S04]  /*96e0*/  IMAD.IADD R7, R5, 0x1, -R6 ;  /* 0x0000000105077824 */ /* 0x000fc800078e0a06 */
[----:B------:R-:W-:-:S05]  /*96f0*/  IMAD R3, R2, UR4, R7 ;  /* 0x0000000402037c24 */ /* 0x000fca000f8e0207 */
[----:B------:R-:W-:-:S13]  /*9700*/  ISETP.GT.AND P0, PT, R3, UR6, PT ;  /* 0x0000000603007c0c */ /* 0x000fda000bf04270 */
[----:B------:R-:W-:-:S04]  /*9710*/  VOTE.ANY R8, PT, !P0 ;  /* 0x0000000000087806 */ /* 0x000fc800040e0100 */
[----:B------:R-:W0:Y:S01]  /*9720*/  POPC R5, R8 ;  /* 0x0000000800057309 */ /* 0x000e220000000000 */
[----:B------:R-:W-:Y:S01]  /*9730*/  ISETP.NE.AND P0, PT, R8, RZ, PT ;  /* 0x000000ff0800720c */ /* 0x000fe20003f05270 */
[----:B0-----:R-:W0:Y:S02]  /*9740*/  SHFL.IDX PT, R0, R0, R5, 0x1f ;  /* 0x00001f0500007589 */ /* 0x001e2400000e0000 */
[----:B0-----:R-:W-:-:S04]  /*9750*/  IABS R6, R0 ;  /* 0x0000000000067213 */ /* 0x001fc80000000000 */
[----:B------:R-:W0:Y:S08]  /*9760*/  I2F.RP R9, R6 ;  /* 0x0000000600097306 */ /* 0x000e300000209400 */
[----:B0-----:R-:W0:Y:S02]  /*9770*/  MUFU.RCP R9, R9 ;  /* 0x0000000900097308 */ /* 0x001e240000001000 */
[----:B0-----:R-:W-:-:S06]  /*9780*/  VIADD R3, R9, 0xffffffe ;  /* 0x0ffffffe09037836 */ /* 0x001fcc0000000000 */
[----:B------:R-:W0:Y:S02]  /*9790*/  F2I.FTZ.U32.TRUNC.NTZ R3, R3 ;  /* 0x0000000300037305 */ /* 0x000e24000021f000 */
[----:B0-----:R-:W-:Y:S01]  /*97a0*/  IMAD.MOV R11, RZ, RZ, -R3 ;  /* 0x000000ffff0b7224 */ /* 0x001fe200078e0a03 */
[----:B------:R-:W-:Y:S06]  /*97b0*/  @!P0 BRA `(.L_x_288) ;  /* 0x0000000000088947 */ /* 0x000fec0003800000 */
[----:B------:R-:W-:-:S05]  /*97c0*/  VIADD R9, R5, 0xffffffff ;  /* 0xffffffff05097836 */ /* 0x000fca0000000000 */
[----:B------:R0:W1:Y:S02]  /*97d0*/  SHFL.IDX PT, R16, R2, R9, 0x1f ;  /* 0x00001f0902107589 */ /* 0x00006400000e0000 */
.L_x_288:
[----:B-1----:R-:W-:Y:S02]  /*97e0*/  IMAD R16, R16, UR4, R7 ;  /* 0x0000000410107c24 */ /* 0x002fe4000f8e0207 */
[----:B------:R-:W-:Y:S02]  /*97f0*/  IMAD R7, R11, R6, RZ ;  /* 0x000000060b077224 */ /* 0x000fe400078e02ff */
[----:B0-----:R-:W-:Y:S01]  /*9800*/  IMAD.MOV.U32 R2, RZ, RZ, RZ ;  /* 0x000000ffff027224 */ /* 0x001fe200078e00ff */
[----:B------:R-:W-:Y:S01]  /*9810*/  IADD3 R9, -R16, UR6, RZ ;  /* 0x0000000610097c10 */ /* 0x000fe2000fffe1ff */
[----:B------:R-:W-:Y:S02]  /*9820*/  IMAD.IADD R19, R5, 0x1, R19 ;  /* 0x0000000105137824 */ /* 0x000fe400078e0213 */
[----:B------:R-:W-:Y:S01]  /*9830*/  IMAD.HI.U32 R2, R3, R7, R2 ;  /* 0x0000000703027227 */ /* 0x000fe200078e0002 */
[----:B------:R-:W-:Y:S02]  /*9840*/  IABS R7, R0 ;  /* 0x0000000000077213 */ /* 0x000fe40000000000 */
[----:B------:R-:W-:-:S02]  /*9850*/  IABS R3, R9 ;  /* 0x0000000900037213 */ /* 0x000fc40000000000 */
[----:B------:R-:W-:-:S03]  /*9860*/  IADD3 R7, RZ, -R7, RZ ;  /* 0x80000007ff077210 */ /* 0x000fc60007ffe0ff */
[----:B------:R-:W-:-:S04]  /*9870*/  IMAD.HI.U32 R2, R2, R3, RZ ;  /* 0x0000000302027227 */ /* 0x000fc800078e00ff */
[----:B------:R-:W-:-:S05]  /*9880*/  IMAD R3, R2, R7, R3 ;  /* 0x0000000702037224 */ /* 0x000fca00078e0203 */
[----:B------:R-:W-:-:S13]  /*9890*/  ISETP.GT.U32.AND P0, PT, R6, R3, PT ;  /* 0x000000030600720c */ /* 0x000fda0003f04070 */
[----:B------:R-:W-:Y:S02]  /*98a0*/  @!P0 IMAD.IADD R3, R3, 0x1, -R6 ;  /* 0x0000000103038824 */ /* 0x000fe400078e0a06 */
[----:B------:R-:W-:-:S03]  /*98b0*/  @!P0 VIADD R2, R2, 0x1 ;  /* 0x0000000102028836 */ /* 0x000fc60000000000 */
[----:B------:R-:W-:Y:S02]  /*98c0*/  ISETP.GE.U32.AND P0, PT, R3, R6, PT ;  /* 0x000000060300720c */ /* 0x000fe40003f06070 */
[----:B------:R-:W-:-:S11]  /*98d0*/  LOP3.LUT R3, R9, R0, RZ, 0x3c, !PT ;  /* 0x0000000009037212 */ /* 0x000fd600078e3cff */
[----:B------:R-:W-:Y:S01]  /*98e0*/  @P0 VIADD R2, R2, 0x1 ;  /* 0x0000000102020836 */ /* 0x000fe20000000000 */
[----:B------:R-:W-:-:S13]  /*98f0*/  ISETP.GE.AND P0, PT, R3, RZ, PT ;  /* 0x000000ff0300720c */ /* 0x000fda0003f06270 */
[----:B------:R-:W-:Y:S01]  /*9900*/  @!P0 IMAD.MOV R2, RZ, RZ, -R2 ;  /* 0x000000ffff028224 */ /* 0x000fe200078e0a02 */
[----:B------:R-:W-:-:S13]  /*9910*/  ISETP.NE.AND P0, PT, R0, RZ, PT ;  /* 0x000000ff0000720c */ /* 0x000fda0003f05270 */
[----:B------:R-:W-:-:S05]  /*9920*/  @!P0 LOP3.LUT R2, RZ, R0, RZ, 0x33, !PT ;  /* 0x00000000ff028212 */ /* 0x000fca00078e33ff */
[--C-:B------:R-:W-:Y:S02]  /*9930*/  IMAD.MOV R17, RZ, RZ, -R2.reuse ;  /* 0x000000ffff117224 */ /* 0x100fe400078e0a02 */
[----:B------:R-:W-:Y:S02]  /*9940*/  IMAD.MOV.U32 R18, RZ, RZ, R2 ;  /* 0x000000ffff127224 */ /* 0x000fe400078e0002 */
[----:B------:R-:W-:Y:S01]  /*9950*/  IMAD R17, R0, R17, R9 ;  /* 0x0000001100117224 */ /* 0x000fe200078e0209 */
[----:B------:R-:W-:Y:S06]  /*9960*/  BRA `(.L_x_289) ;  /* 0x00000000000c7947 */ /* 0x000fec0003800000 */
.L_x_284:
[----:B------:R-:W-:Y:S02]  /*9970*/  IMAD.MOV.U32 R17, RZ, RZ, RZ ;  /* 0x000000ffff117224 */ /* 0x000fe400078e00ff */
[----:B------:R-:W-:Y:S02]  /*9980*/  IMAD.U32 R16, RZ, RZ, UR6 ;  /* 0x00000006ff107e24 */ /* 0x000fe4000f8e00ff */
[----:B------:R-:W-:-:S07]  /*9990*/  IMAD.MOV.U32 R18, RZ, RZ, RZ ;  /* 0x000000ffff127224 */ /* 0x000fce00078e00ff */
.L_x_289:
[----:B------:R-:W0:Y:S01]  /*99a0*/  S2R R0, SR_TID.X ;  /* 0x0000000000007919 */ /* 0x000e220000002100 */
[----:B------:R-:W-:Y:S01]  /*99b0*/  STL [R1+0x24], RZ ;  /* 0x000024ff01007387 */ /* 0x000fe20000100800 */
[----:B0-----:R-:W-:-:S04]  /*99c0*/  LOP3.LUT R0, R0, 0x1f, RZ, 0xc0, !PT ;  /* 0x0000001f00007812 */ /* 0x001fc800078ec0ff */
[----:B------:R-:W-:-:S13]  /*99d0*/  ISETP.NE.AND P0, PT, R0, RZ, PT ;  /* 0x000000ff0000720c */ /* 0x000fda0003f05270 */
[----:B------:R-:W0:Y:S01]  /*99e0*/  @!P0 S2R R3, SR_CgaCtaId ;  /* 0x0000000000038919 */ /* 0x000e220000008800 */
[----:B------:R-:W-:-:S04]  /*99f0*/  @!P0 MOV R0, 0x400 ;  /* 0x0000040000008802 */ /* 0x000fc80000000f00 */
[----:B0-----:R-:W-:-:S05]  /*9a00*/  @!P0 LEA R0, R3, R0, 0x18 ;  /* 0x0000000003008211 */ /* 0x001fca00078ec0ff */
[----:B------:R0:W-:Y:S01]  /*9a10*/  @!P0 STS.128 [R0+0x228d0], R16 ;  /* 0x0228d01000008388 */ /* 0x0001e20000000c00 */
[----:B------:R-:W-:Y:S06]  /*9a20*/  BAR.ARV 0x5, 0x120 ;  /* 0x0144800000007b1d */ /* 0x000fec0000002000 */
[----:B------:R-:W-:Y:S01]  /*9a30*/  ISETP.GE.AND P0, PT, R19, UR5, PT ;  /* 0x0000000513007c0c */ /* 0x000fe2000bf06270 */
[----:B0-----:R-:W-:-:S05]  /*9a40*/  IMAD.MOV.U32 R0, RZ, RZ, 0x1 ;  /* 0x00000001ff007424 */ /* 0x001fca00078e00ff */
[----:B------:R0:W-:Y:S04]  /*9a50*/  STL [R1+0x4], R0 ;  /* 0x0000040001007387 */ /* 0x0001e80000100800 */
[----:B------:R0:W-:Y:S03]  /*9a60*/  STL [R1], RZ ;  /* 0x000000ff01007387 */ /* 0x0001e60000100800 */
[----:B------:R-:W-:Y:S05]  /*9a70*/  @P0 BRA `(.L_x_290) ;  /* 0x0000003800380947 */ /* 0x000fea0003800000 */
[----:B0-----:R-:W-:Y:S01]  /*9a80*/  IMAD.MOV.U32 R0, RZ, RZ, 0x1 ;  /* 0x00000001ff007424 */ /* 0x001fe200078e00ff */
[----:B------:R0:W-:Y:S01]  /*9a90*/  STL [R1], RZ ;  /* 0x000000ff01007387 */ /* 0x0001e20000100800 */
[----:B------:R-:W-:Y:S01]  /*9aa0*/  ULDC UR37, c[0x0][0xc] ;  /* 0x0000030000257ab9 */ /* 0x000fe20000000800 */
[----:B------:R-:W-:Y:S02]  /*9ab0*/  ULDC.64 UR38, c[0x0][0x198] ;  /* 0x0000660000267ab9 */ /* 0x000fe40000000a00 */
[----:B------:R0:W-:Y:S04]  /*9ac0*/  STL [R1+0x4], R0 ;  /* 0x0000040001007387 */ /* 0x0001e80000100800 */
[----:B------:R0:W-:Y:S02]  /*9ad0*/  STL [R1+0x24], RZ ;  /* 0x000024ff01007387 */ /* 0x0001e40000100800 */
.L_x_353:
[----:B-12---:R-:W1:Y:S02]  /*9ae0*/  LDC.64 R2, c[0x0][0xc60] ;  /* 0x00031800ff027b82 */ /* 0x006e640000000a00 */
[----:B-1----:R-:W-:-:S05]  /*9af0*/  IMAD.WIDE R2, R19, 0x4, R2 ;  /* 0x0000000413027825 */ /* 0x002fca00078e0202 */
[----:B------:R-:W2:Y:S01]  /*9b00*/  LDG.E R5, desc[UR40][R2.64] ;  /* 0x0000002802057981 */ /* 0x000ea2000c1e1900 */
[----:B------:R-:W-:Y:S05]  /*9b10*/  YIELD ;  /* 0x0000000000007946 */ /* 0x000fea0003800000 */
[----:B------:R-:W-:Y:S01]  /*9b20*/  ULDC.64 UR4, c[0x0][0xa28] ;  /* 0x00028a0000047ab9 */ /* 0x000fe20000000a00 */
[----:B0-----:R-:W-:Y:S01]  /*9b30*/  IMAD.MOV.U32 R0, RZ, RZ, RZ ;  /* 0x000000ffff007224 */ /* 0x001fe200078e00ff */
[----:B------:R-:W-:-:S04]  /*9b40*/  ISETP.NE.U32.AND P0, PT, RZ, UR4, PT ;  /* 0x00000004ff007c0c */ /* 0x000fc8000bf05070 */
[----:B------:R-:W-:Y:S02]  /*9b50*/  ISETP.NE.AND.EX P0, PT, RZ, UR5, PT, P0 ;  /* 0x00000005ff007c0c */ /* 0x000fe4000bf05300 */
[----:B------:R-:W-:Y:S02]  /*9b60*/  MOV R6, RZ ;  /* 0x000000ff00067202 */ /* 0x000fe40000000f00 */
[----:B--2---:R-:W-:Y:S01]  /*9b70*/  SHF.R.S32.HI R4, RZ, 0x1f, R5 ;  /* 0x0000001fff047819 */ /* 0x004fe20000011405 */
[----:B------:R-:W-:-:S08]  /*9b80*/  IMAD.SHL.U32 R7, R5, 0x4, RZ ;  /* 0x0000000405077824 */ /* 0x000fd000078e00ff */
[C---:B------:R-:W-:Y:S01]  /*9b90*/  @P0 LEA R2, P1, R5.reuse, UR4, 0x2 ;  /* 0x0000000405020c11 */ /* 0x040fe2000f8210ff */
[----:B------:R-:W-:Y:S03]  /*9ba0*/  STL [R1+0x10], R5 ;  /* 0x0000100501007387 */ /* 0x000fe60000100800 */
[----:B------:R-:W-:Y:S01]  /*9bb0*/  @P0 LEA.HI.X R3, R5, UR5, R4, 0x2, P1 ;  /* 0x0000000505030c11 */ /* 0x000fe200088f1404 */
[----:B------:R-:W-:-:S04]  /*9bc0*/  ULDC.64 UR4, c[0x0][0xa00] ;  /* 0x0002800000047ab9 */ /* 0x000fc80000000a00 */
[----:B------:R0:W5:Y:S01]  /*9bd0*/  @P0 LDG.E R0, desc[UR40][R2.64] ;  /* 0x0000002802000981 */ /* 0x000162000c1e1900 */
[----:B------:R-:W-:-:S04]  /*9be0*/  ISETP.NE.U32.AND P0, PT, RZ, UR4, PT ;  /* 0x00000004ff007c0c */ /* 0x000fc8000bf05070 */
[----:B------:R-:W-:-:S13]  /*9bf0*/  ISETP.NE.AND.EX P0, PT, RZ, UR5, PT, P0 ;  /* 0x00000005ff007c0c */ /* 0x000fda000bf05300 */
[----:B0-----:R-:W-:-:S04]  /*9c00*/  @P0 LEA R2, P1, R5, UR4, 0x2 ;  /* 0x0000000405020c11 */ /* 0x001fc8000f8210ff */
[----:B------:R-:W-:Y:S01]  /*9c10*/  @P0 LEA.HI.X R3, R5, UR5, R4, 0x2, P1 ;  /* 0x0000000505030c11 */ /* 0x000fe200088f1404 */
[----:B------:R-:W-:-:S04]  /*9c20*/  ULDC.64 UR4, c[0x0][0xa20] ;  /* 0x0002880000047ab9 */ /* 0x000fc80000000a00 */
[----:B------:R-:W2:Y:S01]  /*9c30*/  @P0 LDG.E R6, desc[UR40][R2.64] ;  /* 0x0000002802060981 */ /* 0x000ea2000c1e1900 */
[----:B------:R-:W-:-:S04]  /*9c40*/  ISETP.NE.U32.AND P0, PT, RZ, UR4, PT ;  /* 0x00000004ff007c0c */ /* 0x000fc8000bf05070 */
[----:B------:R-:W-:Y:S01]  /*9c50*/  ISETP.NE.AND.EX P0, PT, RZ, UR5, PT, P0 ;  /* 0x00000005ff007c0c */ /* 0x000fe2000bf05300 */
[----:B--2---:R0:W-:Y:S04]  /*9c60*/  STL [R1+0x2c], R6 ;  /* 0x00002c0601007387 */ /* 0x0041e80000100800 */
[----:B------:R1:W-:Y:S01]  /*9c70*/  STL [R1+0x18], R7 ;  /* 0x0000180701007387 */ /* 0x0003e20000100800 */
[----:B0-----:R-:W-:-:S07]  /*9c80*/  SHF.L.U64.HI R6, R5, 0x2, R4 ;  /* 0x0000000205067819 */ /* 0x001fce0000010204 */
[C---:B------:R-:W-:Y:S01]  /*9c90*/  @P0 IADD3 R4, P1, R7.reuse, UR4, RZ ;  /* 0x0000000407040c10 */ /* 0x040fe2000ff3e0ff */
[----:B------:R0:W-:Y:S03]  /*9ca0*/  STL [R1+0x1c], R6 ;  /* 0x00001c0601007387 */ /* 0x0001e60000100800 */
[----:B------:R-:W-:Y:S01]  /*9cb0*/  @P0 IADD3.X R5, R6, UR5, RZ, P1, !PT ;  /* 0x0000000506050c10 */ /* 0x000fe20008ffe4ff */
[----:B------:R-:W-:Y:S02]  /*9cc0*/  ULDC.64 UR4, c[0x0][0xa08] ;  /* 0x0002820000047ab9 */ /* 0x000fe40000000a00 */
[----:B------:R-:W-:Y:S01]  /*9cd0*/  IADD3 R2, P1, R7, UR4, RZ ;  /* 0x0000000407027c10 */ /* 0x000fe2000ff3e0ff */
[----:B-1----:R-:W-:-:S03]  /*9ce0*/  IMAD.MOV.U32 R7, RZ, RZ, RZ ;  /* 0x000000ffff077224 */ /* 0x002fc600078e00ff */
[----:B------:R-:W-:Y:S02]  /*9cf0*/  IADD3.X R3, R6, UR5, RZ, P1, !PT ;  /* 0x0000000506037c10 */ /* 0x000fe40008ffe4ff */
[----:B------:R-:W-:-:S04]  /*9d00*/  ISETP.NE.U32.AND P1, PT, RZ, UR4, PT ;  /* 0x00000004ff007c0c */ /* 0x000fc8000bf25070 */
[----:B------:R-:W-:Y:S01]  /*9d10*/  ISETP.NE.AND.EX P1, PT, RZ, UR5, PT, P1 ;  /* 0x00000005ff007c0c */ /* 0x000fe2000bf25310 */
[----:B------:R-:W-:Y:S02]  /*9d20*/  ULDC.64 UR4, c[0x0][0x3f8] ;  /* 0x0000fe0000047ab9 */ /* 0x000fe40000000a00 */
[----:B------:R-:W-:-:S03]  /*9d30*/  UISETP.NE.U32.AND UP0, UPT, UR4, URZ, UPT ;  /* 0x0000003f0400728c */ /* 0x000fc6000bf05070 */
[----:B------:R-:W-:Y:S01]  /*9d40*/  ULDC UR4, c[0x0][0x404] ;  /* 0x0001010000047ab9 */ /* 0x000fe20000000800 */
[----:B------:R-:W-:-:S03]  /*9d50*/  UISETP.NE.AND.EX UP0, UPT, UR5, URZ, UPT, UP0 ;  /* 0x0000003f0500728c */ /* 0x000fc6000bf05300 */
[----:B------:R-:W-:Y:S01]  /*9d60*/  ULDC UR5, c[0x0][0x2e0] ;  /* 0x0000b80000057ab9 */ /* 0x000fe20000000800 */
[----:B------:R-:W-:Y:S02]  /*9d70*/  USEL UR4, UR4, 0x1, UP0 ;  /* 0x0000000104047887 */ /* 0x000fe40008000000 */
[----:B------:R1:W5:Y:S02]  /*9d80*/  @P1 LDG.E R7, desc[UR40][R2.64] ;  /* 0x0000002802071981 */ /* 0x000364000c1e1900 */
[----:B------:R-:W-:-:S06]  /*9d90*/  UIMAD UR4, UR4, UR5, URZ ;  /* 0x00000005040472a4 */ /* 0x000fcc000f8e023f */
[----:B0-----:R-:W-:-:S06]  /*9da0*/  IMAD.U32 R6, RZ, RZ, UR4 ;  /* 0x00000004ff067e24 */ /* 0x001fcc000f8e00ff */
[----:B------:R1:W5:Y:S01]  /*9db0*/  @P0 LDG.E R6, desc[UR40][R4.64] ;  /* 0x0000002804060981 */ /* 0x000362000c1e1900 */
[----:B------:R-:W-:Y:S05]  /*9dc0*/  @P0 BRA `(.L_x_291) ;  /* 0x0000000000100947 */ /* 0x000fea0003800000 */
[----:B------:R-:W-:Y:S05]  /*9dd0*/  @!P1 BRA `(.L_x_291) ;  /* 0x00000000000c9947 */ /* 0x000fea0003800000 */
[----:B-1----:R-:W2:Y:S04]  /*9de0*/  LDG.E R5, desc[UR40][R2.64] ;  /* 0x0000002802057981 */ /* 0x002ea8000c1e1900 */
[----:B-----5:R-:W2:Y:S02]  /*9df0*/  LDG.E R6, desc[UR40][R2.64+0x4] ;  /* 0x0000042802067981 */ /* 0x020ea4000c1e1900 */
[----:B--2---:R-:W-:-:S07]  /*9e00*/  IMAD.IADD R6, R6, 0x1, -R5 ;  /* 0x0000000106067824 */ /* 0x004fce00078e0a05 */
.L_x_291:
[--C-:B-1---5:R-:W-:Y:S01]  /*9e10*/  IMAD.IADD R2, R6, 0x1, -R0.reuse ;  /* 0x0000000106027824 */ /* 0x122fe200078e0a00 */
[----:B------:R-:W-:Y:S01]  /*9e20*/  BSSY B6, `(.L_x_292) ;  /* 0x00002b6000067945 */ /* 0x000fe20003800000 */
[----:B------:R-:W-:Y:S02]  /*9e30*/  IMAD.IADD R3, R7, 0x1, R0 ;  /* 0x0000000107037824 */ /* 0x000fe400078e0200 */
[C---:B------:R-:W-:Y:S01]  /*9e40*/  VIADD R0, R2.reuse, 0x5f ;  /* 0x0000005f02007836 */ /* 0x040fe20000000000 */
[----:B------:R-:W-:Y:S01]  /*9e50*/  STL [R1+0x20], R2 ;  /* 0x0000200201007387 */ /* 0x000fe20000100800 */
[----:B------:R-:W-:Y:S02]  /*9e60*/  ISETP.GT.AND P0, PT, R2, RZ, PT ;  /* 0x000000ff0200720c */ /* 0x000fe40003f04270 */
[----:B------:R-:W-:Y:S01]  /*9e70*/  IMAD.HI R0, R0, 0x2aaaaaab, RZ ;  /* 0x2aaaaaab00007827 */ /* 0x000fe200078e02ff */
[----:B------:R0:W-:Y:S04]  /*9e80*/  STL [R1+0x8], R3 ;  /* 0x0000080301007387 */ /* 0x0001e80000100800 */
[----:B0-----:R-:W-:-:S04]  /*9e90*/  SHF.R.U32.HI R3, RZ, 0x1f, R0 ;  /* 0x0000001fff037819 */ /* 0x001fc80000011600 */
[----:B------:R-:W-:-:S05]  /*9ea0*/  LEA.HI.SX32 R0, R0, R3, 0x1c ;  /* 0x0000000300007211 */ /* 0x000fca00078fe2ff */
[----:B------:R0:W-:Y:S01]  /*9eb0*/  STL [R1+0x14], R0 ;  /* 0x0000140001007387 */ /* 0x0001e20000100800 */
[----:B------:R-:W-:Y:S05]  /*9ec0*/  @P0 BRA `(.L_x_293) ;  /* 0x0000000000440947 */ /* 0x000fea0003800000 */
[----:B------:R-:W1:Y:S02]  /*9ed0*/  S2R R2, SR_TID.X ;  /* 0x0000000000027919 */ /* 0x000e640000002100 */
[----:B-1----:R-:W-:-:S04]  /*9ee0*/  LOP3.LUT R2, R2, 0x1f, RZ, 0xc0, !PT ;  /* 0x0000001f02027812 */ /* 0x002fc800078ec0ff */
[----:B------:R-:W-:-:S13]  /*9ef0*/  ISETP.NE.AND P1, PT, R2, RZ, PT ;  /* 0x000000ff0200720c */ /* 0x000fda0003f25270 */
[----:B------:R-:W-:Y:S05]  /*9f00*/  @P1 BRA `(.L_x_294) ;  /* 0x00000028009c1947 */ /* 0x000fea0003800000 */
[----:B------:R-:W1:Y:S01]  /*9f10*/  S2R R7, SR_LANEID ;  /* 0x0000000000077919 */ /* 0x000e620000000000 */
[----:B------:R-:W-:Y:S01]  /*9f20*/  VOTEU.ANY UR4, UPT, PT ;  /* 0x0000000000047886 */ /* 0x000fe200038e0100 */
[----:B------:R-:W2:Y:S01]  /*9f30*/  LDC.64 R2, c[0x0][0xc38] ;  /* 0x00030e00ff027b82 */ /* 0x000ea20000000a00 */
[----:B0-----:R-:W1:Y:S08]  /*9f40*/  FLO.U32 R0, UR4 ;  /* 0x0000000400007d00 */ /* 0x001e7000080e0000 */
[----:B------:R-:W2:Y:S01]  /*9f50*/  POPC R5, UR4 ;  /* 0x0000000400057d09 */ /* 0x000ea20008000000 */
[----:B-1----:R-:W-:-:S13]  /*9f60*/  ISETP.EQ.U32.AND P0, PT, R0, R7, PT ;  /* 0x000000070000720c */ /* 0x002fda0003f02070 */
[----:B--2---:R-:W2:Y:S01]  /*9f70*/  @P0 ATOMG.E.ADD.STRONG.GPU PT, R3, desc[UR40][R2.64], R5 ;  /* 0x00000005020309a8 */ /* 0x004ea200081ee1e8 */
[----:B------:R-:W0:Y:S02]  /*9f80*/  S2R R4, SR_LTMASK ;  /* 0x0000000000047919 */ /* 0x000e240000003900 */
[----:B0-----:R-:W-:-:S04]  /*9f90*/  LOP3.LUT R4, R4, UR4, RZ, 0xc0, !PT ;  /* 0x0000000404047c12 */ /* 0x001fc8000f8ec0ff */
[----:B------:R-:W0:Y:S01]  /*9fa0*/  POPC R7, R4 ;  /* 0x0000000400077309 */ /* 0x000e220000000000 */
[----:B--2---:R-:W0:Y:S02]  /*9fb0*/  SHFL.IDX PT, R0, R3, R0, 0x1f ;  /* 0x00001f0003007589 */ /* 0x004e2400000e0000 */
[----:B0-----:R-:W-:Y:S01]  /*9fc0*/  IADD3 R16, R0, UR37, R7 ;  /* 0x0000002500107c10 */ /* 0x001fe2000fffe007 */
[----:B------:R-:W-:Y:S06]  /*9fd0*/  BRA `(.L_x_294) ;  /* 0x0000002800687947 */ /* 0x000fec0003800000 */
.L_x_293:
[----:B------:R-:W1:Y:S01]  /*9fe0*/  S2R R3, SR_CgaCtaId ;  /* 0x0000000000037919 */ /* 0x000e620000008800 */
[----:B0-----:R-:W-:-:S04]  /*9ff0*/  MOV R0, 0x400 ;  /* 0x0000040000007802 */ /* 0x001fc80000000f00 */
[----:B-1----:R-:W-:-:S05]  /*a000*/  LEA R2, R3, R0, 0x18 ;  /* 0x0000000003027211 */ /* 0x002fca00078ec0ff */
[----:B------:R0:W-:Y:S01]  /*a010*/  STL [R1+0xc], R2 ;  /* 0x00000c0201007387 */ /* 0x0001e20000100800 */
[----:B------:R-:W-:-:S05]  /*a020*/  VIADD R0, R2, 0x1c400 ;  /* 0x0001c40002007836 */ /* 0x000fca0000000000 */
[----:B------:R-:W-:-:S13]  /*a030*/  LOP3.LUT P0, RZ, R0, 0x3ff, RZ, 0xc0, !PT ;  /* 0x000003ff00ff7812 */ /* 0x000fda000780c0ff */
[----:B0-----:R-:W-:Y:S05]  /*a040*/  @!P0 BRA `(.L_x_295) ;  /* 0x0000000000408947 */ /* 0x001fea0003800000 */
[----:B------:R-:W-:Y:S01]  /*a050*/  MOV R2, 0x0 ;  /* 0x0000000000027802 */ /* 0x000fe20000000f00 */
[----:B------:R-:W-:Y:S01]  /*a060*/  ULDC.64 UR6, c[0x4][0x90] ;  /* 0x0100240000067ab9 */ /* 0x000fe20000000a00 */
[----:B------:R-:W-:Y:S01]  /*a070*/  ULDC.64 UR8, c[0x4][0x98] ;  /* 0x0100260000087ab9 */ /* 0x000fe20000000a00 */
[----:B------:R-:W-:Y:S01]  /*a080*/  ULDC.64 UR4, c[0x4][0x8] ;  /* 0x0100020000047ab9 */ /* 0x000fe20000000a00 */
[----:B------:R-:W-:Y:S01]  /*a090*/  IMAD.U32 R4, RZ, RZ, UR6 ;  /* 0x00000006ff047e24 */ /* 0x000fe2000f8e00ff */
[----:B------:R-:W-:Y:S01]  /*a0a0*/  MOV R11, UR5 ;  /* 0x00000005000b7c02 */ /* 0x000fe20008000f00 */
[----:B------:R-:W0:Y:S01]  /*a0b0*/  LDC.64 R2, c[0x4][R2] ;  /* 0x0100000002027b82 */ /* 0x000e220000000a00 */
[----:B------:R-:W-:Y:S02]  /*a0c0*/  IMAD.U32 R5, RZ, RZ, UR7 ;  /* 0x00000007ff057e24 */ /* 0x000fe4000f8e00ff */
[----:B------:R-:W-:Y:S02]  /*a0d0*/  IMAD.U32 R6, RZ, RZ, UR8 ;  /* 0x00000008ff067e24 */ /* 0x000fe4000f8e00ff */
[----:B------:R-:W-:-:S02]  /*a0e0*/  IMAD.U32 R7, RZ, RZ, UR9 ;  /* 0x00000009ff077e24 */ /* 0x000fc4000f8e00ff */
[----:B------:R-:W-:Y:S02]  /*a0f0*/  IMAD.U32 R10, RZ, RZ, UR4 ;  /* 0x00000004ff0a7e24 */ /* 0x000fe4000f8e00ff */
[----:B------:R-:W-:Y:S02]  /*a100*/  IMAD.MOV.U32 R8, RZ, RZ, 0x70 ;  /* 0x00000070ff087424 */ /* 0x000fe400078e00ff */
[----:B------:R-:W-:Y:S02]  /*a110*/  IMAD.MOV.U32 R12, RZ, RZ, 0x1 ;  /* 0x00000001ff0c7424 */ /* 0x000fe400078e00ff */
[----:B------:R-:W-:-:S07]  /*a120*/  IMAD.MOV.U32 R13, RZ, RZ, RZ ;  /* 0x000000ffff0d7224 */ /* 0x000fce00078e00ff */
[----:B------:R-:W-:-:S07]  /*a130*/  LEPC R20, `(.L_x_295) ;  /* 0x000000001014794e */ /* 0x000fce0000000000 */
[----:B0-----:R-:W-:Y:S05]  /*a140*/  CALL.ABS.NOINC R2 ;  /* 0x0000000002007343 */ /* 0x001fea0003c00000 */
.L_x_295:
[----:B------:R-:W2:Y:S02]  /*a150*/  LDL R2, [R1+0xc] ;  /* 0x00000c0001027983 */ /* 0x000ea40000100800 */
[----:B--2---:R-:W-:-:S05]  /*a160*/  VIADD R0, R2, 0x400 ;  /* 0x0000040002007836 */ /* 0x004fca0000000000 */
[----:B------:R-:W-:-:S13]  /*a170*/  LOP3.LUT P0, RZ, R0, 0x3ff, RZ, 0xc0, !PT ;  /* 0x000003ff00ff7812 */ /* 0x000fda000780c0ff */
[----:B------:R-:W-:Y:S05]  /*a180*/  @!P0 BRA `(.L_x_296) ;  /* 0x0000000000808947 */ /* 0x000fea0003800000 */
[----:B------:R-:W-:Y:S01]  /*a190*/  MOV R0, 0x0 ;  /* 0x0000000000007802 */ /* 0x000fe20000000f00 */
[----:B------:R-:W-:Y:S01]  /*a1a0*/  ULDC.64 UR6, c[0x4][0x90] ;  /* 0x0100240000067ab9 */ /* 0x000fe20000000a00 */
[----:B------:R-:W-:Y:S01]  /*a1b0*/  ULDC.64 UR8, c[0x4][0x98] ;  /* 0x0100260000087ab9 */ /* 0x000fe20000000a00 */
[----:B------:R-:W-:Y:S01]  /*a1c0*/  ULDC.64 UR4, c[0x4][0x10] ;  /* 0x0100040000047ab9 */ /* 0x000fe20000000a00 */
[----:B------:R0:W1:Y:S01]  /*a1d0*/  LDC.64 R2, c[0x4][R0] ;  /* 0x0100000000027b82 */ /* 0x0000620000000a00 */
[----:B------:R-:W-:Y:S02]  /*a1e0*/  IMAD.U32 R4, RZ, RZ, UR6 ;  /* 0x00000006ff047e24 */ /* 0x000fe4000f8e00ff */
[----:B------:R-:W-:Y:S02]  /*a1f0*/  IMAD.U32 R5, RZ, RZ, UR7 ;  /* 0x00000007ff057e24 */ /* 0x000fe4000f8e00ff */
[----:B------:R-:W-:Y:S02]  /*a200*/  IMAD.U32 R6, RZ, RZ, UR8 ;  /* 0x00000008ff067e24 */ /* 0x000fe4000f8e00ff */
[----:B------:R-:W-:-:S02]  /*a210*/  IMAD.U32 R7, RZ, RZ, UR9 ;  /* 0x00000009ff077e24 */ /* 0x000fc4000f8e00ff */
[----:B------:R-:W-:Y:S02]  /*a220*/  IMAD.U32 R10, RZ, RZ, UR4 ;  /* 0x00000004ff0a7e24 */ /* 0x000fe4000f8e00ff */
[----:B------:R-:W-:Y:S02]  /*a230*/  IMAD.U32 R11, RZ, RZ, UR5 ;  /* 0x00000005ff0b7e24 */ /* 0x000fe4000f8e00ff */
[----:B------:R-:W-:Y:S02]  /*a240*/  IMAD.MOV.U32 R8, RZ, RZ, 0x70 ;  /* 0x00000070ff087424 */ /* 0x000fe400078e00ff */
[----:B------:R-:W-:Y:S02]  /*a250*/  IMAD.MOV.U32 R12, RZ, RZ, 0x1 ;  /* 0x00000001ff0c7424 */ /* 0x000fe400078e00ff */
[----:B0-----:R-:W-:-:S07]  /*a260*/  IMAD.MOV.U32 R13, RZ, RZ, RZ ;  /* 0x000000ffff0d7224 */ /* 0x001fce00078e00ff */
[----:B------:R-:W-:-:S07]  /*a270*/  LEPC R20, `(.L_x_297) ;  /* 0x000000001014794e */ /* 0x000fce0000000000 */
[----:B-1----:R-:W-:Y:S05]  /*a280*/  CALL.ABS.NOINC R2 ;  /* 0x0000000002007343 */ /* 0x002fea0003c00000 */
.L_x_297:
[----:B------:R-:W-:Y:S01]  /*a290*/  MOV R2, 0x0 ;  /* 0x0000000000027802 */ /* 0x000fe20000000f00 */
[----:B------:R-:W-:Y:S01]  /*a2a0*/  ULDC.64 UR6, c[0x4][0x90] ;  /* 0x0100240000067ab9 */ /* 0x000fe20000000a00 */
[----:B------:R-:W-:Y:S01]  /*a2b0*/  ULDC.64 UR8, c[0x4][0x98] ;  /* 0x0100260000087ab9 */ /* 0x000fe20000000a00 */
[----:B------:R-:W-:Y:S01]  /*a2c0*/  ULDC.64 UR4, c[0x4][0x18] ;  /* 0x0100060000047ab9 */ /* 0x000fe20000000a00 */
[----:B------:R-:W-:Y:S01]  /*a2d0*/  MOV R4, UR6 ;  /* 0x0000000600047c02 */ /* 0x000fe20008000f00 */
[----:B------:R-:W-:Y:S01]  /*a2e0*/  IMAD.U32 R5, RZ, RZ, UR7 ;  /* 0x00000007ff057e24 */ /* 0x000fe2000f8e00ff */
        /* <DEDUP_REMOVED lines=10> */
.L_x_296:
[----:B------:R-:W2:Y:S01]  /*a390*/  LDL.LU R2, [R1+0x18] ;  /* 0x0000180001027983 */ /* 0x000ea20000300800 */
[----:B------:R-:W-:-:S03]  /*a3a0*/  ULDC.64 UR4, c[0x0][0x9f8] ;  /* 0x00027e0000047ab9 */ /* 0x000fc60000000a00 */
[----:B------:R-:W3:Y:S04]  /*a3b0*/  LDL.LU R0, [R1+0x1c] ;  /* 0x00001c0001007983 */ /* 0x000ee80000300800 */
[----:B------:R-:W4:Y:S04]  /*a3c0*/  LDL.LU R4, [R1+0x2c] ;  /* 0x00002c0001047983 */ /* 0x000f280000300800 */
[----:B------:R-:W4:Y:S01]  /*a3d0*/  LDL.LU R7, [R1+0x10] ;  /* 0x0000100001077983 */ /* 0x000f220000300800 */
[----:B------:R-:W-:-:S04]  /*a3e0*/  ISETP.NE.U32.AND P0, PT, RZ, UR4, PT ;  /* 0x00000004ff007c0c */ /* 0x000fc8000bf05070 */
[----:B------:R-:W-:Y:S01]  /*a3f0*/  ISETP.NE.AND.EX P0, PT, RZ, UR5, PT, P0 ;  /* 0x00000005ff007c0c */ /* 0x000fe2000bf05300 */
[----:B------:R-:W0:Y:S02]  /*a400*/  S2R R8, SR_TID.X ;  /* 0x0000000000087919 */ /* 0x000e240000002100 */
[----:B0-----:R-:W-:-:S04]  /*a410*/  LOP3.LUT R8, R8, 0x1f, RZ, 0xc0, !PT ;  /* 0x0000001f08087812 */ /* 0x001fc800078ec0ff */
[----:B------:R-:W-:-:S13]  /*a420*/  ISETP.NE.AND P6, PT, R8, RZ, PT ;  /* 0x000000ff0800720c */ /* 0x000fda0003fc5270 */
[----:B------:R-:W-:-:S05]  /*a430*/  VOTEU.ALL UP1, P6 ;  /* 0x00000000003f7886 */ /* 0x000fca0003020000 */
[----:B------:R-:W-:-:S04]  /*a440*/  @!UP1 UIADD3 UR8, UP0, UR38, 0x270, URZ ;  /* 0x0000027026089890 */ /* 0x000fc8000ff1e03f */
[----:B------:R-:W-:-:S03]  /*a450*/  @!UP1 UIADD3.X UR9, URZ, UR39, URZ, UP0, !UPT ;  /* 0x000000273f099290 */ /* 0x000fc600087fe43f */
[----:B------:R-:W-:Y:S01]  /*a460*/  VOTEU.ALL UP0, P6 ;  /* 0x00000000003f7886 */ /* 0x000fe20003000000 */
[----:B--2---:R-:W-:-:S04]  /*a470*/  @P0 IADD3 R2, P1, R2, UR4, RZ ;  /* 0x0000000402020c10 */ /* 0x004fc8000ff3e0ff */
[----:B---3--:R-:W-:Y:S01]  /*a480*/  @P0 IADD3.X R3, R0, UR5, RZ, P1, !PT ;  /* 0x0000000500030c10 */ /* 0x008fe20008ffe4ff */
[----:B------:R-:W-:Y:S01]  /*a490*/  ULDC.64 UR4, c[0x0][0xa00] ;  /* 0x0002800000047ab9 */ /* 0x000fe20000000a00 */
[----:B----4-:R-:W-:Y:S02]  /*a4a0*/  IMAD R17, R17, 0x80, R4 ;  /* 0x0000008011117824 */ /* 0x010fe400078e0204 */
[----:B------:R-:W0:Y:S01]  /*a4b0*/  LDC R4, c[0x0][0x428] ;  /* 0x00010a00ff047b82 */ /* 0x000e220000000800 */
[----:B------:R-:W-:-:S06]  /*a4c0*/  IMAD.MOV.U32 R0, RZ, RZ, R7 ;  /* 0x000000ffff007224 */ /* 0x000fcc00078e0007 */
[----:B------:R1:W5:Y:S01]  /*a4d0*/  @P0 LDG.E R0, desc[UR40][R2.64] ;  /* 0x0000002802000981 */ /* 0x000362000c1e1900 */
[----:B------:R-:W-:Y:S02]  /*a4e0*/  PLOP3.LUT P1, PT, P6, PT, PT, 0x8, 0x0 ;  /* 0x000000000000781c */ /* 0x000fe4000372e170 */
[----:B0-----:R-:W-:Y:S01]  /*a4f0*/  ISETP.NE.AND P0, PT, R4, 0x1, PT ;  /* 0x000000010400780c */ /* 0x001fe20003f05270 */
[----:B------:R-:W-:-:S12]  /*a500*/  IMAD.MOV.U32 R4, RZ, RZ, R18 ;  /* 0x000000ffff047224 */ /* 0x000fd800078e0012 */
[----:B------:R-:W0:Y:S08]  /*a510*/  @P0 LDC R5, c[0x0][0x42c] ;  /* 0x00010b00ff050b82 */ /* 0x000e300000000800 */
[----:B------:R-:W2:Y:S01]  /*a520*/  @P0 LDC R6, c[0x0][0x430] ;  /* 0x00010c00ff060b82 */ /* 0x000ea20000000800 */
[----:B0-----:R-:W-:-:S05]  /*a530*/  @P0 IMAD.HI.U32 R5, R18, R5, RZ ;  /* 0x0000000512050227 */ /* 0x001fca00078e00ff */
[----:B--2---:R-:W-:Y:S02]  /*a540*/  @P0 SHF.R.U32.HI R4, RZ, R6, R5 ;  /* 0x00000006ff040219 */ /* 0x004fe40000011605 */
[----:B------:R-:W-:-:S04]  /*a550*/  ISETP.NE.U32.AND P0, PT, RZ, UR4, PT ;  /* 0x00000004ff007c0c */ /* 0x000fc8000bf05070 */
[----:B------:R-:W-:-:S04]  /*a560*/  ISETP.NE.AND.EX P0, PT, RZ, UR5, PT, P0 ;  /* 0x00000005ff007c0c */ /* 0x000fc8000bf05300 */
[----:B-1----:R-:W-:-:S09]  /*a570*/  SEL R6, R7, RZ, !P0 ;  /* 0x000000ff07067207 */ /* 0x002fd20004000000 */
.L_x_298:
        /* <DEDUP_REMOVED lines=9> */
[----:B0-----:R-:W-:Y:S05]  /*a610*/  @P1 BRA.U.ANY `(.L_x_298) ;  /* 0xfffffffd00d81947 */ /* 0x001fea000393ffff */
[----:B------:R-:W0:Y:S01]  /*a620*/  LDC.64 R2, c[0x0][0x3f8] ;  /* 0x0000fe00ff027b82 */ /* 0x000e220000000a00 */
[----:B------:R-:W-:Y:S02]  /*a630*/  ULDC.64 UR4, c[0x0][0xa08] ;  /* 0x0002820000047ab9 */ /* 0x000fe40000000a00 */
[----:B0-----:R-:W-:Y:S01]  /*a640*/  LOP3.LUT P0, RZ, R2, UR4, RZ, 0xfc, !PT ;  /* 0x0000000402ff7c12 */ /* 0x001fe2000f80fcff */
[----:B------:R-:W-:-:S03]  /*a650*/  UMOV UR4, 0xffffffff ;  /* 0xffffffff00047882 */ /* 0x000fc60000000000 */
[----:B------:R-:W-:-:S04]  /*a660*/  LOP3.LUT P0, RZ, R3, UR5, RZ, 0xfc, P0 ;  /* 0x0000000503ff7c12 */ /* 0x000fc8000800fcff */
[----:B-----5:R-:W-:Y:S01]  /*a670*/  SEL R7, R0, RZ, !P0 ;  /* 0x000000ff00077207 */ /* 0x020fe20004000000 */
[----:B------:R-:W-:Y:S08]  /*a680*/  BRA.DIV UR4, `(.L_x_299) ;  /* 0x0000003204987947 */ /* 0x000ff0000b800000 */
.L_x_369:
[----:B------:R-:W2:Y:S01]  /*a690*/  LDL R8, [R1+0x14] ;  /* 0x0000140001087983 */ /* 0x000ea20000100800 */
[----:B------:R-:W-:Y:S01]  /*a6a0*/  UMOV UR4, 0xffffffff ;  /* 0xffffffff00047882 */ /* 0x000fe20000000000 */
[----:B------:R-:W-:Y:S01]  /*a6b0*/  SHF.R.S32.HI R5, RZ, 0x1f, R0 ;  /* 0x0000001fff057819 */ /* 0x000fe20000011400 */
[----:B--2---:R-:W-:Y:S01]  /*a6c0*/  VIADD R9, R8, 0xffffffff ;  /* 0xffffffff08097836 */ /* 0x004fe20000000000 */
[----:B------:R-:W-:Y:S06]  /*a6d0*/  BRA.DIV UR4, `(.L_x_300) ;  /* 0x0000003204b87947 */ /* 0x000fec000b800000 */
[----:B------:R-:W-:-:S13]  /*a6e0*/  ELECT P6, URZ, PT ;  /* 0x00000000003f782f */ /* 0x000fda00038c0000 */
.L_x_372:
[----:B------:R-:W-:Y:S05]  /*a6f0*/  @!P6 BRA `(.L_x_301) ;  /* 0x000000040008e947 */ /* 0x000fea0003800000 */
[----:B------:R0:W-:Y:S01]  /*a700*/  STL [R1+0x28], R9 ;  /* 0x0000280901007387 */ /* 0x0001e20000100800 */
[----:B------:R-:W-:-:S04]  /*a710*/  ISETP.NE.U32.AND P0, PT, R2, RZ, PT ;  /* 0x000000ff0200720c */ /* 0x000fc80003f05070 */
[----:B------:R-:W-:-:S13]  /*a720*/  ISETP.NE.AND.EX P0, PT, R3, RZ, PT, P0 ;  /* 0x000000ff0300720c */ /* 0x000fda0003f05300 */
[----:B0-----:R-:W-:Y:S05]  /*a730*/  @!P0 BRA `(.L_x_302) ;  /* 0x00000000004c8947 */ /* 0x001fea0003800000 */
[----:B------:R-:W0:Y:S01]  /*a740*/  LDC R12, c[0x0][0x41c] ;  /* 0x00010700ff0c7b82 */ /* 0x000e220000000800 */
[----:B------:R-:W-:Y:S01]  /*a750*/  IMAD.MOV.U32 R7, RZ, RZ, R9 ;  /* 0x000000ffff077224 */ /* 0x000fe200078e0009 */
[----:B------:R-:W-:Y:S01]  /*a760*/  ULDC.64 UR4, c[0x0][0x408] ;  /* 0x0001020000047ab9 */ /* 0x000fe20000000a00 */
[----:B0-----:R-:W-:-:S13]  /*a770*/  ISETP.NE.AND P0, PT, R12, 0x1, PT ;  /* 0x000000010c00780c */ /* 0x001fda0003f05270 */
[----:B------:R-:W0:Y:S02]  /*a780*/  @P0 LDC.64 R10, c[0x0][0x420] ;  /* 0x00010800ff0a0b82 */ /* 0x000e240000000a00 */
[----:B0-----:R-:W-:-:S05]  /*a790*/  @P0 IMAD.HI.U32 R10, R9, R10, RZ ;  /* 0x0000000a090a0227 */ /* 0x001fca00078e00ff */
[----:B------:R-:W-:-:S04]  /*a7a0*/  @P0 SHF.R.U32.HI R7, RZ, R11, R10 ;  /* 0x0000000bff070219 */ /* 0x000fc8000001160a */
[----:B------:R-:W-:Y:S01]  /*a7b0*/  IADD3 R8, -R7, RZ, RZ ;  /* 0x000000ff07087210 */ /* 0x000fe20007ffe1ff */
[----:B------:R-:W-:-:S04]  /*a7c0*/  IMAD.MOV.U32 R10, RZ, RZ, R7 ;  /* 0x000000ffff0a7224 */ /* 0x000fc800078e0007 */
[----:B------:R-:W-:Y:S02]  /*a7d0*/  IMAD R11, R12, R8, R9 ;  /* 0x000000080c0b7224 */ /* 0x000fe400078e0209 */
[----:B------:R-:W-:-:S03]  /*a7e0*/  IMAD R8, R5, UR4, RZ ;  /* 0x0000000405087c24 */ /* 0x000fc6000f8e02ff */
[----:B------:R0:W-:Y:S01]  /*a7f0*/  STL [R1+0x28], R11 ;  /* 0x0000280b01007387 */ /* 0x0001e20000100800 */
[----:B------:R-:W-:Y:S01]  /*a800*/  IMAD R8, R0, UR5, R8 ;  /* 0x0000000500087c24 */ /* 0x000fe2000f8e0208 */
[----:B0-----:R-:W-:-:S03]  /*a810*/  SHF.R.S32.HI R11, RZ, 0x1f, R7 ;  /* 0x0000001fff0b7819 */ /* 0x001fc60000011407 */
[----:B------:R-:W-:-:S04]  /*a820*/  IMAD.WIDE.U32 R10, R0, UR4, R10 ;  /* 0x00000004000a7c25 */ /* 0x000fc8000f8e000a */
[----:B------:R-:W-:Y:S01]  /*a830*/  IMAD.IADD R7, R11, 0x1, R8 ;  /* 0x000000010b077824 */ /* 0x000fe200078e0208 */
[----:B------:R-:W-:-:S04]  /*a840*/  LEA R12, P0, R10, R2, 0x2 ;  /* 0x000000020a0c7211 */ /* 0x000fc800078010ff */
[----:B------:R-:W-:-:S05]  /*a850*/  LEA.HI.X R13, R10, R3, R7, 0x2, P0 ;  /* 0x000000030a0d7211 */ /* 0x000fca00000f1407 */
[----:B------:R0:W5:Y:S04]  /*a860*/  LDG.E R7, desc[UR40][R12.64] ;  /* 0x000000280c077981 */ /* 0x000168000c1e1900 */
.L_x_302:
[----:B------:R-:W2:Y:S01]  /*a870*/  LDL R8, [R1] ;  /* 0x0000000001087983 */ /* 0x000ea20000100800 */
[----:B------:R-:W-:-:S03]  /*a880*/  MOV R11, 0x400 ;  /* 0x00000400000b7802 */ /* 0x000fc60000000f00 */
[----:B------:R-:W3:Y:S01]  /*a890*/  LDL R10, [R1+0x4] ;  /* 0x00000400010a7983 */ /* 0x000ee20000100800 */
[----:B0-----:R-:W0:Y:S02]  /*a8a0*/  S2R R12, SR_CgaCtaId ;  /* 0x00000000000c7919 */ /* 0x001e240000008800 */
[----:B0-----:R-:W-:-:S05]  /*a8b0*/  LEA R11, R12, R11, 0x18 ;  /* 0x0000000b0c0b7211 */ /* 0x001fca00078ec0ff */
[----:B--2---:R-:W-:Y:S01]  /*a8c0*/  IMAD R8, R8, 0x8, R11 ;  /* 0x0000000808087824 */ /* 0x004fe200078e020b */
[----:B---3--:R-:W-:-:S04]  /*a8d0*/  SHF.L.U32 R10, R10, 0x1f, RZ ;  /* 0x0000001f0a0a7819 */ /* 0x008fc800000006ff */
[----:B------:R-:W0:Y:S02]  /*a8e0*/  SYNCS.PHASECHK.TRANS64.TRYWAIT P0, [R8+URZ+0x22840], R10 ;  /* 0x0228400a080075a7 */ /* 0x000e24000800017f */
[----:B0-----:R-:W-:Y:S05]  /*a8f0*/  @!P0 BRA `(.L_x_303) ;  /* 0x0000003000508947 */ /* 0x001fea0003800000 */
.L_x_373:
[----:B------:R-:W1:Y:S02]  /*a900*/  S2R R11, SR_TID.X ;  /* 0x00000000000b7919 */ /* 0x000e640000002100 */
[----:B-1----:R-:W-:-:S04]  /*a910*/  LOP3.LUT R11, R11, 0x7f, RZ, 0xc0, !PT ;  /* 0x0000007f0b0b7812 */ /* 0x002fc800078ec0ff */
[----:B------:R-:W-:-:S13]  /*a920*/  ISETP.NE.AND P0, PT, R11, RZ, PT ;  /* 0x000000ff0b00720c */ /* 0x000fda0003f05270 */
[----:B------:R-:W-:Y:S05]  /*a930*/  @P0 BRA `(.L_x_304) ;  /* 0x00000000001c0947 */ /* 0x000fea0003800000 */
[----:B------:R-:W1:Y:S01]  /*a940*/  S2R R11, SR_TID.X ;  /* 0x00000000000b7919 */ /* 0x000e620000002100 */
[----:B0-----:R-:W-:-:S04]  /*a950*/  IMAD.MOV.U32 R10, RZ, RZ, 0x3000 ;  /* 0x00003000ff0a7424 */ /* 0x001fc800078e00ff */
[----:B------:R2:W-:Y:S01]  /*a960*/  SYNCS.ARRIVE.TRANS64 RZ, [R8+URZ+0x22830], R10 ;  /* 0x0228300a08ff79a7 */ /* 0x0005e2000800003f */
[----:B-1----:R-:W-:-:S04]  /*a970*/  LOP3.LUT R11, R11, 0x1f, RZ, 0xc0, !PT ;  /* 0x0000001f0b0b7812 */ /* 0x002fc800078ec0ff */
[----:B------:R-:W-:-:S13]  /*a980*/  ISETP.NE.AND P1, PT, R11, RZ, PT ;  /* 0x000000ff0b00720c */ /* 0x000fda0003f25270 */
[----:B--2---:R-:W-:Y:S05]  /*a990*/  @!P1 BRA `(.L_x_304) ;  /* 0x0000000000049947 */ /* 0x004fea0003800000 */
[----:B------:R-:W-:Y:S01]  /*a9a0*/  BPT.TRAP 0x1 ;  /* 0x000000040000795c */ /* 0x000fe20000300000 */
.L_x_304:
[----:B------:R-:W2:Y:S01]  /*a9b0*/  LDL R12, [R1] ;  /* 0x00000000010c7983 */ /* 0x000ea20000100800 */
[----:B------:R-:W-:-:S03]  /*a9c0*/  MOV R13, 0x400 ;  /* 0x00000400000d7802 */ /* 0x000fc60000000f00 */
[----:B------:R-:W3:Y:S04]  /*a9d0*/  LDL R11, [R1+0x28] ;  /* 0x00002800010b7983 */ /* 0x000ee80000100800 */
[----:B0-----:R-:W4:Y:S01]  /*a9e0*/  LDL R10, [R1+0x8] ;  /* 0x00000800010a7983 */ /* 0x001f220000100800 */
[----:B------:R-:W0:Y:S01]  /*a9f0*/  S2R R14, SR_CgaCtaId ;  /* 0x00000000000e7919 */ /* 0x000e220000008800 */
[----:B------:R-:W-:Y:S01]  /*aa00*/  R2UR UR9, R8 ;  /* 0x00000000080972ca */ /* 0x000fe200000e0000 */
[----:B------:R-:W-:Y:S01]  /*aa10*/  UIADD3 UR6, UP0, UR38, 0x370, URZ ;  /* 0x0000037026067890 */ /* 0x000fe2000ff1e03f */
[----:B------:R-:W-:Y:S02]  /*aa20*/  R2UR UR12, R4 ;  /* 0x00000000040c72ca */ /* 0x000fe400000e0000 */
[----:B-----5:R-:W-:Y:S01]  /*aa30*/  R2UR UR13, R7 ;  /* 0x00000000070d72ca */ /* 0x020fe200000e0000 */
[----:B------:R-:W-:Y:S01]  /*aa40*/  UIADD3.X UR7, URZ, UR39, URZ, UP0, !UPT ;  /* 0x000000273f077290 */ /* 0x000fe200087fe43f */
[----:B0-----:R-:W-:-:S07]  /*aa50*/  LEA R13, R14, R13, 0x18 ;  /* 0x0000000d0e0d7211 */ /* 0x001fce00078ec0ff */
[----:B------:R-:W-:Y:S01]  /*aa60*/  UIADD3 UR9, UR9, 0x22830, URZ ;  /* 0x0002283009097890 */ /* 0x000fe2000fffe03f */
[----:B------:R-:W-:Y:S01]  /*aa70*/  UMOV UR5, 0x14f00000 ;  /* 0x14f0000000057882 */ /* 0x000fe20000000000 */
[----:B------:R-:W-:Y:S01]  /*aa80*/  UMOV UR10, URZ ;  /* 0x0000003f000a7c82 */ /* 0x000fe20008000000 */
[----:B--2---:R-:W-:Y:S01]  /*aa90*/  IMAD R8, R12, 0x3000, R13 ;  /* 0x000030000c087824 */ /* 0x004fe200078e020d */
[----:B---3--:R-:W-:-:S04]  /*aaa0*/  R2UR UR11, R11 ;  /* 0x000000000b0b72ca */ /* 0x008fc800000e0000 */
[----:B------:R-:W-:Y:S02]  /*aab0*/  R2UR UR8, R8 ;  /* 0x00000000080872ca */ /* 0x000fe400000e0000 */
[----:B----4-:R-:W-:-:S11]  /*aac0*/  R2UR UR4, R10 ;  /* 0x000000000a0472ca */ /* 0x010fd600000e0000 */
[----:B------:R-:W-:Y:S02]  /*aad0*/  UIADD3 UR8, UR8, 0x1c400, URZ ;  /* 0x0001c40008087890 */ /* 0x000fe4000fffe03f */
[----:B------:R-:W-:-:S03]  /*aae0*/  UIMAD UR11, UR11, 0x60, UR4 ;  /* 0x000000600b0b78a4 */ /* 0x000fc6000f8e0204 */
[----:B------:R-:W-:-:S06]  /*aaf0*/  UMOV UR4, 0x0 ;  /* 0x0000000000047882 */ /* 0x000fcc0000000000 */
[----:B------:R0:W-:Y:S02]  /*ab00*/  UTMALDG.4D [UR8], [UR6], desc[UR4] ;  /* 0x00000408060075b4 */ /* 0x0001e40008019000 */
[----:B0-----:R-:W-:Y:S01]  /*ab10*/  NOP ;  /* 0x0000000000007918 */ /* 0x001fe20000000000 */
.L_x_301:
[----:B------:R-:W2:Y:S01]  /*ab20*/  LDL.LU R12, [R1+0x24] ;  /* 0x00002400010c7983 */ /* 0x000ea20000300800 */
[----:B------:R-:W-:Y:S01]  /*ab30*/  MOV R10, 0x400 ;  /* 0x00000400000a7802 */ /* 0x000fe20000000f00 */
[----:B------:R-:W-:Y:S05]  /*ab40*/  WARPSYNC.ALL ;  /* 0x0000000000007948 */ /* 0x000fea0003800000 */
[----:B------:R-:W0:Y:S01]  /*ab50*/  S2R R11, SR_CgaCtaId ;  /* 0x00000000000b7919 */ /* 0x000e220000008800 */
[----:B------:R-:W-:-:S13]  /*ab60*/  ELECT P0, URZ, PT ;  /* 0x00000000003f782f */ /* 0x000fda0003800000 */
[----:B------:R-:W-:Y:S01]  /*ab70*/  @P0 R2UR UR13, R6 ;  /* 0x00000000060d02ca */ /* 0x000fe200000e0000 */
[----:B------:R-:W-:Y:S01]  /*ab80*/  UIADD3 UR4, UP0, UR38, 0x270, URZ ;  /* 0x0000027026047890 */ /* 0x000fe2000ff1e03f */
[----:B------:R-:W-:Y:S01]  /*ab90*/  @P0 R2UR UR12, R18 ;  /* 0x00000000120c02ca */ /* 0x000fe200000e0000 */
[----:B------:R-:W-:Y:S01]  /*aba0*/  UMOV UR6, 0x0 ;  /* 0x0000000000067882 */ /* 0x000fe20000000000 */
[----:B------:R-:W-:Y:S01]  /*abb0*/  @P0 R2UR UR11, R17 ;  /* 0x00000000110b02ca */ /* 0x000fe200000e0000 */
[----:B------:R-:W-:Y:S01]  /*abc0*/  UIADD3.X UR5, URZ, UR39, URZ, UP0, !UPT ;  /* 0x000000273f057290 */ /* 0x000fe200087fe43f */
[----:B------:R-:W-:Y:S01]  /*abd0*/  BSSY B0, `(.L_x_305) ;  /* 0x0000013000007945 */ /* 0x000fe20003800000 */
[----:B------:R-:W-:Y:S01]  /*abe0*/  UMOV UR7, 0x12f00000 ;  /* 0x12f0000000077882 */ /* 0x000fe20000000000 */
[----:B------:R-:W-:Y:S01]  /*abf0*/  UMOV UR10, URZ ;  /* 0x0000003f000a7c82 */ /* 0x000fe20008000000 */
[----:B------:R-:W-:Y:S01]  /*ac00*/  @P0 IMAD.MOV.U32 R8, RZ, RZ, 0x4000 ;  /* 0x00004000ff080424 */ /* 0x000fe200078e00ff */
[----:B0-----:R-:W-:Y:S01]  /*ac10*/  LEA R10, R11, R10, 0x18 ;  /* 0x0000000a0b0a7211 */ /* 0x001fe200078ec0ff */
[----:B------:R-:W-:Y:S03]  /*ac20*/  BAR.SYNC.DEFER_BLOCKING 0x8, 0x120 ;  /* 0x0204800000007b1d */ /* 0x000fe60000010000 */
[----:B------:R-:W-:-:S13]  /*ac30*/  R2UR UR9, R10 ;  /* 0x000000000a0972ca */ /* 0x000fda00000e0000 */
[----:B------:R-:W-:Y:S02]  /*ac40*/  UIADD3 UR8, UR9, 0x18400, URZ ;  /* 0x0001840009087890 */ /* 0x000fe4000fffe03f */
[----:B------:R-:W-:Y:S01]  /*ac50*/  UIADD3 UR9, UR9, 0x22800, URZ ;  /* 0x0002280009097890 */ /* 0x000fe2000fffe03f */
[----:B------:R0:W-:Y:S08]  /*ac60*/  @P0 SYNCS.ARRIVE.TRANS64 RZ, [R10+URZ+0x22800], R8 ;  /* 0x022800080aff09a7 */ /* 0x0001f0000800003f */
[----:B------:R0:W-:Y:S01]  /*ac70*/  UTMALDG.4D [UR8], [UR4], desc[UR6] ;  /* 0x00000608040075b4 */ /* 0x0001e20008019000 */
[----:B--2---:R-:W-:-:S05]  /*ac80*/  VIADD R12, R12, 0x1 ;  /* 0x000000010c0c7836 */ /* 0x004fca0000000000 */
[----:B------:R-:W-:Y:S01]  /*ac90*/  LEA.HI R6, R12, R12, RZ, 0x1 ;  /* 0x0000000c0c067211 */ /* 0x000fe200078f08ff */
[----:B------:R0:W-:Y:S03]  /*aca0*/  STL [R1+0x24], R12 ;  /* 0x0000240c01007387 */ /* 0x0001e60000100800 */
[----:B------:R-:W-:-:S05]  /*acb0*/  LOP3.LUT R6, R6, 0xfffffffe, RZ, 0xc0, !PT ;  /* 0xfffffffe06067812 */ /* 0x000fca00078ec0ff */
[----:B------:R-:W-:-:S05]  /*acc0*/  IMAD.IADD R6, R12, 0x1, -R6 ;  /* 0x000000010c067824 */ /* 0x000fca00078e0a06 */
[----:B------:R-:W-:-:S04]  /*acd0*/  SHF.L.U32 R6, R6, 0x1f, RZ ;  /* 0x0000001f06067819 */ /* 0x000fc800000006ff */
[----:B------:R-:W1:Y:S02]  /*ace0*/  SYNCS.PHASECHK.TRANS64.TRYWAIT P0, [R10+URZ+0x22820], R6 ;  /* 0x022820060a0075a7 */ /* 0x000e64000800017f */
[----:B01----:R-:W-:Y:S05]  /*acf0*/  @!P0 BRA `(.L_x_306) ;  /* 0x0000002c00648947 */ /* 0x003fea0003800000 */
.L_x_374:
[----:B------:R-:W-:Y:S05]  /*ad00*/  BSYNC B0 ;  /* 0x0000000000007941 */ /* 0x000fea0003800000 */
.L_x_305:
[----:B------:R-:W-:Y:S04]  /*ad10*/  BSSY B0, `(.L_x_307) ;  /* 0x000003c000007945 */ /* 0x000fe80003800000 */
[----:B------:R-:W-:Y:S05]  /*ad20*/  @!P6 BRA `(.L_x_308) ;  /* 0x0000000000e8e947 */ /* 0x000fea0003800000 */
[----:B0-----:R-:W2:Y:S01]  /*ad30*/  LDL R8, [R1] ;  /* 0x0000000001087983 */ /* 0x001ea20000100800 */
[----:B------:R-:W-:-:S03]  /*ad40*/  MOV R11, 0x400 ;  /* 0x00000400000b7802 */ /* 0x000fc60000000f00 */
[----:B------:R-:W3:Y:S01]  /*ad50*/  LDL R10, [R1+0x4] ;  /* 0x00000400010a7983 */ /* 0x000ee20000100800 */
[----:B------:R-:W0:Y:S02]  /*ad60*/  S2R R12, SR_CgaCtaId ;  /* 0x00000000000c7919 */ /* 0x000e240000008800 */
[----:B0-----:R-:W-:-:S05]  /*ad70*/  LEA R11, R12, R11, 0x18 ;  /* 0x0000000b0c0b7211 */ /* 0x001fca00078ec0ff */
[----:B--2---:R-:W-:Y:S01]  /*ad80*/  IMAD R8, R8, 0x8, R11 ;  /* 0x0000000808087824 */ /* 0x004fe200078e020b */
[----:B---3--:R-:W-:-:S04]  /*ad90*/  SHF.L.U32 R6, R10, 0x1f, RZ ;  /* 0x0000001f0a067819 */ /* 0x008fc800000006ff */
[----:B------:R-:W0:Y:S02]  /*ada0*/  SYNCS.PHASECHK.TRANS64.TRYWAIT P0, [R8+URZ+0x22860], R6 ;  /* 0x02286006080075a7 */ /* 0x000e24000800017f */
[----:B0-----:R-:W-:Y:S05]  /*adb0*/  @!P0 BRA `(.L_x_309) ;  /* 0x0000002c00548947 */ /* 0x001fea0003800000 */
.L_x_375:
        /* <DEDUP_REMOVED lines=11> */
.L_x_310:
[----:B0-----:R-:W2:Y:S01]  /*ae70*/  LDL R6, [R1] ;  /* 0x0000000001067983 */ /* 0x001ea20000100800 */
[----:B------:R-:W-:-:S03]  /*ae80*/  MOV R12, 0x400 ;  /* 0x00000400000c7802 */ /* 0x000fc60000000f00 */
[----:B------:R-:W3:Y:S04]  /*ae90*/  LDL R11, [R1+0x28] ;  /* 0x00002800010b7983 */ /* 0x000ee80000100800 */
[----:B------:R-:W4:Y:S01]  /*aea0*/  LDL R10, [R1+0x8] ;  /* 0x00000800010a7983 */ /* 0x000f220000100800 */
[----:B------:R-:W0:Y:S01]  /*aeb0*/  S2R R13, SR_CgaCtaId ;  /* 0x00000000000d7919 */ /* 0x000e220000008800 */
[----:B------:R-:W-:Y:S01]  /*aec0*/  R2UR UR9, R8 ;  /* 0x00000000080972ca */ /* 0x000fe200000e0000 */
[----:B------:R-:W-:Y:S01]  /*aed0*/  UIADD3 UR4, UP0, UR38, 0x470, URZ ;  /* 0x0000047026047890 */ /* 0x000fe2000ff1e03f */
[----:B------:R-:W-:Y:S02]  /*aee0*/  R2UR UR12, R4 ;  /* 0x00000000040c72ca */ /* 0x000fe400000e0000 */
[----:B------:R-:W-:-:S02]  /*aef0*/  R2UR UR13, R7 ;  /* 0x00000000070d72ca */ /* 0x000fc400000e0000 */
[----:B0-----:R-:W-:-:S07]  /*af00*/  LEA R12, R13, R12, 0x18 ;  /* 0x0000000c0d0c7211 */ /* 0x001fce00078ec0ff */
[----:B------:R-:W-:Y:S01]  /*af10*/  UIADD3 UR9, UR9, 0x22850, URZ ;  /* 0x0002285009097890 */ /* 0x000fe2000fffe03f */
[----:B------:R-:W-:Y:S01]  /*af20*/  UMOV UR10, URZ ;  /* 0x0000003f000a7c82 */ /* 0x000fe20008000000 */
[----:B------:R-:W-:Y:S01]  /*af30*/  UMOV UR6, 0x0 ;  /* 0x0000000000067882 */ /* 0x000fe20000000000 */
[----:B------:R-:W-:Y:S01]  /*af40*/  UMOV UR7, 0x14f00000 ;  /* 0x14f0000000077882 */ /* 0x000fe20000000000 */
[----:B------:R-:W-:Y:S01]  /*af50*/  UMOV UR16, 0x40 ;  /* 0x0000004000107882 */ /* 0x000fe20000000000 */
[----:B--2---:R-:W-:Y:S01]  /*af60*/  IMAD R6, R6, 0xc000, R12 ;  /* 0x0000c00006067824 */ /* 0x004fe200078e020c */
[----:B---3--:R-:W-:-:S04]  /*af70*/  R2UR UR11, R11 ;  /* 0x000000000b0b72ca */ /* 0x008fc800000e0000 */
[----:B------:R-:W-:Y:S02]  /*af80*/  R2UR UR14, R6 ;  /* 0x00000000060e72ca */ /* 0x000fe400000e0000 */
[----:B----4-:R-:W-:-:S11]  /*af90*/  R2UR UR5, R10 ;  /* 0x000000000a0572ca */ /* 0x010fd600000e0000 */
[----:B------:R-:W-:Y:S02]  /*afa0*/  UIADD3 UR8, UR14, 0x400, URZ ;  /* 0x000004000e087890 */ /* 0x000fe4000fffe03f */
[----:B------:R-:W-:Y:S02]  /*afb0*/  UIMAD UR11, UR11, 0x60, UR5 ;  /* 0x000000600b0b78a4 */ /* 0x000fe4000f8e0205 */
[----:B------:R-:W-:Y:S02]  /*afc0*/  UIADD3.X UR5, URZ, UR39, URZ, UP0, !UPT ;  /* 0x000000273f057290 */ /* 0x000fe400087fe43f */
[----:B------:R-:W-:Y:S02]  /*afd0*/  UIADD3 UR15, UR14, 0x3400, URZ ;  /* 0x000034000e0f7890 */ /* 0x000fe4000fffe03f */
[----:B------:R-:W-:Y:S02]  /*afe0*/  UIADD3 UR17, UR14, 0x6400, URZ ;  /* 0x000064000e117890 */ /* 0x000fe4000fffe03f */
[----:B------:R-:W-:-:S03]  /*aff0*/  UIADD3 UR18, UR14, 0x9400, URZ ;  /* 0x000094000e127890 */ /* 0x000fc6000fffe03f */
[----:B------:R0:W-:Y:S01]  /*b000*/  UTMALDG.4D [UR8], [UR4], desc[UR6] ;  /* 0x00000608040075b4 */ /* 0x0001e20008019000 */
[----:B------:R-:W-:Y:S01]  /*b010*/  UMOV UR14, 0x80 ;  /* 0x00000080000e7882 */ /* 0x000fe20000000000 */
[----:B0-----:R-:W-:Y:S01]  /*b020*/  UMOV UR8, UR15 ;  /* 0x0000000f00087c82 */ /* 0x001fe20008000000 */
[----:B------:R-:W-:Y:S02]  /*b030*/  UMOV UR10, UR16 ;  /* 0x00000010000a7c82 */ /* 0x000fe40008000000 */
[----:B------:R0:W-:Y:S02]  /*b040*/  UTMALDG.4D [UR8], [UR4], desc[UR6] ;  /* 0x00000608040075b4 */ /* 0x0001e40008019000 */
[----:B0-----:R-:W-:Y:S01]  /*b050*/  UMOV UR8, UR17 ;  /* 0x0000001100087c82 */ /* 0x001fe20008000000 */
[----:B------:R-:W-:Y:S01]  /*b060*/  UMOV UR10, UR14 ;  /* 0x0000000e000a7c82 */ /* 0x000fe20008000000 */
[----:B------:R-:W-:Y:S01]  /*b070*/  UMOV UR14, 0xc0 ;  /* 0x000000c0000e7882 */ /* 0x000fe20000000000 */
[----:B------:R0:W-:Y:S02]  /*b080*/  UTMALDG.4D [UR8], [UR4], desc[UR6] ;  /* 0x00000608040075b4 */ /* 0x0001e40008019000 */
[----:B0-----:R-:W-:Y:S01]  /*b090*/  UMOV UR8, UR18 ;  /* 0x0000001200087c82 */ /* 0x001fe20008000000 */
[----:B------:R-:W-:-:S02]  /*b0a0*/  UMOV UR10, UR14 ;  /* 0x0000000e000a7c82 */ /* 0x000fc40008000000 */
[----:B------:R1:W-:Y:S02]  /*b0b0*/  UTMALDG.4D [UR8], [UR4], desc[UR6] ;  /* 0x00000608040075b4 */ /* 0x0003e40008019000 */
[----:B-1----:R-:W-:Y:S01]  /*b0c0*/  NOP ;  /* 0x0000000000007918 */ /* 0x002fe20000000000 */
.L_x_308:
[----:B------:R-:W-:Y:S05]  /*b0d0*/  BSYNC B0 ;  /* 0x0000000000007941 */ /* 0x000fea0003800000 */
.L_x_307:
[----:B0-----:R-:W2:Y:S01]  /*b0e0*/  LDL.LU R6, [R1+0x20] ;  /* 0x0000200001067983 */ /* 0x001ea20000300800 */
[----:B------:R-:W-:Y:S01]  /*b0f0*/  BSSY B0, `(.L_x_311) ;  /* 0x000016d000007945 */ /* 0x000fe20003800000 */
[----:B--2---:R-:W-:-:S13]  /*b100*/  ISETP.GE.AND P0, PT, R6, 0x61, PT ;  /* 0x000000610600780c */ /* 0x004fda0003f06270 */
[----:B------:R-:W-:Y:S05]  /*b110*/  @!P0 BRA `(.L_x_312) ;  /* 0x0000001400a88947 */ /* 0x000fea0003800000 */
[----:B------:R-:W2:Y:S01]  /*b120*/  LDL R8, [R1+0x14] ;  /* 0x0000140001087983 */ /* 0x000ea20000100800 */
[----:B------:R-:W-:Y:S01]  /*b130*/  IMAD.MOV.U32 R6, RZ, RZ, 0x1 ;  /* 0x00000001ff067424 */ /* 0x000fe200078e00ff */
[----:B------:R-:W-:Y:S01]  /*b140*/  BSSY B1, `(.L_x_313) ;  /* 0x000007d000017945 */ /* 0x000fe20003800000 */
[----:B--2---:R-:W-:-:S05]  /*b150*/  IMAD.MOV R11, RZ, RZ, -R8 ;  /* 0x000000ffff0b7224 */ /* 0x004fca00078e0a08 */
[----:B------:R-:W-:-:S05]  /*b160*/  VIADDMNMX R11, R11, R6, 0xffffffff, !PT ;  /* 0xffffffff0b0b7446 */ /* 0x000fca0007800106 */
[C---:B------:R-:W-:Y:S02]  /*b170*/  IMAD.IADD R6, R8.reuse, 0x1, R11 ;  /* 0x0000000108067824 */ /* 0x040fe400078e020b */
[----:B------:R-:W-:-:S03]  /*b180*/  VIADD R8, R8, 0xfffffffe ;  /* 0xfffffffe08087836 */ /* 0x000fc60000000000 */
[----:B------:R-:W-:-:S04]  /*b190*/  LOP3.LUT R6, R6, 0x1, RZ, 0xc0, !PT ;  /* 0x0000000106067812 */ /* 0x000fc800078ec0ff */
[----:B------:R-:W-:-:S13]  /*b1a0*/  ISETP.NE.U32.AND P0, PT, R6, 0x1, PT ;  /* 0x000000010600780c */ /* 0x000fda0003f05070 */
[----:B------:R-:W-:Y:S05]  /*b1b0*/  @P0 BRA `(.L_x_314) ;  /* 0x0000000400d40947 */ /* 0x000fea0003800000 */
[----:B------:R-:W2:Y:S04]  /*b1c0*/  LDL.LU R10, [R1] ;  /* 0x00000000010a7983 */ /* 0x000ea80000300800 */
[----:B------:R-:W3:Y:S01]  /*b1d0*/  LDL.LU R14, [R1+0x4] ;  /* 0x00000400010e7983 */ /* 0x000ee20000300800 */
[----:B------:R-:W-:Y:S01]  /*b1e0*/  BSSY B2, `(.L_x_315) ;  /* 0x0000070000027945 */ /* 0x000fe20003800000 */
[----:B--2---:R-:W-:-:S04]  /*b1f0*/  IADD3 R10, R10, 0x1, RZ ;  /* 0x000000010a0a7810 */ /* 0x004fc80007ffe0ff */
[----:B------:R-:W-:-:S04]  /*b200*/  ISETP.NE.AND P0, PT, R10, 0x2, PT ;  /* 0x000000020a00780c */ /* 0x000fc80003f05270 */
[----:B------:R-:W-:Y:S02]  /*b210*/  SEL R6, RZ, 0x1, P0 ;  /* 0x00000001ff067807 */ /* 0x000fe40000000000 */
[----:B------:R-:W-:Y:S02]  /*b220*/  SEL R15, R10, RZ, P0 ;  /* 0x000000ff0a0f7207 */ /* 0x000fe40000000000 */
[----:B---3--:R-:W-:-:S05]  /*b230*/  LOP3.LUT R14, R14, R6, RZ, 0x3c, !PT ;  /* 0x000000060e0e7212 */ /* 0x008fca00078e3cff */
[----:B------:R0:W-:Y:S04]  /*b240*/  STL [R1+0x4], R14 ;  /* 0x0000040e01007387 */ /* 0x0001e80000100800 */
[----:B------:R0:W-:Y:S01]  /*b250*/  STL [R1], R15 ;  /* 0x0000000f01007387 */ /* 0x0001e20000100800 */
[----:B------:R-:W-:Y:S05]  /*b260*/  @!P6 BRA `(.L_x_316) ;  /* 0x00000004009ce947 */ /* 0x000fea0003800000 */
[----:B------:R-:W-:-:S04]  /*b270*/  ISETP.NE.U32.AND P0, PT, R2, RZ, PT ;  /* 0x000000ff0200720c */ /* 0x000fc80003f05070 */
[----:B------:R-:W-:-:S13]  /*b280*/  ISETP.NE.AND.EX P0, PT, R3, RZ, PT, P0 ;  /* 0x000000ff0300720c */ /* 0x000fda0003f05300 */
[----:B------:R-:W-:Y:S05]  /*b290*/  @!P0 BRA `(.L_x_317) ;  /* 0x0000000000488947 */ /* 0x000fea0003800000 */
[----:B------:R-:W1:Y:S01]  /*b2a0*/  LDC R13, c[0x0][0x41c] ;  /* 0x00010700ff0d7b82 */ /* 0x000e620000000800 */
[----:B------:R-:W-:Y:S01]  /*b2b0*/  IMAD.MOV.U32 R10, RZ, RZ, R8 ;  /* 0x000000ffff0a7224 */ /* 0x000fe200078e0008 */
[----:B------:R-:W-:Y:S01]  /*b2c0*/  ULDC.64 UR4, c[0x0][0x408] ;  /* 0x0001020000047ab9 */ /* 0x000fe20000000a00 */
[----:B-1----:R-:W-:-:S13]  /*b2d0*/  ISETP.NE.AND P0, PT, R13, 0x1, PT ;  /* 0x000000010d00780c */ /* 0x002fda0003f05270 */
[----:B------:R-:W1:Y:S02]  /*b2e0*/  @P0 LDC.64 R6, c[0x0][0x420] ;  /* 0x00010800ff060b82 */ /* 0x000e640000000a00 */
[----:B-1----:R-:W-:-:S05]  /*b2f0*/  @P0 IMAD.HI.U32 R6, R8, R6, RZ ;  /* 0x0000000608060227 */ /* 0x002fca00078e00ff */
[----:B------:R-:W-:Y:S01]  /*b300*/  @P0 SHF.R.U32.HI R10, RZ, R7, R6 ;  /* 0x00000007ff0a0219 */ /* 0x000fe20000011606 */
[----:B------:R-:W-:-:S03]  /*b310*/  IMAD R6, R5, UR4, RZ ;  /* 0x0000000405067c24 */ /* 0x000fc6000f8e02ff */
[----:B------:R-:W-:Y:S01]  /*b320*/  SHF.R.S32.HI R7, RZ, 0x1f, R10 ;  /* 0x0000001fff077819 */ /* 0x000fe2000001140a */
[----:B------:R-:W-:Y:S02]  /*b330*/  IMAD R12, R0, UR5, R6 ;  /* 0x00000005000c7c24 */ /* 0x000fe4000f8e0206 */
[----:B------:R-:W-:-:S04]  /*b340*/  IMAD.MOV.U32 R6, RZ, RZ, R10 ;  /* 0x000000ffff067224 */ /* 0x000fc800078e000a */
[----:B------:R-:W-:-:S04]  /*b350*/  IMAD.WIDE.U32 R6, R0, UR4, R6 ;  /* 0x0000000400067c25 */ /* 0x000fc8000f8e0006 */
[----:B------:R-:W-:Y:S01]  /*b360*/  IMAD.IADD R12, R12, 0x1, R7 ;  /* 0x000000010c0c7824 */ /* 0x000fe200078e0207 */
[----:B------:R-:W-:-:S04]  /*b370*/  LEA R2, P0, R6, R2, 0x2 ;  /* 0x0000000206027211 */ /* 0x000fc800078010ff */
[----:B------:R-:W-:Y:S01]  /*b380*/  LEA.HI.X R3, R6, R3, R12, 0x2, P0 ;  /* 0x0000000306037211 */ /* 0x000fe200000f140c */
[----:B------:R-:W-:-:S04]  /*b390*/  IMAD.MOV R6, RZ, RZ, -R10 ;  /* 0x000000ffff067224 */ /* 0x000fc800078e0a0a */
[----:B------:R1:W5:Y:S01]  /*b3a0*/  LDG.E R7, desc[UR40][R2.64] ;  /* 0x0000002802077981 */ /* 0x000362000c1e1900 */
[----:B------:R-:W-:-:S07]  /*b3b0*/  IMAD R8, R13, R6, R8 ;  /* 0x000000060d087224 */ /* 0x000fce00078e0208 */
.L_x_317:
[----:B-1----:R-:W1:Y:S01]  /*b3c0*/  S2R R3, SR_CgaCtaId ;  /* 0x0000000000037919 */ /* 0x002e620000008800 */
[----:B------:R-:W-:Y:S02]  /*b3d0*/  MOV R2, 0x400 ;  /* 0x0000040000027802 */ /* 0x000fe40000000f00 */
[----:B------:R-:W-:Y:S02]  /*b3e0*/  SHF.L.U32 R6, R14, 0x1f, RZ ;  /* 0x0000001f0e067819 */ /* 0x000fe400000006ff */
[----:B-1----:R-:W-:-:S05]  /*b3f0*/  LEA R2, R3, R2, 0x18 ;  /* 0x0000000203027211 */ /* 0x002fca00078ec0ff */
[----:B------:R-:W-:-:S04]  /*b400*/  IMAD R3, R15, 0x8, R2 ;  /* 0x000000080f037824 */ /* 0x000fc800078e0202 */
[----:B------:R-:W1:Y:S02]  /*b410*/  SYNCS.PHASECHK.TRANS64.TRYWAIT P0, [R3+URZ+0x22840], R6 ;  /* 0x02284006030075a7 */ /* 0x000e64000800017f */
[----:B-1----:R-:W-:Y:S05]  /*b420*/  @!P0 BRA `(.L_x_318) ;  /* 0x0000002400cc8947 */ /* 0x002fea0003800000 */
.L_x_376:
[----:B------:R-:W2:Y:S02]  /*b430*/  S2R R2, SR_TID.X ;  /* 0x0000000000027919 */ /* 0x000ea40000002100 */
[----:B--2---:R-:W-:-:S04]  /*b440*/  LOP3.LUT R2, R2, 0x7f, RZ, 0xc0, !PT ;  /* 0x0000007f02027812 */ /* 0x004fc800078ec0ff */
[----:B------:R-:W-:-:S13]  /*b450*/  ISETP.NE.AND P1, PT, R2, RZ, PT ;  /* 0x000000ff0200720c */ /* 0x000fda0003f25270 */
[----:B------:R-:W-:Y:S05]  /*b460*/  @P1 BRA `(.L_x_319) ;  /* 0x00000000001c1947 */ /* 0x000fea0003800000 */
[----:B------:R-:W2:Y:S02]  /*b470*/  S2R R2, SR_TID.X ;  /* 0x0000000000027919 */ /* 0x000ea40000002100 */
[----:B--2---:R-:W-:-:S04]  /*b480*/  LOP3.LUT R2, R2, 0x1f, RZ, 0xc0, !PT ;  /* 0x0000001f02027812 */ /* 0x004fc800078ec0ff */
[----:B------:R-:W-:Y:S01]  /*b490*/  ISETP.NE.AND P0, PT, R2, RZ, PT ;  /* 0x000000ff0200720c */ /* 0x000fe20003f05270 */
[----:B------:R-:W-:-:S04]  /*b4a0*/  IMAD.MOV.U32 R2, RZ, RZ, 0x3000 ;  /* 0x00003000ff027424 */ /* 0x000fc800078e00ff */
[----:B------:R2:W-:Y:S08]  /*b4b0*/  SYNCS.ARRIVE.TRANS64 RZ, [R3+URZ+0x22830], R2 ;  /* 0x0228300203ff79a7 */ /* 0x0005f0000800003f */
[----:B------:R-:W-:Y:S05]  /*b4c0*/  @!P0 BRA `(.L_x_319) ;  /* 0x0000000000048947 */ /* 0x000fea0003800000 */
[----:B------:R-:W-:Y:S01]  /*b4d0*/  BPT.TRAP 0x1 ;  /* 0x000000040000795c */ /* 0x000fe20000300000 */
.L_x_319:
[----:B--2---:R-:W2:Y:S01]  /*b4e0*/  LDL R2, [R1] ;  /* 0x0000000001027983 */ /* 0x004ea20000100800 */
[----:B------:R-:W-:-:S03]  /*b4f0*/  MOV R12, 0x400 ;  /* 0x00000400000c7802 */ /* 0x000fc60000000f00 */
[----:B------:R-:W3:Y:S01]  /*b500*/  LDL R10, [R1+0x8] ;  /* 0x00000800010a7983 */ /* 0x000ee20000100800 */
[----:B------:R-:W4:Y:S01]  /*b510*/  S2R R13, SR_CgaCtaId ;  /* 0x00000000000d7919 */ /* 0x000f220000008800 */
[----:B------:R-:W-:Y:S01]  /*b520*/  R2UR UR9, R3 ;  /* 0x00000000030972ca */ /* 0x000fe200000e0000 */
[----:B------:R-:W-:Y:S01]  /*b530*/  UIADD3 UR4, UP0, UR38, 0x370, URZ ;  /* 0x0000037026047890 */ /* 0x000fe2000ff1e03f */
[----:B------:R-:W-:Y:S02]  /*b540*/  R2UR UR12, R4 ;  /* 0x00000000040c72ca */ /* 0x000fe400000e0000 */
[----:B-----5:R-:W-:Y:S01]  /*b550*/  R2UR UR13, R7 ;  /* 0x00000000070d72ca */ /* 0x020fe200000e0000 */
[----:B------:R-:W-:Y:S01]  /*b560*/  UIADD3.X UR5, URZ, UR39, URZ, UP0, !UPT ;  /* 0x000000273f057290 */ /* 0x000fe200087fe43f */
[----:B----4-:R-:W-:-:S07]  /*b570*/  LEA R12, R13, R12, 0x18 ;  /* 0x0000000c0d0c7211 */ /* 0x010fce00078ec0ff */
[----:B------:R-:W-:Y:S01]  /*b580*/  UIADD3 UR9, UR9, 0x22830, URZ ;  /* 0x0002283009097890 */ /* 0x000fe2000fffe03f */
[----:B------:R-:W-:Y:S01]  /*b590*/  UMOV UR6, 0x0 ;  /* 0x0000000000067882 */ /* 0x000fe20000000000 */
[----:B------:R-:W-:Y:S01]  /*b5a0*/  UMOV UR7, 0x14f00000 ;  /* 0x14f0000000077882 */ /* 0x000fe20000000000 */
[----:B------:R-:W-:Y:S01]  /*b5b0*/  UMOV UR10, URZ ;  /* 0x0000003f000a7c82 */ /* 0x000fe20008000000 */
[----:B--2---:R-:W-:-:S05]  /*b5c0*/  IMAD R2, R2, 0x3000, R12 ;  /* 0x0000300002027824 */ /* 0x004fca00078e020c */
[----:B------:R-:W-:Y:S01]  /*b5d0*/  R2UR UR8, R2 ;  /* 0x00000000020872ca */ /* 0x000fe200000e0000 */
[----:B---3--:R-:W-:-:S05]  /*b5e0*/  IMAD R8, R8, 0x60, R10 ;  /* 0x0000006008087824 */ /* 0x008fca00078e020a */
[----:B------:R-:W-:-:S07]  /*b5f0*/  R2UR UR11, R8 ;  /* 0x00000000080b72ca */ /* 0x000fce00000e0000 */
[----:B------:R-:W-:-:S09]  /*b600*/  UIADD3 UR8, UR8, 0x1c400, URZ ;  /* 0x0001c40008087890 */ /* 0x000fd2000fffe03f */
[----:B------:R2:W-:Y:S01]  /*b610*/  UTMALDG.4D [UR8], [UR4], desc[UR6] ;  /* 0x00000608040075b4 */ /* 0x0005e20008019000 */
[----:B------:R-:W3:Y:S02]  /*b620*/  SYNCS.PHASECHK.TRANS64.TRYWAIT P0, [R3+URZ+0x22860], R6 ;  /* 0x02286006030075a7 */ /* 0x000ee4000800017f */
[----:B--23--:R-:W-:Y:S05]  /*b630*/  @!P0 BRA `(.L_x_320) ;  /* 0x00000024005c8947 */ /* 0x00cfea0003800000 */
.L_x_377:
[----:B------:R-:W-:Y:S05]  /*b640*/  @P1 BRA `(.L_x_321) ;  /* 0x00000000001c1947 */ /* 0x000fea0003800000 */
[----:B------:R-:W3:Y:S02]  /*b650*/  S2R R2, SR_TID.X ;  /* 0x0000000000027919 */ /* 0x000ee40000002100 */
[----:B---3--:R-:W-:-:S04]  /*b660*/  LOP3.LUT R2, R2, 0x1f, RZ, 0xc0, !PT ;  /* 0x0000001f02027812 */ /* 0x008fc800078ec0ff */
[----:B------:R-:W-:Y:S01]  /*b670*/  ISETP.NE.AND P0, PT, R2, RZ, PT ;  /* 0x000000ff0200720c */ /* 0x000fe20003f05270 */
[----:B------:R-:W-:-:S04]  /*b680*/  IMAD.MOV.U32 R2, RZ, RZ, 0xc000 ;  /* 0x0000c000ff027424 */ /* 0x000fc800078e00ff */
[----:B------:R3:W-:Y:S08]  /*b690*/  SYNCS.ARRIVE.TRANS64 RZ, [R3+URZ+0x22850], R2 ;  /* 0x0228500203ff79a7 */ /* 0x0007f0000800003f */
[----:B------:R-:W-:Y:S05]  /*b6a0*/  @!P0 BRA `(.L_x_321) ;  /* 0x0000000000048947 */ /* 0x000fea0003800000 */
[----:B------:R-:W-:Y:S01]  /*b6b0*/  BPT.TRAP 0x1 ;  /* 0x000000040000795c */ /* 0x000fe20000300000 */
.L_x_321:
[----:B---3--:R-:W3:Y:S01]  /*b6c0*/  LDL R2, [R1] ;  /* 0x0000000001027983 */ /* 0x008ee20000100800 */
[----:B-12---:R-:W-:Y:S01]  /*b6d0*/  MOV R6, 0x400 ;  /* 0x0000040000067802 */ /* 0x006fe20000000f00 */
[----:B------:R-:W1:Y:S01]  /*b6e0*/  S2R R10, SR_CgaCtaId ;  /* 0x00000000000a7919 */ /* 0x000e620000008800 */
[----:B------:R-:W-:Y:S01]  /*b6f0*/  R2UR UR9, R3 ;  /* 0x00000000030972ca */ /* 0x000fe200000e0000 */
[----:B------:R-:W-:Y:S01]  /*b700*/  UIADD3 UR4, UP0, UR38, 0x470, URZ ;  /* 0x0000047026047890 */ /* 0x000fe2000ff1e03f */
[----:B------:R-:W-:Y:S02]  /*b710*/  R2UR UR11, R8 ;  /* 0x00000000080b72ca */ /* 0x000fe400000e0000 */
[----:B------:R-:W-:Y:S02]  /*b720*/  R2UR UR12, R4 ;  /* 0x00000000040c72ca */ /* 0x000fe400000e0000 */
[----:B------:R-:W-:Y:S01]  /*b730*/  R2UR UR13, R7 ;  /* 0x00000000070d72ca */ /* 0x000fe200000e0000 */
[----:B------:R-:W-:Y:S01]  /*b740*/  UIADD3.X UR5, URZ, UR39, URZ, UP0, !UPT ;  /* 0x000000273f057290 */ /* 0x000fe200087fe43f */
[----:B-1----:R-:W-:-:S05]  /*b750*/  LEA R6, R10, R6, 0x18 ;  /* 0x000000060a067211 */ /* 0x002fca00078ec0ff */
[----:B------:R-:W-:Y:S01]  /*b760*/  UIADD3 UR9, UR9, 0x22850, URZ ;  /* 0x0002285009097890 */ /* 0x000fe2000fffe03f */
[----:B------:R-:W-:Y:S01]  /*b770*/  UMOV UR10, URZ ;  /* 0x0000003f000a7c82 */ /* 0x000fe20008000000 */
[----:B------:R-:W-:Y:S01]  /*b780*/  UMOV UR6, 0x0 ;  /* 0x0000000000067882 */ /* 0x000fe20000000000 */
[----:B------:R-:W-:Y:S01]  /*b790*/  UMOV UR7, 0x14f00000 ;  /* 0x14f0000000077882 */ /* 0x000fe20000000000 */
[----:B------:R-:W-:Y:S01]  /*b7a0*/  UMOV UR16, 0x40 ;  /* 0x0000004000107882 */ /* 0x000fe20000000000 */
[----:B---3--:R-:W-:-:S05]  /*b7b0*/  IMAD R2, R2, 0xc000, R6 ;  /* 0x0000c00002027824 */ /* 0x008fca00078e0206 */
[----:B------:R-:W-:-:S13]  /*b7c0*/  R2UR UR14, R2 ;  /* 0x00000000020e72ca */ /* 0x000fda00000e0000 */
[----:B------:R-:W-:Y:S02]  /*b7d0*/  UIADD3 UR8, UR14, 0x400, URZ ;  /* 0x000004000e087890 */ /* 0x000fe4000fffe03f */
[----:B------:R-:W-:Y:S02]  /*b7e0*/  UIADD3 UR15, UR14, 0x3400, URZ ;  /* 0x000034000e0f7890 */ /* 0x000fe4000fffe03f */
[----:B------:R-:W-:Y:S02]  /*b7f0*/  UIADD3 UR17, UR14, 0x6400, URZ ;  /* 0x000064000e117890 */ /* 0x000fe4000fffe03f */
[----:B------:R-:W-:-:S03]  /*b800*/  UIADD3 UR18, UR14, 0x9400, URZ ;  /* 0x000094000e127890 */ /* 0x000fc6000fffe03f */
[----:B------:R1:W-:Y:S01]  /*b810*/  UTMALDG.4D [UR8], [UR4], desc[UR6] ;  /* 0x00000608040075b4 */ /* 0x0003e20008019000 */
[----:B------:R-:W-:Y:S01]  /*b820*/  UMOV UR14, 0x80 ;  /* 0x00000080000e7882 */ /* 0x000fe20000000000 */
[----:B-1----:R-:W-:Y:S01]  /*b830*/  UMOV UR8, UR15 ;  /* 0x0000000f00087c82 */ /* 0x002fe20008000000 */
[----:B------:R-:W-:Y:S02]  /*b840*/  UMOV UR10, UR16 ;  /* 0x00000010000a7c82 */ /* 0x000fe40008000000 */
        /* <DEDUP_REMOVED lines=9> */
.L_x_316:
[----:B------:R-:W-:Y:S05]  /*b8e0*/  BSYNC B2 ;  /* 0x0000000000027941 */ /* 0x000fea0003800000 */
.L_x_315:
[----:B------:R-:W2:Y:S02]  /*b8f0*/  LDL.LU R2, [R1+0x14] ;  /* 0x0000140001027983 */ /* 0x000ea40000300800 */
[----:B--2---:R-:W-:-:S07]  /*b900*/  VIADD R8, R2, 0xfffffffd ;  /* 0xfffffffd02087836 */ /* 0x004fce0000000000 */
.L_x_314:
[----:B------:R-:W-:Y:S05]  /*b910*/  BSYNC B1 ;  /* 0x0000000000017941 */ /* 0x000fea0003800000 */
.L_x_313:
[----:B------:R-:W-:-:S05]  /*b920*/  IMAD.MOV R2, RZ, RZ, -R11 ;  /* 0x000000ffff027224 */ /* 0x000fca00078e0a0b */
[----:B------:R-:W-:-:S13]  /*b930*/  ISETP.NE.AND P0, PT, R9, R2, PT ;  /* 0x000000020900720c */ /* 0x000fda0003f05270 */
[----:B------:R-:W-:Y:S05]  /*b940*/  @!P0 BRA `(.L_x_312) ;  /* 0x0000000c009c8947 */ /* 0x000fea0003800000 */
.L_x_336:
[----:B------:R-:W2:Y:S04]  /*b950*/  LDL.LU R3, [R1] ;  /* 0x0000000001037983 */ /* 0x000ea80000300800 */
[----:B------:R-:W3:Y:S01]  /*b960*/  LDL.LU R2, [R1+0x4] ;  /* 0x0000040001027983 */ /* 0x000ee20000300800 */
[----:B------:R-:W-:Y:S05]  /*b970*/  YIELD ;  /* 0x0000000000007946 */ /* 0x000fea0003800000 */
[----:B------:R-:W-:Y:S01]  /*b980*/  BSSY B1, `(.L_x_322) ;  /* 0x000006d000017945 */ /* 0x000fe20003800000 */
[----:B--2---:R-:W-:-:S05]  /*b990*/  VIADD R9, R3, 0x1 ;  /* 0x0000000103097836 */ /* 0x004fca0000000000 */
[----:B------:R-:W-:-:S04]  /*b9a0*/  ISETP.NE.AND P0, PT, R9, 0x2, PT ;  /* 0x000000020900780c */ /* 0x000fc80003f05270 */
[----:B------:R-:W-:Y:S02]  /*b9b0*/  SEL R10, RZ, 0x1, P0 ;  /* 0x00000001ff0a7807 */ /* 0x000fe40000000000 */
[----:B------:R-:W-:Y:S02]  /*b9c0*/  SEL R9, R9, RZ, P0 ;  /* 0x000000ff09097207 */ /* 0x000fe40000000000 */
[----:B---3--:R-:W-:Y:S01]  /*b9d0*/  LOP3.LUT R10, R2, R10, RZ, 0x3c, !PT ;  /* 0x0000000a020a7212 */ /* 0x008fe200078e3cff */
[----:B-1----:R-:W-:Y:S06]  /*b9e0*/  @!P6 BRA `(.L_x_323) ;  /* 0x000000040098e947 */ /* 0x002fec0003800000 */
[----:B------:R-:W-:Y:S01]  /*b9f0*/  ULDC.64 UR4, c[0x0][0x3f8] ;  /* 0x0000fe0000047ab9 */ /* 0x000fe20000000a00 */
[----:B------:R-:W-:Y:S01]  /*ba00*/  IMAD.MOV.U32 R11, RZ, RZ, R8 ;  /* 0x000000ffff0b7224 */ /* 0x000fe200078e0008 */
[----:B------:R-:W-:-:S04]  /*ba10*/  ISETP.NE.U32.AND P0, PT, RZ, UR4, PT ;  /* 0x00000004ff007c0c */ /* 0x000fc8000bf05070 */
[----:B------:R-:W-:-:S13]  /*ba20*/  ISETP.NE.AND.EX P0, PT, RZ, UR5, PT, P0 ;  /* 0x00000005ff007c0c */ /* 0x000fda000bf05300 */
[----:B------:R-:W-:Y:S05]  /*ba30*/  @!P0 BRA `(.L_x_324) ;  /* 0x0000000000448947 */ /* 0x000fea0003800000 */
[----:B------:R-:W1:Y:S01]  /*ba40*/  LDC R7, c[0x0][0x41c] ;  /* 0x00010700ff077b82 */ /* 0x000e620000000800 */
[----:B------:R-:W-:Y:S01]  /*ba50*/  ULDC.64 UR6, c[0x0][0x408] ;  /* 0x0001020000067ab9 */ /* 0x000fe20000000a00 */
[----:B-1----:R-:W-:-:S13]  /*ba60*/  ISETP.NE.AND P0, PT, R7, 0x1, PT ;  /* 0x000000010700780c */ /* 0x002fda0003f05270 */
[----:B------:R-:W1:Y:S02]  /*ba70*/  @P0 LDC.64 R2, c[0x0][0x420] ;  /* 0x00010800ff020b82 */ /* 0x000e640000000a00 */
[----:B-1----:R-:W-:-:S04]  /*ba80*/  @P0 IMAD.HI.U32 R6, R8, R2, RZ ;  /* 0x0000000208060227 */ /* 0x002fc800078e00ff */
[----:B------:R-:W-:Y:S01]  /*ba90*/  IMAD.MOV.U32 R2, RZ, RZ, R8 ;  /* 0x000000ffff027224 */ /* 0x000fe200078e0008 */
[----:B------:R-:W-:-:S04]  /*baa0*/  @P0 SHF.R.U32.HI R2, RZ, R3, R6 ;  /* 0x00000003ff020219 */ /* 0x000fc80000011606 */
[--C-:B------:R-:W-:Y:S01]  /*bab0*/  SHF.R.S32.HI R3, RZ, 0x1f, R2.reuse ;  /* 0x0000001fff037819 */ /* 0x100fe20000011402 */
[----:B------:R-:W-:-:S04]  /*bac0*/  IMAD.MOV R11, RZ, RZ, -R2 ;  /* 0x000000ffff0b7224 */ /* 0x000fc800078e0a02 */
[----:B------:R-:W-:Y:S02]  /*bad0*/  IMAD R11, R7, R11, R8 ;  /* 0x0000000b070b7224 */ /* 0x000fe400078e0208 */
[----:B------:R-:W-:Y:S02]  /*bae0*/  IMAD R7, R5, UR6, RZ ;  /* 0x0000000605077c24 */ /* 0x000fe4000f8e02ff */
[----:B------:R-:W-:-:S04]  /*baf0*/  IMAD.WIDE.U32 R2, R0, UR6, R2 ;  /* 0x0000000600027c25 */ /* 0x000fc8000f8e0002 */
[----:B------:R-:W-:Y:S01]  /*bb00*/  IMAD R7, R0, UR7, R7 ;  /* 0x0000000700077c24 */ /* 0x000fe2000f8e0207 */
[----:B------:R-:W-:-:S04]  /*bb10*/  LEA R6, P0, R2, UR4, 0x2 ;  /* 0x0000000402067c11 */ /* 0x000fc8000f8010ff */
[----:B------:R-:W-:-:S04]  /*bb20*/  IADD3 R7, R7, R3, RZ ;  /* 0x0000000307077210 */ /* 0x000fc80007ffe0ff */
[----:B------:R-:W-:-:S06]  /*bb30*/  LEA.HI.X R7, R2, UR5, R7, 0x2, P0 ;  /* 0x0000000502077c11 */ /* 0x000fcc00080f1407 */
[----:B------:R1:W5:Y:S02]  /*bb40*/  LDG.E R7, desc[UR40][R6.64] ;  /* 0x0000002806077981 */ /* 0x000364000c1e1900 */
.L_x_324:
[----:B------:R-:W2:Y:S01]  /*bb50*/  S2R R3, SR_CgaCtaId ;  /* 0x0000000000037919 */ /* 0x000ea20000008800 */
[----:B------:R-:W-:-:S04]  /*bb60*/  MOV R2, 0x400 ;  /* 0x0000040000027802 */ /* 0x000fc80000000f00 */
[----:B--2---:R-:W-:Y:S02]  /*bb70*/  LEA R2, R3, R2, 0x18 ;  /* 0x0000000203027211 */ /* 0x004fe400078ec0ff */
[----:B------:R-:W-:-:S03]  /*bb80*/  SHF.L.U32 R3, R10, 0x1f, RZ ;  /* 0x0000001f0a037819 */ /* 0x000fc600000006ff */
[----:B------:R-:W-:-:S04]  /*bb90*/  IMAD R2, R9, 0x8, R2 ;  /* 0x0000000809027824 */ /* 0x000fc800078e0202 */
[----:B------:R-:W2:Y:S02]  /*bba0*/  SYNCS.PHASECHK.TRANS64.TRYWAIT P0, [R2+URZ+0x22840], R3 ;  /* 0x02284003020075a7 */ /* 0x000ea4000800017f */
[----:B--2---:R-:W-:Y:S05]  /*bbb0*/  @!P0 BRA `(.L_x_325) ;  /* 0x0000002000108947 */ /* 0x004fea0003800000 */
.L_x_378:
[----:B-1----:R-:W1:Y:S02]  /*bbc0*/  S2R R6, SR_TID.X ;  /* 0x0000000000067919 */ /* 0x002e640000002100 */
[----:B-1----:R-:W-:-:S04]  /*bbd0*/  LOP3.LUT R6, R6, 0x7f, RZ, 0xc0, !PT ;  /* 0x0000007f06067812 */ /* 0x002fc800078ec0ff */
[----:B------:R-:W-:-:S13]  /*bbe0*/  ISETP.NE.AND P0, PT, R6, RZ, PT ;  /* 0x000000ff0600720c */ /* 0x000fda0003f05270 */
[----:B------:R-:W-:Y:S05]  /*bbf0*/  @P0 BRA `(.L_x_326) ;  /* 0x00000000001c0947 */ /* 0x000fea0003800000 */
[----:B------:R-:W1:Y:S01]  /*bc00*/  S2R R6, SR_TID.X ;  /* 0x0000000000067919 */ /* 0x000e620000002100 */
[----:B------:R-:W-:-:S04]  /*bc10*/  IMAD.MOV.U32 R13, RZ, RZ, 0x3000 ;  /* 0x00003000ff0d7424 */ /* 0x000fc800078e00ff */
[----:B------:R3:W-:Y:S01]  /*bc20*/  SYNCS.ARRIVE.TRANS64 RZ, [R2+URZ+0x22830], R13 ;  /* 0x0228300d02ff79a7 */ /* 0x0007e2000800003f */
[----:B-1----:R-:W-:-:S04]  /*bc30*/  LOP3.LUT R6, R6, 0x1f, RZ, 0xc0, !PT ;  /* 0x0000001f06067812 */ /* 0x002fc800078ec0ff */
[----:B------:R-:W-:-:S13]  /*bc40*/  ISETP.NE.AND P1, PT, R6, RZ, PT ;  /* 0x000000ff0600720c */ /* 0x000fda0003f25270 */
[----:B---3--:R-:W-:Y:S05]  /*bc50*/  @!P1 BRA `(.L_x_326) ;  /* 0x0000000000049947 */ /* 0x008fea0003800000 */
[----:B------:R-:W-:Y:S01]  /*bc60*/  BPT.TRAP 0x1 ;  /* 0x000000040000795c */ /* 0x000fe20000300000 */
.L_x_326:
[----:B------:R-:W3:Y:S01]  /*bc70*/  LDL R12, [R1+0x8] ;  /* 0x00000800010c7983 */ /* 0x000ee20000100800 */
[----:B------:R-:W-:Y:S01]  /*bc80*/  MOV R6, 0x400 ;  /* 0x0000040000067802 */ /* 0x000fe20000000f00 */
[----:B------:R-:W1:Y:S01]  /*bc90*/  S2R R13, SR_CgaCtaId ;  /* 0x00000000000d7919 */ /* 0x000e620000008800 */
[----:B------:R-:W-:Y:S01]  /*bca0*/  R2UR UR9, R2 ;  /* 0x00000000020972ca */ /* 0x000fe200000e0000 */
[----:B------:R-:W-:Y:S01]  /*bcb0*/  UIADD3 UR4, UP0, UR38, 0x370, URZ ;  /* 0x0000037026047890 */ /* 0x000fe2000ff1e03f */
[----:B------:R-:W-:Y:S02]  /*bcc0*/  R2UR UR12, R4 ;  /* 0x00000000040c72ca */ /* 0x000fe400000e0000 */
[----:B-----5:R-:W-:Y:S01]  /*bcd0*/  R2UR UR13, R7 ;  /* 0x00000000070d72ca */ /* 0x020fe200000e0000 */
[----:B------:R-:W-:Y:S01]  /*bce0*/  UIADD3.X UR5, URZ, UR39, URZ, UP0, !UPT ;  /* 0x000000273f057290 */ /* 0x000fe200087fe43f */
[----:B-1----:R-:W-:-:S05]  /*bcf0*/  LEA R6, R13, R6, 0x18 ;  /* 0x000000060d067211 */ /* 0x002fca00078ec0ff */
[----:B------:R-:W-:-:S05]  /*bd00*/  IMAD R6, R9, 0x3000, R6 ;  /* 0x0000300009067824 */ /* 0x000fca00078e0206 */
[----:B------:R-:W-:Y:S01]  /*bd10*/  R2UR UR8, R6 ;  /* 0x00000000060872ca */ /* 0x000fe200000e0000 */
[----:B------:R-:W-:Y:S01]  /*bd20*/  UIADD3 UR9, UR9, 0x22830, URZ ;  /* 0x0002283009097890 */ /* 0x000fe2000fffe03f */
[----:B------:R-:W-:Y:S01]  /*bd30*/  UMOV UR6, 0x0 ;  /* 0x0000000000067882 */ /* 0x000fe20000000000 */
[----:B------:R-:W-:Y:S01]  /*bd40*/  UMOV UR7, 0x14f00000 ;  /* 0x14f0000000077882 */ /* 0x000fe20000000000 */
[----:B------:R-:W-:-:S09]  /*bd50*/  UMOV UR10, URZ ;  /* 0x0000003f000a7c82 */ /* 0x000fd20008000000 */
[----:B------:R-:W-:Y:S01]  /*bd60*/  UIADD3 UR8, UR8, 0x1c400, URZ ;  /* 0x0001c40008087890 */ /* 0x000fe2000fffe03f */
[----:B---3--:R-:W-:-:S05]  /*bd70*/  IMAD R6, R11, 0x60, R12 ;  /* 0x000000600b067824 */ /* 0x008fca00078e020c */
[----:B------:R-:W-:-:S13]  /*bd80*/  R2UR UR11, R6 ;  /* 0x00000000060b72ca */ /* 0x000fda00000e0000 */
[----:B------:R1:W-:Y:S01]  /*bd90*/  UTMALDG.4D [UR8], [UR4], desc[UR6] ;  /* 0x00000608040075b4 */ /* 0x0003e20008019000 */
[----:B------:R-:W3:Y:S02]  /*bda0*/  SYNCS.PHASECHK.TRANS64.TRYWAIT P1, [R2+URZ+0x22860], R3 ;  /* 0x02286003020075a7 */ /* 0x000ee4000802017f */
[----:B-1-3--:R-:W-:Y:S05]  /*bdb0*/  @!P1 BRA `(.L_x_327) ;  /* 0x0000001c00a49947 */ /* 0x00afea0003800000 */
.L_x_379:
        /* <DEDUP_REMOVED lines=8> */
.L_x_328:
        /* <DEDUP_REMOVED lines=33> */
.L_x_323:
[----:B------:R-:W-:Y:S05]  /*c050*/  BSYNC B1 ;  /* 0x0000000000017941 */ /* 0x000fea0003800000 */
.L_x_322:
[----:B------:R-:W-:Y:S01]  /*c060*/  VIADD R9, R9, 0x1 ;  /* 0x0000000109097836 */ /* 0x000fe20000000000 */
[----:B------:R-:W-:Y:S04]  /*c070*/  BSSY B1, `(.L_x_329) ;  /* 0x0000070000017945 */ /* 0x000fe80003800000 */
[----:B------:R-:W-:-:S04]  /*c080*/  ISETP.NE.AND P0, PT, R9, 0x2, PT ;  /* 0x000000020900780c */ /* 0x000fc80003f05270 */
[----:B------:R-:W-:Y:S02]  /*c090*/  SEL R3, RZ, 0x1, P0 ;  /* 0x00000001ff037807 */ /* 0x000fe40000000000 */
[----:B------:R-:W-:Y:S02]  /*c0a0*/  SEL R12, R9, RZ, P0 ;  /* 0x000000ff090c7207 */ /* 0x000fe40000000000 */
[----:B------:R-:W-:-:S05]  /*c0b0*/  LOP3.LUT R11, R10, R3, RZ, 0x3c, !PT ;  /* 0x000000030a0b7212 */ /* 0x000fca00078e3cff */
[----:B------:R1:W-:Y:S04]  /*c0c0*/  STL [R1+0x4], R11 ;  /* 0x0000040b01007387 */ /* 0x0003e80000100800 */
[----:B------:R1:W-:Y:S01]  /*c0d0*/  STL [R1], R12 ;  /* 0x0000000c01007387 */ /* 0x0003e20000100800 */
[----:B------:R-:W-:Y:S05]  /*c0e0*/  @!P6 BRA `(.L_x_330) ;  /* 0x0000000400a0e947 */ /* 0x000fea0003800000 */
[----:B------:R-:W-:Y:S01]  /*c0f0*/  ULDC.64 UR4, c[0x0][0x3f8] ;  /* 0x0000fe0000047ab9 */ /* 0x000fe20000000a00 */
[----:B------:R-:W-:Y:S01]  /*c100*/  VIADD R9, R8, 0xffffffff ;  /* 0xffffffff08097836 */ /* 0x000fe20000000000 */
[----:B------:R-:W-:-:S04]  /*c110*/  ISETP.NE.U32.AND P0, PT, RZ, UR4, PT ;  /* 0x00000004ff007c0c */ /* 0x000fc8000bf05070 */
[----:B------:R-:W-:-:S13]  /*c120*/  ISETP.NE.AND.EX P0, PT, RZ, UR5, PT, P0 ;  /* 0x00000005ff007c0c */ /* 0x000fda000bf05300 */
[----:B------:R-:W-:Y:S05]  /*c130*/  @!P0 BRA `(.L_x_331) ;  /* 0x0000000000448947 */ /* 0x000fea0003800000 */
[----:B------:R-:W2:Y:S01]  /*c140*/  LDC R6, c[0x0][0x41c] ;  /* 0x00010700ff067b82 */ /* 0x000ea20000000800 */
[----:B------:R-:W-:Y:S02]  /*c150*/  ULDC.64 UR6, c[0x0][0x408] ;  /* 0x0001020000067ab9 */ /* 0x000fe40000000a00 */
[----:B------:R-:W-:-:S04]  /*c160*/  IMAD R7, R5, UR6, RZ ;  /* 0x0000000605077c24 */ /* 0x000fc8000f8e02ff */
[----:B------:R-:W-:Y:S01]  /*c170*/  IMAD R7, R0, UR7, R7 ;  /* 0x0000000700077c24 */ /* 0x000fe2000f8e0207 */
[----:B--2---:R-:W-:-:S13]  /*c180*/  ISETP.NE.AND P0, PT, R6, 0x1, PT ;  /* 0x000000010600780c */ /* 0x004fda0003f05270 */
[----:B------:R-:W2:Y:S02]  /*c190*/  @P0 LDC.64 R2, c[0x0][0x420] ;  /* 0x00010800ff020b82 */ /* 0x000ea40000000a00 */
[----:B--2---:R-:W-:-:S04]  /*c1a0*/  @P0 IMAD.HI.U32 R10, R9, R2, RZ ;  /* 0x00000002090a0227 */ /* 0x004fc800078e00ff */
[----:B------:R-:W-:Y:S01]  /*c1b0*/  IMAD.MOV.U32 R2, RZ, RZ, R9 ;  /* 0x000000ffff027224 */ /* 0x000fe200078e0009 */
[----:B------:R-:W-:-:S05]  /*c1c0*/  @P0 SHF.R.U32.HI R2, RZ, R3, R10 ;  /* 0x00000003ff020219 */ /* 0x000fca000001160a */
[----:B------:R-:W-:-:S04]  /*c1d0*/  IMAD.MOV R3, RZ, RZ, -R2 ;  /* 0x000000ffff037224 */ /* 0x000fc800078e0a02 */
[----:B------:R-:W-:Y:S01]  /*c1e0*/  IMAD R9, R6, R3, R9 ;  /* 0x0000000306097224 */ /* 0x000fe200078e0209 */
[----:B------:R-:W-:-:S03]  /*c1f0*/  SHF.R.S32.HI R3, RZ, 0x1f, R2 ;  /* 0x0000001fff037819 */ /* 0x000fc60000011402 */
[----:B------:R-:W-:-:S04]  /*c200*/  IMAD.WIDE.U32 R2, R0, UR6, R2 ;  /* 0x0000000600027c25 */ /* 0x000fc8000f8e0002 */
[----:B------:R-:W-:Y:S01]  /*c210*/  IMAD.IADD R7, R7, 0x1, R3 ;  /* 0x0000000107077824 */ /* 0x000fe200078e0203 */
[----:B------:R-:W-:-:S04]  /*c220*/  LEA R6, P0, R2, UR4, 0x2 ;  /* 0x0000000402067c11 */ /* 0x000fc8000f8010ff */
[----:B------:R-:W-:-:S06]  /*c230*/  LEA.HI.X R7, R2, UR5, R7, 0x2, P0 ;  /* 0x0000000502077c11 */ /* 0x000fcc00080f1407 */
[----:B------:R2:W5:Y:S03]  /*c240*/  LDG.E R7, desc[UR40][R6.64] ;  /* 0x0000002806077981 */ /* 0x000566000c1e1900 */
.L_x_331:
[----:B------:R-:W3:Y:S01]  /*c250*/  S2R R3, SR_CgaCtaId ;  /* 0x0000000000037919 */ /* 0x000ee20000008800 */
[----:B------:R-:W-:-:S04]  /*c260*/  MOV R2, 0x400 ;  /* 0x0000040000027802 */ /* 0x000fc80000000f00 */
[----:B---3--:R-:W-:Y:S02]  /*c270*/  LEA R2, R3, R2, 0x18 ;  /* 0x0000000203027211 */ /* 0x008fe400078ec0ff */
[----:B------:R-:W-:-:S03]  /*c280*/  SHF.L.U32 R3, R11, 0x1f, RZ ;  /* 0x0000001f0b037819 */ /* 0x000fc600000006ff */
[----:B------:R-:W-:-:S04]  /*c290*/  IMAD R2, R12, 0x8, R2 ;  /* 0x000000080c027824 */ /* 0x000fc800078e0202 */
[----:B------:R-:W3:Y:S02]  /*c2a0*/  SYNCS.PHASECHK.TRANS64.TRYWAIT P0, [R2+URZ+0x22840], R3 ;  /* 0x02284003020075a7 */ /* 0x000ee4000800017f */
[----:B---3--:R-:W-:Y:S05]  /*c2b0*/  @!P0 BRA `(.L_x_332) ;  /* 0x0000001800788947 */ /* 0x008fea0003800000 */
.L_x_380:
[----:B--2---:R-:W2:Y:S02]  /*c2c0*/  S2R R6, SR_TID.X ;  /* 0x0000000000067919 */ /* 0x004ea40000002100 */
[----:B--2---:R-:W-:-:S04]  /*c2d0*/  LOP3.LUT R6, R6, 0x7f, RZ, 0xc0, !PT ;  /* 0x0000007f06067812 */ /* 0x004fc800078ec0ff */
[----:B------:R-:W-:-:S13]  /*c2e0*/  ISETP.NE.AND P0, PT, R6, RZ, PT ;  /* 0x000000ff0600720c */ /* 0x000fda0003f05270 */
[----:B------:R-:W-:Y:S05]  /*c2f0*/  @P0 BRA `(.L_x_333) ;  /* 0x00000000001c0947 */ /* 0x000fea0003800000 */
[----:B------:R-:W2:Y:S01]  /*c300*/  S2R R6, SR_TID.X ;  /* 0x0000000000067919 */ /* 0x000ea20000002100 */
[----:B-1----:R-:W-:-:S04]  /*c310*/  IMAD.MOV.U32 R11, RZ, RZ, 0x3000 ;  /* 0x00003000ff0b7424 */ /* 0x002fc800078e00ff */
[----:B------:R4:W-:Y:S01]  /*c320*/  SYNCS.ARRIVE.TRANS64 RZ, [R2+URZ+0x22830], R11 ;  /* 0x0228300b02ff79a7 */ /* 0x0009e2000800003f */
[----:B--2---:R-:W-:-:S04]  /*c330*/  LOP3.LUT R6, R6, 0x1f, RZ, 0xc0, !PT ;  /* 0x0000001f06067812 */ /* 0x004fc800078ec0ff */
[----:B------:R-:W-:-:S13]  /*c340*/  ISETP.NE.AND P1, PT, R6, RZ, PT ;  /* 0x000000ff0600720c */ /* 0x000fda0003f25270 */
[----:B----4-:R-:W-:Y:S05]  /*c350*/  @!P1 BRA `(.L_x_333) ;  /* 0x0000000000049947 */ /* 0x010fea0003800000 */
[----:B------:R-:W-:Y:S01]  /*c360*/  BPT.TRAP 0x1 ;  /* 0x000000040000795c */ /* 0x000fe20000300000 */
.L_x_333:
[----:B------:R-:W2:Y:S01]  /*c370*/  LDL R6, [R1] ;  /* 0x0000000001067983 */ /* 0x000ea20000100800 */
[----:B-1----:R-:W-:-:S03]  /*c380*/  MOV R11, 0x400 ;  /* 0x00000400000b7802 */ /* 0x002fc60000000f00 */
[----:B------:R-:W4:Y:S01]  /*c390*/  LDL R10, [R1+0x8] ;  /* 0x00000800010a7983 */ /* 0x000f220000100800 */
[----:B------:R-:W1:Y:S01]  /*c3a0*/  S2R R12, SR_CgaCtaId ;  /* 0x00000000000c7919 */ /* 0x000e620000008800 */
[----:B------:R-:W-:Y:S01]  /*c3b0*/  R2UR UR9, R2 ;  /* 0x00000000020972ca */ /* 0x000fe200000e0000 */
[----:B------:R-:W-:Y:S01]  /*c3c0*/  UIADD3 UR4, UP0, UR38, 0x370, URZ ;  /* 0x0000037026047890 */ /* 0x000fe2000ff1e03f */
[----:B------:R-:W-:Y:S02]  /*c3d0*/  R2UR UR12, R4 ;  /* 0x00000000040c72ca */ /* 0x000fe400000e0000 */
[----:B-----5:R-:W-:Y:S01]  /*c3e0*/  R2UR UR13, R7 ;  /* 0x00000000070d72ca */ /* 0x020fe200000e0000 */
[----:B------:R-:W-:Y:S01]  /*c3f0*/  UIADD3.X UR5, URZ, UR39, URZ, UP0, !UPT ;  /* 0x000000273f057290 */ /* 0x000fe200087fe43f */
[----:B-1----:R-:W-:-:S07]  /*c400*/  LEA R11, R12, R11, 0x18 ;  /* 0x0000000b0c0b7211 */ /* 0x002fce00078ec0ff */
[----:B------:R-:W-:Y:S01]  /*c410*/  UIADD3 UR9, UR9, 0x22830, URZ ;  /* 0x0002283009097890 */ /* 0x000fe2000fffe03f */
[----:B------:R-:W-:Y:S01]  /*c420*/  UMOV UR6, 0x0 ;  /* 0x0000000000067882 */ /* 0x000fe20000000000 */
[----:B------:R-:W-:Y:S01]  /*c430*/  UMOV UR7, 0x14f00000 ;  /* 0x14f0000000077882 */ /* 0x000fe20000000000 */
[----:B------:R-:W-:Y:S01]  /*c440*/  UMOV UR10, URZ ;  /* 0x0000003f000a7c82 */ /* 0x000fe20008000000 */
[----:B--2---:R-:W-:-:S05]  /*c450*/  IMAD R6, R6, 0x3000, R11 ;  /* 0x0000300006067824 */ /* 0x004fca00078e020b */
[----:B------:R-:W-:Y:S01]  /*c460*/  R2UR UR8, R6 ;  /* 0x00000000060872ca */ /* 0x000fe200000e0000 */
[----:B----4-:R-:W-:-:S05]  /*c470*/  IMAD R9, R9, 0x60, R10 ;  /* 0x0000006009097824 */ /* 0x010fca00078e020a */
[----:B------:R-:W-:-:S07]  /*c480*/  R2UR UR11, R9 ;  /* 0x00000000090b72ca */ /* 0x000fce00000e0000 */
[----:B------:R-:W-:-:S09]  /*c490*/  UIADD3 UR8, UR8, 0x1c400, URZ ;  /* 0x0001c40008087890 */ /* 0x000fd2000fffe03f */
[----:B------:R1:W-:Y:S01]  /*c4a0*/  UTMALDG.4D [UR8], [UR4], desc[UR6] ;  /* 0x00000608040075b4 */ /* 0x0003e20008019000 */
[----:B------:R-:W2:Y:S02]  /*c4b0*/  SYNCS.PHASECHK.TRANS64.TRYWAIT P1, [R2+URZ+0x22860], R3 ;  /* 0x02286003020075a7 */ /* 0x000ea4000802017f */
[----:B-12---:R-:W-:Y:S05]  /*c4c0*/  @!P1 BRA `(.L_x_334) ;  /* 0x0000001800089947 */ /* 0x006fea0003800000 */
.L_x_381:
[----:B------:R-:W-:Y:S05]  /*c4d0*/  @P0 BRA `(.L_x_335) ;  /* 0x00000000001c0947 */ /* 0x000fea0003800000 */
[----:B------:R-:W2:Y:S01]  /*c4e0*/  S2R R6, SR_TID.X ;  /* 0x0000000000067919 */ /* 0x000ea20000002100 */
[----:B-1-3--:R-:W-:-:S04]  /*c4f0*/  IMAD.MOV.U32 R3, RZ, RZ, 0xc000 ;  /* 0x0000c000ff037424 */ /* 0x00afc800078e00ff */
[----:B------:R4:W-:Y:S01]  /*c500*/  SYNCS.ARRIVE.TRANS64 RZ, [R2+URZ+0x22850], R3 ;  /* 0x0228500302ff79a7 */ /* 0x0009e2000800003f */
[----:B--2---:R-:W-:-:S04]  /*c510*/  LOP3.LUT R6, R6, 0x1f, RZ, 0xc0, !PT ;  /* 0x0000001f06067812 */ /* 0x004fc800078ec0ff */
[----:B------:R-:W-:-:S13]  /*c520*/  ISETP.NE.AND P1, PT, R6, RZ, PT ;  /* 0x000000ff0600720c */ /* 0x000fda0003f25270 */
[----:B----4-:R-:W-:Y:S05]  /*c530*/  @!P1 BRA `(.L_x_335) ;  /* 0x0000000000049947 */ /* 0x010fea0003800000 */
[----:B------:R-:W-:Y:S01]  /*c540*/  BPT.TRAP 0x1 ;  /* 0x000000040000795c */ /* 0x000fe20000300000 */
.L_x_335:
[----:B-1-3--:R-:W2:Y:S01]  /*c550*/  LDL R3, [R1] ;  /* 0x0000000001037983 */ /* 0x00aea20000100800 */
[----:B------:R-:W-:Y:S01]  /*c560*/  MOV R6, 0x400 ;  /* 0x0000040000067802 */ /* 0x000fe20000000f00 */
        /* <DEDUP_REMOVED lines=13> */
[----:B--2---:R-:W-:-:S05]  /*c640*/  IMAD R2, R3, 0xc000, R6 ;  /* 0x0000c00003027824 */ /* 0x004fca00078e0206 */
        /* <DEDUP_REMOVED lines=18> */
.L_x_330:
[----:B------:R-:W-:Y:S05]  /*c770*/  BSYNC B1 ;  /* 0x0000000000017941 */ /* 0x000fea0003800000 */
.L_x_329:
[C---:B------:R-:W-:Y:S01]  /*c780*/  ISETP.GT.AND P0, PT, R8.reuse, 0x1, PT ;  /* 0x000000010800780c */ /* 0x040fe20003f04270 */
[----:B------:R-:W-:-:S04]  /*c790*/  VIADD R2, R8, 0xfffffffe ;  /* 0xfffffffe08027836 */ /* 0x000fc80000000000 */
[----:B------:R-:W-:-:S08]  /*c7a0*/  IMAD.MOV.U32 R8, RZ, RZ, R2 ;  /* 0x000000ffff087224 */ /* 0x000fd000078e0002 */
[----:B------:R-:W-:Y:S05]  /*c7b0*/  @P0 BRA `(.L_x_336) ;  /* 0xfffffff000640947 */ /* 0x000fea000383ffff */
.L_x_312:
[----:B------:R-:W-:Y:S05]  /*c7c0*/  BSYNC B0 ;  /* 0x0000000000007941 */ /* 0x000fea0003800000 */
.L_x_311:
[----:B------:R-:W2:Y:S01]  /*c7d0*/  LDL.LU R3, [R1] ;  /* 0x0000000001037983 */ /* 0x000ea20000300800 */
[----:B------:R-:W-:Y:S01]  /*c7e0*/  BSSY B0, `(.L_x_337) ;  /* 0x0000016000007945 */ /* 0x000fe20003800000 */
[----:B------:R-:W3:Y:S02]  /*c7f0*/  S2R R2, SR_TID.X ;  /* 0x0000000000027919 */ /* 0x000ee40000002100 */
[----:B---3--:R-:W-:-:S04]  /*c800*/  LOP3.LUT R2, R2, 0x1f, RZ, 0xc0, !PT ;  /* 0x0000001f02027812 */ /* 0x008fc800078ec0ff */
[----:B------:R-:W-:Y:S02]  /*c810*/  ISETP.NE.AND P1, PT, R2, RZ, PT ;  /* 0x000000ff0200720c */ /* 0x000fe40003f25270 */
[----:B--2---:R-:W-:-:S04]  /*c820*/  IADD3 R0, R3, 0x1, RZ ;  /* 0x0000000103007810 */ /* 0x004fc80007ffe0ff */
[----:B------:R-:W-:-:S04]  /*c830*/  ISETP.NE.AND P0, PT, R0, 0x2, PT ;  /* 0x000000020000780c */ /* 0x000fc80003f05270 */
[----:B------:R-:W-:Y:S02]  /*c840*/  SEL R2, R0, RZ, P0 ;  /* 0x000000ff00027207 */ /* 0x000fe40000000000 */
[----:B------:R-:W-:-:S03]  /*c850*/  SEL R0, RZ, 0x1, P0 ;  /* 0x00000001ff007807 */ /* 0x000fc60000000000 */
[----:B------:R2:W-:Y:S01]  /*c860*/  STL [R1], R2 ;  /* 0x0000000201007387 */ /* 0x0005e20000100800 */
[----:B------:R-:W-:Y:S05]  /*c870*/  @P1 BRA `(.L_x_338) ;  /* 0x0000000000301947 */ /* 0x000fea0003800000 */
[----:B------:R-:W3:Y:S01]  /*c880*/  S2R R7, SR_LANEID ;  /* 0x0000000000077919 */ /* 0x000ee20000000000 */
[----:B------:R-:W-:Y:S01]  /*c890*/  VOTEU.ANY UR4, UPT, PT ;  /* 0x0000000000047886 */ /* 0x000fe200038e0100 */
[----:B--2---:R-:W2:Y:S01]  /*c8a0*/  LDC.64 R2, c[0x0][0xc38] ;  /* 0x00030e00ff027b82 */ /* 0x004ea20000000a00 */
[----:B------:R-:W3:Y:S08]  /*c8b0*/  FLO.U32 R4, UR4 ;  /* 0x0000000400047d00 */ /* 0x000ef000080e0000 */
[----:B------:R-:W2:Y:S01]  /*c8c0*/  POPC R5, UR4 ;  /* 0x0000000400057d09 */ /* 0x000ea20008000000 */
[----:B---3--:R-:W-:-:S13]  /*c8d0*/  ISETP.EQ.U32.AND P0, PT, R4, R7, PT ;  /* 0x000000070400720c */ /* 0x008fda0003f02070 */
[----:B--2---:R-:W2:Y:S01]  /*c8e0*/  @P0 ATOMG.E.ADD.STRONG.GPU PT, R3, desc[UR40][R2.64], R5 ;  /* 0x00000005020309a8 */ /* 0x004ea200081ee1e8 */
[----:B------:R-:W3:Y:S02]  /*c8f0*/  S2R R6, SR_LTMASK ;  /* 0x0000000000067919 */ /* 0x000ee40000003900 */
[----:B---3--:R-:W-:-:S04]  /*c900*/  LOP3.LUT R6, R6, UR4, RZ, 0xc0, !PT ;  /* 0x0000000406067c12 */ /* 0x008fc8000f8ec0ff */
[----:B------:R-:W3:Y:S01]  /*c910*/  POPC R7, R6 ;  /* 0x0000000600077309 */ /* 0x000ee20000000000 */
[----:B--2---:R-:W3:Y:S02]  /*c920*/  SHFL.IDX PT, R4, R3, R4, 0x1f ;  /* 0x00001f0403047589 */ /* 0x004ee400000e0000 */
[----:B---3--:R-:W-:-:S07]  /*c930*/  IADD3 R16, R4, UR37, R7 ;  /* 0x0000002504107c10 */ /* 0x008fce000fffe007 */
.L_x_338:
[----:B------:R-:W-:Y:S05]  /*c940*/  BSYNC B0 ;  /* 0x0000000000007941 */ /* 0x000fea0003800000 */
.L_x_337:
[----:B--2---:R-:W2:Y:S02]  /*c950*/  LDL.LU R2, [R1+0x4] ;  /* 0x0000040001027983 */ /* 0x004ea40000300800 */
[----:B--2---:R-:W-:-:S05]  /*c960*/  LOP3.LUT R2, R2, R0, RZ, 0x3c, !PT ;  /* 0x0000000002027212 */ /* 0x004fca00078e3cff */
[----:B------:R2:W-:Y:S02]  /*c970*/  STL [R1+0x4], R2 ;  /* 0x0000040201007387 */ /* 0x0005e40000100800 */
.L_x_294:
[----:B------:R-:W-:Y:S05]  /*c980*/  BSYNC B6 ;  /* 0x0000000000067941 */ /* 0x000fea0003800000 */
.L_x_292:
[----:B------:R-:W-:-:S03]  /*c990*/  UMOV UR4, 0xffffffff ;  /* 0xffffffff00047882 */ /* 0x000fc60000000000 */
[----:B------:R-:W-:Y:S05]  /*c9a0*/  BRA.DIV UR4, `(.L_x_339) ;  /* 0x0000001204e47947 */ /* 0x000fea000b800000 */
[----:B------:R3:W4:Y:S04]  /*c9b0*/  SHFL.IDX PT, R4, R16, RZ, 0x1f ;  /* 0x00001fff10047589 */ /* 0x00072800000e0000 */
[----:B------:R3:W0:Y:S02]  /*c9c0*/  SHFL.IDX PT, R5, R16, 0x1, 0x1f ;  /* 0x00201f0010057f89 */ /* 0x00062400000e0000 */
.L_x_385:
[----:B0-----:R-:W0:Y:S01]  /*c9d0*/  S2R R0, SR_TID.X ;  /* 0x0000000000007919 */ /* 0x001e220000002100 */
[----:B------:R-:W-:Y:S01]  /*c9e0*/  ULDC UR4, c[0x0][0xc14] ;  /* 0x0003050000047ab9 */ /* 0x000fe20000000800 */
[----:B------:R-:W-:Y:S01]  /*c9f0*/  BSSY B0, `(.L_x_340) ;  /* 0x000000b000007945 */ /* 0x000fe20003800000 */
[----:B------:R-:W-:Y:S01]  /*ca00*/  IMAD.MOV.U32 R3, RZ, RZ, RZ ;  /* 0x000000ffff037224 */ /* 0x000fe200078e00ff */
[----:B0-----:R-:W-:Y:S01]  /*ca10*/  LOP3.LUT R8, R0, 0x1f, RZ, 0xc0, !PT ;  /* 0x0000001f00087812 */ /* 0x001fe200078ec0ff */
[----:B------:R-:W-:-:S03]  /*ca20*/  IMAD.U32 R0, RZ, RZ, UR4 ;  /* 0x00000004ff007e24 */ /* 0x000fc6000f8e00ff */
[C---:B------:R-:W-:Y:S01]  /*ca30*/  ISETP.NE.AND P0, PT, R8.reuse, 0x1f, PT ;  /* 0x0000001f0800780c */ /* 0x040fe20003f05270 */
[----:B------:R-:W-:-:S05]  /*ca40*/  IMAD.IADD R7, R8, 0x1, R19 ;  /* 0x0000000108077824 */ /* 0x000fca00078e0213 */
[----:B------:R-:W-:-:S13]  /*ca50*/  ISETP.GE.OR P0, PT, R7, R0, !P0 ;  /* 0x000000000700720c */ /* 0x000fda0004706670 */
[----:B------:R-:W-:Y:S05]  /*ca60*/  @P0 BRA `(.L_x_341) ;  /* 0x00000000000c0947 */ /* 0x000fea0003800000 */
[----:B--2---:R-:W0:Y:S02]  /*ca70*/  LDC.64 R2, c[0x0][0xc58] ;  /* 0x00031600ff027b82 */ /* 0x004e240000000a00 */
[----:B0-----:R-:W-:-:S06]  /*ca80*/  IMAD.WIDE R2, R7, 0x4, R2 ;  /* 0x0000000407027825 */ /* 0x001fcc00078e0202 */
[----:B------:R0:W5:Y:S02]  /*ca90*/  LDG.E R3, desc[UR40][R2.64] ;  /* 0x0000002802037981 */ /* 0x000164000c1e1900 */
.L_x_341:
[----:B------:R-:W-:Y:S05]  /*caa0*/  BSYNC B0 ;  /* 0x0000000000007941 */ /* 0x000fea0003800000 */
.L_x_340:
[----:B------:R-:W-:-:S03]  /*cab0*/  UMOV UR4, 0xffffffff ;  /* 0xffffffff00047882 */ /* 0x000fc60000000000 */
[----:B------:R-:W-:Y:S05]  /*cac0*/  BRA.DIV UR4, `(.L_x_342) ;  /* 0x0000001204e87947 */ /* 0x000fea000b800000 */
[----:B-----5:R-:W0:Y:S01]  /*cad0*/  SHFL.UP PT, R14, R3, 0x1, RZ ;  /* 0x04200000030e7989 */ /* 0x020e2200000e00ff */
[C---:B------:R-:W-:Y:S02]  /*cae0*/  ISETP.NE.AND P0, PT, R8.reuse, RZ, PT ;  /* 0x000000ff0800720c */ /* 0x040fe40003f05270 */
[----:B------:R-:W-:Y:S02]  /*caf0*/  ISETP.GE.U32.AND P1, PT, R8, 0x2, PT ;  /* 0x000000020800780c */ /* 0x000fe40003f26070 */
[----:B0-----:R-:W-:Y:S02]  /*cb00*/  SEL R14, R14, RZ, P0 ;  /* 0x000000ff0e0e7207 */ /* 0x001fe40000000000 */
[----:B------:R-:W-:-:S03]  /*cb10*/  ISETP.GE.U32.AND P0, PT, R8, 0x4, PT ;  /* 0x000000040800780c */ /* 0x000fc60003f06070 */
[----:B------:R-:W-:-:S05]  /*cb20*/  IMAD.IADD R13, R3, 0x1, R14 ;  /* 0x00000001030d7824 */ /* 0x000fca00078e020e */
[----:B------:R-:W2:Y:S02]  /*cb30*/  SHFL.UP PT, R14, R13, 0x2, RZ ;  /* 0x044000000d0e7989 */ /* 0x000ea400000e00ff */
[----:B--2---:R-:W-:Y:S02]  /*cb40*/  SEL R2, R14, RZ, P1 ;  /* 0x000000ff0e027207 */ /* 0x004fe40000800000 */
        /* <DEDUP_REMOVED lines=12> */
[----:B------:R0:W2:Y:S02]  /*cc10*/  SHFL.IDX PT, R14, R2, 0x1f, 0x1f ;  /* 0x03e01f00020e7f89 */ /* 0x0000a400000e0000 */
.L_x_393:
[----:B------:R-:W-:Y:S02]  /*cc20*/  ULDC UR4, c[0x0][0xc10] ;  /* 0x0003040000047ab9 */ /* 0x000fe40000000800 */
[----:B---3--:R-:W-:-:S04]  /*cc30*/  IMAD.U32 R16, RZ, RZ, UR4 ;  /* 0x00000004ff107e24 */ /* 0x008fc8000f8e00ff */
[----:B--2---:R-:W-:-:S04]  /*cc40*/  IMAD R6, R14, R16, RZ ;  /* 0x000000100e067224 */ /* 0x004fc800078e02ff */
[----:B------:R-:W-:-:S05]  /*cc50*/  IMAD.IADD R5, R5, 0x1, R6 ;  /* 0x0000000105057824 */ /* 0x000fca00078e0206 */
[----:B----4-:R-:W-:-:S13]  /*cc60*/  ISETP.GT.AND P0, PT, R5, R4, PT ;  /* 0x000000040500720c */ /* 0x010fda0003f04270 */
[----:B------:R-:W-:Y:S05]  /*cc70*/  @P0 BRA `(.L_x_343) ;  /* 0x0000000000b40947 */ /* 0x000fea0003800000 */
[----:B------:R-:W2:Y:S02]  /*cc80*/  LDC R0, c[0x0][0xc14] ;  /* 0x00030500ff007b82 */ /* 0x000ea40000000800 */
.L_x_348:
[----:B------:R-:W-:-:S05]  /*cc90*/  VIADD R19, R19, 0x1f ;  /* 0x0000001f13137836 */ /* 0x000fca0000000000 */
[----:B--2---:R-:W-:-:S13]  /*cca0*/  ISETP.GE.AND P0, PT, R19, R0, PT ;  /* 0x000000001300720c */ /* 0x004fda0003f06270 */
[----:B------:R-:W-:Y:S05]  /*ccb0*/  @P0 BRA `(.L_x_344) ;  /* 0x00000004005c0947 */ /* 0x000fea0003800000 */
[----:B0-----:R-:W0:Y:S01]  /*ccc0*/  S2R R2, SR_TID.X ;  /* 0x0000000000027919 */ /* 0x001e220000002100 */
[----:B------:R-:W-:Y:S01]  /*ccd0*/  BSSY B0, `(.L_x_345) ;  /* 0x000000a000007945 */ /* 0x000fe20003800000 */
[----:B------:R-:W-:Y:S01]  /*cce0*/  IMAD.MOV.U32 R3, RZ, RZ, RZ ;  /* 0x000000ffff037224 */ /* 0x000fe200078e00ff */
[----:B0-----:R-:W-:-:S04]  /*ccf0*/  LOP3.LUT R8, R2, 0x1f, RZ, 0xc0, !PT ;  /* 0x0000001f02087812 */ /* 0x001fc800078ec0ff */
[C---:B------:R-:W-:Y:S01]  /*cd00*/  ISETP.NE.AND P1, PT, R8.reuse, 0x1f, PT ;  /* 0x0000001f0800780c */ /* 0x040fe20003f25270 */
[----:B------:R-:W-:-:S05]  /*cd10*/  IMAD.IADD R7, R8, 0x1, R19 ;  /* 0x0000000108077824 */ /* 0x000fca00078e0213 */
[----:B------:R-:W-:-:S13]  /*cd20*/  ISETP.GE.OR P0, PT, R7, R0, !P1 ;  /* 0x000000000700720c */ /* 0x000fda0004f06670 */
[----:B------:R-:W-:Y:S05]  /*cd30*/  @P0 BRA `(.L_x_346) ;  /* 0x00000000000c0947 */ /* 0x000fea0003800000 */
[----:B------:R-:W0:Y:S02]  /*cd40*/  LDC.64 R2, c[0x0][0xc58] ;  /* 0x00031600ff027b82 */ /* 0x000e240000000a00 */
[----:B0-----:R-:W-:-:S06]  /*cd50*/  IMAD.WIDE R2, R7, 0x4, R2 ;  /* 0x0000000407027825 */ /* 0x001fcc00078e0202 */
[----:B------:R0:W5:Y:S02]  /*cd60*/  LDG.E R3, desc[UR40][R2.64] ;  /* 0x0000002802037981 */ /* 0x000164000c1e1900 */
.L_x_346:
[----:B------:R-:W-:Y:S05]  /*cd70*/  BSYNC B0 ;  /* 0x0000000000007941 */ /* 0x000fea0003800000 */
.L_x_345:
[----:B------:R-:W-:-:S03]  /*cd80*/  UMOV UR4, 0xffffffff ;  /* 0xffffffff00047882 */ /* 0x000fc60000000000 */
[----:B------:R-:W-:Y:S05]  /*cd90*/  BRA.DIV UR4, `(.L_x_347) ;  /* 0x0000001604047947 */ /* 0x000fea000b800000 */
[----:B-----5:R-:W2:Y:S01]  /*cda0*/  SHFL.UP PT, R14, R3, 0x1, RZ ;  /* 0x04200000030e7989 */ /* 0x020ea200000e00ff */
[C---:B------:R-:W-:Y:S02]  /*cdb0*/  ISETP.NE.AND P0, PT, R8.reuse, RZ, PT ;  /* 0x000000ff0800720c */ /* 0x040fe40003f05270 */
[----:B------:R-:W-:Y:S02]  /*cdc0*/  ISETP.GE.U32.AND P1, PT, R8, 0x2, PT ;  /* 0x000000020800780c */ /* 0x000fe40003f26070 */
[----:B--2---:R-:W-:Y:S02]  /*cdd0*/  SEL R14, R14, RZ, P0 ;  /* 0x000000ff0e0e7207 */ /* 0x004fe40000000000 */
[----:B------:R-:W-:Y:S02]  /*cde0*/  ISETP.GE.U32.AND P0, PT, R8, 0x4, PT ;  /* 0x000000040800780c */ /* 0x000fe40003f06070 */
[----:B------:R-:W-:-:S05]  /*cdf0*/  IADD3 R13, R3, R14, RZ ;  /* 0x0000000e030d7210 */ /* 0x000fca0007ffe0ff */
        /* <DEDUP_REMOVED lines=15> */
.L_x_401:
[----:B------:R-:W-:Y:S02]  /*cef0*/  ULDC UR4, c[0x0][0xc10] ;  /* 0x0003040000047ab9 */ /* 0x000fe40000000800 */
[----:B------:R-:W-:-:S04]  /*cf00*/  IMAD.U32 R16, RZ, RZ, UR4 ;  /* 0x00000004ff107e24 */ /* 0x000fc8000f8e00ff */
[----:B--2---:R-:W-:-:S04]  /*cf10*/  IMAD R6, R14, R16, RZ ;  /* 0x000000100e067224 */ /* 0x004fc800078e02ff */
[----:B------:R-:W-:-:S05]  /*cf20*/  IMAD.IADD R5, R6, 0x1, R5 ;  /* 0x0000000106057824 */ /* 0x000fca00078e0205 */
[----:B------:R-:W-:-:S13]  /*cf30*/  ISETP.GT.AND P0, PT, R5, R4, PT ;  /* 0x000000040500720c */ /* 0x000fda0003f04270 */
[----:B------:R-:W-:Y:S05]  /*cf40*/  @!P0 BRA `(.L_x_348) ;  /* 0xfffffffc00508947 */ /* 0x000fea000383ffff */
.L_x_343:
[----:B------:R-:W-:Y:S01]  /*cf50*/  IMAD.IADD R6, R5, 0x1, -R6 ;  /* 0x0000000105067824 */ /* 0x000fe200078e0a06 */
[----:B------:R-:W-:-:S03]  /*cf60*/  UMOV UR4, 0xffffffff ;  /* 0xffffffff00047882 */ /* 0x000fc60000000000 */
[----:B------:R-:W-:-:S05]  /*cf70*/  IMAD R5, R2, R16, R6 ;  /* 0x0000001002057224 */ /* 0x000fca00078e0206 */
[----:B------:R-:W-:Y:S01]  /*cf80*/  ISETP.GT.AND P6, PT, R5, R4, PT ;  /* 0x000000040500720c */ /* 0x000fe20003fc4270 */
[----:B------:R-:W-:-:S12]  /*cf90*/  BRA.DIV UR4, `(.L_x_349) ;  /* 0x0000001604547947 */ /* 0x000fd8000b800000 */
[----:B------:R-:W-:-:S04]  /*cfa0*/  VOTE.ANY R7, PT, !P6 ;  /* 0x0000000000077806 */ /* 0x000fc800070e0100 */
[----:B------:R-:W2:Y:S02]  /*cfb0*/  POPC R5, R7 ;  /* 0x0000000700057309 */ /* 0x000ea40000000000 */
[----:B--2---:R2:W3:Y:S02]  /*cfc0*/  SHFL.IDX PT, R17, R3, R5, 0x1f ;  /* 0x00001f0503117589 */ /* 0x0044e400000e0000 */
.L_x_405:
[----:B------:R-:W-:Y:S01]  /*cfd0*/  ISETP.NE.AND P0, PT, R7, RZ, PT ;  /* 0x000000ff0700720c */ /* 0x000fe20003f05270 */
[----:B------:R-:W-:-:S12]  /*cfe0*/  IMAD.MOV.U32 R14, RZ, RZ, RZ ;  /* 0x000000ffff0e7224 */ /* 0x000fd800078e00ff */
[----:B------:R-:W-:Y:S05]  /*cff0*/  @!P0 BRA `(.L_x_350) ;  /* 0x0000000000108947 */ /* 0x000fea0003800000 */
[----:B------:R-:W-:Y:S01]  /*d000*/  UMOV UR4, 0xffffffff ;  /* 0xffffffff00047882 */ /* 0x000fe20000000000 */
[----:B-1----:R-:W-:Y:S02]  /*d010*/  VIADD R12, R5, 0xffffffff ;  /* 0xffffffff050c7836 */ /* 0x002fe40000000000 */
[----:B------:R-:W-:Y:S05]  /*d020*/  BRA.DIV UR4, `(.L_x_351) ;  /* 0x0000001604787947 */ /* 0x000fea000b800000 */
[----:B------:R4:W1:Y:S02]  /*d030*/  SHFL.IDX PT, R14, R2, R12, 0x1f ;  /* 0x00001f0c020e7589 */ /* 0x00086400000e0000 */
.L_x_350:
[----:B---3--:R-:W-:Y:S01]  /*d040*/  IABS R7, R17 ;  /* 0x0000001100077213 */ /* 0x008fe20000000000 */
[----:B-1----:R-:W-:Y:S02]  /*d050*/  IMAD R16, R14, R16, R6 ;  /* 0x000000100e107224 */ /* 0x002fe400078e0206 */
[----:B------:R-:W-:Y:S01]  /*d060*/  IMAD.IADD R19, R5, 0x1, R19 ;  /* 0x0000000105137824 */ /* 0x000fe200078e0213 */
[----:B------:R-:W1:Y:S08]  /*d070*/  I2F.RP R8, R7 ;  /* 0x0000000700087306 */ /* 0x000e700000209400 */
[----:B-1----:R-:W2:Y:S02]  /*d080*/  MUFU.RCP R8, R8 ;  /* 0x0000000800087308 */ /* 0x002ea40000001000 */
[----:B--2---:R-:W-:-:S06]  /*d090*/  VIADD R3, R8, 0xffffffe ;  /* 0x0ffffffe08037836 */ /* 0x004fcc0000000000 */
[----:B------:R-:W0:Y:S02]  /*d0a0*/  F2I.FTZ.U32.TRUNC.NTZ R3, R3 ;  /* 0x0000000300037305 */ /* 0x000e24000021f000 */
[----:B0---4-:R-:W-:-:S04]  /*d0b0*/  IMAD.MOV R2, RZ, RZ, -R3 ;  /* 0x000000ffff027224 */ /* 0x011fc800078e0a03 */
[----:B------:R-:W-:Y:S02]  /*d0c0*/  IMAD R9, R2, R7, RZ ;  /* 0x0000000702097224 */ /* 0x000fe400078e02ff */
[----:B------:R-:W-:-:S04]  /*d0d0*/  IMAD.MOV.U32 R2, RZ, RZ, RZ ;  /* 0x000000ffff027224 */ /* 0x000fc800078e00ff */
[----:B------:R-:W-:-:S04]  /*d0e0*/  IMAD.HI.U32 R6, R3, R9, R2 ;  /* 0x0000000903067227 */ /* 0x000fc800078e0002 */
[----:B------:R-:W-:Y:S01]  /*d0f0*/  IMAD.IADD R2, R4, 0x1, -R16 ;  /* 0x0000000104027824 */ /* 0x000fe200078e0a10 */
[----:B------:R-:W-:-:S04]  /*d100*/  IABS R4, R17 ;  /* 0x0000001100047213 */ /* 0x000fc80000000000 */
[----:B------:R-:W-:Y:S02]  /*d110*/  IABS R3, R2 ;  /* 0x0000000200037213 */ /* 0x000fe40000000000 */
[----:B------:R-:W-:-:S03]  /*d120*/  IADD3 R4, RZ, -R4, RZ ;  /* 0x80000004ff047210 */ /* 0x000fc60007ffe0ff */
[----:B------:R-:W-:-:S04]  /*d130*/  IMAD.HI.U32 R6, R6, R3, RZ ;  /* 0x0000000306067227 */ /* 0x000fc800078e00ff */
[----:B------:R-:W-:Y:S01]  /*d140*/  IMAD R4, R6, R4, R3 ;  /* 0x0000000406047224 */ /* 0x000fe200078e0203 */
[----:B------:R-:W-:-:S04]  /*d150*/  LOP3.LUT R3, R2, R17, RZ, 0x3c, !PT ;  /* 0x0000001102037212 */ /* 0x000fc800078e3cff */
[----:B------:R-:W-:-:S13]  /*d160*/  ISETP.GT.U32.AND P0, PT, R7, R4, PT ;  /* 0x000000040700720c */ /* 0x000fda0003f04070 */
[----:B------:R-:W-:Y:S02]  /*d170*/  @!P0 IMAD.IADD R4, R4, 0x1, -R7 ;  /* 0x0000000104048824 */ /* 0x000fe400078e0a07 */
[----:B------:R-:W-:-:S03]  /*d180*/  @!P0 VIADD R6, R6, 0x1 ;  /* 0x0000000106068836 */ /* 0x000fc60000000000 */
[----:B------:R-:W-:-:S13]  /*d190*/  ISETP.GE.U32.AND P0, PT, R4, R7, PT ;  /* 0x000000070400720c */ /* 0x000fda0003f06070 */
        /* <DEDUP_REMOVED lines=9> */
.L_x_344:
[----:B------:R-:W-:Y:S01]  /*d230*/  UMOV UR4, URZ ;  /* 0x0000003f00047c82 */ /* 0x000fe20008000000 */
[----:B------:R-:W-:Y:S01]  /*d240*/  UMOV UR5, URZ ;  /* 0x0000003f00057c82 */ /* 0x000fe20008000000 */
[----:B------:R-:W-:Y:S01]  /*d250*/  ULDC UR6, c[0x0][0xc14] ;  /* 0x0003050000067ab9 */ /* 0x000fe20000000800 */
[----:B------:R-:W-:Y:S02]  /*d260*/  IMAD.MOV.U32 R16, RZ, RZ, R4 ;  /* 0x000000ffff107224 */ /* 0x000fe400078e0004 */
[----:B------:R-:W-:Y:S02]  /*d270*/  IMAD.U32 R17, RZ, RZ, UR4 ;  /* 0x00000004ff117e24 */ /* 0x000fe4000f8e00ff */
[----:B------:R-:W-:Y:S02]  /*d280*/  IMAD.U32 R18, RZ, RZ, UR5 ;  /* 0x00000005ff127e24 */ /* 0x000fe4000f8e00ff */
[----:B------:R-:W-:-:S07]  /*d290*/  IMAD.U32 R19, RZ, RZ, UR6 ;  /* 0x00000006ff137e24 */ /* 0x000fce000f8e00ff */
.L_x_352:
[----:B0-----:R-:W0:Y:S01]  /*d2a0*/  S2R R2, SR_TID.X ;  /* 0x0000000000027919 */ /* 0x001e220000002100 */
[----:B------:R-:W-:Y:S05]  /*d2b0*/  WARPSYNC.ALL ;  /* 0x0000000000007948 */ /* 0x000fea0003800000 */
[----:B------:R-:W-:Y:S01]  /*d2c0*/  BAR.SYNC.DEFER_BLOCKING 0x4, 0x120 ;  /* 0x0104800000007b1d */ /* 0x000fe20000010000 */
[----:B0-----:R-:W-:-:S04]  /*d2d0*/  LOP3.LUT R2, R2, 0x1f, RZ, 0xc0, !PT ;  /* 0x0000001f02027812 */ /* 0x001fc800078ec0ff */
[----:B------:R-:W-:-:S13]  /*d2e0*/  ISETP.NE.AND P0, PT, R2, RZ, PT ;  /* 0x000000ff0200720c */ /* 0x000fda0003f05270 */
[----:B------:R-:W0:Y:S01]  /*d2f0*/  @!P0 S2R R3, SR_CgaCtaId ;  /* 0x0000000000038919 */ /* 0x000e220000008800 */
[----:B------:R-:W-:-:S04]  /*d300*/  @!P0 MOV R2, 0x400 ;  /* 0x0000040000028802 */ /* 0x000fc80000000f00 */
[----:B0-----:R-:W-:-:S05]  /*d310*/  @!P0 LEA R2, R3, R2, 0x18 ;  /* 0x0000000203028211 */ /* 0x001fca00078ec0ff */
[----:B------:R2:W-:Y:S01]  /*d320*/  @!P0 STS.128 [R2+0x228d0], R16 ;  /* 0x0228d01002008388 */ /* 0x0005e20000000c00 */
[----:B------:R-:W-:Y:S06]  /*d330*/  BAR.ARV 0x5, 0x120 ;  /* 0x0144800000007b1d */ /* 0x000fec0000002000 */
[----:B------:R-:W-:-:S13]  /*d340*/  ISETP.GE.AND P0, PT, R19, R0, PT ;  /* 0x000000001300720c */ /* 0x000fda0003f06270 */
[----:B------:R-:W-:Y:S05]  /*d350*/  @!P0 BRA `(.L_x_353) ;  /* 0xffffffc400e08947 */ /* 0x000fea000383ffff */
.L_x_290:
[----:B0-----:R-:W3:Y:S01]  /*d360*/  LDL.LU R0, [R1+0x24] ;  /* 0x0000240001007983 */ /* 0x001ee20000300800 */
[----:B------:R-:W-:Y:S01]  /*d370*/  BSSY B0, `(.L_x_354) ;  /* 0x000000b000007945 */ /* 0x000fe20003800000 */
[----:B------:R-:W0:Y:S01]  /*d380*/  S2R R5, SR_CgaCtaId ;  /* 0x0000000000057919 */ /* 0x000e220000008800 */
[----:B---3--:R-:W-:-:S05]  /*d390*/  VIADD R0, R0, 0x1 ;  /* 0x0000000100007836 */ /* 0x008fca0000000000 */
[----:B--2---:R-:W-:-:S04]  /*d3a0*/  LEA.HI R2, R0, R0, RZ, 0x1 ;  /* 0x0000000000027211 */ /* 0x004fc800078f08ff */
[----:B------:R-:W-:-:S05]  /*d3b0*/  LOP3.LUT R3, R2, 0xfffffffe, RZ, 0xc0, !PT ;  /* 0xfffffffe02037812 */ /* 0x000fca00078ec0ff */
[----:B------:R-:W-:Y:S01]  /*d3c0*/  IMAD.IADD R3, R0, 0x1, -R3 ;  /* 0x0000000100037824 */ /* 0x000fe200078e0a03 */
[----:B------:R-:W-:-:S04]  /*d3d0*/  MOV R0, 0x400 ;  /* 0x0000040000007802 */ /* 0x000fc80000000f00 */
[----:B0-----:R-:W-:Y:S02]  /*d3e0*/  LEA R0, R5, R0, 0x18 ;  /* 0x0000000005007211 */ /* 0x001fe400078ec0ff */
[----:B------:R-:W-:-:S04]  /*d3f0*/  SHF.L.U32 R3, R3, 0x1f, RZ ;  /* 0x0000001f03037819 */ /* 0x000fc800000006ff */
[----:B------:R-:W0:Y:S02]  /*d400*/  SYNCS.PHASECHK.TRANS64.TRYWAIT P0, [R0+URZ+0x22820], R3 ;  /* 0x02282003000075a7 */ /* 0x000e24000800017f */
[----:B0-----:R-:W-:Y:S05]  /*d410*/  @!P0 BRA `(.L_x_355) ;  /* 0x0000001000a08947 */ /* 0x001fea0003800000 */
.L_x_408:
[----:B------:R-:W-:Y:S05]  /*d420*/  BSYNC B0 ;  /* 0x0000000000007941 */ /* 0x000fea0003800000 */
.L_x_354:
[----:B------:R-:W-:-:S03]  /*d430*/  UMOV UR4, 0xffffffff ;  /* 0xffffffff00047882 */ /* 0x000fc60000000000 */
[----:B------:R-:W-:Y:S05]  /*d440*/  BRA.DIV UR4, `(.L_x_356) ;  /* 0x0000001204a87947 */ /* 0x000fea000b800000 */
[----:B------:R-:W2:Y:S02]  /*d450*/  S2R R2, SR_TID.X ;  /* 0x0000000000027919 */ /* 0x000ea40000002100 */
[----:B--2---:R-:W-:-:S04]  /*d460*/  SHF.R.U32.HI R2, RZ, 0x5, R2 ;  /* 0x00000005ff027819 */ /* 0x004fc80000011602 */
[----:B------:R-:W-:-:S05]  /*d470*/  LOP3.LUT R2, R2, 0x3, RZ, 0xc0, !PT ;  /* 0x0000000302027812 */ /* 0x000fca00078ec0ff */
[----:B------:R2:W3:Y:S02]  /*d480*/  SHFL.IDX PT, R14, R2, RZ, 0x1f ;  /* 0x00001fff020e7589 */ /* 0x0004e400000e0000 */
.L_x_411:
[----:B---3--:R-:W-:Y:S01]  /*d490*/  ISETP.NE.AND P0, PT, R14, RZ, PT ;  /* 0x000000ff0e00720c */ /* 0x008fe20003f05270 */
[----:B------:R-:W-:-:S12]  /*d4a0*/  BSSY B0, `(.L_x_357) ;  /* 0x0000027000007945 */ /* 0x000fd80003800000 */
[----:B------:R-:W-:Y:S05]  /*d4b0*/  @P0 BRA `(.L_x_358) ;  /* 0x0000000000940947 */ /* 0x000fea0003800000 */
[----:B------:R-:W-:-:S03]  /*d4c0*/  UMOV UR4, 0xffffffff ;  /* 0xffffffff00047882 */ /* 0x000fc60000000000 */
[----:B------:R-:W-:Y:S05]  /*d4d0*/  BRA.DIV UR4, `(.L_x_359) ;  /* 0x0000001204b87947 */ /* 0x000fea000b800000 */
[----:B------:R-:W-:-:S13]  /*d4e0*/  ELECT P6, URZ, PT ;  /* 0x00000000003f782f */ /* 0x000fda00038c0000 */
.L_x_414:
[----:B------:R-:W-:Y:S05]  /*d4f0*/  @!P6 BRA `(.L_x_358) ;  /* 0x000000000084e947 */ /* 0x000fea0003800000 */
[----:B------:R-:W-:-:S06]  /*d500*/  ULOP3.LUT UR4, UR36, 0x2, URZ, 0xfc, !UPT ;  /* 0x0000000224047892 */ /* 0x000fcc000f8efc3f */
[----:B--2---:R-:W-:-:S04]  /*d510*/  MOV R2, UR4 ;  /* 0x0000000400027c02 */ /* 0x004fc80008000f00 */
[----:B------:R-:W-:-:S13]  /*d520*/  ISETP.NE.AND P2, PT, R2, 0x3, PT ;  /* 0x000000030200780c */ /* 0x000fda0003f45270 */
[----:B------:R-:W-:Y:S05]  /*d530*/  @!P2 BRA `(.L_x_360) ;  /* 0x000000000004a947 */ /* 0x000fea0003800000 */
[----:B------:R-:W-:Y:S01]  /*d540*/  BPT.TRAP 0x1 ;  /* 0x000000040000795c */ /* 0x000fe20000300000 */
.L_x_360:
[----:B0-----:R-:W2:Y:S04]  /*d550*/  LDL R3, [R1] ;  /* 0x0000000001037983 */ /* 0x001ea80000100800 */
[----:B------:R-:W3:Y:S01]  /*d560*/  LDL.LU R7, [R1+0x4] ;  /* 0x0000040001077983 */ /* 0x000ee20000300800 */
[----:B------:R-:W-:-:S04]  /*d570*/  VIADD R2, R0, 0x22840 ;  /* 0x0002284000027836 */ /* 0x000fc80000000000 */
[C---:B--2---:R-:W-:Y:S02]  /*d580*/  IMAD R6, R3.reuse, 0x8, R2 ;  /* 0x0000000803067824 */ /* 0x044fe400078e0202 */
[----:B------:R-:W-:Y:S01]  /*d590*/  VIADD R3, R3, 0x1 ;  /* 0x0000000103037836 */ /* 0x000fe20000000000 */
[----:B---3--:R-:W-:-:S04]  /*d5a0*/  SHF.L.U32 R5, R7, 0x1f, RZ ;  /* 0x0000001f07057819 */ /* 0x008fc800000006ff */
[C---:B------:R-:W-:Y:S01]  /*d5b0*/  ISETP.NE.AND P1, PT, R3.reuse, 0x2, PT ;  /* 0x000000020300780c */ /* 0x040fe20003f25270 */
[----:B------:R-:W0:Y:S03]  /*d5c0*/  SYNCS.PHASECHK.TRANS64.TRYWAIT P0, [R6+URZ], R5 ;  /* 0x00000005060075a7 */ /* 0x000e26000800017f */
[----:B------:R-:W-:Y:S02]  /*d5d0*/  SEL R4, RZ, 0x1, P1 ;  /* 0x00000001ff047807 */ /* 0x000fe40000800000 */
[----:B------:R-:W-:Y:S02]  /*d5e0*/  SEL R3, R3, RZ, P1 ;  /* 0x000000ff03037207 */ /* 0x000fe40000800000 */
[----:B------:R-:W-:-:S03]  /*d5f0*/  LOP3.LUT R4, R7, R4, RZ, 0x3c, !PT ;  /* 0x0000000407047212 */ /* 0x000fc600078e3cff */
[----:B------:R-:W-:Y:S01]  /*d600*/  IMAD R7, R3, 0x8, R2 ;  /* 0x0000000803077824 */ /* 0x000fe200078e0202 */
[----:B------:R-:W-:Y:S01]  /*d610*/  SHF.L.U32 R2, R4, 0x1f, RZ ;  /* 0x0000001f04027819 */ /* 0x000fe200000006ff */
[----:B0-----:R-:W-:Y:S06]  /*d620*/  @!P0 BRA `(.L_x_361) ;  /* 0x0000001000848947 */ /* 0x001fec0003800000 */
.L_x_415:
[----:B------:R-:W2:Y:S02]  /*d630*/  SYNCS.PHASECHK.TRANS64.TRYWAIT P0, [R7+URZ], R2 ;  /* 0x00000002070075a7 */ /* 0x000ea4000800017f */
[----:B--2---:R-:W-:Y:S05]  /*d640*/  @!P0 BRA `(.L_x_362) ;  /* 0x0000001000908947 */ /* 0x004fea0003800000 */
.L_x_416:
[----:B------:R-:W-:Y:S05]  /*d650*/  @!P2 BRA `(.L_x_363) ;  /* 0x000000000004a947 */ /* 0x000fea0003800000 */
[----:B------:R-:W-:Y:S01]  /*d660*/  BPT.TRAP 0x1 ;  /* 0x000000040000795c */ /* 0x000fe20000300000 */
.L_x_363:
[----:B------:R-:W3:Y:S01]  /*d670*/  LDL.LU R4, [R1] ;  /* 0x0000000001047983 */ /* 0x000ee20000300800 */
[----:B------:R-:W-:-:S04]  /*d680*/  VIADD R0, R0, 0x22860 ;  /* 0x0002286000007836 */ /* 0x000fc80000000000 */
[----:B---3--:R-:W-:-:S04]  /*d690*/  IMAD R4, R4, 0x8, R0 ;  /* 0x0000000804047824 */ /* 0x008fc800078e0200 */
[----:B------:R-:W3:Y:S02]  /*d6a0*/  SYNCS.PHASECHK.TRANS64.TRYWAIT P0, [R4+URZ], R5 ;  /* 0x00000005040075a7 */ /* 0x000ee4000800017f */
[----:B---3--:R-:W-:Y:S05]  /*d6b0*/  @!P0 BRA `(.L_x_364) ;  /* 0x0000001000888947 */ /* 0x008fea0003800000 */
.L_x_417:
[----:B------:R-:W-:-:S07]  /*d6c0*/  IMAD R3, R3, 0x8, R0 ;  /* 0x0000000803037824 */ /* 0x000fce00078e0200 */
.L_x_365:
[----:B----4-:R4:W0:Y:S02]  /*d6d0*/  SYNCS.PHASECHK.TRANS64.TRYWAIT P0, [R3+URZ], R2 ;  /* 0x00000002030075a7 */ /* 0x010824000800017f */
[----:B0-----:R-:W-:Y:S05]  /*d6e0*/  @!P0 NANOSLEEP.SYNCS 0x989680 ;  /* 0x009896800000895d */ /* 0x001fea0003900000 */
[----:B------:R-:W0:Y:S02]  /*d6f0*/  @!P0 SYNCS.PHASECHK.TRANS64 P0, [R3+URZ], R2 ;  /* 0x00000002030085a7 */ /* 0x000e24000800007f */
[----:B0-----:R-:W-:Y:S05]  /*d700*/  @!P0 BRA `(.L_x_365) ;  /* 0xfffffffc00f08947 */ /* 0x001fea000383ffff */
.L_x_358:
[----:B------:R-:W-:Y:S05]  /*d710*/  BSYNC B0 ;  /* 0x0000000000007941 */ /* 0x000fea0003800000 */
.L_x_357:
[----:B------:R-:W-:Y:S05]  /*d720*/  EXIT ;  /* 0x000000000000794d */ /* 0x000fea0003800000 */
.L_x_244:
[----:B0-----:R0:W1:Y:S02]  /*d730*/  SYNCS.PHASECHK.TRANS64.TRYWAIT P0, [R6+URZ+0x22800], R3 ;  /* 0x02280003060075a7 */ /* 0x001064000800017f */
[----:B-1----:R-:W-:Y:S05]  /*d740*/  @!P0 NANOSLEEP.SYNCS 0x989680 ;  /* 0x009896800000895d */ /* 0x002fea0003900000 */
[----:B------:R-:W1:Y:S02]  /*d750*/  @!P0 SYNCS.PHASECHK.TRANS64 P0, [R6+URZ+0x22800], R3 ;  /* 0x02280003060085a7 */ /* 0x000e64000800007f */
[----:B-1----:R-:W-:Y:S05]  /*d760*/  @!P0 BRA `(.L_x_244) ;  /* 0xfffffffc00f08947 */ /* 0x002fea000383ffff */
[----:B------:R-:W-:Y:S05]  /*d770*/  BRA `(.L_x_366) ;  /* 0xffffff4000207947 */ /* 0x000fea000383ffff */
.L_x_248:
[----:B--2---:R2:W3:Y:S02]  /*d780*/  SYNCS.PHASECHK.TRANS64.TRYWAIT P1, [R5+URZ+0x22830], R10 ;  /* 0x0228300a050075a7 */ /* 0x0044e4000802017f */
[----:B---3--:R-:W-:Y:S05]  /*d790*/  @!P1 NANOSLEEP.SYNCS 0x989680 ;  /* 0x009896800000995d */ /* 0x008fea0003900000 */
[----:B------:R-:W3:Y:S02]  /*d7a0*/  @!P1 SYNCS.PHASECHK.TRANS64 P1, [R5+URZ+0x22830], R10 ;  /* 0x0228300a050095a7 */ /* 0x000ee4000802007f */
[----:B---3--:R-:W-:Y:S05]  /*d7b0*/  @!P1 BRA `(.L_x_248) ;  /* 0xfffffffc00f09947 */ /* 0x008fea000383ffff */
[----:B------:R-:W-:Y:S05]  /*d7c0*/  BRA `(.L_x_247) ;  /* 0xffffff40004c7947 */ /* 0x000fea000383ffff */
.L_x_252:
[----:B-1----:R1:W3:Y:S02]  /*d7d0*/  SYNCS.PHASECHK.TRANS64.TRYWAIT P2, [R5+URZ+0x22850], R10 ;  /* 0x0228500a050075a7 */ /* 0x0022e4000804017f */
[----:B---3--:R-:W-:Y:S05]  /*d7e0*/  @!P2 NANOSLEEP.SYNCS 0x989680 ;  /* 0x009896800000a95d */ /* 0x008fea0003900000 */
[----:B------:R-:W3:Y:S02]  /*d7f0*/  @!P2 SYNCS.PHASECHK.TRANS64 P2, [R5+URZ+0x22850], R10 ;  /* 0x0228500a0500a5a7 */ /* 0x000ee4000804007f */
[----:B---3--:R-:W-:Y:S05]  /*d800*/  @!P2 BRA `(.L_x_252) ;  /* 0xfffffffc00f0a947 */ /* 0x008fea000383ffff */
[----:B------:R-:W-:Y:S05]  /*d810*/  BRA `(.L_x_251) ;  /* 0xffffff5c00407947 */ /* 0x000fea000383ffff */
.L_x_257:
[----:B0-----:R-:W-:Y:S02]  /*d820*/  IMAD.U32 R0, RZ, RZ, UR23 ;  /* 0x00000017ff007e24 */ /* 0x001fe4000f8e00ff */
[----:B---3--:R-:W-:-:S04]  /*d830*/  IMAD.U32 R5, RZ, RZ, UR25 ;  /* 0x00000019ff057e24 */ /* 0x008fc8000f8e00ff */
[----:B------:R0:W1:Y:S03]  /*d840*/  SYNCS.PHASECHK.TRANS64.TRYWAIT P3, [R0+URZ+0x22830], R5 ;  /* 0x02283005000075a7 */ /* 0x000066000806017f */
[----:B-1----:R-:W-:Y:S05]  /*d850*/  @!P3 NANOSLEEP.SYNCS 0x989680 ;  /* 0x009896800000b95d */ /* 0x002fea0003900000 */
[----:B------:R-:W1:Y:S02]  /*d860*/  @!P3 SYNCS.PHASECHK.TRANS64 P3, [R0+URZ+0x22830], R5 ;  /* 0x022830050000b5a7 */ /* 0x000e64000806007f */
[----:B-1----:R-:W-:Y:S05]  /*d870*/  @!P3 BRA `(.L_x_257) ;  /* 0xfffffffc00e8b947 */ /* 0x002fea000383ffff */
[----:B------:R-:W-:Y:S05]  /*d880*/  BRA `(.L_x_256) ;  /* 0xffffff60005c7947 */ /* 0x000fea000383ffff */
.L_x_261:
[----:B0-----:R-:W-:-:S04]  /*d890*/  IMAD.U32 R6, RZ, RZ, UR25 ;  /* 0x00000019ff067e24 */ /* 0x001fc8000f8e00ff */
[----:B------:R0:W1:Y:S03]  /*d8a0*/  SYNCS.PHASECHK.TRANS64.TRYWAIT P3, [R199+URZ+0x22850], R6 ;  /* 0x02285006c70075a7 */ /* 0x000066000806017f */
[----:B-1----:R-:W-:Y:S05]  /*d8b0*/  @!P3 NANOSLEEP.SYNCS 0x989680 ;  /* 0x009896800000b95d */ /* 0x002fea0003900000 */
[----:B------:R-:W1:Y:S02]  /*d8c0*/  @!P3 SYNCS.PHASECHK.TRANS64 P3, [R199+URZ+0x22850], R6 ;  /* 0x02285006c700b5a7 */ /* 0x000e64000806007f */
[----:B-1----:R-:W-:Y:S05]  /*d8d0*/  @!P3 BRA `(.L_x_261) ;  /* 0xfffffffc00ecb947 */ /* 0x002fea000383ffff */
[----:B------:R-:W-:Y:S05]  /*d8e0*/  BRA `(.L_x_260) ;  /* 0xffffff7c00f87947 */ /* 0x000fea000383ffff */
.L_x_299:
[----:B------:R-:W0:Y:S01]  /*d8f0*/  S2R R5, SR_TID.X ;  /* 0x0000000000057919 */ /* 0x000e220000002100 */
[----:B------:R-:W-:Y:S01]  /*d900*/  BSSY B0, `(.L_x_367) ;  /* 0x000000a000007945 */ /* 0x000fe20003800000 */
[----:B------:R-:W-:Y:S01]  /*d910*/  IMAD.MOV.U32 R12, RZ, RZ, RZ ;  /* 0x000000ffff0c7224 */ /* 0x000fe200078e00ff */
[----:B------:R-:W-:Y:S01]  /*d920*/  MOV R15, 0xffffffff ;  /* 0xffffffff000f7802 */ /* 0x000fe20000000f00 */
[----:B------:R-:W-:Y:S01]  /*d930*/  IMAD.MOV.U32 R11, RZ, RZ, 0x1f ;  /* 0x0000001fff0b7424 */ /* 0x000fe200078e00ff */
[----:B0-----:R-:W-:-:S04]  /*d940*/  SHF.R.U32.HI R5, RZ, 0x5, R5 ;  /* 0x00000005ff057819 */ /* 0x001fc80000011605 */
[----:B------:R-:W-:-:S05]  /*d950*/  LOP3.LUT R5, R5, 0x3, RZ, 0xc0, !PT ;  /* 0x0000000305057812 */ /* 0x000fca00078ec0ff */
[----:B------:R-:W-:-:S07]  /*d960*/  IMAD.MOV.U32 R13, RZ, RZ, R5 ;  /* 0x000000ffff0d7224 */ /* 0x000fce00078e0005 */
[----:B------:R-:W-:Y:S05]  /*d970*/  WARPSYNC.COLLECTIVE R15, `(.L_x_368) ;  /* 0x000000000f087348 */ /* 0x000fea0003c00000 */
[----:B------:R0:W1:Y:S02]  /*d980*/  SHFL.IDX P6, R14, R13, R12, R11 ;  /* 0x0000000c0d0e7389 */ /* 0x00006400000c000b */
[----:B01----:R-:W-:Y:S01]  /*d990*/  ENDCOLLECTIVE ;  /* 0x000000000000791b */ /* 0x003fe20003800000 */
.L_x_368:
[----:B------:R-:W-:Y:S05]  /*d9a0*/  BSYNC B0 ;  /* 0x0000000000007941 */ /* 0x000fea0003800000 */
.L_x_367:
[----:B------:R-:W-:Y:S05]  /*d9b0*/  BRA `(.L_x_369) ;  /* 0xffffffcc00347947 */ /* 0x000fea000383ffff */
.L_x_300:
[----:B------:R-:W-:Y:S01]  /*d9c0*/  BSSY B0, `(.L_x_370) ;  /* 0x0000006000007945 */ /* 0x000fe20003800000 */
[----:B------:R-:W-:-:S07]  /*d9d0*/  IMAD.MOV.U32 R15, RZ, RZ, -0x1 ;  /* 0xffffffffff0f7424 */ /* 0x000fce00078e00ff */
[----:B------:R-:W-:Y:S05]  /*d9e0*/  WARPSYNC.COLLECTIVE R15, `(.L_x_371) ;  /* 0x000000000f0c7348 */ /* 0x000fea0003c00000 */
[----:B------:R-:W-:Y:S02]  /*d9f0*/  ELECT P6, UR62, PT ;  /* 0x00000000003e782f */ /* 0x000fe400038c0000 */
[----:B------:R-:W-:Y:S01]  /*da00*/  MOV R14, UR62 ;  /* 0x0000003e000e7c02 */ /* 0x000fe20008000f00 */
[----:B------:R-:W-:Y:S10]  /*da10*/  ENDCOLLECTIVE ;  /* 0x000000000000791b */ /* 0x000ff40003800000 */
.L_x_371:
[----:B------:R-:W-:Y:S05]  /*da20*/  BSYNC B0 ;  /* 0x0000000000007941 */ /* 0x000fea0003800000 */
.L_x_370:
[----:B------:R-:W-:Y:S05]  /*da30*/  BRA `(.L_x_372) ;  /* 0xffffffcc002c7947 */ /* 0x000fea000383ffff */
.L_x_303:
[----:B0-----:R0:W1:Y:S02]  /*da40*/  SYNCS.PHASECHK.TRANS64.TRYWAIT P0, [R8+URZ+0x22840], R10 ;  /* 0x0228400a080075a7 */ /* 0x001064000800017f */
[----:B-1----:R-:W-:Y:S05]  /*da50*/  @!P0 NANOSLEEP.SYNCS 0x989680 ;  /* 0x009896800000895d */ /* 0x002fea0003900000 */
[----:B------:R-:W1:Y:S02]  /*da60*/  @!P0 SYNCS.PHASECHK.TRANS64 P0, [R8+URZ+0x22840], R10 ;  /* 0x0228400a080085a7 */ /* 0x000e64000800007f */
[----:B-1----:R-:W-:Y:S05]  /*da70*/  @!P0 BRA `(.L_x_303) ;  /* 0xfffffffc00f08947 */ /* 0x002fea000383ffff */
[----:B------:R-:W-:Y:S05]  /*da80*/  BRA `(.L_x_373) ;  /* 0xffffffcc009c7947 */ /* 0x000fea000383ffff */
.L_x_306:
[----:B0-----:R-:W0:Y:S01]  /*da90*/  S2R R10, SR_CgaCtaId ;  /* 0x00000000000a7919 */ /* 0x001e220000008800 */
[----:B------:R-:W-:-:S04]  /*daa0*/  MOV R8, 0x400 ;  /* 0x0000040000087802 */ /* 0x000fc80000000f00 */
[----:B0-----:R-:W-:-:S04]  /*dab0*/  LEA R8, R10, R8, 0x18 ;  /* 0x000000080a087211 */ /* 0x001fc800078ec0ff */
[----:B------:R0:W1:Y:S03]  /*dac0*/  SYNCS.PHASECHK.TRANS64.TRYWAIT P0, [R8+URZ+0x22820], R6 ;  /* 0x02282006080075a7 */ /* 0x000066000800017f */
[----:B-1----:R-:W-:Y:S05]  /*dad0*/  @!P0 NANOSLEEP.SYNCS 0x989680 ;  /* 0x009896800000895d */ /* 0x002fea0003900000 */
[----:B------:R-:W1:Y:S02]  /*dae0*/  @!P0 SYNCS.PHASECHK.TRANS64 P0, [R8+URZ+0x22820], R6 ;  /* 0x02282006080085a7 */ /* 0x000e64000800007f */
[----:B-1----:R-:W-:Y:S05]  /*daf0*/  @!P0 BRA `(.L_x_306) ;  /* 0xfffffffc00e48947 */ /* 0x002fea000383ffff */
[----:B------:R-:W-:Y:S05]  /*db00*/  BRA `(.L_x_374) ;  /* 0xffffffd0007c7947 */ /* 0x000fea000383ffff */
.L_x_309:
[----:B0-----:R0:W1:Y:S02]  /*db10*/  SYNCS.PHASECHK.TRANS64.TRYWAIT P0, [R8+URZ+0x22860], R6 ;  /* 0x02286006080075a7 */ /* 0x001064000800017f */
[----:B-1----:R-:W-:Y:S05]  /*db20*/  @!P0 NANOSLEEP.SYNCS 0x989680 ;  /* 0x009896800000895d */ /* 0x002fea0003900000 */
[----:B------:R-:W1:Y:S02]  /*db30*/  @!P0 SYNCS.PHASECHK.TRANS64 P0, [R8+URZ+0x22860], R6 ;  /* 0x02286006080085a7 */ /* 0x000e64000800007f */
[----:B-1----:R-:W-:Y:S05]  /*db40*/  @!P0 BRA `(.L_x_309) ;  /* 0xfffffffc00f08947 */ /* 0x002fea000383ffff */
[----:B------:R-:W-:Y:S05]  /*db50*/  BRA `(.L_x_375) ;  /* 0xffffffd000987947 */ /* 0x000fea000383ffff */
.L_x_318:
[----:B-1----:R1:W2:Y:S02]  /*db60*/  SYNCS.PHASECHK.TRANS64.TRYWAIT P0, [R3+URZ+0x22840], R6 ;  /* 0x02284006030075a7 */ /* 0x0022a4000800017f */
[----:B--2---:R-:W-:Y:S05]  /*db70*/  @!P0 NANOSLEEP.SYNCS 0x989680 ;  /* 0x009896800000895d */ /* 0x004fea0003900000 */
[----:B------:R-:W2:Y:S02]  /*db80*/  @!P0 SYNCS.PHASECHK.TRANS64 P0, [R3+URZ+0x22840], R6 ;  /* 0x02284006030085a7 */ /* 0x000ea4000800007f */
[----:B--2---:R-:W-:Y:S05]  /*db90*/  @!P0 BRA `(.L_x_318) ;  /* 0xfffffffc00f08947 */ /* 0x004fea000383ffff */
[----:B------:R-:W-:Y:S05]  /*dba0*/  BRA `(.L_x_376) ;  /* 0xffffffd800207947 */ /* 0x000fea000383ffff */
.L_x_320:
[----:B--2---:R2:W3:Y:S02]  /*dbb0*/  SYNCS.PHASECHK.TRANS64.TRYWAIT P0, [R3+URZ+0x22860], R6 ;  /* 0x02286006030075a7 */ /* 0x0044e4000800017f */
[----:B---3--:R-:W-:Y:S05]  /*dbc0*/  @!P0 NANOSLEEP.SYNCS 0x989680 ;  /* 0x009896800000895d */ /* 0x008fea0003900000 */
[----:B------:R-:W3:Y:S02]  /*dbd0*/  @!P0 SYNCS.PHASECHK.TRANS64 P0, [R3+URZ+0x22860], R6 ;  /* 0x02286006030085a7 */ /* 0x000ee4000800007f */
[----:B---3--:R-:W-:Y:S05]  /*dbe0*/  @!P0 BRA `(.L_x_320) ;  /* 0xfffffffc00f08947 */ /* 0x008fea000383ffff */
[----:B------:R-:W-:Y:S05]  /*dbf0*/  BRA `(.L_x_377) ;  /* 0xffffffd800907947 */ /* 0x000fea000383ffff */
.L_x_325:
[----:B--2---:R2:W3:Y:S02]  /*dc00*/  SYNCS.PHASECHK.TRANS64.TRYWAIT P0, [R2+URZ+0x22840], R3 ;  /* 0x02284003020075a7 */ /* 0x0044e4000800017f */
[----:B---3--:R-:W-:Y:S05]  /*dc10*/  @!P0 NANOSLEEP.SYNCS 0x989680 ;  /* 0x009896800000895d */ /* 0x008fea0003900000 */
[----:B------:R-:W3:Y:S02]  /*dc20*/  @!P0 SYNCS.PHASECHK.TRANS64 P0, [R2+URZ+0x22840], R3 ;  /* 0x02284003020085a7 */ /* 0x000ee4000800007f */
[----:B---3--:R-:W-:Y:S05]  /*dc30*/  @!P0 BRA `(.L_x_325) ;  /* 0xfffffffc00f08947 */ /* 0x008fea000383ffff */
[----:B------:R-:W-:Y:S05]  /*dc40*/  BRA `(.L_x_378) ;  /* 0xffffffdc00dc7947 */ /* 0x000fea000383ffff */
.L_x_327:
[----:B-1----:R1:W3:Y:S02]  /*dc50*/  SYNCS.PHASECHK.TRANS64.TRYWAIT P1, [R2+URZ+0x22860], R3 ;  /* 0x02286003020075a7 */ /* 0x0022e4000802017f */
[----:B---3--:R-:W-:Y:S05]  /*dc60*/  @!P1 NANOSLEEP.SYNCS 0x989680 ;  /* 0x009896800000995d */ /* 0x008fea0003900000 */
[----:B------:R-:W3:Y:S02]  /*dc70*/  @!P1 SYNCS.PHASECHK.TRANS64 P1, [R2+URZ+0x22860], R3 ;  /* 0x02286003020095a7 */ /* 0x000ee4000802007f */
[----:B---3--:R-:W-:Y:S05]  /*dc80*/  @!P1 BRA `(.L_x_327) ;  /* 0xfffffffc00f09947 */ /* 0x008fea000383ffff */
[----:B------:R-:W-:Y:S05]  /*dc90*/  BRA `(.L_x_379) ;  /* 0xffffffe000487947 */ /* 0x000fea000383ffff */
.L_x_332:
[----:B---3--:R3:W4:Y:S02]  /*dca0*/  SYNCS.PHASECHK.TRANS64.TRYWAIT P0, [R2+URZ+0x22840], R3 ;  /* 0x02284003020075a7 */ /* 0x008724000800017f */
[----:B----4-:R-:W-:Y:S05]  /*dcb0*/  @!P0 NANOSLEEP.SYNCS 0x989680 ;  /* 0x009896800000895d */ /* 0x010fea0003900000 */
[----:B------:R-:W4:Y:S02]  /*dcc0*/  @!P0 SYNCS.PHASECHK.TRANS64 P0, [R2+URZ+0x22840], R3 ;  /* 0x02284003020085a7 */ /* 0x000f24000800007f */
[----:B----4-:R-:W-:Y:S05]  /*dcd0*/  @!P0 BRA `(.L_x_332) ;  /* 0xfffffffc00f08947 */ /* 0x010fea000383ffff */
[----:B------:R-:W-:Y:S05]  /*dce0*/  BRA `(.L_x_380) ;  /* 0xffffffe400747947 */ /* 0x000fea000383ffff */
.L_x_334:
[----:B-1----:R1:W2:Y:S02]  /*dcf0*/  SYNCS.PHASECHK.TRANS64.TRYWAIT P1, [R2+URZ+0x22860], R3 ;  /* 0x02286003020075a7 */ /* 0x0022a4000802017f */
[----:B--2---:R-:W-:Y:S05]  /*dd00*/  @!P1 NANOSLEEP.SYNCS 0x989680 ;  /* 0x009896800000995d */ /* 0x004fea0003900000 */
[----:B------:R-:W2:Y:S02]  /*dd10*/  @!P1 SYNCS.PHASECHK.TRANS64 P1, [R2+URZ+0x22860], R3 ;  /* 0x02286003020095a7 */ /* 0x000ea4000802007f */
[----:B--2---:R-:W-:Y:S05]  /*dd20*/  @!P1 BRA `(.L_x_334) ;  /* 0xfffffffc00f09947 */ /* 0x004fea000383ffff */
[----:B------:R-:W-:Y:S05]  /*dd30*/  BRA `(.L_x_381) ;  /* 0xffffffe400e47947 */ /* 0x000fea000383ffff */
.L_x_339:
[----:B------:R-:W-:Y:S01]  /*dd40*/  BSSY B0, `(.L_x_382) ;  /* 0x0000008000007945 */ /* 0x000fe20003800000 */
[----:B------:R-:W-:Y:S02]  /*dd50*/  IMAD.MOV.U32 R13, RZ, RZ, R16 ;  /* 0x000000ffff0d7224 */ /* 0x000fe400078e0010 */
[----:B-1----:R-:W-:Y:S02]  /*dd60*/  IMAD.MOV.U32 R12, RZ, RZ, RZ ;  /* 0x000000ffff0c7224 */ /* 0x002fe400078e00ff */
[----:B------:R-:W-:Y:S02]  /*dd70*/  IMAD.MOV.U32 R11, RZ, RZ, 0x1f ;  /* 0x0000001fff0b7424 */ /* 0x000fe400078e00ff */
[----:B0-----:R-:W-:-:S07]  /*dd80*/  IMAD.MOV.U32 R15, RZ, RZ, -0x1 ;  /* 0xffffffffff0f7424 */ /* 0x001fce00078e00ff */
[----:B--2---:R-:W-:Y:S05]  /*dd90*/  WARPSYNC.COLLECTIVE R15, `(.L_x_383) ;  /* 0x000000000f087348 */ /* 0x004fea0003c00000 */
[----:B------:R0:W1:Y:S02]  /*dda0*/  SHFL.IDX P6, R14, R13, R12, R11 ;  /* 0x0000000c0d0e7389 */ /* 0x00006400000c000b */
[----:B012---:R-:W-:Y:S01]  /*ddb0*/  ENDCOLLECTIVE ;  /* 0x000000000000791b */ /* 0x007fe20003800000 */
.L_x_383:
[----:B------:R-:W-:Y:S05]  /*ddc0*/  BSYNC B0 ;  /* 0x0000000000007941 */ /* 0x000fea0003800000 */
.L_x_382:
[----:B------:R-:W-:Y:S02]  /*ddd0*/  IMAD.MOV.U32 R13, RZ, RZ, R16 ;  /* 0x000000ffff0d7224 */ /* 0x000fe400078e0010 */
[----:B------:R-:W-:Y:S02]  /*dde0*/  IMAD.MOV.U32 R12, RZ, RZ, 0x1 ;  /* 0x00000001ff0c7424 */ /* 0x000fe400078e00ff */
[----:B------:R-:W-:Y:S02]  /*ddf0*/  IMAD.MOV.U32 R11, RZ, RZ, 0x1f ;  /* 0x0000001fff0b7424 */ /* 0x000fe400078e00ff */
[----:B------:R-:W-:Y:S02]  /*de00*/  IMAD.MOV.U32 R15, RZ, RZ, -0x1 ;  /* 0xffffffffff0f7424 */ /* 0x000fe400078e00ff */
[----:B------:R-:W-:-:S07]  /*de10*/  IMAD.MOV.U32 R4, RZ, RZ, R14 ;  /* 0x000000ffff047224 */ /* 0x000fce00078e000e */
[----:B------:R-:W-:Y:S05]  /*de20*/  WARPSYNC.COLLECTIVE R15, `(.L_x_384) ;  /* 0x000000000f087348 */ /* 0x000fea0003c00000 */
[----:B------:R0:W1:Y:S02]  /*de30*/  SHFL.IDX P6, R14, R13, R12, R11 ;  /* 0x0000000c0d0e7389 */ /* 0x00006400000c000b */
[----:B01----:R-:W-:Y:S01]  /*de40*/  ENDCOLLECTIVE ;  /* 0x000000000000791b */ /* 0x003fe20003800000 */
.L_x_384:
[----:B------:R-:W-:Y:S01]  /*de50*/  IMAD.MOV.U32 R5, RZ, RZ, R14 ;  /* 0x000000ffff057224 */ /* 0x000fe200078e000e */
[----:B------:R-:W-:Y:S06]  /*de60*/  BRA `(.L_x_385) ;  /* 0xffffffe800d87947 */ /* 0x000fec000383ffff */
.L_x_342:
[----:B------:R-:W-:Y:S01]  /*de70*/  BSSY B0, `(.L_x_386) ;  /* 0x0000008000007945 */ /* 0x000fe20003800000 */
[----:B-----5:R-:W-:Y:S01]  /*de80*/  IMAD.MOV.U32 R13, RZ, RZ, R3 ;  /* 0x000000ffff0d7224 */ /* 0x020fe200078e0003 */
[----:B-1----:R-:W-:Y:S01]  /*de90*/  MOV R11, RZ ;  /* 0x000000ff000b7202 */ /* 0x002fe20000000f00 */
[----:B------:R-:W-:Y:S02]  /*dea0*/  IMAD.MOV.U32 R12, RZ, RZ, 0x1 ;  /* 0x00000001ff0c7424 */ /* 0x000fe400078e00ff */
[----:B------:R-:W-:-:S07]  /*deb0*/  IMAD.MOV.U32 R15, RZ, RZ, -0x1 ;  /* 0xffffffffff0f7424 */ /* 0x000fce00078e00ff */
[----:B0-234-:R-:W-:Y:S05]  /*dec0*/  WARPSYNC.COLLECTIVE R15, `(.L_x_387) ;  /* 0x000000000f087348 */ /* 0x01dfea0003c00000 */
[----:B------:R1:W0:Y:S02]  /*ded0*/  SHFL.UP P6, R14, R13, R12, R11 ;  /* 0x0400000c0d0e7389 */ /* 0x00022400000c000b */
[----:B01234-:R-:W-:Y:S01]  /*dee0*/  ENDCOLLECTIVE ;  /* 0x000000000000791b */ /* 0x01ffe20003800000 */
.L_x_387:
[----:B------:R-:W-:Y:S05]  /*def0*/  BSYNC B0 ;  /* 0x0000000000007941 */ /* 0x000fea0003800000 */
.L_x_386:
[----:B------:R-:W-:Y:S01]  /*df00*/  ISETP.NE.AND P0, PT, R8, RZ, PT ;  /* 0x000000ff0800720c */ /* 0x000fe20003f05270 */
[----:B------:R-:W-:Y:S02]  /*df10*/  IMAD.MOV.U32 R12, RZ, RZ, 0x2 ;  /* 0x00000002ff0c7424 */ /* 0x000fe400078e00ff */
[----:B------:R-:W-:Y:S01]  /*df20*/  IMAD.MOV.U32 R11, RZ, RZ, RZ ;  /* 0x000000ffff0b7224 */ /* 0x000fe200078e00ff */
[----:B------:R-:W-:Y:S01]  /*df30*/  SEL R14, R14, RZ, P0 ;  /* 0x000000ff0e0e7207 */ /* 0x000fe20000000000 */
[----:B------:R-:W-:Y:S01]  /*df40*/  IMAD.MOV.U32 R15, RZ, RZ, -0x1 ;  /* 0xffffffffff0f7424 */ /* 0x000fe200078e00ff */
[----:B------:R-:W-:-:S03]  /*df50*/  ISETP.GE.U32.AND P0, PT, R8, 0x2, PT ;  /* 0x000000020800780c */ /* 0x000fc60003f06070 */
[----:B------:R-:W-:-:S10]  /*df60*/  IMAD.IADD R13, R3, 0x1, R14 ;  /* 0x00000001030d7824 */ /* 0x000fd400078e020e */
[----:B------:R-:W-:Y:S05]  /*df70*/  WARPSYNC.COLLECTIVE R15, `(.L_x_388) ;  /* 0x000000000f087348 */ /* 0x000fea0003c00000 */
[----:B------:R0:W1:Y:S02]  /*df80*/  SHFL.UP P6, R14, R13, R12, R11 ;  /* 0x0400000c0d0e7389 */ /* 0x00006400000c000b */
[----:B01----:R-:W-:Y:S01]  /*df90*/  ENDCOLLECTIVE ;  /* 0x000000000000791b */ /* 0x003fe20003800000 */
.L_x_388:
[----:B------:R-:W-:Y:S01]  /*dfa0*/  IMAD.MOV.U32 R12, RZ, RZ, 0x4 ;  /* 0x00000004ff0c7424 */ /* 0x000fe200078e00ff */
[----:B------:R-:W-:Y:S02]  /*dfb0*/  SEL R2, R14, RZ, P0 ;  /* 0x000000ff0e027207 */ /* 0x000fe40000000000 */
[----:B------:R-:W-:-:S03]  /*dfc0*/  ISETP.GE.U32.AND P0, PT, R8, 0x4, PT ;  /* 0x000000040800780c */ /* 0x000fc60003f06070 */
[----:B------:R-:W-:-:S04]  /*dfd0*/  IMAD.IADD R2, R13, 0x1, R2 ;  /* 0x000000010d027824 */ /* 0x000fc800078e0202 */
[----:B------:R-:W-:-:S07]  /*dfe0*/  IMAD.MOV.U32 R13, RZ, RZ, R2 ;  /* 0x000000ffff0d7224 */ /* 0x000fce00078e0002 */
[----:B------:R-:W-:Y:S05]  /*dff0*/  WARPSYNC.COLLECTIVE R15, `(.L_x_389) ;  /* 0x000000000f087348 */ /* 0x000fea0003c00000 */
[----:B------:R0:W1:Y:S02]  /*e000*/  SHFL.UP P6, R14, R13, R12, R11 ;  /* 0x0400000c0d0e7389 */ /* 0x00006400000c000b */
[----:B01----:R-:W-:Y:S01]  /*e010*/  ENDCOLLECTIVE ;  /* 0x000000000000791b */ /* 0x003fe20003800000 */
.L_x_389:
        /* <DEDUP_REMOVED lines=8> */
.L_x_390:
[----:B------:R-:W-:Y:S02]  /*e0a0*/  MOV R12, 0x10 ;  /* 0x00000010000c7802 */ /* 0x000fe40000000f00 */
[----:B------:R-:W-:Y:S02]  /*e0b0*/  SEL R7, R14, RZ, P0 ;  /* 0x000000ff0e077207 */ /* 0x000fe40000000000 */
[----:B------:R-:W-:-:S03]  /*e0c0*/  ISETP.GE.U32.AND P0, PT, R8, 0x10, PT ;  /* 0x000000100800780c */ /* 0x000fc60003f06070 */
[----:B------:R-:W-:-:S04]  /*e0d0*/  IMAD.IADD R7, R6, 0x1, R7 ;  /* 0x0000000106077824 */ /* 0x000fc800078e0207 */
[----:B------:R-:W-:-:S07]  /*e0e0*/  IMAD.MOV.U32 R13, RZ, RZ, R7 ;  /* 0x000000ffff0d7224 */ /* 0x000fce00078e0007 */
[----:B------:R-:W-:Y:S05]  /*e0f0*/  WARPSYNC.COLLECTIVE R15, `(.L_x_391) ;  /* 0x000000000f087348 */ /* 0x000fea0003c00000 */
[----:B------:R0:W1:Y:S02]  /*e100*/  SHFL.UP P6, R14, R13, R12, R11 ;  /* 0x0400000c0d0e7389 */ /* 0x00006400000c000b */
[----:B01----:R-:W-:Y:S01]  /*e110*/  ENDCOLLECTIVE ;  /* 0x000000000000791b */ /* 0x003fe20003800000 */
.L_x_391:
[----:B------:R-:W-:Y:S02]  /*e120*/  IMAD.MOV.U32 R12, RZ, RZ, 0x1f ;  /* 0x0000001fff0c7424 */ /* 0x000fe400078e00ff */
[----:B------:R-:W-:Y:S01]  /*e130*/  IMAD.MOV.U32 R11, RZ, RZ, 0x1f ;  /* 0x0000001fff0b7424 */ /* 0x000fe200078e00ff */
[----:B------:R-:W-:-:S05]  /*e140*/  SEL R2, R14, RZ, P0 ;  /* 0x000000ff0e027207 */ /* 0x000fca0000000000 */
[----:B------:R-:W-:-:S04]  /*e150*/  IMAD.IADD R2, R7, 0x1, R2 ;  /* 0x0000000107027824 */ /* 0x000fc800078e0202 */
[----:B------:R-:W-:-:S07]  /*e160*/  IMAD.MOV.U32 R13, RZ, RZ, R2 ;  /* 0x000000ffff0d7224 */ /* 0x000fce00078e0002 */
[----:B------:R-:W-:Y:S05]  /*e170*/  WARPSYNC.COLLECTIVE R15, `(.L_x_392) ;  /* 0x000000000f087348 */ /* 0x000fea0003c00000 */
[----:B------:R0:W1:Y:S02]  /*e180*/  SHFL.IDX P6, R14, R13, R12, R11 ;  /* 0x0000000c0d0e7389 */ /* 0x00006400000c000b */
[----:B01----:R-:W-:Y:S01]  /*e190*/  ENDCOLLECTIVE ;  /* 0x000000000000791b */ /* 0x003fe20003800000 */
.L_x_392:
[----:B------:R-:W-:Y:S05]  /*e1a0*/  BRA `(.L_x_393) ;  /* 0xffffffe8009c7947 */ /* 0x000fea000383ffff */
.L_x_347:
[----:B------:R-:W-:Y:S01]  /*e1b0*/  BSSY B0, `(.L_x_394) ;  /* 0x0000008000007945 */ /* 0x000fe20003800000 */
[----:B-----5:R-:W-:Y:S02]  /*e1c0*/  IMAD.MOV.U32 R13, RZ, RZ, R3 ;  /* 0x000000ffff0d7224 */ /* 0x020fe400078e0003 */
[----:B-1----:R-:W-:Y:S02]  /*e1d0*/  IMAD.MOV.U32 R12, RZ, RZ, 0x1 ;  /* 0x00000001ff0c7424 */ /* 0x002fe400078e00ff */
[----:B------:R-:W-:Y:S02]  /*e1e0*/  IMAD.MOV.U32 R11, RZ, RZ, RZ ;  /* 0x000000ffff0b7224 */ /* 0x000fe400078e00ff */
[----:B------:R-:W-:-:S07]  /*e1f0*/  IMAD.MOV.U32 R15, RZ, RZ, -0x1 ;  /* 0xffffffffff0f7424 */ /* 0x000fce00078e00ff */
[----:B0-----:R-:W-:Y:S05]  /*e200*/  WARPSYNC.COLLECTIVE R15, `(.L_x_395) ;  /* 0x000000000f087348 */ /* 0x001fea0003c00000 */
[----:B------:R1:W2:Y:S02]  /*e210*/  SHFL.UP P6, R14, R13, R12, R11 ;  /* 0x0400000c0d0e7389 */ /* 0x0002a400000c000b */
[----:B012---:R-:W-:Y:S01]  /*e220*/  ENDCOLLECTIVE ;  /* 0x000000000000791b */ /* 0x007fe20003800000 */
.L_x_395:
[----:B------:R-:W-:Y:S05]  /*e230*/  BSYNC B0 ;  /* 0x0000000000007941 */ /* 0x000fea0003800000 */
.L_x_394:
        /* <DEDUP_REMOVED lines=10> */
.L_x_396:
[----:B------:R-:W-:Y:S01]  /*e2e0*/  IMAD.MOV.U32 R12, RZ, RZ, 0x4 ;  /* 0x00000004ff0c7424 */ /* 0x000fe200078e00ff */
[----:B------:R-:W-:Y:S02]  /*e2f0*/  SEL R2, R14, RZ, P0 ;  /* 0x000000ff0e027207 */ /* 0x000fe40000000000 */
[----:B------:R-:W-:-:S03]  /*e300*/  ISETP.GE.U32.AND P0, PT, R8, 0x4, PT ;  /* 0x000000040800780c */ /* 0x000fc60003f06070 */
[----:B------:R-:W-:-:S05]  /*e310*/  IMAD.IADD R2, R13, 0x1, R2 ;  /* 0x000000010d027824 */ /* 0x000fca00078e0202 */
[----:B------:R-:W-:-:S07]  /*e320*/  MOV R13, R2 ;  /* 0x00000002000d7202 */ /* 0x000fce0000000f00 */
[----:B------:R-:W-:Y:S05]  /*e330*/  WARPSYNC.COLLECTIVE R15, `(.L_x_397) ;  /* 0x000000000f087348 */ /* 0x000fea0003c00000 */
[----:B------:R0:W1:Y:S02]  /*e340*/  SHFL.UP P6, R14, R13, R12, R11 ;  /* 0x0400000c0d0e7389 */ /* 0x00006400000c000b */
[----:B01----:R-:W-:Y:S01]  /*e350*/  ENDCOLLECTIVE ;  /* 0x000000000000791b */ /* 0x003fe20003800000 */
.L_x_397:
        /* <DEDUP_REMOVED lines=8> */
.L_x_398:
        /* <DEDUP_REMOVED lines=8> */
.L_x_399:
        /* <DEDUP_REMOVED lines=8> */
.L_x_400:
[----:B------:R-:W-:Y:S05]  /*e4e0*/  BRA `(.L_x_401) ;  /* 0xffffffe800807947 */ /* 0x000fea000383ffff */
.L_x_349:
[----:B------:R-:W-:Y:S01]  /*e4f0*/  BSSY B0, `(.L_x_402) ;  /* 0x0000006000007945 */ /* 0x000fe20003800000 */
[----:B------:R-:W-:Y:S01]  /*e500*/  PLOP3.LUT P6, PT, P6, PT, PT, 0x8, 0x0 ;  /* 0x000000000000781c */ /* 0x000fe200037ce170 */
[----:B------:R-:W-:-:S12]  /*e510*/  IMAD.MOV.U32 R15, RZ, RZ, -0x1 ;  /* 0xffffffffff0f7424 */ /* 0x000fd800078e00ff */
[----:B01----:R-:W-:Y:S05]  /*e520*/  WARPSYNC.COLLECTIVE R15, `(.L_x_403) ;  /* 0x000000000f087348 */ /* 0x003fea0003c00000 */
[----:B------:R-:W-:Y:S01]  /*e530*/  VOTE.ANY R14, PT, P6 ;  /* 0x00000000000e7806 */ /* 0x000fe200030e0100 */
[----:B01----:R-:W-:Y:S06]  /*e540*/  ENDCOLLECTIVE ;  /* 0x000000000000791b */ /* 0x003fec0003800000 */
.L_x_403:
[----:B------:R-:W-:Y:S05]  /*e550*/  BSYNC B0 ;  /* 0x0000000000007941 */ /* 0x000fea0003800000 */
.L_x_402:
[----:B------:R-:W-:Y:S01]  /*e560*/  IMAD.MOV.U32 R7, RZ, RZ, R14 ;  /* 0x000000ffff077224 */ /* 0x000fe200078e000e */
[----:B------:R-:W-:Y:S01]  /*e570*/  MOV R13, R3 ;  /* 0x00000003000d7202 */ /* 0x000fe20000000f00 */
[----:B------:R-:W-:Y:S02]  /*e580*/  IMAD.MOV.U32 R11, RZ, RZ, 0x1f ;  /* 0x0000001fff0b7424 */ /* 0x000fe400078e00ff */
[----:B------:R-:W0:Y:S01]  /*e590*/  POPC R5, R7 ;  /* 0x0000000700057309 */ /* 0x000e220000000000 */
[----:B------:R-:W-:Y:S02]  /*e5a0*/  IMAD.MOV.U32 R15, RZ, RZ, -0x1 ;  /* 0xffffffffff0f7424 */ /* 0x000fe400078e00ff */
[----:B0-----:R-:W-:-:S07]  /*e5b0*/  IMAD.MOV.U32 R12, RZ, RZ, R5 ;  /* 0x000000ffff0c7224 */ /* 0x001fce00078e0005 */
[----:B------:R-:W-:Y:S05]  /*e5c0*/  WARPSYNC.COLLECTIVE R15, `(.L_x_404) ;  /* 0x000000000f087348 */ /* 0x000fea0003c00000 */
[----:B------:R0:W1:Y:S02]  /*e5d0*/  SHFL.IDX P6, R14, R13, R12, R11 ;  /* 0x0000000c0d0e7389 */ /* 0x00006400000c000b */
[----:B01----:R-:W-:Y:S01]  /*e5e0*/  ENDCOLLECTIVE ;  /* 0x000000000000791b */ /* 0x003fe20003800000 */
.L_x_404:
[----:B------:R-:W-:Y:S01]  /*e5f0*/  IMAD.MOV.U32 R17, RZ, RZ, R14 ;  /* 0x000000ffff117224 */ /* 0x000fe200078e000e */
[----:B------:R-:W-:Y:S06]  /*e600*/  BRA `(.L_x_405) ;  /* 0xffffffe800707947 */ /* 0x000fec000383ffff */
.L_x_351:
[----:B------:R-:W-:Y:S01]  /*e610*/  BSSY B0, `(.L_x_406) ;  /* 0x0000007000007945 */ /* 0x000fe20003800000 */
[----:B------:R-:W-:Y:S02]  /*e620*/  IMAD.MOV.U32 R13, RZ, RZ, R2 ;  /* 0x000000ffff0d7224 */ /* 0x000fe400078e0002 */
[----:B------:R-:W-:Y:S02]  /*e630*/  IMAD.MOV.U32 R11, RZ, RZ, 0x1f ;  /* 0x0000001fff0b7424 */ /* 0x000fe400078e00ff */
[----:B------:R-:W-:-:S07]  /*e640*/  IMAD.MOV.U32 R15, RZ, RZ, -0x1 ;  /* 0xffffffffff0f7424 */ /* 0x000fce00078e00ff */
[----:B0-23--:R-:W-:Y:S05]  /*e650*/  WARPSYNC.COLLECTIVE R15, `(.L_x_407) ;  /* 0x000000000f087348 */ /* 0x00dfea0003c00000 */
[----:B------:R1:W4:Y:S02]  /*e660*/  SHFL.IDX P6, R14, R13, R12, R11 ;  /* 0x0000000c0d0e7389 */ /* 0x00032400000c000b */
[----:B01234-:R-:W-:Y:S01]  /*e670*/  ENDCOLLECTIVE ;  /* 0x000000000000791b */ /* 0x01ffe20003800000 */
.L_x_407:
[----:B------:R-:W-:Y:S05]  /*e680*/  BSYNC B0 ;  /* 0x0000000000007941 */ /* 0x000fea0003800000 */
.L_x_406:
[----:B------:R-:W-:Y:S05]  /*e690*/  BRA `(.L_x_350) ;  /* 0xffffffe800687947 */ /* 0x000fea000383ffff */
.L_x_355:
[----:B0-----:R0:W2:Y:S02]  /*e6a0*/  SYNCS.PHASECHK.TRANS64.TRYWAIT P0, [R0+URZ+0x22820], R3 ;  /* 0x02282003000075a7 */ /* 0x0010a4000800017f */
[----:B--2---:R-:W-:Y:S05]  /*e6b0*/  @!P0 NANOSLEEP.SYNCS 0x989680 ;  /* 0x009896800000895d */ /* 0x004fea0003900000 */
[----:B------:R-:W2:Y:S02]  /*e6c0*/  @!P0 SYNCS.PHASECHK.TRANS64 P0, [R0+URZ+0x22820], R3 ;  /* 0x02282003000085a7 */ /* 0x000ea4000800007f */
[----:B--2---:R-:W-:Y:S05]  /*e6d0*/  @!P0 BRA `(.L_x_355) ;  /* 0xfffffffc00f08947 */ /* 0x004fea000383ffff */
[----:B------:R-:W-:Y:S05]  /*e6e0*/  BRA `(.L_x_408) ;  /* 0xffffffec004c7947 */ /* 0x000fea000383ffff */
.L_x_356:
[----:B------:R-:W2:Y:S01]  /*e6f0*/  S2R R2, SR_TID.X ;  /* 0x0000000000027919 */ /* 0x000ea20000002100 */
[----:B------:R-:W-:Y:S01]  /*e700*/  BSSY B0, `(.L_x_409) ;  /* 0x000000a000007945 */ /* 0x000fe20003800000 */
[----:B-1----:R-:W-:Y:S02]  /*e710*/  IMAD.MOV.U32 R12, RZ, RZ, RZ ;  /* 0x000000ffff0c7224 */ /* 0x002fe400078e00ff */
[----:B------:R-:W-:Y:S02]  /*e720*/  IMAD.MOV.U32 R11, RZ, RZ, 0x1f ;  /* 0x0000001fff0b7424 */ /* 0x000fe400078e00ff */
[----:B------:R-:W-:Y:S01]  /*e730*/  IMAD.MOV.U32 R15, RZ, RZ, -0x1 ;  /* 0xffffffffff0f7424 */ /* 0x000fe200078e00ff */
[----:B--2---:R-:W-:-:S04]  /*e740*/  SHF.R.U32.HI R2, RZ, 0x5, R2 ;  /* 0x00000005ff027819 */ /* 0x004fc80000011602 */
[----:B------:R-:W-:-:S05]  /*e750*/  LOP3.LUT R2, R2, 0x3, RZ, 0xc0, !PT ;  /* 0x0000000302027812 */ /* 0x000fca00078ec0ff */
[----:B------:R-:W-:-:S07]  /*e760*/  IMAD.MOV.U32 R13, RZ, RZ, R2 ;  /* 0x000000ffff0d7224 */ /* 0x000fce00078e0002 */
[----:B0-----:R-:W-:Y:S05]  /*e770*/  WARPSYNC.COLLECTIVE R15, `(.L_x_410) ;  /* 0x000000000f087348 */ /* 0x001fea0003c00000 */
[----:B------:R1:W2:Y:S02]  /*e780*/  SHFL.IDX P6, R14, R13, R12, R11 ;  /* 0x0000000c0d0e7389 */ /* 0x0002a400000c000b */
[----:B012---:R-:W-:Y:S01]  /*e790*/  ENDCOLLECTIVE ;  /* 0x000000000000791b */ /* 0x007fe20003800000 */
.L_x_410:
[----:B------:R-:W-:Y:S05]  /*e7a0*/  BSYNC B0 ;  /* 0x0000000000007941 */ /* 0x000fea0003800000 */
.L_x_409:
[----:B------:R-:W-:Y:S05]  /*e7b0*/  BRA `(.L_x_411) ;  /* 0xffffffec00347947 */ /* 0x000fea000383ffff */
.L_x_359:
[----:B------:R-:W-:Y:S01]  /*e7c0*/  BSSY B1, `(.L_x_412) ;  /* 0x0000006000017945 */ /* 0x000fe20003800000 */
[----:B------:R-:W-:-:S07]  /*e7d0*/  IMAD.MOV.U32 R15, RZ, RZ, -0x1 ;  /* 0xffffffffff0f7424 */ /* 0x000fce00078e00ff */
[----:B012---:R-:W-:Y:S05]  /*e7e0*/  WARPSYNC.COLLECTIVE R15, `(.L_x_413) ;  /* 0x000000000f0c7348 */ /* 0x007fea0003c00000 */
[----:B------:R-:W-:Y:S02]  /*e7f0*/  ELECT P6, UR62, PT ;  /* 0x00000000003e782f */ /* 0x000fe400038c0000 */
[----:B------:R-:W-:Y:S01]  /*e800*/  MOV R14, UR62 ;  /* 0x0000003e000e7c02 */ /* 0x000fe20008000f00 */
[----:B012---:R-:W-:Y:S10]  /*e810*/  ENDCOLLECTIVE ;  /* 0x000000000000791b */ /* 0x007ff40003800000 */
.L_x_413:
[----:B------:R-:W-:Y:S05]  /*e820*/  BSYNC B1 ;  /* 0x0000000000017941 */ /* 0x000fea0003800000 */
.L_x_412:
[----:B------:R-:W-:Y:S05]  /*e830*/  BRA `(.L_x_414) ;  /* 0xffffffec002c7947 */ /* 0x000fea000383ffff */
.L_x_361:
[----:B0-----:R0:W2:Y:S02]  /*e840*/  SYNCS.PHASECHK.TRANS64.TRYWAIT P0, [R6+URZ], R5 ;  /* 0x00000005060075a7 */ /* 0x0010a4000800017f */
[----:B--2---:R-:W-:Y:S05]  /*e850*/  @!P0 NANOSLEEP.SYNCS 0x989680 ;  /* 0x009896800000895d */ /* 0x004fea0003900000 */
[----:B------:R-:W2:Y:S02]  /*e860*/  @!P0 SYNCS.PHASECHK.TRANS64 P0, [R6+URZ], R5 ;  /* 0x00000005060085a7 */ /* 0x000ea4000800007f */
[----:B--2---:R-:W-:Y:S05]  /*e870*/  @!P0 BRA `(.L_x_361) ;  /* 0xfffffffc00f08947 */ /* 0x004fea000383ffff */
[----:B------:R-:W-:Y:S05]  /*e880*/  BRA `(.L_x_415) ;  /* 0xffffffec00687947 */ /* 0x000fea000383ffff */
.L_x_362:
[----:B--2---:R2:W3:Y:S02]  /*e890*/  SYNCS.PHASECHK.TRANS64.TRYWAIT P0, [R7+URZ], R2 ;  /* 0x00000002070075a7 */ /* 0x0044e4000800017f */
[----:B---3--:R-:W-:Y:S05]  /*e8a0*/  @!P0 NANOSLEEP.SYNCS 0x989680 ;  /* 0x009896800000895d */ /* 0x008fea0003900000 */
[----:B------:R-:W3:Y:S02]  /*e8b0*/  @!P0 SYNCS.PHASECHK.TRANS64 P0, [R7+URZ], R2 ;  /* 0x00000002070085a7 */ /* 0x000ee4000800007f */
[----:B---3--:R-:W-:Y:S05]  /*e8c0*/  @!P0 BRA `(.L_x_362) ;  /* 0xfffffffc00f08947 */ /* 0x008fea000383ffff */
[----:B------:R-:W-:Y:S05]  /*e8d0*/  BRA `(.L_x_416) ;  /* 0xffffffec005c7947 */ /* 0x000fea000383ffff */
.L_x_364:
[----:B---3--:R3:W4:Y:S02]  /*e8e0*/  SYNCS.PHASECHK.TRANS64.TRYWAIT P0, [R4+URZ], R5 ;  /* 0x00000005040075a7 */ /* 0x008724000800017f */
[----:B----4-:R-:W-:Y:S05]  /*e8f0*/  @!P0 NANOSLEEP.SYNCS 0x989680 ;  /* 0x009896800000895d */ /* 0x010fea0003900000 */
[----:B------:R-:W4:Y:S02]  /*e900*/  @!P0 SYNCS.PHASECHK.TRANS64 P0, [R4+URZ], R5 ;  /* 0x00000005040085a7 */ /* 0x000f24000800007f */
[----:B----4-:R-:W-:Y:S05]  /*e910*/  @!P0 BRA `(.L_x_364) ;  /* 0xfffffffc00f08947 */ /* 0x010fea000383ffff */
[----:B------:R-:W-:Y:S05]  /*e920*/  BRA `(.L_x_417) ;  /* 0xffffffec00647947 */ /* 0x000fea000383ffff */
.L_x_418:
        /* <DEDUP_REMOVED lines=13> */
.L_x_4716:


//--------------------- .text._ZN7cutlass13device_kernelIN5flash11enable_sm90INS1_16FlashAttnFwdSm90INS1_25CollectiveMainloopFwdSm90ILi2EN4cute5tupleIJNS5_1CILi1EEES8_S8_EEENS6_IJNS7_ILi128EEENS7_ILi96EEENS7_ILi64EEEEEELi256ENS_10bfloat16_tEfNS_4arch4Sm90ELb0ELb0ELb1ELb1ELb0ELb1ELb0ELb1ELb0ELb0ELb0ELb0EEENS1_21CollectiveEpilogueFwdINS6_IJSA_NS7_ILi256EEESB_EEES9_SE_SG_Li256ELb1ELb0ELb0ELb0EEENS1_36VarlenDynamicPersistentTileSchedulerILi128ELi96ELi256ELi32ELb0ELb0ELb1ELb0ELb1ELb1EEEEEEEEEvNT_6ParamsE --------------------------
	.section	.text._ZN7cutlass13device_kernelIN5flash11enable_sm90INS1_16FlashAttnFwdSm90INS1_25CollectiveMainloopFwdSm90ILi2EN4cute5tupleIJNS5_1CILi1EEES8_S8_EEENS6_IJNS7_ILi128EEENS7_ILi96EEENS7_ILi64EEEEEELi256ENS_10bfloat16_tEfNS_4arch4Sm90ELb0ELb0ELb1ELb1ELb0ELb1ELb0ELb1ELb0ELb0ELb0ELb0EEENS1_21CollectiveEpilogueFwdINS6_IJSA_NS7_ILi256EEESB_EEES9_SE_SG_Li256ELb1ELb0ELb0ELb0EEENS1_36VarlenDynamicPersistentTileSchedulerILi128ELi96ELi256ELi32ELb0ELb0ELb1ELb0ELb1ELb1EEEEEEEEEvNT_6ParamsE,"ax",@progbits
	.align	128
.text._ZN7cutlass13device_kernelIN5flash11enable_sm90INS1_16FlashAttnFwdSm90INS1_25CollectiveMainloopFwdSm90ILi2EN4cute5tupleIJNS5_1CILi1EEES8_S8_EEENS6_IJNS7_ILi128EEENS7_ILi96EEENS7_ILi64EEEEEELi256ENS_10bfloat16_tEfNS_4arch4Sm90ELb0ELb0ELb1ELb1ELb0ELb1ELb0ELb1ELb0ELb0ELb0ELb0EEENS1_21CollectiveEpilogueFwdINS6_IJSA_NS7_ILi256EEESB_EEES9_SE_SG_Li256ELb1ELb0ELb0ELb0EEENS1_36VarlenDynamicPersistentTileSchedulerILi128ELi96ELi256ELi32ELb0ELb0ELb1ELb0ELb1ELb1EEEEEEEEEvNT_6ParamsE:
        .type           _ZN7cutlass13device_kernelIN5flash11enable_sm90INS1_16FlashAttnFwdSm90INS1_25CollectiveMainloopFwdSm90ILi2EN4cute5tupleIJNS5_1CILi1EEES8_S8_EEENS6_IJNS7_ILi128EEENS7_ILi96EEENS7_ILi64EEEEEELi256ENS_10bfloat16_tEfNS_4arch4Sm90ELb0ELb0ELb1ELb1ELb0ELb1ELb0ELb1ELb0ELb0ELb0ELb0EEENS1_21CollectiveEpilogueFwdINS6_IJSA_NS7_ILi256EEESB_EEES9_SE_SG_Li256ELb1ELb0ELb0ELb0EEENS1_36VarlenDynamicPersistentTileSchedulerILi128ELi96ELi256ELi32ELb0ELb0ELb1ELb0ELb1ELb1EEEEEEEEEvNT_6ParamsE,@function
        .size           _ZN7cutlass13device_kernelIN5flash11enable_sm90INS1_16FlashAttnFwdSm90INS1_25CollectiveMainloopFwdSm90ILi2EN4cute5tupleIJNS5_1CILi1EEES8_S8_EEENS6_IJNS7_ILi128EEENS7_ILi96EEENS7_ILi64EEEEEELi256ENS_10bfloat16_tEfNS_4arch4Sm90ELb0ELb0ELb1ELb1ELb0ELb1ELb0ELb1ELb0ELb0ELb0ELb0EEENS1_21CollectiveEpilogueFwdINS6_IJSA_NS7_ILi256EEESB_EEES9_SE_SG_Li256ELb1ELb0ELb0ELb0EEENS1_36VarlenDynamicPersistentTileSchedulerILi128ELi96ELi256ELi32ELb0ELb0ELb1ELb0ELb1ELb1EEEEEEEEEvNT_6ParamsE,(.L_x_4717 - _ZN7cutlass13device_kernelIN5flash11enable_sm90INS1_16FlashAttnFwdSm90INS1_25CollectiveMainloopFwdSm90ILi2EN4cute5tupleIJNS5_1CILi1EEES8_S8_EEENS6_IJNS7_ILi128EEENS7_ILi96EEENS7_ILi64EEEEEELi256ENS_10bfloat16_tEfNS_4arch4Sm90ELb0ELb0ELb1ELb1ELb0ELb1ELb0ELb1ELb0ELb0ELb0ELb0EEENS1_21CollectiveEpilogueFwdINS6_IJSA_NS7_ILi256EEESB_EEES9_SE_SG_Li256ELb1ELb0ELb0ELb0EEENS1_36VarlenDynamicPersistentTileSchedulerILi128ELi96ELi256ELi32ELb0ELb0ELb1ELb0ELb1ELb1EEEEEEEEEvNT_6ParamsE)
        .other          _ZN7cutlass13device_kernelIN5flash11enable_sm90INS1_16FlashAttnFwdSm90INS1_25CollectiveMainloopFwdSm90ILi2EN4cute5tupleIJNS5_1CILi1EEES8_S8_EEENS6_IJNS7_ILi128EEENS7_ILi96EEENS7_ILi64EEEEEELi256ENS_10bfloat16_tEfNS_4arch4Sm90ELb0ELb0ELb1ELb1ELb0ELb1ELb0ELb1ELb0ELb0ELb0ELb0EEENS1_21CollectiveEpilogueFwdINS6_IJSA_NS7_ILi256EEESB_EEES9_SE_SG_Li256ELb1ELb0ELb0ELb0EEENS1_36VarlenDynamicPersistentTileSchedulerILi128ELi96ELi256ELi32ELb0ELb0ELb1ELb0ELb1ELb1EEEEEEEEEvNT_6ParamsE,@"STO_CUDA_ENTRY STV_DEFAULT"
_ZN7cutlass13device_kernelIN5flash11enable_sm90INS1_16FlashAttnFwdSm90INS1_25CollectiveMainloopFwdSm90ILi2EN4cute5tupleIJNS5_1CILi1EEES8_S8_EEENS6_IJNS7_ILi128EEENS7_ILi96EEENS7_ILi64EEEEEELi256ENS_10bfloat16_tEfNS_4arch4Sm90ELb0ELb0ELb1ELb1ELb0ELb1ELb0ELb1ELb0ELb0ELb0ELb0EEENS1_21CollectiveEpilogueFwdINS6_IJSA_NS7_ILi256EEESB_EEES9_SE_SG_Li256ELb1ELb0ELb0ELb0EEENS1_36VarlenDynamicPersistentTileSchedulerILi128ELi96ELi256ELi32ELb0ELb0ELb1ELb0ELb1ELb1EEEEEEEEEvNT_6ParamsE:
        /* <DEDUP_REMOVED lines=26> */
[----:B0-----:R-:W-:Y:S01]  /*01a0*/  NOP ;  /* 0x0000000000007918 */ /* 0x001fe20000000000 */
.L_x_420:
[----:B------:R-:W-:Y:S05]  /*01b0*/  BSYNC B0 ;  /* 0x0000000000007941 */ /* 0x000fea0003800000 */
.L_x_419:
        /* <DEDUP_REMOVED lines=41> */
.L_x_421:
        /* <DEDUP_REMOVED lines=22> */
.L_x_422:
        /* <DEDUP_REMOVED lines=18> */
.L_x_423:
        /* <DEDUP_REMOVED lines=22> */
.L_x_424:
        /* <DEDUP_REMOVED lines=22> */
.L_x_425:
[----:B------:R-:W-:Y:S01]  /*0990*/  PLOP3.LUT P0, PT, PT, PT, UP0, 0x80, 0x0 ;  /* 0x000000000000781c */ /* 0x000fe20003f0f008 */
[----:B------:R-:W-:Y:S01]  /*09a0*/  UMOV UR36, 0x1 ;  /* 0x0000000100247882 */ /* 0x000fe20000000000 */
[----:B------:R-:W-:Y:S01]  /*09b0*/  NOP ;  /* 0x0000000000007918 */ /* 0x000fe20000000000 */
[----:B------:R-:W-:Y:S01]  /*09c0*/  USEL UR36, UR36, 0x2, !UP0 ;  /* 0x0000000224247887 */ /* 0x000fe2000c000000 */
[----:B------:R-:W-:Y:S01]  /*09d0*/  BSSY B7, `(.L_x_426) ;  /* 0x0001484000077945 */ /* 0x000fe20003800000 */
[----:B------:R-:W-:Y:S01]  /*09e0*/  ULDC.64 UR40, c[0x0][0x208] ;  /* 0x0000820000287ab9 */ /* 0x000fe20000000a00 */
[----:B012-4-:R-:W-:Y:S07]  /*09f0*/  BAR.SYNC.DEFER_BLOCKING 0x0 ;  /* 0x0000000000007b1d */ /* 0x017fee0000010000 */
[----:B------:R-:W-:Y:S05]  /*0a00*/  @!P0 BRA `(.L_x_427) ;  /* 0x000000f000888947 */ /* 0x000fea0003800000 */
.L_x_428:
[----:B------:R-:W-:-:S08]  /*0a10*/  NOP ;  /* 0x0000000000007918 */ /* 0x000fd00000000000 */
[----:B------:R-:W0:Y:S02]  /*0a20*/  USETMAXREG.TRY_ALLOC.CTAPOOL UP0, 0xf0 ;  /* 0x000000f0000079c8 */ /* 0x000e240008000600 */
[----:B0-----:R-:W-:-:S13]  /*0a30*/  PLOP3.LUT P0, PT, PT, PT, UP0, 0x80, 0x0 ;  /* 0x000000000000781c */ /* 0x001fda0003f0f008 */
[----:B------:R-:W-:Y:S05]  /*0a40*/  @!P0 BRA `(.L_x_428) ;  /* 0xfffffffc00f08947 */ /* 0x000fea000383ffff */
[----:B------:R-:W0:Y:S01]  /*0a50*/  S2R R0, SR_TID.X ;  /* 0x0000000000007919 */ /* 0x000e220000002100 */
[----:B------:R-:W1:Y:S01]  /*0a60*/  S2UR UR5, SR_CgaCtaId ;  /* 0x00000000000579c3 */ /* 0x000e620000008800 */
[----:B------:R-:W-:-:S07]  /*0a70*/  UMOV UR4, 0x400 ;  /* 0x0000040000047882 */ /* 0x000fce0000000000 */
[----:B------:R-:W-:Y:S06]  /*0a80*/  BAR.ARV 0x8, 0x120 ;  /* 0x0204800000007b1d */ /* 0x000fec0000002000 */
[----:B-1----:R-:W-:-:S06]  /*0a90*/  ULEA UR4, UR5, UR4, 0x18 ;  /* 0x0000000405047291 */ /* 0x002fcc000f8ec03f */
[----:B------:R-:W-:Y:S01]  /*0aa0*/  IMAD.U32 R18, RZ, RZ, UR4 ;  /* 0x00000004ff127e24 */ /* 0x000fe2000f8e00ff */
[----:B0-----:R-:W-:Y:S01]  /*0ab0*/  SHF.R.U32.HI R0, RZ, 0x7, R0 ;  /* 0x00000007ff007819 */ /* 0x001fe20000011600 */
[----:B------:R-:W-:-:S03]  /*0ac0*/  ULDC UR4, c[0x0][0xc14] ;  /* 0x0003050000047ab9 */ /* 0x000fc60000000800 */
[----:B------:R-:W-:-:S13]  /*0ad0*/  ISETP.NE.AND P0, PT, R0, 0x1, PT ;  /* 0x000000010000780c */ /* 0x000fda0003f05270 */
[----:B------:R-:W-:Y:S08]  /*0ae0*/  @!P0 BAR.ARV 0x9, 0x100 ;  /* 0x0244000000008b1d */ /* 0x000ff00000002000 */
[----:B------:R-:W-:Y:S06]  /*0af0*/  BAR.SYNC.DEFER_BLOCKING 0x5, 0x120 ;  /* 0x0144800000007b1d */ /* 0x000fec0000010000 */
[----:B------:R-:W0:Y:S02]  /*0b00*/  LDS.128 R84, [R18+0x228d0] ;  /* 0x0228d00012547984 */ /* 0x000e240000000c00 */
[----:B------:R-:W-:Y:S06]  /*0b10*/  BAR.ARV 0x4, 0x120 ;  /* 0x0104800000007b1d */ /* 0x000fec0000002000 */
[----:B0-----:R-:W-:-:S13]  /*0b20*/  ISETP.GE.AND P0, PT, R87, UR4, PT ;  /* 0x0000000457007c0c */ /* 0x001fda000bf06270 */
[----:B------:R-:W-:Y:S05]  /*0b30*/  @P0 BRA `(.L_x_429) ;  /* 0x0000014400b40947 */ /* 0x000fea0003800000 */
[----:B------:R-:W0:Y:S01]  /*0b40*/  S2R R2, SR_TID.X ;  /* 0x0000000000027919 */ /* 0x000e220000002100 */
[----:B------:R-:W-:Y:S01]  /*0b50*/  IMAD.MOV.U32 R212, RZ, RZ, RZ ;  /* 0x000000ffffd47224 */ /* 0x000fe200078e00ff */
[----:B------:R-:W-:Y:S01]  /*0b60*/  CS2R R22, SRZ ;  /* 0x0000000000167805 */ /* 0x000fe2000001ff00 */
[----:B------:R-:W-:Y:S01]  /*0b70*/  IMAD.MOV.U32 R200, RZ, RZ, RZ ;  /* 0x000000ffffc87224 */ /* 0x000fe200078e00ff */
[----:B------:R-:W-:Y:S01]  /*0b80*/  ULOP3.LUT UR44, UR36, 0x1, URZ, 0xfc, !UPT ;  /* 0x00000001242c7892 */ /* 0x000fe2000f8efc3f */
[----:B0-----:R-:W-:-:S05]  /*0b90*/  VIADD R235, R2, 0xffffff80 ;  /* 0xffffff8002eb7836 */ /* 0x001fca0000000000 */
[----:B------:R-:W-:-:S04]  /*0ba0*/  SHF.R.S32.HI R0, RZ, 0x1f, R235 ;  /* 0x0000001fff007819 */ /* 0x000fc800000114eb */
[CC--:B------:R-:W-:Y:S02]  /*0bb0*/  LEA.HI R3, R0.reuse, R235.reuse, RZ, 0x7 ;  /* 0x000000eb00037211 */ /* 0x0c0fe400078f38ff */
[----:B------:R-:W-:Y:S02]  /*0bc0*/  LEA.HI R205, R0, R235, RZ, 0x5 ;  /* 0x000000eb00cd7211 */ /* 0x000fe400078f28ff */
[----:B------:R-:W-:Y:S02]  /*0bd0*/  LOP3.LUT R2, R3, 0xffffff80, RZ, 0xc0, !PT ;  /* 0xffffff8003027812 */ /* 0x000fe400078ec0ff */
[----:B------:R-:W-:Y:S02]  /*0be0*/  SHF.R.S32.HI R230, RZ, 0x7, R3 ;  /* 0x00000007ffe67819 */ /* 0x000fe40000011403 */
[----:B------:R-:W-:Y:S01]  /*0bf0*/  SHF.R.S32.HI R205, RZ, 0x5, R205 ;  /* 0x00000005ffcd7819 */ /* 0x000fe200000114cd */
[----:B------:R-:W-:Y:S01]  /*0c00*/  IMAD.IADD R227, R235, 0x1, -R2 ;  /* 0x00000001ebe37824 */ /* 0x000fe200078e0a02 */
[----:B------:R-:W-:-:S02]  /*0c10*/  LEA.HI R3, R3, R230, RZ, 0x1 ;  /* 0x000000e603037211 */ /* 0x000fc400078f08ff */
[----:B------:R-:W-:Y:S02]  /*0c20*/  LEA.HI R2, R0, R235, RZ, 0x4 ;  /* 0x000000eb00027211 */ /* 0x000fe400078f20ff */
[----:B------:R-:W-:Y:S02]  /*0c30*/  SHF.R.S32.HI R6, RZ, 0x1f, R227 ;  /* 0x0000001fff067819 */ /* 0x000fe400000114e3 */
[----:B------:R-:W-:Y:S02]  /*0c40*/  LOP3.LUT R3, R3, 0x3fffffe, RZ, 0xc0, !PT ;  /* 0x03fffffe03037812 */ /* 0x000fe400078ec0ff */
[CC--:B------:R-:W-:Y:S02]  /*0c50*/  LEA.HI R7, R6.reuse, R227.reuse, RZ, 0x2 ;  /* 0x000000e306077211 */ /* 0x0c0fe400078f10ff */
[----:B------:R-:W-:Y:S01]  /*0c60*/  LEA.HI R6, R6, R227, RZ, 0x5 ;  /* 0x000000e306067211 */ /* 0x000fe200078f28ff */
[----:B------:R-:W-:Y:S01]  /*0c70*/  IMAD.IADD R3, R230, 0x1, -R3 ;  /* 0x00000001e6037824 */ /* 0x000fe200078e0a03 */
[----:B------:R-:W-:-:S02]  /*0c80*/  SHF.R.S32.HI R4, RZ, 0x2, R7 ;  /* 0x00000002ff047819 */ /* 0x000fc40000011407 */
[----:B------:R-:W-:Y:S02]  /*0c90*/  SHF.R.S32.HI R5, RZ, 0x1f, R7 ;  /* 0x0000001fff057819 */ /* 0x000fe40000011407 */
[----:B------:R-:W-:Y:S02]  /*0ca0*/  SHF.R.S32.HI R6, RZ, 0x5, R6 ;  /* 0x00000005ff067819 */ /* 0x000fe40000011406 */
[----:B------:R-:W-:-:S04]  /*0cb0*/  LEA.HI R5, R5, R4, RZ, 0x3 ;  /* 0x0000000405057211 */ /* 0x000fc800078f18ff */
[----:B------:R-:W-:Y:S02]  /*0cc0*/  LOP3.LUT R9, R5, 0xfffffff8, RZ, 0xc0, !PT ;  /* 0xfffffff805097812 */ /* 0x000fe400078ec0ff */
[----:B------:R-:W-:-:S03]  /*0cd0*/  SHF.R.S32.HI R5, RZ, 0x4, R2 ;  /* 0x00000004ff057819 */ /* 0x000fc60000011402 */
[----:B------:R-:W-:Y:S01]  /*0ce0*/  IMAD.IADD R9, R4, 0x1, -R9 ;  /* 0x0000000104097824 */ /* 0x000fe200078e0a09 */
[C---:B------:R-:W-:Y:S02]  /*0cf0*/  LOP3.LUT R4, R2.reuse, 0x3fffff0, RZ, 0xc0, !PT ;  /* 0x03fffff002047812 */ /* 0x040fe400078ec0ff */
[----:B------:R-:W-:Y:S01]  /*0d00*/  LEA.HI R2, R2, R5, RZ, 0x1 ;  /* 0x0000000502027211 */ /* 0x000fe200078f08ff */
[----:B------:R-:W-:Y:S02]  /*0d10*/  IMAD R6, R6, 0x10, R9 ;  /* 0x0000001006067824 */ /* 0x000fe400078e0209 */
[----:B------:R-:W-:Y:S01]  /*0d20*/  IMAD.IADD R4, R235, 0x1, -R4 ;  /* 0x00000001eb047824 */ /* 0x000fe200078e0a04 */
[----:B------:R-:W-:Y:S01]  /*0d30*/  LOP3.LUT R2, R2, 0x1ffffffe, RZ, 0xc0, !PT ;  /* 0x1ffffffe02027812 */ /* 0x000fe200078ec0ff */
[----:B------:R-:W-:Y:S01]  /*0d40*/  IMAD R232, R3, 0x40, R6 ;  /* 0x0000004003e87824 */ /* 0x000fe200078e0206 */
[CC--:B------:R-:W-:Y:S02]  /*0d50*/  LEA.HI R3, R0.reuse, R235.reuse, RZ, 0x2 ;  /* 0x000000eb00037211 */ /* 0x0c0fe400078f10ff */
[----:B------:R-:W-:Y:S01]  /*0d60*/  LEA.HI R0, R0, R235, RZ, 0x3 ;  /* 0x000000eb00007211 */ /* 0x000fe200078f18ff */
[----:B------:R-:W-:Y:S01]  /*0d70*/  IMAD.IADD R2, R5, 0x1, -R2 ;  /* 0x0000000105027824 */ /* 0x000fe200078e0a02 */
[----:B------:R-:W-:Y:S01]  /*0d80*/  SHF.R.S32.HI R19, RZ, 0x2, R3 ;  /* 0x00000002ff137819 */ /* 0x000fe20000011403 */
[----:B------:R-:W-:Y:S01]  /*0d90*/  IMAD R5, R205, 0x10, R4 ;  /* 0x00000010cd057824 */ /* 0x000fe200078e0204 */
[----:B------:R-:W-:-:S02]  /*0da0*/  LOP3.LUT R4, R3, 0xfffffffc, RZ, 0xc0, !PT ;  /* 0xfffffffc03047812 */ /* 0x000fc400078ec0ff */
[----:B------:R-:W-:Y:S01]  /*0db0*/  SHF.R.S32.HI R202, RZ, 0x3, R0 ;  /* 0x00000003ffca7819 */ /* 0x000fe20000011400 */
[----:B------:R-:W-:Y:S01]  /*0dc0*/  VIADD R211, R19, 0x40 ;  /* 0x0000004013d37836 */ /* 0x000fe20000000000 */
[----:B------:R-:W-:Y:S01]  /*0dd0*/  LOP3.LUT R0, R0, 0x1ffffff8, RZ, 0xc0, !PT ;  /* 0x1ffffff800007812 */ /* 0x000fe200078ec0ff */
[----:B------:R-:W-:Y:S01]  /*0de0*/  IMAD.IADD R217, R235, 0x1, -R4 ;  /* 0x00000001ebd97824 */ /* 0x000fe200078e0a04 */
[----:B------:R-:W-:Y:S01]  /*0df0*/  SHF.R.S32.HI R6, RZ, 0x1f, R3 ;  /* 0x0000001fff067819 */ /* 0x000fe20000011403 */
[----:B------:R-:W-:Y:S01]  /*0e00*/  IMAD.SHL.U32 R204, R211, 0x40, RZ ;  /* 0x00000040d3cc7824 */ /* 0x000fe200078e00ff */
[----:B------:R-:W-:Y:S01]  /*0e10*/  SHF.R.S32.HI R8, RZ, 0x1f, R211 ;  /* 0x0000001fff087819 */ /* 0x000fe200000114d3 */
[----:B------:R-:W-:Y:S01]  /*0e20*/  IMAD.SHL.U32 R16, R217, 0x8, RZ ;  /* 0x00000008d9107824 */ /* 0x000fe200078e00ff */
[----:B------:R-:W-:Y:S01]  /*0e30*/  LEA.HI R6, R6, R19, RZ, 0x3 ;  /* 0x0000001306067211 */ /* 0x000fe200078f18ff */
[----:B------:R-:W-:Y:S01]  /*0e40*/  IMAD.IADD R0, R235, 0x1, -R0 ;  /* 0x00000001eb007824 */ /* 0x000fe200078e0a00 */
[----:B------:R-:W-:Y:S01]  /*0e50*/  LEA.HI R8, R8, R211, RZ, 0x3 ;  /* 0x000000d308087211 */ /* 0x000fe200078f18ff */
[----:B------:R-:W-:Y:S01]  /*0e60*/  IMAD R5, R5, 0x8, R2 ;  /* 0x0000000805057824 */ /* 0x000fe200078e0202 */
[----:B------:R-:W-:Y:S01]  /*0e70*/  LOP3.LUT R204, R204, 0x1c0, RZ, 0xc0, !PT ;  /* 0x000001c0cccc7812 */ /* 0x000fe200078ec0ff */
[----:B------:R-:W-:Y:S01]  /*0e80*/  IMAD.SHL.U32 R201, R0, 0x8, RZ ;  /* 0x0000000800c97824 */ /* 0x000fe200078e00ff */
[----:B------:R-:W-:Y:S01]  /*0e90*/  LOP3.LUT R6, R6, 0xfffffff8, RZ, 0xc0, !PT ;  /* 0xfffffff806067812 */ /* 0x000fe200078ec0ff */
[----:B------:R-:W-:Y:S01]  /*0ea0*/  IMAD.SHL.U32 R8, R8, 0x40, RZ ;  /* 0x0000004008087824 */ /* 0x000fe200078e00ff */
[----:B------:R-:W-:Y:S01]  /*0eb0*/  SHF.R.U32.HI R234, RZ, 0x3, R204 ;  /* 0x00000003ffea7819 */ /* 0x000fe200000116cc */
[----:B------:R-:W-:Y:S01]  /*0ec0*/  IMAD.MOV.U32 R2, RZ, RZ, RZ ;  /* 0x000000ffff027224 */ /* 0x000fe200078e00ff */
[----:B------:R-:W-:Y:S01]  /*0ed0*/  LOP3.LUT R3, R204, 0x38, R16, 0xf8, !PT ;  /* 0x00000038cc037812 */ /* 0x000fe200078ef810 */
[----:B------:R-:W-:Y:S01]  /*0ee0*/  IMAD.IADD R218, R19, 0x1, -R6 ;  /* 0x0000000113da7824 */ /* 0x000fe200078e0a06 */
[----:B------:R-:W-:Y:S01]  /*0ef0*/  LOP3.LUT R206, R8, 0xfffffe00, RZ, 0xc0, !PT ;  /* 0xfffffe0008ce7812 */ /* 0x000fe200078ec0ff */
[----:B------:R-:W-:Y:S01]  /*0f00*/  IMAD.SHL.U32 R233, R5, 0x8, RZ ;  /* 0x0000000805e97824 */ /* 0x000fe200078e00ff */
[----:B------:R-:W-:-:S02]  /*0f10*/  LOP3.LUT R0, R7, 0x7ffffffc, RZ, 0xc0, !PT ;  /* 0x7ffffffc07007812 */ /* 0x000fc400078ec0ff */
[----:B------:R-:W-:Y:S02]  /*0f20*/  LOP3.LUT R3, R206, R3, R234, 0xf6, !PT ;  /* 0x00000003ce037212 */ /* 0x000fe400078ef6ea */
[----:B------:R-:W-:Y:S01]  /*0f30*/  SHF.R.S32.HI R216, RZ, 0x1f, R19 ;  /* 0x0000001fffd87819 */ /* 0x000fe20000011413 */
[----:B------:R-:W-:Y:S01]  /*0f40*/  IMAD.IADD R231, R227, 0x1, -R0 ;  /* 0x00000001e3e77824 */ /* 0x000fe200078e0a00 */
[----:B------:R-:W-:Y:S01]  /*0f50*/  SHF.R.S32.HI R17, RZ, 0x1f, R16 ;  /* 0x0000001fff117819 */ /* 0x000fe20000011410 */
[----:B------:R-:W-:-:S07]  /*0f60*/  IMAD R229, R3, 0x2, R18 ;  /* 0x0000000203e57824 */ /* 0x000fce00078e0212 */
.L_x_562:
[----:B0--3-5:R-:W0:Y:S02]  /*0f70*/  LDC.64 R4, c[0x0][0xc60] ;  /* 0x00031800ff047b82 */ /* 0x029e240000000a00 */
[----:B0-----:R-:W-:-:S05]  /*0f80*/  IMAD.WIDE R4, R87, 0x4, R4 ;  /* 0x0000000457047825 */ /* 0x001fca00078e0204 */
[----:B--2---:R-:W2:Y:S01]  /*0f90*/  LDG.E R210, desc[UR40][R4.64] ;  /* 0x0000002804d27981 */ /* 0x004ea2000c1e1900 */
[----:B------:R-:W-:Y:S05]  /*0fa0*/  YIELD ;  /* 0x0000000000007946 */ /* 0x000fea0003800000 */
[----:B------:R-:W-:Y:S01]  /*0fb0*/  ULDC.64 UR4, c[0x0][0xa28] ;  /* 0x00028a0000047ab9 */ /* 0x000fe20000000a00 */
[----:B------:R-:W-:Y:S01]  /*0fc0*/  ULDC.64 UR8, c[0x0][0xa18] ;  /* 0x0002860000087ab9 */ /* 0x000fe20000000a00 */
[----:B------:R-:W-:Y:S01]  /*0fd0*/  ISETP.NE.U32.AND P1, PT, RZ, UR4, PT ;  /* 0x00000004ff007c0c */ /* 0x000fe2000bf25070 */
[----:B------:R-:W-:Y:S01]  /*0fe0*/  ULDC.64 UR6, c[0x0][0xa08] ;  /* 0x0002820000067ab9 */ /* 0x000fe20000000a00 */
[----:B------:R-:W-:Y:S01]  /*0ff0*/  MOV R3, RZ ;  /* 0x000000ff00037202 */ /* 0x000fe20000000f00 */
[----:B------:R-:W-:Y:S01]  /*1000*/  IMAD.MOV.U32 R27, RZ, RZ, RZ ;  /* 0x000000ffff1b7224 */ /* 0x000fe200078e00ff */
[----:B------:R-:W-:-:S02]  /*1010*/  ISETP.NE.AND.EX P1, PT, RZ, UR5, PT, P1 ;  /* 0x00000005ff007c0c */ /* 0x000fc4000bf25310 */
[----:B------:R-:W-:-:S04]  /*1020*/  ISETP.NE.U32.AND P0, PT, RZ, UR6, PT ;  /* 0x00000006ff007c0c */ /* 0x000fc8000bf05070 */
[----:B------:R-:W-:Y:S02]  /*1030*/  ISETP.NE.AND.EX P0, PT, RZ, UR7, PT, P0 ;  /* 0x00000007ff007c0c */ /* 0x000fe4000bf05300 */
[----:B--2---:R-:W-:Y:S01]  /*1040*/  SHF.R.S32.HI R219, RZ, 0x1f, R210 ;  /* 0x0000001fffdb7819 */ /* 0x004fe200000114d2 */
[----:B------:R-:W-:-:S04]  /*1050*/  IMAD.SHL.U32 R208, R210, 0x4, RZ ;  /* 0x00000004d2d07824 */ /* 0x000fc800078e00ff */
[C---:B----4-:R-:W-:Y:S02]  /*1060*/  @P1 LEA R6, P2, R210.reuse, UR4, 0x2 ;  /* 0x00000004d2061c11 */ /* 0x050fe4000f8410ff */
[C-C-:B------:R-:W-:Y:S02]  /*1070*/  SHF.L.U64.HI R209, R210.reuse, 0x2, R219.reuse ;  /* 0x00000002d2d17819 */ /* 0x140fe400000102db */
[----:B------:R-:W-:Y:S02]  /*1080*/  @P1 LEA.HI.X R7, R210, UR5, R219, 0x2, P2 ;  /* 0x00000005d2071c11 */ /* 0x000fe400090f14db */
[----:B------:R-:W-:Y:S01]  /*1090*/  ISETP.NE.U32.AND P2, PT, RZ, UR8, PT ;  /* 0x00000008ff007c0c */ /* 0x000fe2000bf45070 */
[----:B------:R-:W-:Y:S01]  /*10a0*/  ULDC UR4, c[0x0][0x288] ;  /* 0x0000a20000047ab9 */ /* 0x000fe20000000800 */
[----:B------:R-:W-:Y:S01]  /*10b0*/  IADD3 R8, P3, R208, UR6, RZ ;  /* 0x00000006d0087c10 */ /* 0x000fe2000ff7e0ff */
[----:B------:R0:W5:Y:S01]  /*10c0*/  @P1 LDG.E R3, desc[UR40][R6.64] ;  /* 0x0000002806031981 */ /* 0x000162000c1e1900 */
[----:B------:R-:W-:Y:S01]  /*10d0*/  ISETP.NE.AND.EX P2, PT, RZ, UR9, PT, P2 ;  /* 0x00000009ff007c0c */ /* 0x000fe2000bf45320 */
[----:B------:R-:W-:Y:S01]  /*10e0*/  IMAD.U32 R30, RZ, RZ, UR4 ;  /* 0x00000004ff1e7e24 */ /* 0x000fe2000f8e00ff */
[----:B------:R-:W-:Y:S01]  /*10f0*/  IADD3.X R9, R209, UR7, RZ, P3, !PT ;  /* 0x00000007d1097c10 */ /* 0x000fe20009ffe4ff */
[----:B------:R-:W-:-:S04]  /*1100*/  ULDC.64 UR4, c[0x0][0x3f8] ;  /* 0x0000fe0000047ab9 */ /* 0x000fc80000000a00 */
[----:B------:R0:W5:Y:S06]  /*1110*/  @P0 LDG.E R27, desc[UR40][R8.64] ;  /* 0x00000028081b0981 */ /* 0x00016c000c1e1900 */
[----:B------:R-:W-:-:S04]  /*1120*/  @P2 IADD3 R4, P1, R208, UR8, RZ ;  /* 0x00000008d0042c10 */ /* 0x000fc8000ff3e0ff */
[----:B------:R-:W-:-:S05]  /*1130*/  @P2 IADD3.X R5, R209, UR9, RZ, P1, !PT ;  /* 0x00000009d1052c10 */ /* 0x000fca0008ffe4ff */
[----:B------:R0:W5:Y:S01]  /*1140*/  @P2 LDG.E R30, desc[UR40][R4.64] ;  /* 0x00000028041e2981 */ /* 0x000162000c1e1900 */
[----:B------:R-:W-:-:S03]  /*1150*/  UISETP.NE.U32.AND UP0, UPT, UR4, URZ, UPT ;  /* 0x0000003f0400728c */ /* 0x000fc6000bf05070 */
[----:B------:R-:W-:Y:S01]  /*1160*/  ULDC UR4, c[0x0][0x404] ;  /* 0x0001010000047ab9 */ /* 0x000fe20000000800 */
[----:B------:R-:W-:-:S03]  /*1170*/  UISETP.NE.AND.EX UP0, UPT, UR5, URZ, UPT, UP0 ;  /* 0x0000003f0500728c */ /* 0x000fc6000bf05300 */
[----:B------:R-:W-:Y:S01]  /*1180*/  ULDC UR5, c[0x0][0x2e0] ;  /* 0x0000b80000057ab9 */ /* 0x000fe20000000800 */
[----:B------:R-:W-:-:S04]  /*1190*/  USEL UR4, UR4, 0x1, UP0 ;  /* 0x0000000104047887 */ /* 0x000fc80008000000 */
[----:B------:R-:W-:-:S03]  /*11a0*/  UIMAD UR4, UR4, UR5, URZ ;  /* 0x00000005040472a4 */ /* 0x000fc6000f8e023f */
[----:B------:R-:W-:Y:S02]  /*11b0*/  ULDC UR5, c[0x0][0x338] ;  /* 0x0000ce0000057ab9 */ /* 0x000fe40000000800 */
[----:B------:R-:W-:Y:S02]  /*11c0*/  IMAD.U32 R62, RZ, RZ, UR5 ;  /* 0x00000005ff3e7e24 */ /* 0x000fe4000f8e00ff */
[----:B------:R-:W-:Y:S02]  /*11d0*/  IMAD.U32 R24, RZ, RZ, UR4 ;  /* 0x00000004ff187e24 */ /* 0x000fe4000f8e00ff */
[----:B------:R-:W-:Y:S01]  /*11e0*/  IMAD.MOV.U32 R25, RZ, RZ, R210 ;  /* 0x000000ffff197224 */ /* 0x000fe200078e00d2 */
[----:B0-----:R-:W-:Y:S06]  /*11f0*/  @P2 BRA `(.L_x_430) ;  /* 0x0000000000242947 */ /* 0x001fec0003800000 */
[----:B------:R-:W-:Y:S02]  /*1200*/  ULDC.64 UR4, c[0x0][0xa00] ;  /* 0x0002800000047ab9 */ /* 0x000fe40000000a00 */
[----:B------:R-:W-:-:S04]  /*1210*/  ISETP.NE.U32.AND P1, PT, RZ, UR4, PT ;  /* 0x00000004ff007c0c */ /* 0x000fc8000bf25070 */
[----:B------:R-:W-:-:S13]  /*1220*/  ISETP.NE.AND.EX P1, PT, RZ, UR5, PT, P1 ;  /* 0x00000005ff007c0c */ /* 0x000fda000bf25310 */
[----:B------:R-:W-:Y:S05]  /*1230*/  @!P1 BRA `(.L_x_430) ;  /* 0x0000000000149947 */ /* 0x000fea0003800000 */
[----:B------:R-:W0:Y:S02]  /*1240*/  LDC.64 R4, c[0x0][0xa00] ;  /* 0x00028000ff047b82 */ /* 0x000e240000000a00 */
[----:B0-----:R-:W-:-:S05]  /*1250*/  IMAD.WIDE R4, R25, 0x4, R4 ;  /* 0x0000000419047825 */ /* 0x001fca00078e0204 */
[----:B-----5:R-:W2:Y:S04]  /*1260*/  LDG.E R30, desc[UR40][R4.64] ;  /* 0x00000028041e7981 */ /* 0x020ea8000c1e1900 */
[----:B------:R-:W2:Y:S02]  /*1270*/  LDG.E R7, desc[UR40][R4.64+0x4] ;  /* 0x0000042804077981 */ /* 0x000ea4000c1e1900 */
[----:B--2---:R-:W-:-:S07]  /*1280*/  IMAD.IADD R30, R7, 0x1, -R30 ;  /* 0x00000001071e7824 */ /* 0x004fce00078e0a1e */
.L_x_430:
[----:B------:R-:W-:Y:S01]  /*1290*/  ULDC.64 UR4, c[0x0][0xa20] ;  /* 0x0002880000047ab9 */ /* 0x000fe20000000a00 */
[----:B------:R-:W-:Y:S01]  /*12a0*/  IMAD.MOV.U32 R213, RZ, RZ, R85 ;  /* 0x000000ffffd57224 */ /* 0x000fe200078e0055 */
[----:B------:R-:W-:Y:S01]  /*12b0*/  ISETP.NE.U32.AND P1, PT, RZ, UR4, PT ;  /* 0x00000004ff007c0c */ /* 0x000fe2000bf25070 */
[----:B------:R-:W-:-:S03]  /*12c0*/  IMAD.MOV.U32 R207, RZ, RZ, R86 ;  /* 0x000000ffffcf7224 */ /* 0x000fc600078e0056 */
[----:B------:R-:W-:-:S13]  /*12d0*/  ISETP.NE.AND.EX P1, PT, RZ, UR5, PT, P1 ;  /* 0x00000005ff007c0c */ /* 0x000fda000bf25310 */
[----:B------:R-:W-:Y:S05]  /*12e0*/  @!P1 BRA `(.L_x_431) ;  /* 0x0000000000109947 */ /* 0x000fea0003800000 */
[----:B------:R-:W-:-:S04]  /*12f0*/  IADD3 R4, P0, R208, UR4, RZ ;  /* 0x00000004d0047c10 */ /* 0x000fc8000ff1e0ff */
[----:B------:R-:W-:-:S05]  /*1300*/  IADD3.X R5, R209, UR5, RZ, P0, !PT ;  /* 0x00000005d1057c10 */ /* 0x000fca00087fe4ff */
[----:B------:R0:W5:Y:S01]  /*1310*/  LDG.E R24, desc[UR40][R4.64] ;  /* 0x0000002804187981 */ /* 0x000162000c1e1900 */
[----:B------:R-:W-:Y:S05]  /*1320*/  BRA `(.L_x_432) ;  /* 0x0000000000107947 */ /* 0x000fea0003800000 */
.L_x_431:
[----:B------:R-:W-:Y:S05]  /*1330*/  @!P0 BRA `(.L_x_432) ;  /* 0x00000000000c8947 */ /* 0x000fea0003800000 */
[----:B------:R-:W2:Y:S04]  /*1340*/  LDG.E R5, desc[UR40][R8.64] ;  /* 0x0000002808057981 */ /* 0x000ea8000c1e1900 */
[----:B------:R-:W2:Y:S02]  /*1350*/  LDG.E R24, desc[UR40][R8.64+0x4] ;  /* 0x0000042808187981 */ /* 0x000ea4000c1e1900 */
[----:B--2---:R-:W-:-:S07]  /*1360*/  IMAD.IADD R24, R24, 0x1, -R5 ;  /* 0x0000000118187824 */ /* 0x004fce00078e0a05 */
.L_x_432:
[----:B------:R-:W-:Y:S02]  /*1370*/  ULDC.64 UR4, c[0x0][0xa10] ;  /* 0x0002840000047ab9 */ /* 0x000fe40000000a00 */
[----:B------:R-:W-:-:S04]  /*1380*/  ISETP.NE.U32.AND P0, PT, RZ, UR4, PT ;  /* 0x00000004ff007c0c */ /* 0x000fc8000bf05070 */
[----:B------:R-:W-:Y:S01]  /*1390*/  ISETP.NE.AND.EX P0, PT, RZ, UR5, PT, P0 ;  /* 0x00000005ff007c0c */ /* 0x000fe2000bf05300 */
[----:B-----5:R-:W-:Y:S01]  /*13a0*/  IMAD.IADD R3, R24, 0x1, -R3 ;  /* 0x0000000118037824 */ /* 0x020fe200078e0a03 */
[----:B------:R-:W-:-:S11]  /*13b0*/  ULDC.64 UR4, c[0x0][0xa30] ;  /* 0x00028c0000047ab9 */ /* 0x000fd60000000a00 */
[----:B0-----:R-:W0:Y:S02]  /*13c0*/  @P0 LDC.64 R4, c[0x0][0xa10] ;  /* 0x00028400ff040b82 */ /* 0x001e240000000a00 */
[----:B0-----:R-:W-:-:S05]  /*13d0*/  @P0 IMAD.WIDE R4, R25, 0x4, R4 ;  /* 0x0000000419040825 */ /* 0x001fca00078e0204 */
[----:B------:R-:W2:Y:S04]  /*13e0*/  @P0 LDG.E R0, desc[UR40][R4.64] ;  /* 0x0000002804000981 */ /* 0x000ea8000c1e1900 */
[----:B------:R-:W2:Y:S01]  /*13f0*/  @P0 LDG.E R9, desc[UR40][R4.64+0x4] ;  /* 0x0000042804090981 */ /* 0x000ea2000c1e1900 */
[----:B------:R-:W-:Y:S01]  /*1400*/  IMAD.MOV R60, RZ, RZ, -R3 ;  /* 0x000000ffff3c7224 */ /* 0x000fe200078e0a03 */
[----:B------:R-:W-:Y:S01]  /*1410*/  ISETP.NE.U32.AND P1, PT, RZ, UR4, PT ;  /* 0x00000004ff007c0c */ /* 0x000fe2000bf25070 */
[----:B------:R-:W-:-:S03]  /*1420*/  IMAD.MOV.U32 R31, RZ, RZ, R24 ;  /* 0x000000ffff1f7224 */ /* 0x000fc600078e0018 */
[----:B------:R-:W-:Y:S02]  /*1430*/  VIMNMX R60, RZ, R60, !PT ;  /* 0x0000003cff3c7248 */ /* 0x000fe40007fe0100 */
[----:B------:R-:W-:-:S13]  /*1440*/  ISETP.NE.AND.EX P1, PT, RZ, UR5, PT, P1 ;  /* 0x00000005ff007c0c */ /* 0x000fda000bf25310 */
[----:B------:R-:W-:-:S04]  /*1450*/  @P1 IADD3 R6, P2, R208, UR4, RZ ;  /* 0x00000004d0061c10 */ /* 0x000fc8000ff5e0ff */
[----:B------:R-:W-:-:S05]  /*1460*/  @P1 IADD3.X R7, R209, UR5, RZ, P2, !PT ;  /* 0x00000005d1071c10 */ /* 0x000fca00097fe4ff */
[----:B------:R0:W5:Y:S01]  /*1470*/  @P1 LDG.E R31, desc[UR40][R6.64] ;  /* 0x00000028061f1981 */ /* 0x000162000c1e1900 */
[----:B--2---:R-:W-:-:S04]  /*1480*/  @P0 IMAD.IADD R62, R9, 0x1, -R0 ;  /* 0x00000001093e0824 */ /* 0x004fc800078e0a00 */
[----:B------:R-:W-:-:S04]  /*1490*/  IMAD.IADD R176, R3, 0x1, R62 ;  /* 0x0000000103b07824 */ /* 0x000fc800078e023e */
[----:B------:R-:W-:-:S04]  /*14a0*/  VIADD R0, R176, 0x5f ;  /* 0x0000005fb0007836 */ /* 0x000fc80000000000 */
[----:B------:R-:W-:-:S05]  /*14b0*/  IMAD.HI R0, R0, 0x2aaaaaab, RZ ;  /* 0x2aaaaaab00007827 */ /* 0x000fca00078e02ff */
[----:B------:R-:W-:-:S04]  /*14c0*/  SHF.R.U32.HI R177, RZ, 0x1f, R0 ;  /* 0x0000001fffb17819 */ /* 0x000fc80000011600 */
[----:B------:R-:W-:-:S05]  /*14d0*/  LEA.HI.SX32 R177, R0, R177, 0x1c ;  /* 0x000000b100b17211 */ /* 0x000fca00078fe2ff */
[----:B------:R-:W-:-:S05]  /*14e0*/  IMAD R3, R177, 0x60, -R3 ;  /* 0x00000060b1037824 */ /* 0x000fca00078e0a03 */
[----:B------:R-:W-:-:S04]  /*14f0*/  VIMNMX R3, R3, R62, PT ;  /* 0x0000003e03037248 */ /* 0x000fc80003fe0100 */
[----:B------:R-:W-:Y:S01]  /*1500*/  ISETP.GT.AND P0, PT, R3, R60, PT ;  /* 0x0000003c0300720c */ /* 0x000fe20003f04270 */
[----:B------:R-:W-:-:S05]  /*1510*/  IMAD.WIDE.U32 R60, R60, -0x55555555, RZ ;  /* 0xaaaaaaab3c3c7825 */ /* 0x000fca00078e00ff */
[----:B------:R-:W-:-:S05]  /*1520*/  SHF.R.U32.HI R60, RZ, 0x6, R61 ;  /* 0x00000006ff3c7819 */ /* 0x000fca000001163d */
[----:B------:R-:W-:Y:S02]  /*1530*/  IMAD.MOV.U32 R59, RZ, RZ, R60 ;  /* 0x000000ffff3b7224 */ /* 0x000fe400078e003c */
[----:B------:R-:W-:-:S04]  /*1540*/  @P0 VIADD R0, R3, 0x5f ;  /* 0x0000005f03000836 */ /* 0x000fc80000000000 */
[----:B------:R-:W-:-:S05]  /*1550*/  @P0 IMAD.HI R0, R0, 0x2aaaaaab, RZ ;  /* 0x2aaaaaab00000827 */ /* 0x000fca00078e02ff */
[----:B------:R-:W-:-:S04]  /*1560*/  @P0 SHF.R.U32.HI R3, RZ, 0x1f, R0 ;  /* 0x0000001fff030819 */ /* 0x000fc80000011600 */
[----:B------:R-:W-:Y:S02]  /*1570*/  @P0 LEA.HI.SX32 R59, R0, R3, 0x1c ;  /* 0x00000003003b0211 */ /* 0x000fe400078fe2ff */
[----:B------:R-:W-:Y:S02]  /*1580*/  PLOP3.LUT P0, PT, PT, PT, PT, 0x80, 0x0 ;  /* 0x000000000000781c */ /* 0x000fe40003f0f070 */
[----:B------:R-:W-:-:S13]  /*1590*/  ISETP.GT.AND P1, PT, R59, R60, PT ;  /* 0x0000003c3b00720c */ /* 0x000fda0003f24270 */
[----:B0-----:R-:W-:Y:S05]  /*15a0*/  @!P1 BRA `(.L_x_433) ;  /* 0x0000004000989947 */ /* 0x001fea0003800000 */
[----:B------:R-:W-:Y:S01]  /*15b0*/  VIADD R58, R18, 0x1c400 ;  /* 0x0001c400123a7836 */ /* 0x000fe20000000000 */
[----:B------:R-:W-:Y:S04]  /*15c0*/  BSSY B6, `(.L_x_434) ;  /* 0x0000013000067945 */ /* 0x000fe80003800000 */
[----:B------:R-:W-:-:S13]  /*15d0*/  LOP3.LUT P0, RZ, R58, 0x3ff, RZ, 0xc0, !PT ;  /* 0x000003ff3aff7812 */ /* 0x000fda000780c0ff */
[----:B------:R-:W-:Y:S05]  /*15e0*/  @!P0 BRA `(.L_x_435) ;  /* 0x0000000000408947 */ /* 0x000fea0003800000 */
[----:B------:R-:W-:Y:S01]  /*15f0*/  MOV R0, 0x0 ;  /* 0x0000000000007802 */ /* 0x000fe20000000f00 */
[----:B------:R-:W-:Y:S01]  /*1600*/  ULDC.64 UR4, c[0x4][0x90] ;  /* 0x0100240000047ab9 */ /* 0x000fe20000000a00 */
[----:B------:R-:W-:Y:S01]  /*1610*/  ULDC.64 UR6, c[0x4][0x20] ;  /* 0x0100080000067ab9 */ /* 0x000fe20000000a00 */
[----:B------:R-:W-:Y:S01]  /*1620*/  IMAD.U32 R4, RZ, RZ, UR4 ;  /* 0x00000004ff047e24 */ /* 0x000fe2000f8e00ff */
[----:B------:R0:W1:Y:S01]  /*1630*/  LDC.64 R14, c[0x4][R0] ;  /* 0x01000000000e7b82 */ /* 0x0000620000000a00 */
[----:B------:R-:W-:Y:S01]  /*1640*/  IMAD.U32 R5, RZ, RZ, UR5 ;  /* 0x00000005ff057e24 */ /* 0x000fe2000f8e00ff */
[----:B------:R-:W-:Y:S01]  /*1650*/  ULDC.64 UR4, c[0x4][0x98] ;  /* 0x0100260000047ab9 */ /* 0x000fe20000000a00 */
[----:B------:R-:W-:Y:S01]  /*1660*/  IMAD.U32 R10, RZ, RZ, UR6 ;  /* 0x00000006ff0a7e24 */ /* 0x000fe2000f8e00ff */
[----:B------:R-:W-:Y:S01]  /*1670*/  MOV R13, RZ ;  /* 0x000000ff000d7202 */ /* 0x000fe20000000f00 */
[----:B------:R-:W-:Y:S02]  /*1680*/  IMAD.U32 R6, RZ, RZ, UR4 ;  /* 0x00000004ff067e24 */ /* 0x000fe4000f8e00ff */
[----:B------:R-:W-:-:S02]  /*1690*/  IMAD.U32 R7, RZ, RZ, UR5 ;  /* 0x00000005ff077e24 */ /* 0x000fc4000f8e00ff */
[----:B------:R-:W-:Y:S02]  /*16a0*/  IMAD.U32 R11, RZ, RZ, UR7 ;  /* 0x00000007ff0b7e24 */ /* 0x000fe4000f8e00ff */
[----:B------:R-:W-:Y:S02]  /*16b0*/  IMAD.MOV.U32 R8, RZ, RZ, 0x70 ;  /* 0x00000070ff087424 */ /* 0x000fe400078e00ff */
[----:B0-----:R-:W-:-:S07]  /*16c0*/  IMAD.MOV.U32 R12, RZ, RZ, 0x1 ;  /* 0x00000001ff0c7424 */ /* 0x001fce00078e00ff */
[----:B------:R-:W-:-:S07]  /*16d0*/  LEPC R20, `(.L_x_435) ;  /* 0x000000001014794e */ /* 0x000fce0000000000 */
[----:B-1---5:R-:W-:Y:S05]  /*16e0*/  CALL.ABS.NOINC R14 ;  /* 0x000000000e007343 */ /* 0x022fea0003c00000 */
.L_x_435:
[----:B------:R-:W-:Y:S05]  /*16f0*/  BSYNC B6 ;  /* 0x0000000000067941 */ /* 0x000fea0003800000 */
.L_x_434:
        /* <DEDUP_REMOVED lines=19> */
[----:B-1---5:R-:W-:Y:S05]  /*1830*/  CALL.ABS.NOINC R14 ;  /* 0x000000000e007343 */ /* 0x022fea0003c00000 */
.L_x_437:
[----:B------:R-:W-:Y:S05]  /*1840*/  BSYNC B6 ;  /* 0x0000000000067941 */ /* 0x000fea0003800000 */
.L_x_436:
[----:B------:R-:W-:Y:S01]  /*1850*/  ULDC.64 UR4, c[0x0][0x9f8] ;  /* 0x00027e0000047ab9 */ /* 0x000fe20000000a00 */
[----:B------:R-:W0:Y:S01]  /*1860*/  LDC R0, c[0x0][0x428] ;  /* 0x00010a00ff007b82 */ /* 0x000e220000000800 */
[----:B------:R-:W-:-:S07]  /*1870*/  ISETP.NE.U32.AND P0, PT, RZ, UR4, PT ;  /* 0x00000004ff007c0c */ /* 0x000fce000bf05070 */
[----:B------:R-:W1:Y:S01]  /*1880*/  LDC.64 R42, c[0x0][0x2f0] ;  /* 0x0000bc00ff2a7b82 */ /* 0x000e620000000a00 */
[----:B------:R-:W-:Y:S01]  /*1890*/  ISETP.NE.AND.EX P0, PT, RZ, UR5, PT, P0 ;  /* 0x00000005ff007c0c */ /* 0x000fe2000bf05300 */
[----:B------:R-:W2:Y:S01]  /*18a0*/  S2R R20, SR_TID.X ;  /* 0x0000000000147919 */ /* 0x000ea20000002100 */
[----:B------:R-:W-:Y:S01]  /*18b0*/  IMAD.IADD R56, R27, 0x1, R24 ;  /* 0x000000011b387824 */ /* 0x000fe200078e0218 */
[----:B------:R-:W-:Y:S01]  /*18c0*/  ULDC.64 UR6, c[0x0][0xa08] ;  /* 0x0002820000067ab9 */ /* 0x000fe20000000a00 */
[C---:B------:R-:W-:Y:S02]  /*18d0*/  VIADD R99, R16.reuse, 0x20 ;  /* 0x0000002010637836 */ /* 0x040fe40000000000 */
[----:B------:R-:W-:Y:S01]  /*18e0*/  VIADD R98, R16, 0x40 ;  /* 0x0000004010627836 */ /* 0x000fe20000000000 */
[----:B------:R-:W3:Y:S06]  /*18f0*/  LDC.64 R54, c[0x0][0x3d8] ;  /* 0x0000f600ff367b82 */ /* 0x000eec0000000a00 */
[----:B------:R-:W-:-:S02]  /*1900*/  @P0 IADD3 R4, P1, R208, UR4, RZ ;  /* 0x00000004d0040c10 */ /* 0x000fc4000ff3e0ff */
[----:B------:R-:W4:Y:S02]  /*1910*/  LDC R27, c[0x0][0x3d4] ;  /* 0x0000f500ff1b7b82 */ /* 0x000f240000000800 */
[----:B------:R-:W-:Y:S01]  /*1920*/  @P0 IADD3.X R5, R209, UR5, RZ, P1, !PT ;  /* 0x00000005d1050c10 */ /* 0x000fe20008ffe4ff */
[----:B------:R-:W-:-:S04]  /*1930*/  ULDC.64 UR4, c[0x0][0x2f8] ;  /* 0x0000be0000047ab9 */ /* 0x000fc80000000a00 */
[----:B------:R2:W4:Y:S01]  /*1940*/  @P0 LDG.E R25, desc[UR40][R4.64] ;  /* 0x0000002804190981 */ /* 0x000522000c1e1900 */
[----:B0-----:R-:W-:Y:S01]  /*1950*/  ISETP.NE.AND P0, PT, R0, 0x1, PT ;  /* 0x000000010000780c */ /* 0x001fe20003f05270 */
[C---:B------:R-:W-:Y:S01]  /*1960*/  VIADD R96, R16.reuse, 0x60 ;  /* 0x0000006010607836 */ /* 0x040fe20000000000 */
[----:B------:R-:W-:Y:S01]  /*1970*/  SHF.R.S32.HI R33, RZ, 0x1f, R56 ;  /* 0x0000001fff217819 */ /* 0x000fe20000011438 */
[C---:B------:R-:W-:Y:S01]  /*1980*/  VIADD R94, R16.reuse, 0x80 ;  /* 0x00000080105e7836 */ /* 0x040fe20000000000 */
[----:B------:R-:W0:Y:S01]  /*1990*/  LDC.64 R48, c[0x0][0x3e8] ;  /* 0x0000fa00ff307b82 */ /* 0x000e220000000a00 */
[----:B------:R-:W-:Y:S01]  /*19a0*/  VIADD R92, R16, 0xa0 ;  /* 0x000000a0105c7836 */ /* 0x000fe20000000000 */
[----:B-1----:R-:W-:Y:S01]  /*19b0*/  SHF.L.U64.HI R88, R42, 0x6, R43 ;  /* 0x000000062a587819 */ /* 0x002fe2000001022b */
[-C--:B------:R-:W-:Y:S01]  /*19c0*/  IMAD R6, R33, R42.reuse, RZ ;  /* 0x0000002a21067224 */ /* 0x080fe200078e02ff */
[----:B---3--:R-:W-:Y:S01]  /*19d0*/  SHF.L.U64.HI R84, R54, 0x6, R55 ;  /* 0x0000000636547819 */ /* 0x008fe20000010237 */
[----:B--2---:R-:W-:Y:S01]  /*19e0*/  IMAD.WIDE.U32 R4, R56, R42, RZ ;  /* 0x0000002a38047225 */ /* 0x004fe200078e00ff */
[----:B------:R-:W-:-:S02]  /*19f0*/  SHF.R.U32.HI R26, RZ, 0x7, R20 ;  /* 0x00000007ff1a7819 */ /* 0x000fc40000011614 */
[----:B------:R-:W-:Y:S01]  /*1a00*/  SHF.R.S32.HI R81, RZ, 0x1f, R211 ;  /* 0x0000001fff517819 */ /* 0x000fe200000114d3 */
[----:B------:R-:W1:Y:S01]  /*1a10*/  @P0 LDC R3, c[0x0][0x42c] ;  /* 0x00010b00ff030b82 */ /* 0x000e620000000800 */
[----:B------:R-:W-:Y:S01]  /*1a20*/  ISETP.NE.AND P6, PT, R26, 0x1, PT ;  /* 0x000000011a00780c */ /* 0x000fe20003fc5270 */
[----:B------:R-:W-:Y:S02]  /*1a30*/  IMAD.SHL.U32 R28, R217, 0x4, RZ ;  /* 0x00000004d91c7824 */ /* 0x000fe400078e00ff */
[----:B------:R-:W-:Y:S02]  /*1a40*/  IMAD.SHL.U32 R87, R218, 0x40, RZ ;  /* 0x00000040da577824 */ /* 0x000fe400078e00ff */
[----:B------:R-:W-:Y:S01]  /*1a50*/  IMAD.MOV.U32 R80, RZ, RZ, 0x20 ;  /* 0x00000020ff507424 */ /* 0x000fe200078e00ff */
[----:B------:R-:W-:Y:S01]  /*1a60*/  SHF.R.S32.HI R29, RZ, 0x1f, R28 ;  /* 0x0000001fff1d7819 */ /* 0x000fe2000001141c */
[----:B------:R-:W2:Y:S01]  /*1a70*/  @P0 LDC R7, c[0x0][0x430] ;  /* 0x00010c00ff070b82 */ /* 0x000ea20000000800 */
[----:B------:R-:W-:Y:S01]  /*1a80*/  LOP3.LUT R87, R87, 0x1c0, RZ, 0xc0, !PT ;  /* 0x000001c057577812 */ /* 0x000fe200078ec0ff */
[----:B------:R-:W-:-:S02]  /*1a90*/  IMAD.SHL.U32 R83, R54, 0x40, RZ ;  /* 0x0000004036537824 */ /* 0x000fc400078e00ff */
[----:B------:R-:W-:Y:S01]  /*1aa0*/  VIADD R79, R26, 0x8 ;  /* 0x000000081a4f7836 */ /* 0x000fe20000000000 */
[----:B------:R-:W-:Y:S01]  /*1ab0*/  SHF.R.U32.HI R82, RZ, 0x3, R87 ;  /* 0x00000003ff527819 */ /* 0x000fe20000011657 */
[----:B----4-:R-:W-:Y:S01]  /*1ac0*/  IMAD.SHL.U32 R78, R27, 0x2, RZ ;  /* 0x000000021b4e7824 */ /* 0x010fe200078e00ff */
[----:B0-----:R-:W-:Y:S01]  /*1ad0*/  SHF.L.U64.HI R91, R48, 0x6, R49 ;  /* 0x00000006305b7819 */ /* 0x001fe20000010231 */
[----:B------:R-:W-:-:S04]  /*1ae0*/  IMAD.WIDE.U32 R10, R19, R48, R16 ;  /* 0x00000030130a7225 */ /* 0x000fc800078e0010 */
[----:B------:R-:W-:Y:S02]  /*1af0*/  IMAD R75, R49, 0x60, RZ ;  /* 0x00000060314b7824 */ /* 0x000fe400078e02ff */
[----:B------:R-:W-:Y:S02]  /*1b00*/  IMAD.SHL.U32 R89, R48, 0x40, RZ ;  /* 0x0000004030597824 */ /* 0x000fe400078e00ff */
[----:B-1----:R-:W-:-:S04]  /*1b10*/  @P0 IMAD.HI.U32 R0, R86, R3, RZ ;  /* 0x0000000356000227 */ /* 0x002fc800078e00ff */
[----:B------:R-:W-:Y:S02]  /*1b20*/  IMAD R3, R56, R43, R6 ;  /* 0x0000002b38037224 */ /* 0x000fe400078e0206 */
[----:B------:R-:W-:Y:S01]  /*1b30*/  IMAD R6, R216, R42, RZ ;  /* 0x0000002ad8067224 */ /* 0x000fe200078e02ff */
[----:B--2---:R-:W-:Y:S01]  /*1b40*/  @P0 SHF.R.U32.HI R86, RZ, R7, R0 ;  /* 0x00000007ff560219 */ /* 0x004fe20000011600 */
[----:B------:R-:W-:Y:S01]  /*1b50*/  IMAD.IADD R5, R5, 0x1, R3 ;  /* 0x0000000105057824 */ /* 0x000fe200078e0203 */
[----:B------:R-:W-:Y:S01]  /*1b60*/  ISETP.NE.U32.AND P0, PT, RZ, UR6, PT ;  /* 0x00000006ff007c0c */ /* 0x000fe2000bf05070 */
[----:B------:R-:W-:Y:S01]  /*1b70*/  IMAD R6, R19, R43, R6 ;  /* 0x0000002b13067224 */ /* 0x000fe200078e0206 */
[----:B------:R-:W-:Y:S01]  /*1b80*/  SHF.R.S32.HI R7, RZ, 0x1f, R86 ;  /* 0x0000001fff077819 */ /* 0x000fe20000011456 */
[----:B------:R-:W-:Y:S01]  /*1b90*/  IMAD.WIDE.U32 R4, R86, UR4, R4 ;  /* 0x0000000456047c25 */ /* 0x000fe2000f8e0004 */
[----:B------:R-:W-:-:S03]  /*1ba0*/  ISETP.NE.AND.EX P0, PT, RZ, UR7, PT, P0 ;  /* 0x00000007ff007c0c */ /* 0x000fc6000bf05300 */
[----:B------:R-:W-:-:S04]  /*1bb0*/  IMAD R3, R7, UR4, RZ ;  /* 0x0000000407037c24 */ /* 0x000fc8000f8e02ff */
[----:B------:R-:W-:Y:S01]  /*1bc0*/  IMAD R3, R86, UR5, R3 ;  /* 0x0000000556037c24 */ /* 0x000fe2000f8e0203 */
[----:B------:R-:W-:-:S03]  /*1bd0*/  ULDC.64 UR4, c[0x0][0x300] ;  /* 0x0000c00000047ab9 */ /* 0x000fc60000000a00 */
[----:B------:R-:W-:Y:S01]  /*1be0*/  IMAD.IADD R5, R5, 0x1, R3 ;  /* 0x0000000105057824 */ /* 0x000fe200078e0203 */
[----:B------:R-:W-:Y:S02]  /*1bf0*/  SHF.R.S32.HI R0, RZ, 0x1f, R25 ;  /* 0x0000001fff007819 */ /* 0x000fe40000011419 */
[----:B------:R-:W-:Y:S02]  /*1c00*/  SEL R41, R25, RZ, !P0 ;  /* 0x000000ff19297207 */ /* 0x000fe40004000000 */
[----:B------:R-:W-:-:S03]  /*1c10*/  SEL R8, R0, RZ, !P0 ;  /* 0x000000ff00087207 */ /* 0x000fc60004000000 */
[----:B------:R-:W-:-:S04]  /*1c20*/  IMAD.WIDE.U32 R20, R41, UR4, R4 ;  /* 0x0000000429147c25 */ /* 0x000fc8000f8e0004 */
[----:B------:R-:W-:Y:S02]  /*1c30*/  IMAD R0, R8, UR4, RZ ;  /* 0x0000000408007c24 */ /* 0x000fe4000f8e02ff */
[----:B------:R-:W-:-:S04]  /*1c40*/  IMAD.WIDE.U32 R4, R19, R42, R16 ;  /* 0x0000002a13047225 */ /* 0x000fc800078e0010 */
[----:B------:R-:W-:Y:S01]  /*1c50*/  IMAD R97, R41, UR5, R0 ;  /* 0x0000000529617c24 */ /* 0x000fe2000f8e0200 */
[----:B------:R-:W-:Y:S05]  /*1c60*/  @!P6 WARPSYNC.ALL ;  /* 0x000000000000e948 */ /* 0x000fea0003800000 */
[----:B------:R-:W-:Y:S01]  /*1c70*/  ULDC UR4, c[0x0][0x310] ;  /* 0x0000c40000047ab9 */ /* 0x000fe20000000800 */
[----:B------:R-:W-:Y:S01]  /*1c80*/  IMAD.IADD R97, R21, 0x1, R97 ;  /* 0x0000000115617824 */ /* 0x000fe200078e0261 */
[----:B------:R-:W-:Y:S01]  /*1c90*/  @!P6 BAR.SYNC.DEFER_BLOCKING 0x9, 0x100 ;  /* 0x024400000000eb1d */ /* 0x000fe20000010000 */
[----:B------:R-:W-:Y:S02]  /*1ca0*/  ISETP.GE.AND P1, PT, R99, UR4, PT ;  /* 0x0000000463007c0c */ /* 0x000fe4000bf26270 */
[----:B------:R-:W-:Y:S01]  /*1cb0*/  IADD3 R95, P0, R20, R4, RZ ;  /* 0x00000004145f7210 */ /* 0x000fe20007f1e0ff */
[C---:B------:R-:W-:Y:S01]  /*1cc0*/  VIADD R4, R16.reuse, 0xc0 ;  /* 0x000000c010047836 */ /* 0x040fe20000000000 */
[----:B------:R-:W-:Y:S01]  /*1cd0*/  SEL R3, RZ, 0xffffffff, P1 ;  /* 0xffffffffff037807 */ /* 0x000fe20000800000 */
[----:B------:R-:W-:Y:S01]  /*1ce0*/  ULDC.64 UR6, c[0x0][0x320] ;  /* 0x0000c80000067ab9 */ /* 0x000fe20000000a00 */
[----:B------:R-:W-:Y:S01]  /*1cf0*/  IADD3.X R93, R97, R5, R6, P0, !PT ;  /* 0x00000005615d7210 */ /* 0x000fe200007fe406 */
[C---:B------:R-:W-:Y:S01]  /*1d00*/  VIADD R6, R16.reuse, 0xe0 ;  /* 0x000000e010067836 */ /* 0x040fe20000000000 */
[----:B------:R-:W-:Y:S01]  /*1d10*/  ISETP.GE.AND P0, PT, R16, UR4, PT ;  /* 0x0000000410007c0c */ /* 0x000fe2000bf06270 */
[----:B------:R-:W-:Y:S01]  /*1d20*/  IMAD.SHL.U32 R5, R3, 0x2, RZ ;  /* 0x0000000203057824 */ /* 0x000fe200078e00ff */
[----:B------:R-:W-:Y:S01]  /*1d30*/  ISETP.GE.AND P1, PT, R96, UR4, PT ;  /* 0x0000000460007c0c */ /* 0x000fe2000bf26270 */
[----:B------:R-:W-:Y:S01]  /*1d40*/  IMAD R3, R7, UR6, RZ ;  /* 0x0000000607037c24 */ /* 0x000fe2000f8e02ff */
[----:B------:R-:W-:-:S02]  /*1d50*/  SEL R0, RZ, 0x1, P0 ;  /* 0x00000001ff007807 */ /* 0x000fc40000000000 */
[----:B------:R-:W-:Y:S01]  /*1d60*/  ISETP.GE.AND P0, PT, R98, UR4, PT ;  /* 0x0000000462007c0c */ /* 0x000fe2000bf06270 */
[----:B------:R-:W-:Y:S01]  /*1d70*/  IMAD R7, R86, UR7, R3 ;  /* 0x0000000756077c24 */ /* 0x000fe2000f8e0203 */
[----:B------:R-:W-:Y:S02]  /*1d80*/  ISETP.GE.AND P3, PT, R6, UR4, PT ;  /* 0x0000000406007c0c */ /* 0x000fe4000bf66270 */
[----:B------:R-:W-:Y:S02]  /*1d90*/  LOP3.LUT R0, R5, 0x2, R0, 0xe2, !PT ;  /* 0x0000000205007812 */ /* 0x000fe400078ee200 */
[----:B------:R-:W-:Y:S02]  /*1da0*/  SEL R3, RZ, 0x4, P0 ;  /* 0x00000004ff037807 */ /* 0x000fe40000000000 */
[----:B------:R-:W-:Y:S02]  /*1db0*/  SEL R6, RZ, 0x8, P1 ;  /* 0x00000008ff067807 */ /* 0x000fe40000800000 */
[----:B------:R-:W-:-:S02]  /*1dc0*/  ISETP.GE.AND P0, PT, R94, UR4, PT ;  /* 0x000000045e007c0c */ /* 0x000fc4000bf06270 */
[----:B------:R-:W-:Y:S02]  /*1dd0*/  ISETP.GE.AND P1, PT, R92, UR4, PT ;  /* 0x000000045c007c0c */ /* 0x000fe4000bf26270 */
[----:B------:R-:W-:Y:S02]  /*1de0*/  LOP3.LUT R0, R6, R0, R3, 0xfe, !PT ;  /* 0x0000000006007212 */ /* 0x000fe400078efe03 */
[----:B------:R-:W-:Y:S01]  /*1df0*/  ISETP.GE.AND P2, PT, R4, UR4, PT ;  /* 0x0000000404007c0c */ /* 0x000fe2000bf46270 */
[----:B------:R-:W-:Y:S01]  /*1e00*/  IMAD.WIDE.U32 R4, R86, UR6, R16 ;  /* 0x0000000656047c25 */ /* 0x000fe2000f8e0010 */
[----:B------:R-:W-:Y:S01]  /*1e10*/  SEL R3, RZ, 0x10, P0 ;  /* 0x00000010ff037807 */ /* 0x000fe20000000000 */
[----:B------:R-:W-:Y:S01]  /*1e20*/  ULDC.64 UR4, c[0x0][0x328] ;  /* 0x0000ca0000047ab9 */ /* 0x000fe20000000a00 */
[----:B------:R-:W-:Y:S01]  /*1e30*/  SEL R6, RZ, 0x20, P1 ;  /* 0x00000020ff067807 */ /* 0x000fe20000800000 */
[----:B------:R-:W-:Y:S01]  /*1e40*/  IMAD.IADD R5, R5, 0x1, R7 ;  /* 0x0000000105057824 */ /* 0x000fe200078e0207 */
[----:B------:R-:W-:Y:S01]  /*1e50*/  ISETP.GE.AND P0, PT, R16, R27, PT ;  /* 0x0000001b1000720c */ /* 0x000fe20003f06270 */
[----:B------:R-:W-:Y:S01]  /*1e60*/  IMAD R7, R8, UR4, RZ ;  /* 0x0000000408077c24 */ /* 0x000fe2000f8e02ff */
[----:B------:R-:W-:Y:S01]  /*1e70*/  LOP3.LUT R3, R6, R0, R3, 0xfe, !PT ;  /* 0x0000000006037212 */ /* 0x000fe200078efe03 */
[----:B------:R-:W-:Y:S01]  /*1e80*/  IMAD.WIDE.U32 R8, R19, R54, R16 ;  /* 0x0000003613087225 */ /* 0x000fe200078e0010 */
[----:B------:R-:W-:-:S02]  /*1e90*/  SEL R0, RZ, 0x40, P2 ;  /* 0x00000040ff007807 */ /* 0x000fc40001000000 */
[----:B------:R-:W-:Y:S01]  /*1ea0*/  LOP3.LUT P1, RZ, R218, 0x4, RZ, 0xc0, !PT ;  /* 0x00000004daff7812 */ /* 0x000fe2000782c0ff */
[----:B------:R-:W-:Y:S01]  /*1eb0*/  IMAD R63, R41, UR5, R7 ;  /* 0x00000005293f7c24 */ /* 0x000fe2000f8e0207 */
[----:B------:R-:W-:Y:S01]  /*1ec0*/  LOP3.LUT R0, R3, R0, RZ, 0xfc, !PT ;  /* 0x0000000003007212 */ /* 0x000fe200078efcff */
[----:B------:R-:W-:Y:S01]  /*1ed0*/  IMAD.WIDE.U32 R40, R41, UR4, R4 ;  /* 0x0000000429287c25 */ /* 0x000fe2000f8e0004 */
[----:B------:R-:W-:Y:S01]  /*1ee0*/  SEL R3, R27, RZ, P0 ;  /* 0x000000ff1b037207 */ /* 0x000fe20000000000 */
[----:B------:R-:W-:Y:S01]  /*1ef0*/  ULDC UR4, c[0x0][0x2e4] ;  /* 0x0000b90000047ab9 */ /* 0x000fe20000000800 */
[C---:B------:R-:W-:Y:S01]  /*1f00*/  IADD3 R56, P2, R19.reuse, R56, RZ ;  /* 0x0000003813387210 */ /* 0x040fe20007f5e0ff */
[----:B------:R-:W-:Y:S01]  /*1f10*/  IMAD R4, R216, R54, RZ ;  /* 0x00000036d8047224 */ /* 0x000fe200078e02ff */
[----:B------:R-:W-:Y:S01]  /*1f20*/  SEL R80, R80, 0xffffffe0, !P1 ;  /* 0xffffffe050507807 */ /* 0x000fe20004800000 */
[C---:B------:R-:W-:Y:S01]  /*1f30*/  IMAD.IADD R3, R16.reuse, 0x1, R3 ;  /* 0x0000000110037824 */ /* 0x040fe200078e0203 */
[----:B------:R-:W-:Y:S01]  /*1f40*/  ISETP.GE.AND P1, PT, R16, UR4, PT ;  /* 0x0000000410007c0c */ /* 0x000fe2000bf26270 */
[----:B------:R-:W-:-:S02]  /*1f50*/  IMAD R13, R19, R55, R4 ;  /* 0x00000037130d7224 */ /* 0x000fc400078e0204 */
[----:B------:R-:W-:Y:S01]  /*1f60*/  IMAD.WIDE.U32 R4, R19, R54, R28 ;  /* 0x0000003613047225 */ /* 0x000fe200078e001c */
[----:B------:R-:W-:Y:S02]  /*1f70*/  SHF.R.S32.HI R12, RZ, 0x1f, R3 ;  /* 0x0000001fff0c7819 */ /* 0x000fe40000011403 */
[----:B------:R-:W-:Y:S01]  /*1f80*/  IADD3 R9, R13, R9, RZ ;  /* 0x000000090d097210 */ /* 0x000fe20007ffe0ff */
[----:B------:R-:W-:Y:S01]  /*1f90*/  IMAD.IADD R5, R5, 0x1, R13 ;  /* 0x0000000105057824 */ /* 0x000fe200078e020d */
[----:B-----5:R-:W-:Y:S01]  /*1fa0*/  SHF.R.S32.HI R13, RZ, 0x1f, R31 ;  /* 0x0000001fff0d7819 */ /* 0x020fe2000001141f */
[----:B------:R-:W-:Y:S01]  /*1fb0*/  IMAD R6, R216, R48, RZ ;  /* 0x00000030d8067224 */ /* 0x000fe200078e02ff */
[----:B------:R-:W-:Y:S01]  /*1fc0*/  LEA.HI R12, R12, R3, RZ, 0x3 ;  /* 0x000000030c0c7211 */ /* 0x000fe200078f18ff */
[----:B------:R-:W-:Y:S01]  /*1fd0*/  IMAD.WIDE.U32 R52, R31, R54, R4 ;  /* 0x000000361f347225 */ /* 0x000fe200078e0004 */
[----:B------:R-:W-:Y:S02]  /*1fe0*/  LOP3.LUT R3, R87, 0x18, R16, 0xf8, !PT ;  /* 0x0000001857037812 */ /* 0x000fe400078ef810 */
[----:B------:R-:W-:Y:S01]  /*1ff0*/  LOP3.LUT R5, R204, 0x38, R12, 0xf8, !PT ;  /* 0x00000038cc057812 */ /* 0x000fe200078ef80c */
[----:B------:R-:W-:Y:S01]  /*2000*/  IMAD R15, R19, R49, R6 ;  /* 0x00000031130f7224 */ /* 0x000fe200078e0206 */
[----:B------:R-:W-:Y:S01]  /*2010*/  LOP3.LUT R4, R3, R82, RZ, 0x3c, !PT ;  /* 0x0000005203047212 */ /* 0x000fe200078e3cff */
[----:B------:R-:W-:Y:S01]  /*2020*/  IMAD.WIDE.U32 R6, R19, R48, R28 ;  /* 0x0000003013067225 */ /* 0x000fe200078e001c */
[----:B------:R-:W-:-:S02]  /*2030*/  LOP3.LUT R3, R87, 0x38, R12, 0xf8, !PT ;  /* 0x0000003857037812 */ /* 0x000fc400078ef80c */
[----:B------:R-:W-:Y:S01]  /*2040*/  LOP3.LUT R5, R5, R234, RZ, 0x3c, !PT ;  /* 0x000000ea05057212 */ /* 0x000fe200078e3cff */
[----:B------:R-:W-:Y:S01]  /*2050*/  IMAD R14, R13, R48, RZ ;  /* 0x000000300d0e7224 */ /* 0x000fe200078e02ff */
[----:B------:R-:W-:Y:S01]  /*2060*/  LOP3.LUT R69, R12, 0xfffffff8, RZ, 0xc0, !PT ;  /* 0xfffffff80c457812 */ /* 0x000fe200078ec0ff */
[----:B------:R-:W-:Y:S01]  /*2070*/  IMAD.IADD R11, R15, 0x1, R11 ;  /* 0x000000010f0b7824 */ /* 0x000fe200078e020b */
[----:B------:R-:W-:Y:S01]  /*2080*/  SHF.R.S32.HI R70, RZ, 0x3, R12 ;  /* 0x00000003ff467819 */ /* 0x000fe2000001140c */
[----:B------:R-:W-:Y:S01]  /*2090*/  IMAD.IADD R7, R7, 0x1, R15 ;  /* 0x0000000107077824 */ /* 0x000fe200078e020f */
[----:B------:R-:W-:Y:S01]  /*20a0*/  SHF.R.S32.HI R64, RZ, 0x1f, R69 ;  /* 0x0000001fff407819 */ /* 0x000fe20000011445 */
[----:B------:R-:W-:Y:S02]  /*20b0*/  IMAD R25, R31, R49, R14 ;  /* 0x000000311f197224 */ /* 0x000fe400078e020e */
[----:B------:R-:W-:Y:S02]  /*20c0*/  IMAD R14, R13, R54, RZ ;  /* 0x000000360d0e7224 */ /* 0x000fe400078e02ff */
[----:B------:R-:W-:Y:S01]  /*20d0*/  IMAD R77, R205, 0x200, R4 ;  /* 0x00000200cd4d7824 */ /* 0x000fe200078e0204 */
[----:B------:R-:W-:Y:S01]  /*20e0*/  LOP3.LUT R4, R3, R82, RZ, 0x3c, !PT ;  /* 0x0000005203047212 */ /* 0x000fe200078e3cff */
[----:B------:R-:W-:Y:S01]  /*20f0*/  IMAD.WIDE.U32 R44, R31, R48, R10 ;  /* 0x000000301f2c7225 */ /* 0x000fe200078e000a */
[----:B------:R-:W-:-:S03]  /*2100*/  SEL R3, RZ, 0xffffff80, P3 ;  /* 0xffffff80ff037807 */ /* 0x000fc60001800000 */
[----:B------:R-:W-:Y:S01]  /*2110*/  IMAD.WIDE.U32 R46, R31, R48, R6 ;  /* 0x000000301f2e7225 */ /* 0x000fe200078e0006 */
[C---:B------:R-:W-:Y:S02]  /*2120*/  LOP3.LUT R3, R0.reuse, 0x80, R3, 0xc8, !PT ;  /* 0x0000008000037812 */ /* 0x040fe400078ec803 */
[----:B------:R-:W-:Y:S01]  /*2130*/  LOP3.LUT R0, R0, 0x40, RZ, 0xc0, !PT ;  /* 0x0000004000007812 */ /* 0x000fe200078ec0ff */
[----:B------:R-:W-:Y:S02]  /*2140*/  IMAD R15, R43, 0x60, RZ ;  /* 0x000000602b0f7824 */ /* 0x000fe400078e02ff */
[----:B------:R-:W-:Y:S02]  /*2150*/  IMAD.SHL.U32 R86, R42, 0x40, RZ ;  /* 0x000000402a567824 */ /* 0x000fe400078e00ff */
[----:B------:R-:W-:Y:S02]  /*2160*/  IMAD R7, R31, R55, R14 ;  /* 0x000000371f077224 */ /* 0x000fe400078e020e */
[----:B------:R-:W-:-:S02]  /*2170*/  IMAD R11, R55, 0x60, RZ ;  /* 0x00000060370b7824 */ /* 0x000fc400078e02ff */
[----:B------:R-:W-:-:S04]  /*2180*/  IMAD.WIDE.U32 R50, R31, R54, R8 ;  /* 0x000000361f327225 */ /* 0x000fc800078e0008 */
[----:B------:R-:W-:-:S04]  /*2190*/  IMAD.WIDE.U32 R42, R42, 0x60, RZ ;  /* 0x000000602a2a7825 */ /* 0x000fc800078e00ff */
[----:B------:R-:W-:-:S04]  /*21a0*/  IMAD.WIDE.U32 R48, R48, 0x60, RZ ;  /* 0x0000006030307825 */ /* 0x000fc800078e00ff */
[----:B------:R-:W-:-:S04]  /*21b0*/  IMAD.WIDE.U32 R54, R54, 0x60, RZ ;  /* 0x0000006036367825 */ /* 0x000fc800078e00ff */
[----:B------:R-:W-:Y:S01]  /*21c0*/  IMAD.X R57, R216, 0x1, R33, P2 ;  /* 0x00000001d8397824 */ /* 0x000fe200010e0621 */
[----:B------:R-:W-:Y:S01]  /*21d0*/  ISETP.GE.AND P2, PT, R99, UR4, PT ;  /* 0x0000000463007c0c */ /* 0x000fe2000bf46270 */
[----:B------:R-:W-:Y:S02]  /*21e0*/  IMAD.IADD R76, R43, 0x1, R15 ;  /* 0x000000012b4c7824 */ /* 0x000fe400078e020f */
[----:B------:R-:W-:Y:S02]  /*21f0*/  IMAD.IADD R75, R49, 0x1, R75 ;  /* 0x00000001314b7824 */ /* 0x000fe400078e024b */
[----:B------:R-:W-:Y:S02]  /*2200*/  IMAD.IADD R74, R55, 0x1, R11 ;  /* 0x00000001374a7824 */ /* 0x000fe400078e020b */
[----:B------:R-:W-:Y:S02]  /*2210*/  IMAD.IADD R73, R80, 0x1, R77 ;  /* 0x0000000150497824 */ /* 0x000fe400078e024d */
[----:B------:R-:W-:-:S02]  /*2220*/  IMAD.IADD R72, R25, 0x1, R45 ;  /* 0x0000000119487824 */ /* 0x000fc400078e022d */
[----:B------:R-:W-:Y:S02]  /*2230*/  IMAD.IADD R71, R7, 0x1, R51 ;  /* 0x0000000107477824 */ /* 0x000fe400078e0233 */
[----:B------:R-:W-:Y:S02]  /*2240*/  IMAD.IADD R68, R47, 0x1, R25 ;  /* 0x000000012f447824 */ /* 0x000fe400078e0219 */
[----:B------:R-:W-:Y:S02]  /*2250*/  IMAD.IADD R66, R53, 0x1, R7 ;  /* 0x0000000135427824 */ /* 0x000fe400078e0207 */
[----:B------:R-:W-:Y:S02]  /*2260*/  IMAD R67, R205, 0x200, R4 ;  /* 0x00000200cd437824 */ /* 0x000fe400078e0204 */
[----:B------:R-:W-:Y:S02]  /*2270*/  IMAD.IADD R65, R206, 0x1, R5 ;  /* 0x00000001ce417824 */ /* 0x000fe400078e0205 */
[----:B------:R-:W-:-:S07]  /*2280*/  IMAD.IADD R63, R41, 0x1, R63 ;  /* 0x00000001293f7824 */ /* 0x000fce00078e023f */
.L_x_485:
[----:B------:R-:W0:Y:S01]  /*2290*/  LDC.64 R102, c[0x0][0x2d8] ;  /* 0x0000b600ff667b82 */ /* 0x000e220000000a00 */
[----:B------:R-:W-:Y:S01]  /*22a0*/  VIADD R59, R59, 0xffffffff ;  /* 0xffffffff3b3b7836 */ /* 0x000fe20000000000 */
[----:B------:R-:W-:Y:S05]  /*22b0*/  YIELD ;  /* 0x0000000000007946 */ /* 0x000fea0003800000 */
[----:B------:R-:W-:Y:S01]  /*22c0*/  SHF.R.S32.HI R11, RZ, 0x1f, R59 ;  /* 0x0000001fff0b7819 */ /* 0x000fe2000001143b */
[----:B------:R-:W1:Y:S01]  /*22d0*/  LDC R105, c[0x0][0x3d4] ;  /* 0x0000f500ff697b82 */ /* 0x000e620000000800 */
[-C--:B------:R-:W-:Y:S01]  /*22e0*/  IMAD R5, R76, R59.reuse, RZ ;  /* 0x0000003b4c057224 */ /* 0x080fe200078e02ff */
[----:B------:R-:W-:Y:S01]  /*22f0*/  BSSY B0, `(.L_x_438) ;  /* 0x00002d3000007945 */ /* 0x000fe20003800000 */
[----:B------:R-:W-:-:S04]  /*2300*/  IMAD.WIDE.U32 R108, R42, R59, RZ ;  /* 0x0000003b2a6c7225 */ /* 0x000fc800078e00ff */
[----:B------:R-:W-:Y:S01]  /*2310*/  IMAD R5, R11, R42, R5 ;  /* 0x0000002a0b057224 */ /* 0x000fe200078e0205 */
[CC--:B------:R-:W-:Y:S01]  /*2320*/  IADD3 R4, P3, P4, R95.reuse, R108.reuse, R86 ;  /* 0x0000006c5f047210 */ /* 0x0c0fe20007c7e056 */
[----:B------:R-:W-:Y:S01]  /*2330*/  IMAD R107, R2, 0x1800, R77 ;  /* 0x00001800026b7824 */ /* 0x000fe200078e024d */
[----:B------:R-:W-:Y:S01]  /*2340*/  IADD3 R6, P5, R95, R108, RZ ;  /* 0x0000006c5f067210 */ /* 0x000fe20007fbe0ff */
[----:B------:R-:W-:Y:S02]  /*2350*/  IMAD.IADD R38, R109, 0x1, R5 ;  /* 0x000000016d267824 */ /* 0x000fe400078e0205 */
[----:B------:R-:W-:Y:S02]  /*2360*/  IMAD R107, R107, 0x2, R58 ;  /* 0x000000026b6b7824 */ /* 0x000fe400078e023a */
[----:B------:R-:W-:Y:S01]  /*2370*/  IMAD.X R7, R38, 0x1, R93, P5 ;  /* 0x0000000126077824 */ /* 0x000fe200028e065d */
[----:B------:R-:W-:Y:S02]  /*2380*/  IADD3.X R5, R93, R38, R88, P3, P4 ;  /* 0x000000265d057210 */ /* 0x000fe40001fe8458 */
[----:B0-----:R-:W-:-:S02]  /*2390*/  LEA R12, P3, R4, R102, 0x1 ;  /* 0x00000066040c7211 */ /* 0x001fc400078608ff */
[----:B------:R-:W-:Y:S02]  /*23a0*/  LEA R14, P5, R6, R102, 0x1 ;  /* 0x00000066060e7211 */ /* 0x000fe400078a08ff */
[-C--:B------:R-:W-:Y:S01]  /*23b0*/  LEA.HI.X R13, R4, R103.reuse, R5, 0x1, P3 ;  /* 0x00000067040d7211 */ /* 0x080fe200018f0c05 */
[----:B------:R-:W-:Y:S01]  /*23c0*/  IMAD R5, R2, 0x1800, R73 ;  /* 0x0000180002057824 */ /* 0x000fe200078e0249 */
[----:B-1----:R-:W-:Y:S02]  /*23d0*/  ISETP.GE.AND P3, PT, R105, 0x1, PT ;  /* 0x000000016900780c */ /* 0x002fe40003f66270 */
[----:B------:R-:W-:Y:S02]  /*23e0*/  ISETP.GT.AND P4, PT, R59, R60, PT ;  /* 0x0000003c3b00720c */ /* 0x000fe40003f84270 */
[----:B------:R-:W-:Y:S02]  /*23f0*/  LEA.HI.X R15, R6, R103, R7, 0x1, P5 ;  /* 0x00000067060f7211 */ /* 0x000fe400028f0c07 */
[----:B------:R-:W-:-:S02]  /*2400*/  P2R R100, PR, RZ, 0x10 ;  /* 0x00000010ff647803 */ /* 0x000fc40000000000 */
[----:B------:R-:W-:-:S05]  /*2410*/  LEA R106, R5, R58, 0x1 ;  /* 0x0000003a056a7211 */ /* 0x000fca00078e08ff */
[----:B--234-:R-:W-:Y:S05]  /*2420*/  @!P3 BRA `(.L_x_439) ;  /* 0x000000280094b947 */ /* 0x01cfea0003800000 */
[----:B------:R-:W-:Y:S01]  /*2430*/  ULDC.U8 UR4, c[0x0][0x3f0] ;  /* 0x0000fc0000047ab9 */ /* 0x000fe20000000000 */
[-C--:B------:R-:W-:Y:S01]  /*2440*/  IMAD R5, R74, R59.reuse, RZ ;  /* 0x0000003b4a057224 */ /* 0x080fe200078e02ff */
[----:B------:R-:W-:Y:S01]  /*2450*/  ISETP.NE.AND P3, PT, RZ, UR4, PT ;  /* 0x00000004ff007c0c */ /* 0x000fe2000bf65270 */
[-C--:B------:R-:W-:Y:S02]  /*2460*/  IMAD R7, R75, R59.reuse, RZ ;  /* 0x0000003b4b077224 */ /* 0x080fe400078e02ff */
[C---:B------:R-:W-:Y:S02]  /*2470*/  IMAD R9, R11.reuse, R54, R5 ;  /* 0x000000360b097224 */ /* 0x040fe400078e0205 */
[----:B------:R-:W-:Y:S02]  /*2480*/  IMAD R11, R11, R48, R7 ;  /* 0x000000300b0b7224 */ /* 0x000fe400078e0207 */
[----:B------:R-:W-:Y:S02]  /*2490*/  IMAD R104, R59, -0x60, R62 ;  /* 0xffffffa03b687824 */ /* 0x000fe400078e023e */
[----:B------:R-:W-:-:S03]  /*24a0*/  IMAD.WIDE.U32 R6, R54, R59, RZ ;  /* 0x0000003b36067225 */ /* 0x000fc600078e00ff */
[----:B------:R-:W-:Y:S01]  /*24b0*/  VIMNMX R104, R104, 0x60, PT ;  /* 0x0000006068687848 */ /* 0x000fe20003fe0100 */
[----:B------:R-:W-:-:S04]  /*24c0*/  IMAD.WIDE.U32 R4, R48, R59, RZ ;  /* 0x0000003b30047225 */ /* 0x000fc800078e00ff */
[----:B------:R-:W-:Y:S02]  /*24d0*/  IMAD.IADD R101, R7, 0x1, R9 ;  /* 0x0000000107657824 */ /* 0x000fe400078e0209 */
[----:B------:R-:W-:Y:S01]  /*24e0*/  IMAD.IADD R111, R5, 0x1, R11 ;  /* 0x00000001056f7824 */ /* 0x000fe200078e020b */
[----:B------:R-:W-:Y:S06]  /*24f0*/  @!P3 BRA `(.L_x_440) ;  /* 0x00000014000cb947 */ /* 0x000fec0003800000 */
[----:B------:R-:W-:Y:S01]  /*2500*/  ISETP.GE.AND P4, PT, R19, R104, PT ;  /* 0x000000681300720c */ /* 0x000fe20003f86270 */
[----:B------:R-:W-:Y:S01]  /*2510*/  BSSY B1, `(.L_x_441) ;  /* 0x000001c000017945 */ /* 0x000fe20003800000 */
[----:B------:R-:W-:Y:S02]  /*2520*/  CS2R R10, SRZ ;  /* 0x00000000000a7805 */ /* 0x000fe4000001ff00 */
[----:B------:R-:W-:Y:S02]  /*2530*/  CS2R R32, SRZ ;  /* 0x0000000000207805 */ /* 0x000fe4000001ff00 */
[----:B------:R-:W-:Y:S02]  /*2540*/  CS2R R38, SRZ ;  /* 0x0000000000267805 */ /* 0x000fe4000001ff00 */
[----:B------:R-:W-:Y:S02]  /*2550*/  CS2R R34, SRZ ;  /* 0x0000000000227805 */ /* 0x000fe4000001ff00 */
[----:B------:R-:W-:-:S03]  /*2560*/  CS2R R36, SRZ ;  /* 0x0000000000247805 */ /* 0x000fc6000001ff00 */
[----:B------:R-:W-:Y:S05]  /*2570*/  @P4 BRA `(.L_x_442) ;  /* 0x0000000000544947 */ /* 0x000fea0003800000 */
[----:B------:R-:W-:Y:S01]  /*2580*/  IADD3 R9, P3, R52, R6, RZ ;  /* 0x0000000634097210 */ /* 0x000fe20007f7e0ff */
[----:B------:R-:W-:Y:S01]  /*2590*/  ULDC.64 UR4, c[0x0][0x3c8] ;  /* 0x0000f20000047ab9 */ /* 0x000fe20000000a00 */
[----:B------:R-:W-:Y:S02]  /*25a0*/  CS2R R38, SRZ ;  /* 0x0000000000267805 */ /* 0x000fe4000001ff00 */
[----:B------:R-:W-:Y:S01]  /*25b0*/  CS2R R36, SRZ ;  /* 0x0000000000247805 */ /* 0x000fe2000001ff00 */
[----:B------:R-:W-:Y:S01]  /*25c0*/  IMAD.X R24, R101, 0x1, R66, P3 ;  /* 0x0000000165187824 */ /* 0x000fe200018e0642 */
[----:B------:R-:W-:-:S04]  /*25d0*/  LEA R8, P3, R9, UR4, 0x1 ;  /* 0x0000000409087c11 */ /* 0x000fc8000f8608ff */
[----:B------:R-:W-:Y:S01]  /*25e0*/  LEA.HI.X R9, R9, UR5, R24, 0x1, P3 ;  /* 0x0000000509097c11 */ /* 0x000fe200098f0c18 */
[----:B------:R-:W-:Y:S01]  /*25f0*/  ULDC.64 UR4, c[0x0][0x3e0] ;  /* 0x0000f80000047ab9 */ /* 0x000fe20000000a00 */
[----:B------:R-:W-:-:S05]  /*2600*/  IADD3 R25, P3, R46, R4, RZ ;  /* 0x000000042e197210 */ /* 0x000fca0007f7e0ff */
[----:B------:R-:W-:Y:S01]  /*2610*/  IMAD.X R26, R111, 0x1, R68, P3 ;  /* 0x000000016f1a7824 */ /* 0x000fe200018e0644 */
[----:B------:R-:W-:-:S04]  /*2620*/  LEA R24, P3, R25, UR4, 0x1 ;  /* 0x0000000419187c11 */ /* 0x000fc8000f8608ff */
[----:B------:R-:W-:Y:S01]  /*2630*/  LEA.HI.X R25, R25, UR5, R26, 0x1, P3 ;  /* 0x0000000519197c11 */ /* 0x000fe200098f0c1a */
[C---:B------:R-:W-:Y:S01]  /*2640*/  VIADD R26, R28.reuse, 0x10 ;  /* 0x000000101c1a7836 */ /* 0x040fe20000000000 */
[----:B------:R-:W-:Y:S02]  /*2650*/  ISETP.GE.AND P3, PT, R28, R105, PT ;  /* 0x000000691c00720c */ /* 0x000fe40003f66270 */
[----:B------:R-:W-:Y:S02]  /*2660*/  CS2R R32, SRZ ;  /* 0x0000000000207805 */ /* 0x000fe4000001ff00 */
[----:B------:R-:W-:-:S09]  /*2670*/  CS2R R34, SRZ ;  /* 0x0000000000227805 */ /* 0x000fd2000001ff00 */
[----:B------:R0:W5:Y:S04]  /*2680*/  @!P3 LDG.E.64 R38, desc[UR40][R8.64] ;  /* 0x000000280826b981 */ /* 0x000168000c1e1b00 */
[----:B------:R0:W5:Y:S01]  /*2690*/  @!P3 LDG.E.64 R36, desc[UR40][R24.64] ;  /* 0x000000281824b981 */ /* 0x000162000c1e1b00 */
[----:B------:R-:W-:-:S13]  /*26a0*/  ISETP.GE.AND P3, PT, R26, R105, PT ;  /* 0x000000691a00720c */ /* 0x000fda0003f66270 */
[----:B------:R0:W5:Y:S04]  /*26b0*/  @!P3 LDG.E.64 R32, desc[UR40][R8.64+0x20] ;  /* 0x000020280820b981 */ /* 0x000168000c1e1b00 */
[----:B------:R0:W5:Y:S02]  /*26c0*/  @!P3 LDG.E.64 R34, desc[UR40][R24.64+0x20] ;  /* 0x000020281822b981 */ /* 0x000164000c1e1b00 */
.L_x_442:
[----:B------:R-:W-:Y:S05]  /*26d0*/  BSYNC B1 ;  /* 0x0000000000017941 */ /* 0x000fea0003800000 */
.L_x_441:
[----:B------:R-:W-:Y:S01]  /*26e0*/  ISETP.GE.AND P5, PT, R211, R104, PT ;  /* 0x00000068d300720c */ /* 0x000fe20003fa6270 */
[----:B------:R-:W-:Y:S01]  /*26f0*/  BSSY B1, `(.L_x_443) ;  /* 0x000001c000017945 */ /* 0x000fe20003800000 */
[----:B------:R-:W-:Y:S02]  /*2700*/  CS2R R26, SRZ ;  /* 0x00000000001a7805 */ /* 0x000fe4000001ff00 */
[----:B0-----:R-:W-:Y:S01]  /*2710*/  CS2R R8, SRZ ;  /* 0x0000000000087805 */ /* 0x001fe2000001ff00 */
[----:B-----5:R-:W-:Y:S01]  /*2720*/  IMAD.MOV.U32 R102, RZ, RZ, R32 ;  /* 0x000000ffff667224 */ /* 0x020fe200078e0020 */
[----:B------:R-:W-:Y:S01]  /*2730*/  CS2R R24, SRZ ;  /* 0x0000000000187805 */ /* 0x000fe2000001ff00 */
[----:B------:R-:W-:-:S06]  /*2740*/  IMAD.MOV.U32 R103, RZ, RZ, R33 ;  /* 0x000000ffff677224 */ /* 0x000fcc00078e0021 */
[----:B------:R-:W-:Y:S05]  /*2750*/  @P5 BRA `(.L_x_444) ;  /* 0x0000000000545947 */ /* 0x000fea0003800000 */
[----:B------:R-:W-:Y:S01]  /*2760*/  IADD3 R6, P3, P6, R52, R6, R83 ;  /* 0x0000000634067210 */ /* 0x000fe20007e7e053 */
[----:B------:R-:W-:Y:S01]  /*2770*/  ULDC.64 UR4, c[0x0][0x3c8] ;  /* 0x0000f20000047ab9 */ /* 0x000fe20000000a00 */
[----:B------:R-:W-:Y:S02]  /*2780*/  CS2R R26, SRZ ;  /* 0x00000000001a7805 */ /* 0x000fe4000001ff00 */
[----:B------:R-:W-:Y:S02]  /*2790*/  CS2R R24, SRZ ;  /* 0x0000000000187805 */ /* 0x000fe4000001ff00 */
[----:B------:R-:W-:Y:S02]  /*27a0*/  IADD3.X R5, R66, R101, R84, P3, P6 ;  /* 0x0000006542057210 */ /* 0x000fe40001fec454 */
[----:B------:R-:W-:-:S04]  /*27b0*/  IADD3 R7, P3, P6, R46, R4, R89 ;  /* 0x000000042e077210 */ /* 0x000fc80007e7e059 */
[----:B------:R-:W-:Y:S02]  /*27c0*/  IADD3.X R8, R68, R111, R91, P3, P6 ;  /* 0x0000006f44087210 */ /* 0x000fe40001fec45b */
[----:B------:R-:W-:-:S04]  /*27d0*/  LEA R4, P3, R6, UR4, 0x1 ;  /* 0x0000000406047c11 */ /* 0x000fc8000f8608ff */
[----:B------:R-:W-:Y:S01]  /*27e0*/  LEA.HI.X R5, R6, UR5, R5, 0x1, P3 ;  /* 0x0000000506057c11 */ /* 0x000fe200098f0c05 */
[----:B------:R-:W-:Y:S02]  /*27f0*/  ULDC.64 UR4, c[0x0][0x3e0] ;  /* 0x0000f80000047ab9 */ /* 0x000fe40000000a00 */
[----:B------:R-:W-:-:S04]  /*2800*/  LEA R6, P3, R7, UR4, 0x1 ;  /* 0x0000000407067c11 */ /* 0x000fc8000f8608ff */
[----:B------:R-:W-:Y:S02]  /*2810*/  LEA.HI.X R7, R7, UR5, R8, 0x1, P3 ;  /* 0x0000000507077c11 */ /* 0x000fe400098f0c08 */
[C---:B------:R-:W-:Y:S01]  /*2820*/  ISETP.GE.AND P3, PT, R28.reuse, R105, PT ;  /* 0x000000691c00720c */ /* 0x040fe20003f66270 */
[----:B------:R-:W-:Y:S01]  /*2830*/  VIADD R90, R28, 0x10 ;  /* 0x000000101c5a7836 */ /* 0x000fe20000000000 */
[----:B------:R-:W-:Y:S02]  /*2840*/  CS2R R10, SRZ ;  /* 0x00000000000a7805 */ /* 0x000fe4000001ff00 */
[----:B------:R-:W-:-:S09]  /*2850*/  CS2R R8, SRZ ;  /* 0x0000000000087805 */ /* 0x000fd2000001ff00 */
[----:B------:R0:W5:Y:S04]  /*2860*/  @!P3 LDG.E.64 R26, desc[UR40][R4.64] ;  /* 0x00000028041ab981 */ /* 0x000168000c1e1b00 */
[----:B------:R0:W5:Y:S01]  /*2870*/  @!P3 LDG.E.64 R24, desc[UR40][R6.64] ;  /* 0x000000280618b981 */ /* 0x000162000c1e1b00 */
[----:B------:R-:W-:-:S13]  /*2880*/  ISETP.GE.AND P3, PT, R90, R105, PT ;  /* 0x000000695a00720c */ /* 0x000fda0003f66270 */
[----:B------:R0:W5:Y:S04]  /*2890*/  @!P3 LDG.E.64 R10, desc[UR40][R4.64+0x20] ;  /* 0x00002028040ab981 */ /* 0x000168000c1e1b00 */
[----:B------:R0:W5:Y:S02]  /*28a0*/  @!P3 LDG.E.64 R8, desc[UR40][R6.64+0x20] ;  /* 0x000020280608b981 */ /* 0x000164000c1e1b00 */
.L_x_444:
[----:B------:R-:W-:Y:S05]  /*28b0*/  BSYNC B1 ;  /* 0x0000000000017941 */ /* 0x000fea0003800000 */
.L_x_443:
[----:B0-----:R-:W-:Y:S01]  /*28c0*/  IMAD.MOV.U32 R4, RZ, RZ, R38 ;  /* 0x000000ffff047224 */ /* 0x001fe200078e0026 */
[----:B------:R-:W-:Y:S01]  /*28d0*/  UISETP.NE.AND UP0, UPT, UR44, 0x3, UPT ;  /* 0x000000032c00788c */ /* 0x000fe2000bf05270 */
[----:B------:R-:W-:Y:S01]  /*28e0*/  IMAD.MOV.U32 R5, RZ, RZ, R39 ;  /* 0x000000ffff057224 */ /* 0x000fe200078e0027 */
[----:B------:R-:W-:Y:S01]  /*28f0*/  PRMT R102, R102, 0x5410, R102 ;  /* 0x0000541066667816 */ /* 0x000fe20000000066 */
[----:B------:R-:W-:Y:S01]  /*2900*/  IMAD.MOV.U32 R6, RZ, RZ, R36 ;  /* 0x000000ffff067224 */ /* 0x000fe200078e0024 */
[----:B------:R-:W-:Y:S01]  /*2910*/  PRMT R108, R108, 0x5410, R4 ;  /* 0x000054106c6c7816 */ /* 0x000fe20000000004 */
[----:B------:R-:W-:Y:S01]  /*2920*/  IMAD.MOV.U32 R4, RZ, RZ, R34 ;  /* 0x000000ffff047224 */ /* 0x000fe200078e0022 */
[----:B------:R-:W-:Y:S01]  /*2930*/  PRMT R109, R109, 0x5410, R5 ;  /* 0x000054106d6d7816 */ /* 0x000fe20000000005 */
[----:B------:R-:W-:Y:S01]  /*2940*/  IMAD.MOV.U32 R5, RZ, RZ, R35 ;  /* 0x000000ffff057224 */ /* 0x000fe200078e0023 */
[----:B------:R-:W-:Y:S01]  /*2950*/  PLOP3.LUT P3, PT, PT, PT, UP0, 0x80, 0x0 ;  /* 0x000000000000781c */ /* 0x000fe20003f6f008 */
[----:B------:R-:W-:Y:S01]  /*2960*/  IMAD.MOV.U32 R7, RZ, RZ, R37 ;  /* 0x000000ffff077224 */ /* 0x000fe200078e0025 */
[----:B------:R-:W-:Y:S01]  /*2970*/  PRMT R110, R110, 0x5410, R4 ;  /* 0x000054106e6e7816 */ /* 0x000fe20000000004 */
[----:B-----5:R-:W-:Y:S01]  /*2980*/  IMAD.MOV.U32 R4, RZ, RZ, R10 ;  /* 0x000000ffff047224 */ /* 0x020fe200078e000a */
[----:B------:R-:W-:Y:S01]  /*2990*/  PRMT R111, R111, 0x5410, R5 ;  /* 0x000054106f6f7816 */ /* 0x000fe20000000005 */
[----:B------:R-:W-:Y:S01]  /*29a0*/  IMAD.MOV.U32 R5, RZ, RZ, R11 ;  /* 0x000000ffff057224 */ /* 0x000fe200078e000b */
[----:B------:R-:W-:Y:S01]  /*29b0*/  PRMT R112, R112, 0x5410, R6 ;  /* 0x0000541070707816 */ /* 0x000fe20000000006 */
[----:B------:R-:W-:Y:S01]  /*29c0*/  IMAD.MOV.U32 R6, RZ, RZ, R26 ;  /* 0x000000ffff067224 */ /* 0x000fe200078e001a */
[----:B------:R-:W-:Y:S01]  /*29d0*/  PRMT R113, R113, 0x5410, R7 ;  /* 0x0000541071717816 */ /* 0x000fe20000000007 */
[----:B------:R-:W-:Y:S01]  /*29e0*/  IMAD.MOV.U32 R7, RZ, RZ, R27 ;  /* 0x000000ffff077224 */ /* 0x000fe200078e001b */
[----:B------:R-:W-:-:S02]  /*29f0*/  PRMT R103, R103, 0x5410, R103 ;  /* 0x0000541067677816 */ /* 0x000fc40000000067 */
[----:B------:R-:W-:Y:S01]  /*2a00*/  PRMT R102, R4, 0x7610, R102 ;  /* 0x0000761004667816 */ /* 0x000fe20000000066 */
[----:B------:R-:W-:Y:S01]  /*2a10*/  IMAD.MOV.U32 R4, RZ, RZ, R8 ;  /* 0x000000ffff047224 */ /* 0x000fe200078e0008 */
[----:B------:R-:W-:Y:S01]  /*2a20*/  PRMT R103, R5, 0x7610, R103 ;  /* 0x0000761005677816 */ /* 0x000fe20000000067 */
[----:B------:R-:W-:Y:S01]  /*2a30*/  IMAD.MOV.U32 R5, RZ, RZ, R9 ;  /* 0x000000ffff057224 */ /* 0x000fe200078e0009 */
[----:B------:R-:W-:Y:S01]  /*2a40*/  PRMT R113, R6, 0x7610, R113 ;  /* 0x0000761006717816 */ /* 0x000fe20000000071 */
[----:B------:R-:W-:Y:S01]  /*2a50*/  IMAD.MOV.U32 R6, RZ, RZ, R24 ;  /* 0x000000ffff067224 */ /* 0x000fe200078e0018 */
[----:B------:R-:W-:Y:S01]  /*2a60*/  PRMT R112, R7, 0x7610, R112 ;  /* 0x0000761007707816 */ /* 0x000fe20000000070 */
[----:B------:R-:W-:Y:S01]  /*2a70*/  IMAD.MOV.U32 R7, RZ, RZ, R25 ;  /* 0x000000ffff077224 */ /* 0x000fe200078e0019 */
[----:B------:R-:W-:Y:S02]  /*2a80*/  PRMT R108, R4, 0x7610, R108 ;  /* 0x00007610046c7816 */ /* 0x000fe4000000006c */
[----:B------:R-:W-:-:S02]  /*2a90*/  PRMT R109, R5, 0x7610, R109 ;  /* 0x00007610056d7816 */ /* 0x000fc4000000006d */
[----:B------:R-:W-:Y:S02]  /*2aa0*/  PRMT R111, R6, 0x7610, R111 ;  /* 0x00007610066f7816 */ /* 0x000fe4000000006f */
[----:B------:R-:W-:Y:S01]  /*2ab0*/  PRMT R110, R7, 0x7610, R110 ;  /* 0x00007610076e7816 */ /* 0x000fe2000000006e */
[----:B------:R-:W-:Y:S06]  /*2ac0*/  @!P3 BRA `(.L_x_445) ;  /* 0x000000000004b947 */ /* 0x000fec0003800000 */
[----:B------:R-:W-:Y:S01]  /*2ad0*/  BPT.TRAP 0x1 ;  /* 0x000000040000795c */ /* 0x000fe20000300000 */
.L_x_445:
[----:B------:R-:W-:Y:S01]  /*2ae0*/  IMAD R90, R2, 0x8, R18 ;  /* 0x00000008025a7824 */ /* 0x000fe200078e0212 */
[----:B------:R-:W-:Y:S01]  /*2af0*/  SHF.L.U32 R101, R23, 0x1f, RZ ;  /* 0x0000001f17657819 */ /* 0x000fe200000006ff */
[----:B------:R-:W-:Y:S03]  /*2b00*/  BSSY B1, `(.L_x_446) ;  /* 0x0000003000017945 */ /* 0x000fe60003800000 */
[----:B------:R-:W0:Y:S02]  /*2b10*/  SYNCS.PHASECHK.TRANS64.TRYWAIT P6, [R90+URZ+0x22890], R101 ;  /* 0x022890655a0075a7 */ /* 0x000e2400080c017f */
[----:B0-----:R-:W-:Y:S05]  /*2b20*/  @!P6 BRA `(.L_x_447) ;  /* 0x0000012400c0e947 */ /* 0x001fea0003800000 */
.L_x_663:
[----:B------:R-:W-:Y:S05]  /*2b30*/  BSYNC B1 ;  /* 0x0000000000017941 */ /* 0x000fea0003800000 */
.L_x_446:
[----:B------:R-:W-:Y:S04]  /*2b40*/  BSSY B1, `(.L_x_448) ;  /* 0x000006f000017945 */ /* 0x000fe80003800000 */
[----:B------:R-:W-:Y:S05]  /*2b50*/  @P4 BRA `(.L_x_449) ;  /* 0x0000000400b44947 */ /* 0x000fea0003800000 */
[----:B------:R-:W-:Y:S04]  /*2b60*/  BSSY B2, `(.L_x_450) ;  /* 0x0000036000027945 */ /* 0x000fe80003800000 */
[----:B------:R-:W-:Y:S05]  /*2b70*/  @P1 BRA `(.L_x_451) ;  /* 0x0000000000d01947 */ /* 0x000fea0003800000 */
[----:B------:R1:W2:Y:S01]  /*2b80*/  LDS.128 R4, [R107] ;  /* 0x000000006b047984 */ /* 0x0002a20000000c00 */
[----:B------:R-:W-:Y:S01]  /*2b90*/  ISETP.GE.AND P4, PT, R28, R105, PT ;  /* 0x000000691c00720c */ /* 0x000fe20003f86270 */
[----:B------:R-:W-:-:S12]  /*2ba0*/  BSSY B3, `(.L_x_452) ;  /* 0x0000030000037945 */ /* 0x000fd80003800000 */
[----:B-1----:R-:W-:Y:S05]  /*2bb0*/  @P4 BRA `(.L_x_453) ;  /* 0x0000000000b84947 */ /* 0x002fea0003800000 */
[----:B------:R-:W-:Y:S01]  /*2bc0*/  SHF.R.U64 R114, R38, 0x10, R39 ;  /* 0x0000001026727819 */ /* 0x000fe20000001227 */
[----:B--2---:R-:W-:Y:S01]  /*2bd0*/  IMAD.U32 R38, R7, 0x10000, RZ ;  /* 0x0001000007267824 */ /* 0x004fe200078e00ff */
[--C-:B------:R-:W-:Y:S01]  /*2be0*/  SHF.R.U64 R118, R36, 0x10, R37.reuse ;  /* 0x0000001024767819 */ /* 0x100fe20000001225 */
[----:B------:R-:W-:Y:S01]  /*2bf0*/  IMAD.U32 R36, R6, 0x10000, RZ ;  /* 0x0001000006247824 */ /* 0x000fe200078e00ff */
[----:B------:R-:W-:Y:S02]  /*2c00*/  SHF.R.U32.HI R120, RZ, 0x10, R37 ;  /* 0x00000010ff787819 */ /* 0x000fe40000011625 */
[----:B------:R-:W-:Y:S02]  /*2c10*/  SHF.R.U32.HI R116, RZ, 0x10, R39 ;  /* 0x00000010ff747819 */ /* 0x000fe40000011627 */
[----:B------:R-:W-:Y:S02]  /*2c20*/  PRMT R114, R108, 0x5432, R114 ;  /* 0x000054326c727816 */ /* 0x000fe40000000072 */
[----:B------:R-:W-:-:S02]  /*2c30*/  PRMT R118, R112, 0x5432, R118 ;  /* 0x0000543270767816 */ /* 0x000fc40000000076 */
[----:B------:R-:W-:Y:S02]  /*2c40*/  PRMT R120, R113, 0x5432, R120 ;  /* 0x0000543271787816 */ /* 0x000fe40000000078 */
[----:B------:R-:W-:Y:S02]  /*2c50*/  PRMT R116, R109, 0x5432, R116 ;  /* 0x000054326d747816 */ /* 0x000fe40000000074 */
[----:B------:R-:W-:Y:S01]  /*2c60*/  LOP3.LUT R39, R7, 0xffff0000, RZ, 0xc0, !PT ;  /* 0xffff000007277812 */ /* 0x000fe200078ec0ff */
[----:B------:R-:W-:Y:S01]  /*2c70*/  IMAD.U32 R121, R120, 0x10000, RZ ;  /* 0x0001000078797824 */ /* 0x000fe200078e00ff */
[----:B------:R-:W-:Y:S01]  /*2c80*/  LOP3.LUT R7, R5, 0xffff0000, RZ, 0xc0, !PT ;  /* 0xffff000005077812 */ /* 0x000fe200078ec0ff */
[----:B------:R-:W-:Y:S01]  /*2c90*/  IMAD.U32 R117, R116, 0x10000, RZ ;  /* 0x0001000074757824 */ /* 0x000fe200078e00ff */
[C---:B------:R-:W-:Y:S01]  /*2ca0*/  LOP3.LUT R119, R118.reuse, 0xffff0000, RZ, 0xc0, !PT ;  /* 0xffff000076777812 */ /* 0x040fe200078ec0ff */
[----:B------:R-:W-:Y:S01]  /*2cb0*/  IMAD.U32 R118, R118, 0x10000, RZ ;  /* 0x0001000076767824 */ /* 0x000fe200078e00ff */
[C---:B------:R-:W-:Y:S01]  /*2cc0*/  LOP3.LUT R115, R114.reuse, 0xffff0000, RZ, 0xc0, !PT ;  /* 0xffff000072737812 */ /* 0x040fe200078ec0ff */
[----:B------:R-:W-:Y:S01]  /*2cd0*/  IMAD.U32 R114, R114, 0x10000, RZ ;  /* 0x0001000072727824 */ /* 0x000fe200078e00ff */
[----:B------:R-:W-:Y:S01]  /*2ce0*/  LOP3.LUT R37, R6, 0xffff0000, RZ, 0xc0, !PT ;  /* 0xffff000006257812 */ /* 0x000fe200078ec0ff */
[C---:B------:R-:W-:Y:S01]  /*2cf0*/  FMUL.FTZ R123, R7.reuse, R119 ;  /* 0x00000077077b7220 */ /* 0x040fe20000410000 */
[----:B------:R-:W-:Y:S01]  /*2d00*/  LOP3.LUT R120, R120, 0xffff0000, RZ, 0xc0, !PT ;  /* 0xffff000078787812 */ /* 0x000fe200078ec0ff */
[----:B------:R-:W-:Y:S01]  /*2d10*/  FMUL.FTZ R122, R7, R115 ;  /* 0x00000073077a7220 */ /* 0x000fe20000410000 */
[----:B------:R-:W-:Y:S01]  /*2d20*/  LOP3.LUT R116, R116, 0xffff0000, RZ, 0xc0, !PT ;  /* 0xffff000074747812 */ /* 0x000fe200078ec0ff */
[C---:B------:R-:W-:Y:S01]  /*2d30*/  FMUL.FTZ R7, R37.reuse, R121 ;  /* 0x0000007925077220 */ /* 0x040fe20000410000 */
[-C--:B------:R-:W-:Y:S01]  /*2d40*/  FMUL.FTZ R37, R37, R117.reuse ;  /* 0x0000007525257220 */ /* 0x080fe20000410000 */
[----:B------:R-:W-:Y:S01]  /*2d50*/  IMAD.U32 R6, R5, 0x10000, RZ ;  /* 0x0001000005067824 */ /* 0x000fe200078e00ff */
[----:B------:R-:W-:Y:S01]  /*2d60*/  SHF.L.U32 R5, R4, 0x10, RZ ;  /* 0x0000001004057819 */ /* 0x000fe200000006ff */
[C---:B------:R-:W-:Y:S01]  /*2d70*/  FFMA.FTZ R117, R36.reuse, R117, -R7 ;  /* 0x0000007524757223 */ /* 0x040fe20000010807 */
[----:B------:R-:W-:Y:S01]  /*2d80*/  FFMA.FTZ R36, R36, R121, R37 ;  /* 0x0000007924247223 */ /* 0x000fe20000010025 */
[----:B------:R-:W-:Y:S01]  /*2d90*/  LOP3.LUT R4, R4, 0xffff0000, RZ, 0xc0, !PT ;  /* 0xffff000004047812 */ /* 0x000fe200078ec0ff */
[C---:B------:R-:W-:Y:S01]  /*2da0*/  FMUL.FTZ R37, R39.reuse, R120 ;  /* 0x0000007827257220 */ /* 0x040fe20000410000 */
[-C--:B------:R-:W-:Y:S01]  /*2db0*/  FMUL.FTZ R39, R39, R116.reuse ;  /* 0x0000007427277220 */ /* 0x080fe20000410000 */
[C---:B------:R-:W-:Y:S01]  /*2dc0*/  FFMA.FTZ R123, R6.reuse, R115, -R123 ;  /* 0x00000073067b7223 */ /* 0x040fe2000001087b */
[----:B------:R-:W-:Y:S01]  /*2dd0*/  FFMA.FTZ R122, R6, R119, R122 ;  /* 0x00000077067a7223 */ /* 0x000fe2000001007a */
[----:B------:R-:W-:Y:S01]  /*2de0*/  FFMA.FTZ R37, R38, R116, -R37 ;  /* 0x0000007426257223 */ /* 0x000fe20000010825 */
[C---:B------:R-:W-:Y:S01]  /*2df0*/  FMUL.FTZ R6, R4.reuse, R118 ;  /* 0x0000007604067220 */ /* 0x040fe20000410000 */
[----:B------:R-:W-:Y:S01]  /*2e00*/  FMUL.FTZ R7, R4, R114 ;  /* 0x0000007204077220 */ /* 0x000fe20000410000 */
[----:B------:R-:W-:Y:S01]  /*2e10*/  FFMA.FTZ R38, R38, R120, R39 ;  /* 0x0000007826267223 */ /* 0x000fe20000010027 */
[----:B------:R-:W-:Y:S01]  /*2e20*/  F2FP.BF16.F32.PACK_AB R36, R36, R117 ;  /* 0x000000752424723e */ /* 0x000fe200000010ff */
[C---:B------:R-:W-:Y:S01]  /*2e30*/  FFMA.FTZ R6, R5.reuse, R114, -R6 ;  /* 0x0000007205067223 */ /* 0x040fe20000010806 */
[----:B------:R-:W-:Y:S01]  /*2e40*/  FFMA.FTZ R7, R5, R118, R7 ;  /* 0x0000007605077223 */ /* 0x000fe20000010007 */
[----:B------:R-:W-:-:S02]  /*2e50*/  F2FP.BF16.F32.PACK_AB R5, R122, R123 ;  /* 0x0000007b7a05723e */ /* 0x000fc400000010ff */
[----:B------:R-:W-:Y:S02]  /*2e60*/  F2FP.BF16.F32.PACK_AB R37, R38, R37 ;  /* 0x000000252625723e */ /* 0x000fe400000010ff */
[----:B------:R-:W-:Y:S01]  /*2e70*/  F2FP.BF16.F32.PACK_AB R4, R7, R6 ;  /* 0x000000060704723e */ /* 0x000fe200000010ff */
[----:B------:R-:W-:Y:S02]  /*2e80*/  IMAD.MOV.U32 R6, RZ, RZ, R36 ;  /* 0x000000ffff067224 */ /* 0x000fe400078e0024 */
[----:B------:R-:W-:-:S07]  /*2e90*/  IMAD.MOV.U32 R7, RZ, RZ, R37 ;  /* 0x000000ffff077224 */ /* 0x000fce00078e0025 */
.L_x_453:
[----:B------:R-:W-:Y:S05]  /*2ea0*/  BSYNC B3 ;  /* 0x0000000000037941 */ /* 0x000fea0003800000 */
.L_x_452:
[----:B--2---:R1:W-:Y:S02]  /*2eb0*/  STG.E.128 desc[UR40][R14.64], R4 ;  /* 0x000000040e007986 */ /* 0x0043e4000c101d28 */
.L_x_451:
[----:B------:R-:W-:Y:S05]  /*2ec0*/  BSYNC B2 ;  /* 0x0000000000027941 */ /* 0x000fea0003800000 */
.L_x_450:
[----:B------:R-:W-:Y:S05]  /*2ed0*/  @P2 BRA `(.L_x_449) ;  /* 0x0000000000d42947 */ /* 0x000fea0003800000 */
[----:B-1----:R1:W2:Y:S01]  /*2ee0*/  LDS.128 R4, [R106] ;  /* 0x000000006a047984 */ /* 0x0022a20000000c00 */
[----:B------:R-:W-:Y:S01]  /*2ef0*/  VIADD R36, R28, 0x10 ;  /* 0x000000101c247836 */ /* 0x000fe20000000000 */
[----:B------:R-:W-:Y:S04]  /*2f00*/  BSSY B2, `(.L_x_454) ;  /* 0x0000031000027945 */ /* 0x000fe80003800000 */
[----:B------:R-:W-:-:S13]  /*2f10*/  ISETP.GE.AND P4, PT, R36, R105, PT ;  /* 0x000000692400720c */ /* 0x000fda0003f86270 */
        /* <DEDUP_REMOVED lines=25> */
[----:B------:R-:W-:Y:S01]  /*30b0*/  FMUL.FTZ R33, R33, R39 ;  /* 0x0000002721217220 */ /* 0x000fe20000410000 */
[----:B------:R-:W-:-:S02]  /*30c0*/  IMAD.U32 R6, R5, 0x10000, RZ ;  /* 0x0001000005067824 */ /* 0x000fc400078e00ff */
[----:B------:R-:W-:Y:S01]  /*30d0*/  FFMA.FTZ R39, R32, R39, -R7 ;  /* 0x0000002720277223 */ /* 0x000fe20000010807 */
[----:B------:R-:W-:Y:S02]  /*30e0*/  IMAD.U32 R5, R4, 0x10000, RZ ;  /* 0x0001000004057824 */ /* 0x000fe400078e00ff */
        /* <DEDUP_REMOVED lines=18> */
.L_x_455:
[----:B------:R-:W-:Y:S05]  /*3210*/  BSYNC B2 ;  /* 0x0000000000027941 */ /* 0x000fea0003800000 */
.L_x_454:
[----:B--2---:R2:W-:Y:S02]  /*3220*/  STG.E.128 desc[UR40][R14.64+0x40], R4 ;  /* 0x000040040e007986 */ /* 0x0045e4000c101d28 */
.L_x_449:
[----:B------:R-:W-:Y:S05]  /*3230*/  BSYNC B1 ;  /* 0x0000000000017941 */ /* 0x000fea0003800000 */
.L_x_448:
[----:B------:R-:W-:Y:S05]  /*3240*/  @P5 BRA `(.L_x_456) ;  /* 0x0000001c00745947 */ /* 0x000fea0003800000 */
[----:B------:R-:W-:Y:S04]  /*3250*/  BSSY B1, `(.L_x_457) ;  /* 0x0000036000017945 */ /* 0x000fe80003800000 */
[----:B------:R-:W-:Y:S05]  /*3260*/  @P1 BRA `(.L_x_458) ;  /* 0x0000000000d01947 */ /* 0x000fea0003800000 */
[----:B-12---:R1:W2:Y:S01]  /*3270*/  LDS.128 R4, [R107+0x2000] ;  /* 0x002000006b047984 */ /* 0x0062a20000000c00 */
[----:B------:R-:W-:Y:S01]  /*3280*/  ISETP.GE.AND P4, PT, R28, R105, PT ;  /* 0x000000691c00720c */ /* 0x000fe20003f86270 */
[----:B------:R-:W-:-:S12]  /*3290*/  BSSY B2, `(.L_x_459) ;  /* 0x0000030000027945 */ /* 0x000fd80003800000 */
[----:B-1----:R-:W-:Y:S05]  /*32a0*/  @P4 BRA `(.L_x_460) ;  /* 0x0000000000b84947 */ /* 0x002fea0003800000 */
[----:B------:R-:W-:Y:S01]  /*32b0*/  SHF.R.U64 R32, R26, 0x10, R27 ;  /* 0x000000101a207819 */ /* 0x000fe2000000121b */
[----:B--2---:R-:W-:Y:S01]  /*32c0*/  IMAD.U32 R14, R6, 0x10000, RZ ;  /* 0x00010000060e7824 */ /* 0x004fe200078e00ff */
[----:B------:R-:W-:Y:S01]  /*32d0*/  SHF.R.U64 R26, R24, 0x10, R25 ;  /* 0x00000010181a7819 */ /* 0x000fe20000001219 */
[----:B------:R-:W-:Y:S01]  /*32e0*/  IMAD.U32 R24, R7, 0x10000, RZ ;  /* 0x0001000007187824 */ /* 0x000fe200078e00ff */
[----:B------:R-:W-:Y:S02]  /*32f0*/  SHF.R.U32.HI R33, RZ, 0x10, R27 ;  /* 0x00000010ff217819 */ /* 0x000fe4000001161b */
[----:B------:R-:W-:Y:S02]  /*3300*/  SHF.R.U32.HI R27, RZ, 0x10, R25 ;  /* 0x00000010ff1b7819 */ /* 0x000fe40000011619 */
[----:B------:R-:W-:Y:S02]  /*3310*/  PRMT R111, R111, 0x5410, R26 ;  /* 0x000054106f6f7816 */ /* 0x000fe4000000001a */
[----:B------:R-:W-:-:S02]  /*3320*/  PRMT R113, R113, 0x5410, R32 ;  /* 0x0000541071717816 */ /* 0x000fc40000000020 */
[----:B------:R-:W-:Y:S02]  /*3330*/  PRMT R110, R110, 0x5410, R27 ;  /* 0x000054106e6e7816 */ /* 0x000fe4000000001b */
[----:B------:R-:W-:Y:S02]  /*3340*/  LOP3.LUT R25, R7, 0xffff0000, RZ, 0xc0, !PT ;  /* 0xffff000007197812 */ /* 0x000fe400078ec0ff */
[----:B------:R-:W-:Y:S01]  /*3350*/  PRMT R112, R112, 0x5410, R33 ;  /* 0x0000541070707816 */ /* 0x000fe20000000021 */
[----:B------:R-:W-:Y:S01]  /*3360*/  IMAD.U32 R33, R110, 0x10000, RZ ;  /* 0x000100006e217824 */ /* 0x000fe200078e00ff */
[----:B------:R-:W-:Y:S02]  /*3370*/  LOP3.LUT R7, R5, 0xffff0000, RZ, 0xc0, !PT ;  /* 0xffff000005077812 */ /* 0x000fe400078ec0ff */
[----:B------:R-:W-:Y:S01]  /*3380*/  LOP3.LUT R32, R111, 0xffff0000, RZ, 0xc0, !PT ;  /* 0xffff00006f207812 */ /* 0x000fe200078ec0ff */
[----:B------:R-:W-:Y:S01]  /*3390*/  IMAD.U32 R27, R112, 0x10000, RZ ;  /* 0x00010000701b7824 */ /* 0x000fe200078e00ff */
[----:B------:R-:W-:Y:S01]  /*33a0*/  LOP3.LUT R26, R113, 0xffff0000, RZ, 0xc0, !PT ;  /* 0xffff0000711a7812 */ /* 0x000fe200078ec0ff */
[----:B------:R-:W-:Y:S01]  /*33b0*/  IMAD.U32 R111, R111, 0x10000, RZ ;  /* 0x000100006f6f7824 */ /* 0x000fe200078e00ff */
[----:B------:R-:W-:Y:S01]  /*33c0*/  LOP3.LUT R15, R6, 0xffff0000, RZ, 0xc0, !PT ;  /* 0xffff0000060f7812 */ /* 0x000fe200078ec0ff */
[----:B------:R-:W-:-:S02]  /*33d0*/  IMAD.U32 R6, R5, 0x10000, RZ ;  /* 0x0001000005067824 */ /* 0x000fc400078e00ff */
[C---:B------:R-:W-:Y:S01]  /*33e0*/  FMUL.FTZ R35, R7.reuse, R32 ;  /* 0x0000002007237220 */ /* 0x040fe20000410000 */
[C---:B------:R-:W-:Y:S02]  /*33f0*/  IMAD.U32 R5, R4.reuse, 0x10000, RZ ;  /* 0x0001000004057824 */ /* 0x040fe400078e00ff */
[-C--:B------:R-:W-:Y:S01]  /*3400*/  FMUL.FTZ R7, R7, R26.reuse ;  /* 0x0000001a07077220 */ /* 0x080fe20000410000 */
[----:B------:R-:W-:Y:S01]  /*3410*/  LOP3.LUT R4, R4, 0xffff0000, RZ, 0xc0, !PT ;  /* 0xffff000004047812 */ /* 0x000fe200078ec0ff */
[C---:B------:R-:W-:Y:S01]  /*3420*/  FMUL.FTZ R37, R15.reuse, R33 ;  /* 0x000000210f257220 */ /* 0x040fe20000410000 */
[----:B------:R-:W-:Y:S01]  /*3430*/  LOP3.LUT R110, R110, 0xffff0000, RZ, 0xc0, !PT ;  /* 0xffff00006e6e7812 */ /* 0x000fe200078ec0ff */
[-C--:B------:R-:W-:Y:S01]  /*3440*/  FMUL.FTZ R15, R15, R27.reuse ;  /* 0x0000001b0f0f7220 */ /* 0x080fe20000410000 */
[----:B------:R-:W-:Y:S01]  /*3450*/  LOP3.LUT R112, R112, 0xffff0000, RZ, 0xc0, !PT ;  /* 0xffff000070707812 */ /* 0x000fe200078ec0ff */
[----:B------:R-:W-:Y:S02]  /*3460*/  IMAD.U32 R113, R113, 0x10000, RZ ;  /* 0x0001000071717824 */ /* 0x000fe400078e00ff */
[C---:B------:R-:W-:Y:S01]  /*3470*/  FFMA.FTZ R35, R6.reuse, R26, -R35 ;  /* 0x0000001a06237223 */ /* 0x040fe20000010823 */
[----:B------:R-:W-:Y:S01]  /*3480*/  FFMA.FTZ R32, R6, R32, R7 ;  /* 0x0000002006207223 */ /* 0x000fe20000010007 */
[----:B------:R-:W-:Y:S01]  /*3490*/  FFMA.FTZ R37, R14, R27, -R37 ;  /* 0x0000001b0e257223 */ /* 0x000fe20000010825 */
[----:B------:R-:W-:Y:S01]  /*34a0*/  FMUL.FTZ R6, R4, R111 ;  /* 0x0000006f04067220 */ /* 0x000fe20000410000 */
[----:B------:R-:W-:Y:S01]  /*34b0*/  FFMA.FTZ R14, R14, R33, R15 ;  /* 0x000000210e0e7223 */ /* 0x000fe2000001000f */
[C---:B------:R-:W-:Y:S01]  /*34c0*/  FMUL.FTZ R7, R25.reuse, R110 ;  /* 0x0000006e19077220 */ /* 0x040fe20000410000 */
[-C--:B------:R-:W-:Y:S01]  /*34d0*/  FMUL.FTZ R4, R4, R113.reuse ;  /* 0x0000007104047220 */ /* 0x080fe20000410000 */
[-C--:B------:R-:W-:Y:S01]  /*34e0*/  FMUL.FTZ R25, R25, R112.reuse ;  /* 0x0000007019197220 */ /* 0x080fe20000410000 */
[C---:B------:R-:W-:Y:S01]  /*34f0*/  FFMA.FTZ R6, R5.reuse, R113, -R6 ;  /* 0x0000007105067223 */ /* 0x040fe20000010806 */
[C---:B------:R-:W-:Y:S01]  /*3500*/  FFMA.FTZ R7, R24.reuse, R112, -R7 ;  /* 0x0000007018077223 */ /* 0x040fe20000010807 */
[----:B------:R-:W-:Y:S01]  /*3510*/  FFMA.FTZ R5, R5, R111, R4 ;  /* 0x0000006f05057223 */ /* 0x000fe20000010004 */
[----:B------:R-:W-:Y:S01]  /*3520*/  FFMA.FTZ R24, R24, R110, R25 ;  /* 0x0000006e18187223 */ /* 0x000fe20000010019 */
[----:B------:R-:W-:-:S02]  /*3530*/  F2FP.BF16.F32.PACK_AB R14, R14, R37 ;  /* 0x000000250e0e723e */ /* 0x000fc400000010ff */
[----:B------:R-:W-:Y:S02]  /*3540*/  F2FP.BF16.F32.PACK_AB R32, R32, R35 ;  /* 0x000000232020723e */ /* 0x000fe400000010ff */
[----:B------:R-:W-:Y:S01]  /*3550*/  F2FP.BF16.F32.PACK_AB R4, R5, R6 ;  /* 0x000000060504723e */ /* 0x000fe200000010ff */
[----:B------:R-:W-:Y:S01]  /*3560*/  IMAD.MOV.U32 R6, RZ, RZ, R14 ;  /* 0x000000ffff067224 */ /* 0x000fe200078e000e */
[----:B------:R-:W-:Y:S02]  /*3570*/  F2FP.BF16.F32.PACK_AB R7, R24, R7 ;  /* 0x000000071807723e */ /* 0x000fe400000010ff */
[----:B------:R-:W-:-:S07]  /*3580*/  MOV R5, R32 ;  /* 0x0000002000057202 */ /* 0x000fce0000000f00 */
.L_x_460:
[----:B------:R-:W-:Y:S05]  /*3590*/  BSYNC B2 ;  /* 0x0000000000027941 */ /* 0x000fea0003800000 */
.L_x_459:
[----:B--2---:R3:W-:Y:S02]  /*35a0*/  STG.E.128 desc[UR40][R12.64], R4 ;  /* 0x000000040c007986 */ /* 0x0047e4000c101d28 */
.L_x_458:
[----:B------:R-:W-:Y:S05]  /*35b0*/  BSYNC B1 ;  /* 0x0000000000017941 */ /* 0x000fea0003800000 */
.L_x_457:
[----:B------:R-:W-:Y:S05]  /*35c0*/  @P2 BRA `(.L_x_456) ;  /* 0x0000001800942947 */ /* 0x000fea0003800000 */
[----:B-123--:R1:W2:Y:S01]  /*35d0*/  LDS.128 R4, [R106+0x2000] ;  /* 0x002000006a047984 */ /* 0x00e2a20000000c00 */
[----:B------:R-:W-:Y:S01]  /*35e0*/  VIADD R14, R28, 0x10 ;  /* 0x000000101c0e7836 */ /* 0x000fe20000000000 */
[----:B------:R-:W-:Y:S04]  /*35f0*/  BSSY B1, `(.L_x_461) ;  /* 0x0000031000017945 */ /* 0x000fe80003800000 */
[----:B------:R-:W-:-:S13]  /*3600*/  ISETP.GE.AND P4, PT, R14, R105, PT ;  /* 0x000000690e00720c */ /* 0x000fda0003f86270 */
[----:B-1----:R-:W-:Y:S05]  /*3610*/  @P4 BRA `(.L_x_462) ;  /* 0x0000000000b84947 */ /* 0x002fea0003800000 */
[----:B------:R-:W-:Y:S02]  /*3620*/  SHF.R.U32.HI R14, RZ, 0x10, R9 ;  /* 0x00000010ff0e7819 */ /* 0x000fe40000011609 */
[----:B------:R-:W-:Y:S02]  /*3630*/  SHF.R.U32.HI R24, RZ, 0x10, R11 ;  /* 0x00000010ff187819 */ /* 0x000fe4000001160b */
[----:B------:R-:W-:Y:S01]  /*3640*/  SHF.R.U64 R15, R8, 0x10, R9 ;  /* 0x00000010080f7819 */ /* 0x000fe20000001209 */
[----:B--2---:R-:W-:Y:S01]  /*3650*/  IMAD.U32 R8, R6, 0x10000, RZ ;  /* 0x0001000006087824 */ /* 0x004fe200078e00ff */
[----:B------:R-:W-:Y:S01]  /*3660*/  SHF.R.U64 R25, R10, 0x10, R11 ;  /* 0x000000100a197819 */ /* 0x000fe2000000120b */
[----:B------:R-:W-:Y:S01]  /*3670*/  IMAD.U32 R10, R7, 0x10000, RZ ;  /* 0x00010000070a7824 */ /* 0x000fe200078e00ff */
[----:B------:R-:W-:Y:S02]  /*3680*/  PRMT R109, R109, 0x5410, R14 ;  /* 0x000054106d6d7816 */ /* 0x000fe4000000000e */
[----:B------:R-:W-:-:S02]  /*3690*/  PRMT R103, R103, 0x5410, R24 ;  /* 0x0000541067677816 */ /* 0x000fc40000000018 */
[----:B------:R-:W-:Y:S02]  /*36a0*/  PRMT R108, R108, 0x5410, R15 ;  /* 0x000054106c6c7816 */ /* 0x000fe4000000000f */
[----:B------:R-:W-:Y:S01]  /*36b0*/  LOP3.LUT R9, R6, 0xffff0000, RZ, 0xc0, !PT ;  /* 0xffff000006097812 */ /* 0x000fe200078ec0ff */
[----:B------:R-:W-:Y:S01]  /*36c0*/  IMAD.U32 R15, R103, 0x10000, RZ ;  /* 0x00010000670f7824 */ /* 0x000fe200078e00ff */
[----:B------:R-:W-:Y:S01]  /*36d0*/  LOP3.LUT R11, R7, 0xffff0000, RZ, 0xc0, !PT ;  /* 0xffff0000070b7812 */ /* 0x000fe200078ec0ff */
[----:B------:R-:W-:Y:S01]  /*36e0*/  IMAD.U32 R6, R5, 0x10000, RZ ;  /* 0x0001000005067824 */ /* 0x000fe200078e00ff */
[----:B------:R-:W-:Y:S01]  /*36f0*/  PRMT R102, R102, 0x5410, R25 ;  /* 0x0000541066667816 */ /* 0x000fe20000000019 */
[----:B------:R-:W-:Y:S01]  /*3700*/  IMAD.U32 R25, R109, 0x10000, RZ ;  /* 0x000100006d197824 */ /* 0x000fe200078e00ff */
[----:B------:R-:W-:Y:S01]  /*3710*/  LOP3.LUT R7, R5, 0xffff0000, RZ, 0xc0, !PT ;  /* 0xffff000005077812 */ /* 0x000fe200078ec0ff */
[----:B------:R-:W-:Y:S01]  /*3720*/  IMAD.U32 R5, R4, 0x10000, RZ ;  /* 0x0001000004057824 */ /* 0x000fe200078e00ff */
[----:B------:R-:W-:Y:S01]  /*3730*/  LOP3.LUT R24, R108, 0xffff0000, RZ, 0xc0, !PT ;  /* 0xffff00006c187812 */ /* 0x000fe200078ec0ff */
[C---:B------:R-:W-:Y:S01]  /*3740*/  FMUL.FTZ R33, R9.reuse, R25 ;  /* 0x0000001909217220 */ /* 0x040fe20000410000 */
[----:B------:R-:W-:Y:S01]  /*3750*/  LOP3.LUT R14, R102, 0xffff0000, RZ, 0xc0, !PT ;  /* 0xffff0000660e7812 */ /* 0x000fe200078ec0ff */
[-C--:B------:R-:W-:Y:S01]  /*3760*/  FMUL.FTZ R9, R9, R15.reuse ;  /* 0x0000000f09097220 */ /* 0x080fe20000410000 */
[----:B------:R-:W-:Y:S01]  /*3770*/  LOP3.LUT R109, R109, 0xffff0000, RZ, 0xc0, !PT ;  /* 0xffff00006d6d7812 */ /* 0x000fe200078ec0ff */
[----:B------:R-:W-:Y:S01]  /*3780*/  FMUL.FTZ R27, R7, R24 ;  /* 0x00000018071b7220 */ /* 0x000fe20000410000 */
[----:B------:R-:W-:Y:S01]  /*3790*/  LOP3.LUT R103, R103, 0xffff0000, RZ, 0xc0, !PT ;  /* 0xffff000067677812 */ /* 0x000fe200078ec0ff */
[----:B------:R-:W-:Y:S01]  /*37a0*/  FFMA.FTZ R33, R8, R15, -R33 ;  /* 0x0000000f08217223 */ /* 0x000fe20000010821 */
[-C--:B------:R-:W-:Y:S01]  /*37b0*/  FMUL.FTZ R7, R7, R14.reuse ;  /* 0x0000000e07077220 */ /* 0x080fe20000410000 */
[----:B------:R-:W-:Y:S01]  /*37c0*/  LOP3.LUT R4, R4, 0xffff0000, RZ, 0xc0, !PT ;  /* 0xffff000004047812 */ /* 0x000fe200078ec0ff */
[----:B------:R-:W-:Y:S01]  /*37d0*/  FFMA.FTZ R27, R6, R14, -R27 ;  /* 0x0000000e061b7223 */ /* 0x000fe2000001081b */
[----:B------:R-:W-:Y:S01]  /*37e0*/  FFMA.FTZ R8, R8, R25, R9 ;  /* 0x0000001908087223 */ /* 0x000fe20000010009 */
[----:B------:R-:W-:-:S02]  /*37f0*/  IMAD.U32 R108, R108, 0x10000, RZ ;  /* 0x000100006c6c7824 */ /* 0x000fc400078e00ff */
[C---:B------:R-:W-:Y:S01]  /*3800*/  FMUL.FTZ R9, R11.reuse, R109 ;  /* 0x0000006d0b097220 */ /* 0x040fe20000410000 */
[----:B------:R-:W-:Y:S02]  /*3810*/  IMAD.U32 R102, R102, 0x10000, RZ ;  /* 0x0001000066667824 */ /* 0x000fe400078e00ff */
[-C--:B------:R-:W-:Y:S01]  /*3820*/  FMUL.FTZ R14, R11, R103.reuse ;  /* 0x000000670b0e7220 */ /* 0x080fe20000410000 */
[----:B------:R-:W-:Y:S01]  /*3830*/  FFMA.FTZ R24, R6, R24, R7 ;  /* 0x0000001806187223 */ /* 0x000fe20000010007 */
[C---:B------:R-:W-:Y:S01]  /*3840*/  FMUL.FTZ R6, R4.reuse, R108 ;  /* 0x0000006c04067220 */ /* 0x040fe20000410000 */
[-C--:B------:R-:W-:Y:S01]  /*3850*/  FMUL.FTZ R7, R4, R102.reuse ;  /* 0x0000006604077220 */ /* 0x080fe20000410000 */
[C---:B------:R-:W-:Y:S01]  /*3860*/  FFMA.FTZ R9, R10.reuse, R103, -R9 ;  /* 0x000000670a097223 */ /* 0x040fe20000010809 */
[----:B------:R-:W-:Y:S01]  /*3870*/  FFMA.FTZ R14, R10, R109, R14 ;  /* 0x0000006d0a0e7223 */ /* 0x000fe2000001000e */
[C---:B------:R-:W-:Y:S01]  /*3880*/  FFMA.FTZ R6, R5.reuse, R102, -R6 ;  /* 0x0000006605067223 */ /* 0x040fe20000010806 */
[----:B------:R-:W-:Y:S01]  /*3890*/  FFMA.FTZ R7, R5, R108, R7 ;  /* 0x0000006c05077223 */ /* 0x000fe20000010007 */
[----:B------:R-:W-:-:S02]  /*38a0*/  F2FP.BF16.F32.PACK_AB R8, R8, R33 ;  /* 0x000000210808723e */ /* 0x000fc400000010ff */
[----:B------:R-:W-:Y:S02]  /*38b0*/  F2FP.BF16.F32.PACK_AB R9, R14, R9 ;  /* 0x000000090e09723e */ /* 0x000fe400000010ff */
[----:B------:R-:W-:Y:S01]  /*38c0*/  F2FP.BF16.F32.PACK_AB R4, R7, R6 ;  /* 0x000000060704723e */ /* 0x000fe200000010ff */
[----:B------:R-:W-:Y:S01]  /*38d0*/  IMAD.MOV.U32 R6, RZ, RZ, R8 ;  /* 0x000000ffff067224 */ /* 0x000fe200078e0008 */
[----:B------:R-:W-:Y:S01]  /*38e0*/  F2FP.BF16.F32.PACK_AB R5, R24, R27 ;  /* 0x0000001b1805723e */ /* 0x000fe200000010ff */
[----:B------:R-:W-:-:S07]  /*38f0*/  IMAD.MOV.U32 R7, RZ, RZ, R9 ;  /* 0x000000ffff077224 */ /* 0x000fce00078e0009 */
.L_x_462:
[----:B------:R-:W-:Y:S05]  /*3900*/  BSYNC B1 ;  /* 0x0000000000017941 */ /* 0x000fea0003800000 */
.L_x_461:
[----:B--2---:R1:W-:Y:S01]  /*3910*/  STG.E.128 desc[UR40][R12.64+0x40], R4 ;  /* 0x000040040c007986 */ /* 0x0043e2000c101d28 */
[----:B------:R-:W-:Y:S05]  /*3920*/  BRA `(.L_x_456) ;  /* 0x0000001400bc7947 */ /* 0x000fea0003800000 */
.L_x_440:
[----:B------:R-:W-:Y:S02]  /*3930*/  ISETP.GE.AND P3, PT, R211, R104, PT ;  /* 0x00000068d300720c */ /* 0x000fe40003f66270 */
[----:B------:R-:W-:Y:S02]  /*3940*/  CS2R R14, SRZ ;  /* 0x00000000000e7805 */ /* 0x000fe4000001ff00 */
[----:B------:R-:W-:Y:S02]  /*3950*/  CS2R R12, SRZ ;  /* 0x00000000000c7805 */ /* 0x000fe4000001ff00 */
[----:B------:R-:W-:-:S13]  /*3960*/  ISETP.GE.OR P3, PT, R16, R105, P3 ;  /* 0x000000691000720c */ /* 0x000fda0001f66670 */
[----:B------:R-:W-:Y:S01]  /*3970*/  @!P3 IADD3 R5, P4, P5, R50, R6, R83 ;  /* 0x000000063205b210 */ /* 0x000fe20007d9e053 */
[----:B------:R-:W0:Y:S03]  /*3980*/  @!P3 LDC.64 R34, c[0x0][0x3c8] ;  /* 0x0000f200ff22bb82 */ /* 0x000e260000000a00 */
[----:B------:R-:W-:Y:S02]  /*3990*/  @!P3 IADD3.X R36, R71, R101, R84, P4, P5 ;  /* 0x000000654724b210 */ /* 0x000fe400027ea454 */
[----:B------:R-:W-:-:S03]  /*39a0*/  @!P3 IADD3 R10, P4, P5, R44, R4, R89 ;  /* 0x000000042c0ab210 */ /* 0x000fc60007d9e059 */
[----:B------:R-:W1:Y:S01]  /*39b0*/  @!P3 LDC.64 R106, c[0x0][0x3e0] ;  /* 0x0000f800ff6abb82 */ /* 0x000e620000000a00 */
[----:B------:R-:W-:Y:S02]  /*39c0*/  @!P3 IADD3.X R11, R72, R111, R91, P4, P5 ;  /* 0x0000006f480bb210 */ /* 0x000fe400027ea45b */
[----:B------:R-:W-:-:S04]  /*39d0*/  ISETP.GE.AND P4, PT, R19, R104, PT ;  /* 0x000000681300720c */ /* 0x000fc80003f86270 */
[----:B------:R-:W-:-:S13]  /*39e0*/  ISETP.GE.OR P4, PT, R16, R105, P4 ;  /* 0x000000691000720c */ /* 0x000fda0002786670 */
[----:B------:R-:W2:Y:S01]  /*39f0*/  @!P4 LDC.64 R8, c[0x0][0x3c8] ;  /* 0x0000f200ff08cb82 */ /* 0x000ea20000000a00 */
[----:B------:R-:W-:-:S05]  /*3a00*/  @!P4 IADD3 R6, P5, R50, R6, RZ ;  /* 0x000000063206c210 */ /* 0x000fca0007fbe0ff */
[----:B------:R-:W-:Y:S02]  /*3a10*/  @!P4 IMAD.X R7, R101, 0x1, R71, P5 ;  /* 0x000000016507c824 */ /* 0x000fe400028e0647 */
[----:B------:R-:W3:Y:S01]  /*3a20*/  @!P4 LDC.64 R32, c[0x0][0x3e0] ;  /* 0x0000f800ff20cb82 */ /* 0x000ee20000000a00 */
[----:B------:R-:W-:Y:S02]  /*3a30*/  CS2R R26, SRZ ;  /* 0x00000000001a7805 */ /* 0x000fe4000001ff00 */
[----:B------:R-:W-:Y:S02]  /*3a40*/  CS2R R24, SRZ ;  /* 0x0000000000187805 */ /* 0x000fe4000001ff00 */
[----:B--2---:R-:W-:-:S04]  /*3a50*/  @!P4 LEA R8, P5, R6, R8, 0x1 ;  /* 0x000000080608c211 */ /* 0x004fc800078a08ff */
[----:B------:R-:W-:Y:S02]  /*3a60*/  @!P4 LEA.HI.X R9, R6, R9, R7, 0x1, P5 ;  /* 0x000000090609c211 */ /* 0x000fe400028f0c07 */
[----:B------:R-:W-:-:S03]  /*3a70*/  @!P4 IADD3 R4, P5, R44, R4, RZ ;  /* 0x000000042c04c210 */ /* 0x000fc60007fbe0ff */
[----:B------:R2:W4:Y:S02]  /*3a80*/  @!P4 LDG.E.128 R12, desc[UR40][R8.64] ;  /* 0x00000028080cc981 */ /* 0x000524000c1e1d00 */
[----:B------:R-:W-:Y:S01]  /*3a90*/  @!P4 IMAD.X R6, R111, 0x1, R72, P5 ;  /* 0x000000016f06c824 */ /* 0x000fe200028e0648 */
[----:B---3--:R-:W-:-:S04]  /*3aa0*/  @!P4 LEA R32, P5, R4, R32, 0x1 ;  /* 0x000000200420c211 */ /* 0x008fc800078a08ff */
[----:B------:R-:W-:-:S05]  /*3ab0*/  @!P4 LEA.HI.X R33, R4, R33, R6, 0x1, P5 ;  /* 0x000000210421c211 */ /* 0x000fca00028f0c06 */
[----:B------:R4:W3:Y:S01]  /*3ac0*/  @!P4 LDG.E.128 R24, desc[UR40][R32.64] ;  /* 0x000000282018c981 */ /* 0x0008e2000c1e1d00 */
[C---:B0-----:R-:W-:Y:S02]  /*3ad0*/  @!P3 LEA R34, P4, R5.reuse, R34, 0x1 ;  /* 0x000000220522b211 */ /* 0x041fe400078808ff */
[----:B------:R-:W-:Y:S02]  /*3ae0*/  CS2R R6, SRZ ;  /* 0x0000000000067805 */ /* 0x000fe4000001ff00 */
[----:B------:R-:W-:Y:S02]  /*3af0*/  @!P3 LEA.HI.X R35, R5, R35, R36, 0x1, P4 ;  /* 0x000000230523b211 */ /* 0x000fe400020f0c24 */
[----:B------:R-:W-:Y:S02]  /*3b00*/  CS2R R4, SRZ ;  /* 0x0000000000047805 */ /* 0x000fe4000001ff00 */
[----:B-1----:R-:W-:Y:S02]  /*3b10*/  @!P3 LEA R36, P4, R10, R106, 0x1 ;  /* 0x0000006a0a24b211 */ /* 0x002fe400078808ff */
[----:B--2---:R-:W-:-:S02]  /*3b20*/  CS2R R8, SRZ ;  /* 0x0000000000087805 */ /* 0x004fc4000001ff00 */
[----:B------:R-:W-:Y:S01]  /*3b30*/  @!P3 LEA.HI.X R37, R10, R107, R11, 0x1, P4 ;  /* 0x0000006b0a25b211 */ /* 0x000fe200020f0c0b */
[----:B------:R0:W2:Y:S01]  /*3b40*/  @!P3 LDG.E.128 R4, desc[UR40][R34.64] ;  /* 0x000000282204b981 */ /* 0x0000a2000c1e1d00 */
[----:B------:R-:W-:-:S06]  /*3b50*/  CS2R R10, SRZ ;  /* 0x00000000000a7805 */ /* 0x000fcc000001ff00 */
[----:B------:R-:W5:Y:S01]  /*3b60*/  @!P3 LDG.E.128 R8, desc[UR40][R36.64] ;  /* 0x000000282408b981 */ /* 0x000f62000c1e1d00 */
[----:B------:R-:W-:-:S06]  /*3b70*/  UISETP.NE.AND UP0, UPT, UR44, 0x3, UPT ;  /* 0x000000032c00788c */ /* 0x000fcc000bf05270 */
[----:B------:R-:W-:Y:S02]  /*3b80*/  PLOP3.LUT P3, PT, PT, PT, UP0, 0x80, 0x0 ;  /* 0x000000000000781c */ /* 0x000fe40003f6f008 */
[----:B------:R-:W-:Y:S01]  /*3b90*/  ISETP.GE.AND P4, PT, R16, R105, PT ;  /* 0x000000691000720c */ /* 0x000fe20003f86270 */
[----:B----4-:R-:W-:Y:S02]  /*3ba0*/  IMAD.MOV.U32 R32, RZ, RZ, R14 ;  /* 0x000000ffff207224 */ /* 0x010fe400078e000e */
[----:B------:R-:W-:-:S03]  /*3bb0*/  IMAD.MOV.U32 R33, RZ, RZ, R15 ;  /* 0x000000ffff217224 */ /* 0x000fc600078e000f */
[----:B------:R-:W-:Y:S02]  /*3bc0*/  PRMT R128, R32, 0x7610, R128 ;  /* 0x0000761020807816 */ /* 0x000fe40000000080 */
[----:B------:R-:W-:Y:S01]  /*3bd0*/  PRMT R135, R33, 0x7610, R135 ;  /* 0x0000761021877816 */ /* 0x000fe20000000087 */
[----:B------:R-:W-:Y:S02]  /*3be0*/  IMAD.MOV.U32 R90, RZ, RZ, R13 ;  /* 0x000000ffff5a7224 */ /* 0x000fe400078e000d */
[----:B---3--:R-:W-:Y:S02]  /*3bf0*/  IMAD.MOV.U32 R32, RZ, RZ, R26 ;  /* 0x000000ffff207224 */ /* 0x008fe400078e001a */
[----:B0-----:R-:W-:Y:S02]  /*3c00*/  IMAD.MOV.U32 R34, RZ, RZ, R24 ;  /* 0x000000ffff227224 */ /* 0x001fe400078e0018 */
[----:B------:R-:W-:Y:S02]  /*3c10*/  IMAD.MOV.U32 R35, RZ, RZ, R25 ;  /* 0x000000ffff237224 */ /* 0x000fe400078e0019 */
[----:B------:R-:W-:Y:S01]  /*3c20*/  IMAD.MOV.U32 R33, RZ, RZ, R27 ;  /* 0x000000ffff217224 */ /* 0x000fe200078e001b */
[----:B------:R-:W-:-:S02]  /*3c30*/  PRMT R136, R32, 0x7610, R136 ;  /* 0x0000761020887816 */ /* 0x000fc40000000088 */
[----:B------:R-:W-:Y:S02]  /*3c40*/  PRMT R115, R115, 0x5410, R34 ;  /* 0x0000541073737816 */ /* 0x000fe40000000022 */
[----:B------:R-:W-:Y:S01]  /*3c50*/  PRMT R137, R35, 0x7610, R137 ;  /* 0x0000761023897816 */ /* 0x000fe20000000089 */
[----:B--2---:R-:W-:Y:S01]  /*3c60*/  IMAD.MOV.U32 R32, RZ, RZ, R6 ;  /* 0x000000ffff207224 */ /* 0x004fe200078e0006 */
[----:B------:R-:W-:Y:S01]  /*3c70*/  PRMT R114, R114, 0x5410, R33 ;  /* 0x0000541072727816 */ /* 0x000fe20000000021 */
[----:B------:R-:W-:Y:S01]  /*3c80*/  IMAD.MOV.U32 R34, RZ, RZ, R4 ;  /* 0x000000ffff227224 */ /* 0x000fe200078e0004 */
[----:B------:R-:W-:Y:S01]  /*3c90*/  PRMT R112, R112, 0x5410, R90 ;  /* 0x0000541070707816 */ /* 0x000fe2000000005a */
[----:B------:R-:W-:Y:S02]  /*3ca0*/  IMAD.MOV.U32 R35, RZ, RZ, R5 ;  /* 0x000000ffff237224 */ /* 0x000fe400078e0005 */
[----:B------:R-:W-:Y:S01]  /*3cb0*/  IMAD.MOV.U32 R33, RZ, RZ, R7 ;  /* 0x000000ffff217224 */ /* 0x000fe200078e0007 */
[----:B------:R-:W-:Y:S01]  /*3cc0*/  PRMT R112, R32, 0x7610, R112 ;  /* 0x0000761020707816 */ /* 0x000fe20000000070 */
[----:B------:R-:W-:Y:S01]  /*3cd0*/  IMAD.MOV.U32 R39, RZ, RZ, R12 ;  /* 0x000000ffff277224 */ /* 0x000fe200078e000c */
[----:B------:R-:W-:Y:S01]  /*3ce0*/  PRMT R115, R34, 0x7610, R115 ;  /* 0x0000761022737816 */ /* 0x000fe20000000073 */
[----:B-----5:R-:W-:Y:S01]  /*3cf0*/  IMAD.MOV.U32 R32, RZ, RZ, R10 ;  /* 0x000000ffff207224 */ /* 0x020fe200078e000a */
[----:B------:R-:W-:Y:S01]  /*3d00*/  PRMT R116, R35, 0x7610, R116 ;  /* 0x0000761023747816 */ /* 0x000fe20000000074 */
[----:B------:R-:W-:Y:S01]  /*3d10*/  IMAD.MOV.U32 R34, RZ, RZ, R8 ;  /* 0x000000ffff227224 */ /* 0x000fe200078e0008 */
[----:B------:R-:W-:Y:S01]  /*3d20*/  PRMT R114, R33, 0x7610, R114 ;  /* 0x0000761021727816 */ /* 0x000fe20000000072 */
[----:B------:R-:W-:Y:S01]  /*3d30*/  IMAD.MOV.U32 R35, RZ, RZ, R9 ;  /* 0x000000ffff237224 */ /* 0x000fe200078e0009 */
[----:B------:R-:W-:-:S02]  /*3d40*/  MOV R33, R11 ;  /* 0x0000000b00217202 */ /* 0x000fc40000000f00 */
[----:B------:R-:W-:Y:S02]  /*3d50*/  PRMT R132, R39, 0x7610, R132 ;  /* 0x0000761027847816 */ /* 0x000fe40000000084 */
[----:B------:R-:W-:Y:S02]  /*3d60*/  PRMT R117, R32, 0x7610, R117 ;  /* 0x0000761020757816 */ /* 0x000fe40000000075 */
[----:B------:R-:W-:Y:S02]  /*3d70*/  PRMT R118, R33, 0x7610, R118 ;  /* 0x0000761021767816 */ /* 0x000fe40000000076 */
[----:B------:R-:W-:Y:S02]  /*3d80*/  PRMT R119, R34, 0x7610, R119 ;  /* 0x0000761022777816 */ /* 0x000fe40000000077 */
[----:B------:R-:W-:Y:S01]  /*3d90*/  PRMT R120, R35, 0x7610, R120 ;  /* 0x0000761023787816 */ /* 0x000fe20000000078 */
[----:B------:R-:W-:Y:S06]  /*3da0*/  @!P3 BRA `(.L_x_463) ;  /* 0x000000000004b947 */ /* 0x000fec0003800000 */
[----:B------:R-:W-:Y:S01]  /*3db0*/  BPT.TRAP 0x1 ;  /* 0x000000040000795c */ /* 0x000fe20000300000 */
.L_x_463:
[----:B------:R-:W-:Y:S01]  /*3dc0*/  IMAD R90, R2, 0x8, R18 ;  /* 0x00000008025a7824 */ /* 0x000fe200078e0212 */
[----:B------:R-:W-:Y:S01]  /*3dd0*/  SHF.L.U32 R101, R23, 0x1f, RZ ;  /* 0x0000001f17657819 */ /* 0x000fe200000006ff */
[----:B------:R-:W0:Y:S01]  /*3de0*/  LDC R105, c[0x0][0x2e4] ;  /* 0x0000b900ff697b82 */ /* 0x000e220000000800 */
[----:B------:R-:W-:Y:S01]  /*3df0*/  BSSY B1, `(.L_x_464) ;  /* 0x0000006000017945 */ /* 0x000fe20003800000 */
[----:B------:R-:W-:Y:S01]  /*3e00*/  IMAD.MOV.U32 R109, RZ, RZ, R38 ;  /* 0x000000ffff6d7224 */ /* 0x000fe200078e0026 */
[----:B------:R-:W1:Y:S05]  /*3e10*/  SYNCS.PHASECHK.TRANS64.TRYWAIT P5, [R90+URZ+0x22890], R101 ;  /* 0x022890655a0075a7 */ /* 0x000e6a00080a017f */
[----:B------:R-:W2:Y:S01]  /*3e20*/  LDC.64 R106, c[0x0][0x2f0] ;  /* 0x0000bc00ff6a7b82 */ /* 0x000ea20000000a00 */
[----:B0-----:R-:W-:Y:S01]  /*3e30*/  IMAD.IADD R113, R105, 0x1, -R78 ;  /* 0x0000000169717824 */ /* 0x001fe200078e0a4e */
[----:B-1----:R-:W-:Y:S06]  /*3e40*/  @!P5 BRA `(.L_x_465) ;  /* 0x00000114000cd947 */ /* 0x002fec0003800000 */
.L_x_664:
[----:B------:R-:W-:Y:S05]  /*3e50*/  BSYNC B1 ;  /* 0x0000000000017941 */ /* 0x000fea0003800000 */
.L_x_464:
[----:B------:R-:W-:Y:S01]  /*3e60*/  ISETP.GE.OR P5, PT, R19, R104, P1 ;  /* 0x000000681300720c */ /* 0x000fe20000fa6670 */
[----:B------:R-:W-:-:S12]  /*3e70*/  BSSY B1, `(.L_x_466) ;  /* 0x0000080000017945 */ /* 0x000fd80003800000 */
[----:B------:R-:W-:Y:S05]  /*3e80*/  @P5 BRA `(.L_x_467) ;  /* 0x0000000400f85947 */ /* 0x000fea0003800000 */
[-C--:B--2---:R-:W-:Y:S01]  /*3e90*/  IMAD R32, R216, R106.reuse, RZ ;  /* 0x0000006ad8207224 */ /* 0x084fe200078e02ff */
[----:B------:R-:W-:Y:S01]  /*3ea0*/  BSSY B2, `(.L_x_468) ;  /* 0x0000070000027945 */ /* 0x000fe20003800000 */
[----:B------:R-:W-:-:S04]  /*3eb0*/  IMAD.WIDE.U32 R110, R19, R106, R108 ;  /* 0x0000006a136e7225 */ /* 0x000fc800078e006c */
[----:B------:R-:W-:Y:S01]  /*3ec0*/  IMAD R33, R19, R107, R32 ;  /* 0x0000006b13217224 */ /* 0x000fe200078e0220 */
[----:B------:R-:W-:Y:S02]  /*3ed0*/  SEL R32, R78, R113, !P0 ;  /* 0x000000714e207207 */ /* 0x000fe40004000000 */
[----:B------:R-:W-:Y:S01]  /*3ee0*/  IADD3 R121, P5, P6, R20, R110, R69 ;  /* 0x0000006e14797210 */ /* 0x000fe20007ebe045 */
[----:B------:R-:W-:Y:S01]  /*3ef0*/  IMAD.IADD R124, R33, 0x1, R111 ;  /* 0x00000001217c7824 */ /* 0x000fe200078e026f */
[----:B------:R-:W-:-:S04]  /*3f00*/  SHF.R.S32.HI R33, RZ, 0x1f, R32 ;  /* 0x0000001fff217819 */ /* 0x000fc80000011420 */
[----:B------:R-:W-:Y:S02]  /*3f10*/  LEA.HI R33, R33, R32, RZ, 0x4 ;  /* 0x0000002021217211 */ /* 0x000fe400078f20ff */
[----:B------:R-:W-:Y:S02]  /*3f20*/  IADD3.X R122, R97, R124, R64, P5, P6 ;  /* 0x0000007c617a7210 */ /* 0x000fe40002fec440 */
[----:B------:R-:W-:-:S05]  /*3f30*/  LEA.HI.SX32 R33, R33, R70, 0x1c ;  /* 0x0000004621217211 */ /* 0x000fca00078fe2ff */
[----:B------:R-:W-:-:S05]  /*3f40*/  IMAD.SHL.U32 R123, R33, 0x8, RZ ;  /* 0x00000008217b7824 */ /* 0x000fca00078e00ff */
[----:B------:R-:W-:-:S04]  /*3f50*/  LOP3.LUT R33, R87, 0x38, R123, 0xf8, !PT ;  /* 0x0000003857217812 */ /* 0x000fc800078ef87b */
[----:B------:R-:W-:Y:S01]  /*3f60*/  LOP3.LUT R32, R33, R82, RZ, 0x3c, !PT ;  /* 0x0000005221207212 */ /* 0x000fe200078e3cff */
[----:B------:R-:W-:-:S04]  /*3f70*/  IMAD R33, R2, 0x1800, R67 ;  /* 0x0000180002217824 */ /* 0x000fc800078e0243 */
[----:B------:R-:W-:Y:S02]  /*3f80*/  IMAD R35, R205, 0x200, R32 ;  /* 0x00000200cd237824 */ /* 0x000fe400078e0220 */
[----:B------:R-:W-:Y:S02]  /*3f90*/  IMAD R33, R33, 0x2, R18 ;  /* 0x0000000221217824 */ /* 0x000fe400078e0212 */
[----:B------:R-:W-:-:S04]  /*3fa0*/  IMAD R35, R2, 0x1800, R35 ;  /* 0x0000180002237824 */ /* 0x000fc800078e0223 */
[----:B------:R-:W-:Y:S02]  /*3fb0*/  IMAD R36, R35, 0x2, R18 ;  /* 0x0000000223247824 */ /* 0x000fe400078e0212 */
[----:B------:R-:W1:Y:S04]  /*3fc0*/  LDS.128 R32, [R33+0x1c400] ;  /* 0x01c4000021207984 */ /* 0x000e680000000c00 */
[----:B------:R-:W2:Y:S01]  /*3fd0*/  LDS.128 R36, [R36+0x1c400] ;  /* 0x01c4000024247984 */ /* 0x000ea20000000c00 */
[----:B------:R-:W-:Y:S05]  /*3fe0*/  @P4 BRA `(.L_x_469) ;  /* 0x00000004006c4947 */ /* 0x000fea0003800000 */
[----:B------:R-:W-:Y:S02]  /*3ff0*/  SHF.R.U32.HI R126, RZ, 0x10, R13 ;  /* 0x00000010ff7e7819 */ /* 0x000fe4000001160d */
[----:B------:R-:W-:Y:S02]  /*4000*/  SHF.R.U32.HI R131, RZ, 0x10, R25 ;  /* 0x00000010ff837819 */ /* 0x000fe40000011619 */
[----:B------:R-:W-:Y:S01]  /*4010*/  SHF.R.U64 R125, R12, 0x10, R13 ;  /* 0x000000100c7d7819 */ /* 0x000fe2000000120d */
[----:B-1----:R-:W-:Y:S01]  /*4020*/  IMAD.U32 R13, R33, 0x10000, RZ ;  /* 0x00010000210d7824 */ /* 0x002fe200078e00ff */
[----:B------:R-:W-:Y:S01]  /*4030*/  SHF.R.U64 R127, R14, 0x10, R15 ;  /* 0x000000100e7f7819 */ /* 0x000fe2000000120f */
[----:B------:R-:W-:Y:S01]  /*4040*/  IMAD.U32 R12, R32, 0x10000, RZ ;  /* 0x00010000200c7824 */ /* 0x000fe200078e00ff */
[----:B------:R-:W-:Y:S02]  /*4050*/  PRMT R126, R112, 0x5432, R126 ;  /* 0x00005432707e7816 */ /* 0x000fe4000000007e */
[----:B------:R-:W-:-:S02]  /*4060*/  PRMT R131, R137, 0x5410, R131 ;  /* 0x0000541089837816 */ /* 0x000fc40000000083 */
[--C-:B------:R-:W-:Y:S01]  /*4070*/  SHF.R.U64 R133, R26, 0x10, R27.reuse ;  /* 0x000000101a857819 */ /* 0x100fe2000000121b */
[----:B--2---:R-:W-:Y:S01]  /*4080*/  IMAD.U32 R26, R36, 0x10000, RZ ;  /* 0x00010000241a7824 */ /* 0x004fe200078e00ff */
[----:B------:R-:W-:Y:S01]  /*4090*/  SHF.R.U32.HI R134, RZ, 0x10, R27 ;  /* 0x00000010ff867819 */ /* 0x000fe2000001161b */
[----:B------:R-:W-:Y:S01]  /*40a0*/  IMAD.U32 R27, R37, 0x10000, RZ ;  /* 0x00010000251b7824 */ /* 0x000fe200078e00ff */
[----:B------:R-:W-:Y:S01]  /*40b0*/  PRMT R125, R132, 0x5410, R125 ;  /* 0x00005410847d7816 */ /* 0x000fe2000000007d */
[----:B------:R-:W-:Y:S01]  /*40c0*/  IMAD.U32 R132, R131, 0x10000, RZ ;  /* 0x0001000083847824 */ /* 0x000fe200078e00ff */
[----:B------:R-:W-:Y:S01]  /*40d0*/  PRMT R127, R128, 0x5410, R127 ;  /* 0x00005410807f7816 */ /* 0x000fe2000000007f */
[----:B------:R-:W-:Y:S01]  /*40e0*/  IMAD.U32 R128, R126, 0x10000, RZ ;  /* 0x000100007e807824 */ /* 0x000fe200078e00ff */
[----:B------:R-:W-:Y:S01]  /*40f0*/  SHF.R.U32.HI R129, RZ, 0x10, R15 ;  /* 0x00000010ff817819 */ /* 0x000fe2000001160f */
[----:B------:R-:W-:Y:S01]  /*4100*/  IMAD.U32 R15, R34, 0x10000, RZ ;  /* 0x00010000220f7824 */ /* 0x000fe200078e00ff */
[----:B------:R-:W-:Y:S01]  /*4110*/  LOP3.LUT R14, R33, 0xffff0000, RZ, 0xc0, !PT ;  /* 0xffff0000210e7812 */ /* 0x000fe200078ec0ff */
[----:B------:R-:W-:Y:S01]  /*4120*/  FMUL.FTZ R138, R27, R128 ;  /* 0x000000801b8a7220 */ /* 0x000fe20000410000 */
[----:B------:R-:W-:Y:S01]  /*4130*/  LOP3.LUT R33, R37, 0xffff0000, RZ, 0xc0, !PT ;  /* 0xffff000025217812 */ /* 0x000fe200078ec0ff */
[----:B------:R-:W-:Y:S01]  /*4140*/  IMAD.U32 R37, R39, 0x10000, RZ ;  /* 0x0001000027257824 */ /* 0x000fe200078e00ff */
[----:B------:R-:W-:Y:S01]  /*4150*/  PRMT R133, R136, 0x5410, R133 ;  /* 0x0000541088857816 */ /* 0x000fe20000000085 */
[-C--:B------:R-:W-:Y:S01]  /*4160*/  FMUL.FTZ R136, R27, R132.reuse ;  /* 0x000000841b887220 */ /* 0x080fe20000410000 */
[----:B------:R-:W-:Y:S01]  /*4170*/  LOP3.LUT R131, R131, 0xffff0000, RZ, 0xc0, !PT ;  /* 0xffff000083837812 */ /* 0x000fe200078ec0ff */
[----:B------:R-:W-:Y:S01]  /*4180*/  FFMA.FTZ R138, R13, R132, R138 ;  /* 0x000000840d8a7223 */ /* 0x000fe2000001008a */
[----:B------:R-:W-:Y:S01]  /*4190*/  PRMT R129, R135, 0x5410, R129 ;  /* 0x0000541087817816 */ /* 0x000fe20000000081 */
[----:B------:R-:W-:Y:S01]  /*41a0*/  FFMA.FTZ R136, R13, R128, -R136 ;  /* 0x000000800d887223 */ /* 0x000fe20000010888 */
[----:B------:R-:W-:Y:S01]  /*41b0*/  PRMT R134, R114, 0x5432, R134 ;  /* 0x0000543272867816 */ /* 0x000fe20000000086 */
[----:B------:R-:W-:Y:S01]  /*41c0*/  FMUL.FTZ R135, R33, R131 ;  /* 0x0000008321877220 */ /* 0x000fe20000410000 */
[----:B------:R-:W-:Y:S01]  /*41d0*/  LOP3.LUT R126, R126, 0xffff0000, RZ, 0xc0, !PT ;  /* 0xffff00007e7e7812 */ /* 0x000fe200078ec0ff */
[----:B------:R-:W-:Y:S01]  /*41e0*/  IMAD.U32 R13, R129, 0x10000, RZ ;  /* 0x00010000810d7824 */ /* 0x000fe200078e00ff */
[----:B------:R-:W-:Y:S01]  /*41f0*/  SHF.R.U64 R130, R24, 0x10, R25 ;  /* 0x0000001018827819 */ /* 0x000fe20000001219 */
[----:B------:R-:W-:Y:S01]  /*4200*/  IMAD.U32 R27, R134, 0x10000, RZ ;  /* 0x00010000861b7824 */ /* 0x000fe200078e00ff */
[----:B------:R-:W-:Y:S01]  /*4210*/  LOP3.LUT R39, R39, 0xffff0000, RZ, 0xc0, !PT ;  /* 0xffff000027277812 */ /* 0x000fe200078ec0ff */
[-C--:B------:R-:W-:Y:S01]  /*4220*/  FMUL.FTZ R33, R33, R126.reuse ;  /* 0x0000007e21217220 */ /* 0x080fe20000410000 */
[----:B------:R-:W-:Y:S01]  /*4230*/  FFMA.FTZ R135, R14, R126, -R135 ;  /* 0x0000007e0e877223 */ /* 0x000fe20000010887 */
[----:B------:R-:W-:Y:S01]  /*4240*/  IMAD.U32 R24, R35, 0x10000, RZ ;  /* 0x0001000023187824 */ /* 0x000fe200078e00ff */
[----:B------:R-:W-:Y:S01]  /*4250*/  PRMT R130, R115, 0x5432, R130 ;  /* 0x0000543273827816 */ /* 0x000fe20000000082 */
[C---:B------:R-:W-:Y:S01]  /*4260*/  FMUL.FTZ R126, R37.reuse, R13 ;  /* 0x0000000d257e7220 */ /* 0x040fe20000410000 */
[----:B------:R-:W-:Y:S01]  /*4270*/  FMUL.FTZ R137, R37, R27 ;  /* 0x0000001b25897220 */ /* 0x000fe20000410000 */
[----:B------:R-:W-:Y:S01]  /*4280*/  LOP3.LUT R134, R134, 0xffff0000, RZ, 0xc0, !PT ;  /* 0xffff000086867812 */ /* 0x000fe200078ec0ff */
[----:B------:R-:W-:Y:S01]  /*4290*/  FFMA.FTZ R131, R14, R131, R33 ;  /* 0x000000830e837223 */ /* 0x000fe20000010021 */
[C---:B------:R-:W-:Y:S01]  /*42a0*/  FFMA.FTZ R126, R24.reuse, R27, R126 ;  /* 0x0000001b187e7223 */ /* 0x040fe2000001007e */
[----:B------:R-:W-:Y:S01]  /*42b0*/  FFMA.FTZ R137, R24, R13, -R137 ;  /* 0x0000000d18897223 */ /* 0x000fe20000010889 */
[----:B------:R-:W-:Y:S01]  /*42c0*/  LOP3.LUT R14, R129, 0xffff0000, RZ, 0xc0, !PT ;  /* 0xffff0000810e7812 */ /* 0x000fe200078ec0ff */
[----:B------:R-:W-:Y:S01]  /*42d0*/  IMAD.U32 R27, R130, 0x10000, RZ ;  /* 0x00010000821b7824 */ /* 0x000fe200078e00ff */
[----:B------:R-:W-:Y:S01]  /*42e0*/  LOP3.LUT R25, R35, 0xffff0000, RZ, 0xc0, !PT ;  /* 0xffff000023197812 */ /* 0x000fe200078ec0ff */
[----:B------:R-:W-:-:S02]  /*42f0*/  IMAD.U32 R13, R125, 0x10000, RZ ;  /* 0x000100007d0d7824 */ /* 0x000fc400078e00ff */
[C---:B------:R-:W-:Y:S01]  /*4300*/  FMUL.FTZ R24, R39.reuse, R134 ;  /* 0x0000008627187220 */ /* 0x040fe20000410000 */
[----:B------:R-:W-:Y:S01]  /*4310*/  FMUL.FTZ R37, R26, R27 ;  /* 0x0000001b1a257220 */ /* 0x000fe20000410000 */
[----:B------:R-:W-:Y:S01]  /*4320*/  LOP3.LUT R36, R36, 0xffff0000, RZ, 0xc0, !PT ;  /* 0xffff000024247812 */ /* 0x000fe200078ec0ff */
[-C--:B------:R-:W-:Y:S01]  /*4330*/  FMUL.FTZ R132, R39, R14.reuse ;  /* 0x0000000e27847220 */ /* 0x080fe20000410000 */
[----:B------:R-:W-:Y:S01]  /*4340*/  LOP3.LUT R33, R130, 0xffff0000, RZ, 0xc0, !PT ;  /* 0xffff000082217812 */ /* 0x000fe200078ec0ff */
[-C--:B------:R-:W-:Y:S01]  /*4350*/  FMUL.FTZ R26, R26, R13.reuse ;  /* 0x0000000d1a1a7220 */ /* 0x080fe20000410000 */
[----:B------:R-:W-:Y:S01]  /*4360*/  LOP3.LUT R125, R125, 0xffff0000, RZ, 0xc0, !PT ;  /* 0xffff00007d7d7812 */ /* 0x000fe200078ec0ff */
[C---:B------:R-:W-:Y:S01]  /*4370*/  FFMA.FTZ R128, R25.reuse, R14, -R24 ;  /* 0x0000000e19807223 */ /* 0x040fe20000010818 */
[----:B------:R-:W-:Y:S01]  /*4380*/  LOP3.LUT R32, R32, 0xffff0000, RZ, 0xc0, !PT ;  /* 0xffff000020207812 */ /* 0x000fe200078ec0ff */
[----:B------:R-:W-:Y:S02]  /*4390*/  IMAD.U32 R35, R38, 0x10000, RZ ;  /* 0x0001000026237824 */ /* 0x000fe400078e00ff */
[----:B------:R-:W-:Y:S01]  /*43a0*/  FFMA.FTZ R39, R25, R134, R132 ;  /* 0x0000008619277223 */ /* 0x000fe20000010084 */
[C---:B------:R-:W-:Y:S01]  /*43b0*/  FFMA.FTZ R37, R12.reuse, R13, -R37 ;  /* 0x0000000d0c257223 */ /* 0x040fe20000010825 */
[----:B------:R-:W-:Y:S01]  /*43c0*/  FFMA.FTZ R26, R12, R27, R26 ;  /* 0x0000001b0c1a7223 */ /* 0x000fe2000001001a */
[----:B------:R-:W-:Y:S01]  /*43d0*/  IMAD.U32 R14, R133, 0x10000, RZ ;  /* 0x00010000850e7824 */ /* 0x000fe200078e00ff */
[----:B------:R-:W-:Y:S01]  /*43e0*/  LOP3.LUT R38, R38, 0xffff0000, RZ, 0xc0, !PT ;  /* 0xffff000026267812 */ /* 0x000fe200078ec0ff */
[C---:B------:R-:W-:Y:S01]  /*43f0*/  FMUL.FTZ R25, R36.reuse, R33 ;  /* 0x0000002124197220 */ /* 0x040fe20000410000 */
[-C--:B------:R-:W-:Y:S01]  /*4400*/  FMUL.FTZ R13, R36, R125.reuse ;  /* 0x0000007d240d7220 */ /* 0x080fe20000410000 */
[----:B------:R-:W-:Y:S01]  /*4410*/  IMAD.U32 R12, R127, 0x10000, RZ ;  /* 0x000100007f0c7824 */ /* 0x000fe200078e00ff */
[----:B------:R-:W-:Y:S01]  /*4420*/  LOP3.LUT R133, R133, 0xffff0000, RZ, 0xc0, !PT ;  /* 0xffff000085857812 */ /* 0x000fe200078ec0ff */
[C---:B------:R-:W-:Y:S01]  /*4430*/  FFMA.FTZ R24, R32.reuse, R125, -R25 ;  /* 0x0000007d20187223 */ /* 0x040fe20000010819 */
[----:B------:R-:W-:Y:S01]  /*4440*/  LOP3.LUT R127, R127, 0xffff0000, RZ, 0xc0, !PT ;  /* 0xffff00007f7f7812 */ /* 0x000fe200078ec0ff */
[----:B------:R-:W-:Y:S01]  /*4450*/  FFMA.FTZ R13, R32, R33, R13 ;  /* 0x00000021200d7223 */ /* 0x000fe2000001000d */
[----:B------:R-:W-:Y:S01]  /*4460*/  LOP3.LUT R34, R34, 0xffff0000, RZ, 0xc0, !PT ;  /* 0xffff000022227812 */ /* 0x000fe200078ec0ff */
[C---:B------:R-:W-:Y:S01]  /*4470*/  FMUL.FTZ R32, R35.reuse, R14 ;  /* 0x0000000e23207220 */ /* 0x040fe20000410000 */
        /* <DEDUP_REMOVED lines=9> */
[----:B------:R-:W-:Y:S02]  /*4510*/  F2FP.BF16.F32.PACK_AB R24, R24, R37 ;  /* 0x000000251818723e */ /* 0x000fe400000010ff */
[----:B------:R-:W-:Y:S01]  /*4520*/  F2FP.BF16.F32.PACK_AB R34, R25, R32 ;  /* 0x000000201922723e */ /* 0x000fe200000010ff */
[----:B------:R-:W-:Y:S01]  /*4530*/  IMAD.MOV.U32 R37, RZ, RZ, R131 ;  /* 0x000000ffff257224 */ /* 0x000fe200078e0083 */
[----:B------:R-:W-:Y:S01]  /*4540*/  F2FP.BF16.F32.PACK_AB R38, R38, R35 ;  /* 0x000000232626723e */ /* 0x000fe200000010ff */
[----:B------:R-:W-:Y:S01]  /*4550*/  IMAD.MOV.U32 R35, RZ, RZ, R128 ;  /* 0x000000ffff237224 */ /* 0x000fe200078e0080 */
[----:B------:R-:W-:Y:S02]  /*4560*/  F2FP.BF16.F32.PACK_AB R33, R135, R136 ;  /* 0x000000888721723e */ /* 0x000fe400000010ff */
[----:B------:R-:W-:-:S02]  /*4570*/  F2FP.BF16.F32.PACK_AB R39, R39, R126 ;  /* 0x0000007e2727723e */ /* 0x000fc400000010ff */
[----:B------:R-:W-:Y:S02]  /*4580*/  F2FP.BF16.F32.PACK_AB R36, R13, R26 ;  /* 0x0000001a0d24723e */ /* 0x000fe400000010ff */
[----:B------:R-:W-:-:S07]  /*4590*/  MOV R32, R24 ;  /* 0x0000001800207202 */ /* 0x000fce0000000f00 */
.L_x_469:
[----:B------:R-:W-:Y:S05]  /*45a0*/  BSYNC B2 ;  /* 0x0000000000027941 */ /* 0x000fea0003800000 */
.L_x_468:
[----:B------:R-:W-:Y:S02]  /*45b0*/  ISETP.GE.AND P5, PT, R123, R105, PT ;  /* 0x000000697b00720c */ /* 0x000fe40003fa6270 */
[----:B------:R-:W-:-:S11]  /*45c0*/  P2R R13, PR, RZ, 0x1 ;  /* 0x00000001ff0d7803 */ /* 0x000fd60000000000 */
[--C-:B------:R-:W-:Y:S02]  /*45d0*/  @!P5 SHF.R.S32.HI R12, RZ, 0x1f, R123.reuse ;  /* 0x0000001fff0cd819 */ /* 0x100fe4000001147b */
[----:B------:R-:W-:-:S04]  /*45e0*/  @!P5 IADD3 R110, P0, P6, R20, R110, R123 ;  /* 0x0000006e146ed210 */ /* 0x000fc80007e1e07b */
[----:B------:R-:W-:Y:S02]  /*45f0*/  @!P5 IADD3.X R124, R97, R124, R12, P0, P6 ;  /* 0x0000007c617cd210 */ /* 0x000fe400007ec40c */
[-C--:B------:R-:W-:Y:S02]  /*4600*/  LEA R12, P6, R121, R102.reuse, 0x1 ;  /* 0x00000066790c7211 */ /* 0x080fe400078c08ff */
[----:B------:R-:W-:Y:S02]  /*4610*/  ISETP.NE.AND P0, PT, R13, RZ, PT ;  /* 0x000000ff0d00720c */ /* 0x000fe40003f05270 */
[----:B------:R-:W-:Y:S02]  /*4620*/  LEA.HI.X R13, R121, R103, R122, 0x1, P6 ;  /* 0x00000067790d7211 */ /* 0x000fe400030f0c7a */
[----:B------:R-:W-:-:S03]  /*4630*/  @!P5 LEA R14, P6, R110, R102, 0x1 ;  /* 0x000000666e0ed211 */ /* 0x000fc600078c08ff */
[----:B-1----:R1:W-:Y:S01]  /*4640*/  STG.E.128 desc[UR40][R12.64], R32 ;  /* 0x000000200c007986 */ /* 0x0023e2000c101d28 */
[----:B------:R-:W-:-:S05]  /*4650*/  @!P5 LEA.HI.X R15, R110, R103, R124, 0x1, P6 ;  /* 0x000000676e0fd211 */ /* 0x000fca00030f0c7c */
[----:B--2---:R1:W-:Y:S04]  /*4660*/  @!P5 STG.E.128 desc[UR40][R14.64], R36 ;  /* 0x000000240e00d986 */ /* 0x0043e8000c101d28 */
.L_x_467:
[----:B------:R-:W-:Y:S05]  /*4670*/  BSYNC B1 ;  /* 0x0000000000017941 */ /* 0x000fea0003800000 */
.L_x_466:
[----:B------:R-:W-:Y:S01]  /*4680*/  ISETP.GE.OR P5, PT, R211, R104, P1 ;  /* 0x00000068d300720c */ /* 0x000fe20000fa6670 */
[-C--:B-12---:R-:W-:Y:S02]  /*4690*/  IMAD R12, R81, R106.reuse, RZ ;  /* 0x0000006a510c7224 */ /* 0x086fe400078e02ff */
[----:B------:R-:W-:-:S04]  /*46a0*/  IMAD.WIDE.U32 R108, R211, R106, R108 ;  /* 0x0000006ad36c7225 */ /* 0x000fc800078e006c */
[----:B------:R-:W-:-:S06]  /*46b0*/  IMAD R107, R211, R107, R12 ;  /* 0x0000006bd36b7224 */ /* 0x000fcc00078e020c */
[----:B------:R-:W-:Y:S05]  /*46c0*/  @P5 BRA `(.L_x_456) ;  /* 0x0000000800545947 */ /* 0x000fea0003800000 */
[----:B------:R-:W-:Y:S01]  /*46d0*/  IMAD.IADD R34, R109, 0x1, R107 ;  /* 0x000000016d227824 */ /* 0x000fe200078e026b */
[----:B------:R-:W-:Y:S01]  /*46e0*/  IADD3 R12, P5, P6, R20, R108, R69 ;  /* 0x0000006c140c7210 */ /* 0x000fe20007ebe045 */
[----:B------:R-:W-:Y:S01]  /*46f0*/  BSSY B1, `(.L_x_470) ;  /* 0x000006e000017945 */ /* 0x000fe20003800000 */
[----:B------:R-:W-:Y:S02]  /*4700*/  SEL R113, R78, R113, !P0 ;  /* 0x000000714e717207 */ /* 0x000fe40004000000 */
[----:B------:R-:W-:Y:S02]  /*4710*/  IADD3.X R13, R97, R34, R64, P5, P6 ;  /* 0x00000022610d7210 */ /* 0x000fe40002fec440 */
[----:B------:R-:W-:-:S04]  /*4720*/  LEA R32, P5, R12, R102, 0x1 ;  /* 0x000000660c207211 */ /* 0x000fc800078a08ff */
[----:B------:R-:W-:Y:S02]  /*4730*/  LEA.HI.X R33, R12, R103, R13, 0x1, P5 ;  /* 0x000000670c217211 */ /* 0x000fe400028f0c0d */
[----:B------:R-:W-:-:S04]  /*4740*/  SHF.R.S32.HI R12, RZ, 0x1f, R113 ;  /* 0x0000001fff0c7819 */ /* 0x000fc80000011471 */
[----:B------:R-:W-:-:S04]  /*4750*/  LEA.HI R113, R12, R113, RZ, 0x4 ;  /* 0x000000710c717211 */ /* 0x000fc800078f20ff */
[----:B------:R-:W-:-:S05]  /*4760*/  LEA.HI.SX32 R35, R113, R70, 0x1c ;  /* 0x0000004671237211 */ /* 0x000fca00078fe2ff */
[----:B------:R-:W-:-:S05]  /*4770*/  IMAD.SHL.U32 R35, R35, 0x8, RZ ;  /* 0x0000000823237824 */ /* 0x000fca00078e00ff */
[----:B------:R-:W-:-:S04]  /*4780*/  LOP3.LUT R13, R204, 0x38, R35, 0xf8, !PT ;  /* 0x00000038cc0d7812 */ /* 0x000fc800078ef823 */
[----:B------:R-:W-:-:S05]  /*4790*/  LOP3.LUT R13, R13, R234, RZ, 0x3c, !PT ;  /* 0x000000ea0d0d7212 */ /* 0x000fca00078e3cff */
[----:B------:R-:W-:Y:S02]  /*47a0*/  IMAD.IADD R15, R206, 0x1, R13 ;  /* 0x00000001ce0f7824 */ /* 0x000fe400078e020d */
[C---:B------:R-:W-:Y:S02]  /*47b0*/  IMAD R13, R2.reuse, 0x1800, R65 ;  /* 0x00001800020d7824 */ /* 0x040fe400078e0241 */
[----:B------:R-:W-:Y:S02]  /*47c0*/  IMAD R15, R2, 0x1800, R15 ;  /* 0x00001800020f7824 */ /* 0x000fe400078e020f */
[--C-:B------:R-:W-:Y:S02]  /*47d0*/  IMAD R13, R13, 0x2, R18.reuse ;  /* 0x000000020d0d7824 */ /* 0x100fe400078e0212 */
[----:B------:R-:W-:-:S04]  /*47e0*/  IMAD R24, R15, 0x2, R18 ;  /* 0x000000020f187824 */ /* 0x000fc800078e0212 */
        /* <DEDUP_REMOVED lines=9> */
[----:B------:R-:W-:Y:S01]  /*4880*/  PRMT R116, R116, 0x5410, R113 ;  /* 0x0000541074747816 */ /* 0x000fe20000000071 */
[----:B------:R-:W-:Y:S01]  /*4890*/  IMAD.U32 R4, R12, 0x10000, RZ ;  /* 0x000100000c047824 */ /* 0x000fe200078e00ff */
        /* <DEDUP_REMOVED lines=9> */
[----:B------:R-:W-:Y:S02]  /*4930*/  SHF.R.U32.HI R107, RZ, 0x10, R7 ;  /* 0x00000010ff6b7819 */ /* 0x000fe40000011607 */
[----:B------:R-:W-:Y:S01]  /*4940*/  PRMT R117, R117, 0x5410, R106 ;  /* 0x0000541075757816 */ /* 0x000fe2000000006a */
[C---:B------:R-:W-:Y:S01]  /*4950*/  FMUL.FTZ R106, R11.reuse, R38 ;  /* 0x000000260b6a7220 */ /* 0x040fe20000410000 */
[----:B------:R-:W-:Y:S01]  /*4960*/  PRMT R114, R114, 0x5410, R107 ;  /* 0x0000541072727816 */ /* 0x000fe2000000006b */
[-C--:B------:R-:W-:Y:S01]  /*4970*/  FMUL.FTZ R110, R11, R36.reuse ;  /* 0x000000240b6e7220 */ /* 0x080fe20000410000 */
[----:B------:R-:W-:Y:S01]  /*4980*/  PRMT R118, R118, 0x5410, R37 ;  /* 0x0000541076767816 */ /* 0x000fe20000000025 */
[C---:B------:R-:W-:Y:S01]  /*4990*/  FFMA.FTZ R106, R5.reuse, R36, -R106 ;  /* 0x00000024056a7223 */ /* 0x040fe2000001086a */
[----:B------:R-:W-:Y:S01]  /*49a0*/  SHF.R.U64 R111, R6, 0x10, R7 ;  /* 0x00000010066f7819 */ /* 0x000fe20000001207 */
[----:B------:R-:W-:Y:S01]  /*49b0*/  FFMA.FTZ R110, R5, R38, R110 ;  /* 0x00000026056e7223 */ /* 0x000fe2000001006e */
[----:B------:R-:W-:Y:S01]  /*49c0*/  LOP3.LUT R6, R13, 0xffff0000, RZ, 0xc0, !PT ;  /* 0xffff00000d067812 */ /* 0x000fe200078ec0ff */
[----:B------:R-:W-:Y:S01]  /*49d0*/  IMAD.U32 R5, R114, 0x10000, RZ ;  /* 0x0001000072057824 */ /* 0x000fe200078e00ff */
[----:B------:R-:W-:Y:S01]  /*49e0*/  LOP3.LUT R13, R25, 0xffff0000, RZ, 0xc0, !PT ;  /* 0xffff0000190d7812 */ /* 0x000fe200078ec0ff */
[----:B------:R-:W-:Y:S01]  /*49f0*/  IMAD.U32 R25, R27, 0x10000, RZ ;  /* 0x000100001b197824 */ /* 0x000fe200078e00ff */
[----:B------:R-:W-:Y:S01]  /*4a00*/  LOP3.LUT R120, R120, 0xffff0000, RZ, 0xc0, !PT ;  /* 0xffff000078787812 */ /* 0x000fe200078ec0ff */
[----:B------:R-:W-:Y:S01]  /*4a10*/  IMAD.U32 R11, R118, 0x10000, RZ ;  /* 0x00010000760b7824 */ /* 0x000fe200078e00ff */
[----:B------:R-:W-:Y:S01]  /*4a20*/  LOP3.LUT R116, R116, 0xffff0000, RZ, 0xc0, !PT ;  /* 0xffff000074747812 */ /* 0x000fe200078ec0ff */
[----:B------:R-:W-:Y:S01]  /*4a30*/  FMUL.FTZ R36, R25, R5 ;  /* 0x0000000519247220 */ /* 0x000fe20000410000 */
[----:B------:R-:W-:Y:S01]  /*4a40*/  LOP3.LUT R27, R27, 0xffff0000, RZ, 0xc0, !PT ;  /* 0xffff00001b1b7812 */ /* 0x000fe200078ec0ff */
[-C--:B------:R-:W-:Y:S01]  /*4a50*/  FMUL.FTZ R39, R25, R11.reuse ;  /* 0x0000000b19277220 */ /* 0x080fe20000410000 */
[C---:B------:R-:W-:Y:S01]  /*4a60*/  FMUL.FTZ R37, R13.reuse, R120 ;  /* 0x000000780d257220 */ /* 0x040fe20000410000 */
[----:B------:R-:W-:Y:S01]  /*4a70*/  FMUL.FTZ R13, R13, R116 ;  /* 0x000000740d0d7220 */ /* 0x000fe20000410000 */
[----:B------:R-:W-:Y:S01]  /*4a80*/  LOP3.LUT R118, R118, 0xffff0000, RZ, 0xc0, !PT ;  /* 0xffff000076767812 */ /* 0x000fe200078ec0ff */
[C---:B------:R-:W-:Y:S01]  /*4a90*/  FFMA.FTZ R36, R8.reuse, R11, R36 ;  /* 0x0000000b08247223 */ /* 0x040fe20000010024 */
[----:B------:R-:W-:Y:S01]  /*4aa0*/  FFMA.FTZ R39, R8, R5, -R39 ;  /* 0x0000000508277223 */ /* 0x000fe20000010827 */
[----:B------:R-:W-:Y:S01]  /*4ab0*/  LOP3.LUT R114, R114, 0xffff0000, RZ, 0xc0, !PT ;  /* 0xffff000072727812 */ /* 0x000fe200078ec0ff */
[----:B------:R-:W-:Y:S01]  /*4ac0*/  IMAD.U32 R11, R119, 0x10000, RZ ;  /* 0x00010000770b7824 */ /* 0x000fe200078e00ff */
[----:B------:R-:W-:Y:S01]  /*4ad0*/  LOP3.LUT R9, R15, 0xffff0000, RZ, 0xc0, !PT ;  /* 0xffff00000f097812 */ /* 0x000fe200078ec0ff */
[----:B------:R-:W-:-:S02]  /*4ae0*/  IMAD.U32 R5, R115, 0x10000, RZ ;  /* 0x0001000073057824 */ /* 0x000fc400078e00ff */
[C---:B------:R-:W-:Y:S01]  /*4af0*/  FFMA.FTZ R37, R6.reuse, R116, -R37 ;  /* 0x0000007406257223 */ /* 0x040fe20000010825 */
[----:B------:R-:W-:Y:S01]  /*4b00*/  FFMA.FTZ R25, R6, R120, R13 ;  /* 0x0000007806197223 */ /* 0x000fe2000001000d */
[C---:B------:R-:W-:Y:S01]  /*4b10*/  FMUL.FTZ R6, R27.reuse, R118 ;  /* 0x000000761b067220 */ /* 0x040fe20000410000 */
[----:B------:R-:W-:Y:S01]  /*4b20*/  FMUL.FTZ R13, R10, R11 ;  /* 0x0000000b0a0d7220 */ /* 0x000fe20000410000 */
[----:B------:R-:W-:Y:S01]  /*4b30*/  LOP3.LUT R24, R24, 0xffff0000, RZ, 0xc0, !PT ;  /* 0xffff000018187812 */ /* 0x000fe200078ec0ff */
[-C--:B------:R-:W-:Y:S01]  /*4b40*/  FMUL.FTZ R8, R27, R114.reuse ;  /* 0x000000721b087220 */ /* 0x080fe20000410000 */
[----:B------:R-:W-:Y:S01]  /*4b50*/  LOP3.LUT R119, R119, 0xffff0000, RZ, 0xc0, !PT ;  /* 0xffff000077777812 */ /* 0x000fe200078ec0ff */
[----:B------:R-:W-:Y:S01]  /*4b60*/  FMUL.FTZ R10, R10, R5 ;  /* 0x000000050a0a7220 */ /* 0x000fe20000410000 */
[----:B------:R-:W-:Y:S01]  /*4b70*/  LOP3.LUT R115, R115, 0xffff0000, RZ, 0xc0, !PT ;  /* 0xffff000073737812 */ /* 0x000fe200078ec0ff */
[C---:B------:R-:W-:Y:S01]  /*4b80*/  FFMA.FTZ R114, R9.reuse, R114, -R6 ;  /* 0x0000007209727223 */ /* 0x040fe20000010806 */
[----:B------:R-:W-:Y:S01]  /*4b90*/  PRMT R112, R112, 0x5410, R111 ;  /* 0x0000541070707816 */ /* 0x000fe2000000006f */
[----:B------:R-:W-:Y:S01]  /*4ba0*/  IMAD.U32 R15, R26, 0x10000, RZ ;  /* 0x000100001a0f7824 */ /* 0x000fe200078e00ff */
[----:B------:R-:W-:Y:S01]  /*4bb0*/  LOP3.LUT R12, R12, 0xffff0000, RZ, 0xc0, !PT ;  /* 0xffff00000c0c7812 */ /* 0x000fe200078ec0ff */
[----:B------:R-:W-:Y:S01]  /*4bc0*/  FFMA.FTZ R27, R9, R118, R8 ;  /* 0x00000076091b7223 */ /* 0x000fe20000010008 */
[----:B------:R-:W-:Y:S01]  /*4bd0*/  FFMA.FTZ R10, R4, R11, R10 ;  /* 0x0000000b040a7223 */ /* 0x000fe2000001000a */
[C---:B------:R-:W-:Y:S01]  /*4be0*/  IMAD.U32 R6, R117.reuse, 0x10000, RZ ;  /* 0x0001000075067824 */ /* 0x040fe200078e00ff */
[----:B------:R-:W-:Y:S01]  /*4bf0*/  LOP3.LUT R26, R26, 0xffff0000, RZ, 0xc0, !PT ;  /* 0xffff00001a1a7812 */ /* 0x000fe200078ec0ff */
[----:B------:R-:W-:Y:S01]  /*4c00*/  FMUL.FTZ R9, R24, R119 ;  /* 0x0000007718097220 */ /* 0x000fe20000410000 */
[----:B------:R-:W-:Y:S01]  /*4c10*/  FFMA.FTZ R13, R4, R5, -R13 ;  /* 0x00000005040d7223 */ /* 0x000fe2000001080d */
[----:B------:R-:W-:Y:S01]  /*4c20*/  FMUL.FTZ R11, R24, R115 ;  /* 0x00000073180b7220 */ /* 0x000fe20000410000 */
[----:B------:R-:W-:Y:S01]  /*4c30*/  LOP3.LUT R117, R117, 0xffff0000, RZ, 0xc0, !PT ;  /* 0xffff000075757812 */ /* 0x000fe200078ec0ff */
[C---:B------:R-:W-:Y:S01]  /*4c40*/  IMAD.U32 R4, R112.reuse, 0x10000, RZ ;  /* 0x0001000070047824 */ /* 0x040fe200078e00ff */
[----:B------:R-:W-:Y:S01]  /*4c50*/  LOP3.LUT R5, R112, 0xffff0000, RZ, 0xc0, !PT ;  /* 0xffff000070057812 */ /* 0x000fe200078ec0ff */
[----:B------:R-:W-:-:S02]  /*4c60*/  IMAD.U32 R7, R14, 0x10000, RZ ;  /* 0x000100000e077824 */ /* 0x000fc400078e00ff */
[C---:B------:R-:W-:Y:S01]  /*4c70*/  FFMA.FTZ R8, R12.reuse, R115, -R9 ;  /* 0x000000730c087223 */ /* 0x040fe20000010809 */
        /* <DEDUP_REMOVED lines=21> */
.L_x_471:
[----:B------:R-:W-:Y:S05]  /*4dd0*/  BSYNC B1 ;  /* 0x0000000000017941 */ /* 0x000fea0003800000 */
.L_x_470:
[----:B-1----:R4:W-:Y:S01]  /*4de0*/  STG.E.128 desc[UR40][R32.64], R12 ;  /* 0x0000000c20007986 */ /* 0x0029e2000c101d28 */
[----:B------:R-:W-:-:S13]  /*4df0*/  ISETP.GE.AND P4, PT, R35, R105, PT ;  /* 0x000000692300720c */ /* 0x000fda0003f86270 */
[----:B------:R-:W-:Y:S05]  /*4e00*/  @P4 BRA `(.L_x_456) ;  /* 0x0000000000844947 */ /* 0x000fea0003800000 */
[--C-:B------:R-:W-:Y:S02]  /*4e10*/  SHF.R.S32.HI R4, RZ, 0x1f, R35.reuse ;  /* 0x0000001fff047819 */ /* 0x100fe40000011423 */
[----:B------:R-:W-:-:S04]  /*4e20*/  IADD3 R35, P4, P5, R20, R108, R35 ;  /* 0x0000006c14237210 */ /* 0x000fc80007d9e023 */
[----:B------:R-:W-:Y:S02]  /*4e30*/  IADD3.X R34, R97, R34, R4, P4, P5 ;  /* 0x0000002261227210 */ /* 0x000fe400027ea404 */
[----:B------:R-:W-:-:S04]  /*4e40*/  LEA R102, P4, R35, R102, 0x1 ;  /* 0x0000006623667211 */ /* 0x000fc800078808ff */
[----:B------:R-:W-:-:S05]  /*4e50*/  LEA.HI.X R103, R35, R103, R34, 0x1, P4 ;  /* 0x0000006723677211 */ /* 0x000fca00020f0c22 */
[----:B--2---:R1:W-:Y:S01]  /*4e60*/  STG.E.128 desc[UR40][R102.64], R24 ;  /* 0x0000001866007986 */ /* 0x0043e2000c101d28 */
[----:B------:R-:W-:Y:S05]  /*4e70*/  BRA `(.L_x_456) ;  /* 0x0000000000687947 */ /* 0x000fea0003800000 */
.L_x_439:
[----:B------:R-:W-:-:S06]  /*4e80*/  UISETP.NE.AND UP0, UPT, UR44, 0x3, UPT ;  /* 0x000000032c00788c */ /* 0x000fcc000bf05270 */
[----:B------:R-:W-:-:S13]  /*4e90*/  PLOP3.LUT P3, PT, PT, PT, UP0, 0x80, 0x0 ;  /* 0x000000000000781c */ /* 0x000fda0003f6f008 */
[----:B------:R-:W-:Y:S05]  /*4ea0*/  @!P3 BRA `(.L_x_472) ;  /* 0x000000000004b947 */ /* 0x000fea0003800000 */
[----:B------:R-:W-:Y:S01]  /*4eb0*/  BPT.TRAP 0x1 ;  /* 0x000000040000795c */ /* 0x000fe20000300000 */
.L_x_472:
[----:B------:R-:W-:Y:S01]  /*4ec0*/  IMAD R90, R2, 0x8, R18 ;  /* 0x00000008025a7824 */ /* 0x000fe200078e0212 */
[----:B------:R-:W-:Y:S01]  /*4ed0*/  SHF.L.U32 R101, R23, 0x1f, RZ ;  /* 0x0000001f17657819 */ /* 0x000fe200000006ff */
[----:B------:R-:W-:Y:S01]  /*4ee0*/  IMAD R104, R59, -0x60, R62 ;  /* 0xffffffa03b687824 */ /* 0x000fe200078e023e */
[----:B------:R-:W-:Y:S02]  /*4ef0*/  BSSY B1, `(.L_x_473) ;  /* 0x0000004000017945 */ /* 0x000fe40003800000 */
[----:B------:R-:W0:Y:S02]  /*4f00*/  SYNCS.PHASECHK.TRANS64.TRYWAIT P4, [R90+URZ+0x22890], R101 ;  /* 0x022890655a0075a7 */ /* 0x000e24000808017f */
[----:B------:R-:W-:Y:S01]  /*4f10*/  VIMNMX R104, R104, 0x60, PT ;  /* 0x0000006068687848 */ /* 0x000fe20003fe0100 */
[----:B0-----:R-:W-:Y:S06]  /*4f20*/  @!P4 BRA `(.L_x_474) ;  /* 0x0000010000e8c947 */ /* 0x001fec0003800000 */
.L_x_665:
[----:B------:R-:W-:Y:S05]  /*4f30*/  BSYNC B1 ;  /* 0x0000000000017941 */ /* 0x000fea0003800000 */
.L_x_473:
[-C--:B------:R-:W-:Y:S01]  /*4f40*/  ISETP.GE.AND P5, PT, R19, R104.reuse, PT ;  /* 0x000000681300720c */ /* 0x080fe20003fa6270 */
[----:B------:R-:W-:Y:S01]  /*4f50*/  BSSY B1, `(.L_x_475) ;  /* 0x0000007000017945 */ /* 0x000fe20003800000 */
[----:B------:R-:W-:-:S11]  /*4f60*/  ISETP.GE.AND P4, PT, R211, R104, PT ;  /* 0x00000068d300720c */ /* 0x000fd60003f86270 */
[----:B------:R-:W-:Y:S05]  /*4f70*/  @P5 BRA `(.L_x_476) ;  /* 0x0000000000105947 */ /* 0x000fea0003800000 */
[----:B------:R-:W1:Y:S04]  /*4f80*/  @!P1 LDS.128 R4, [R107] ;  /* 0x000000006b049984 */ /* 0x000e680000000c00 */
[----:B------:R-:W2:Y:S04]  /*4f90*/  @!P2 LDS.128 R8, [R106] ;  /* 0x000000006a08a984 */ /* 0x000ea80000000c00 */
[----:B-1----:R1:W-:Y:S04]  /*4fa0*/  @!P1 STG.E.128 desc[UR40][R14.64], R4 ;  /* 0x000000040e009986 */ /* 0x0023e8000c101d28 */
[----:B--2---:R1:W-:Y:S02]  /*4fb0*/  @!P2 STG.E.128 desc[UR40][R14.64+0x40], R8 ;  /* 0x000040080e00a986 */ /* 0x0043e4000c101d28 */
.L_x_476:
[----:B------:R-:W-:Y:S05]  /*4fc0*/  BSYNC B1 ;  /* 0x0000000000017941 */ /* 0x000fea0003800000 */
.L_x_475:
[----:B------:R-:W-:Y:S05]  /*4fd0*/  @P4 BRA `(.L_x_456) ;  /* 0x0000000000104947 */ /* 0x000fea0003800000 */
[----:B-1----:R-:W1:Y:S04]  /*4fe0*/  @!P1 LDS.128 R4, [R107+0x2000] ;  /* 0x002000006b049984 */ /* 0x002e680000000c00 */
[----:B------:R-:W2:Y:S04]  /*4ff0*/  @!P2 LDS.128 R8, [R106+0x2000] ;  /* 0x002000006a08a984 */ /* 0x000ea80000000c00 */
[----:B-1----:R3:W-:Y:S04]  /*5000*/  @!P1 STG.E.128 desc[UR40][R12.64], R4 ;  /* 0x000000040c009986 */ /* 0x0027e8000c101d28 */
[----:B--2---:R3:W-:Y:S02]  /*5010*/  @!P2 STG.E.128 desc[UR40][R12.64+0x40], R8 ;  /* 0x000040080c00a986 */ /* 0x0047e4000c101d28 */
.L_x_456:
[----:B------:R-:W-:Y:S05]  /*5020*/  BSYNC B0 ;  /* 0x0000000000007941 */ /* 0x000fea0003800000 */
.L_x_438:
[----:B-123--:R-:W1:Y:S01]  /*5030*/  S2R R4, SR_TID.X ;  /* 0x0000000000047919 */ /* 0x00ee620000002100 */
[----:B------:R-:W-:Y:S01]  /*5040*/  @!PT LDS RZ, [RZ] ;  /* 0x00000000fffff984 */ /* 0x000fe20000000800 */
[----:B------:R-:W-:Y:S01]  /*5050*/  @!PT LDS RZ, [RZ] ;  /* 0x00000000fffff984 */ /* 0x000fe20000000800 */
[----:B------:R-:W-:Y:S01]  /*5060*/  @!PT LDS RZ, [RZ] ;  /* 0x00000000fffff984 */ /* 0x000fe20000000800 */
[----:B------:R-:W-:Y:S01]  /*5070*/  @!PT LDS RZ, [RZ] ;  /* 0x00000000fffff984 */ /* 0x000fe20000000800 */
[----:B------:R2:W-:Y:S06]  /*5080*/  MEMBAR.ALL.CTA ;  /* 0x0000000000007992 */ /* 0x0005ec0000008000 */
[----:B--2---:R-:W2:Y:S01]  /*5090*/  FENCE.VIEW.ASYNC.S ;  /* 0x00000000000073c6 */ /* 0x004ea20000000000 */
[----:B------:R-:W-:Y:S05]  /*50a0*/  WARPSYNC.ALL ;  /* 0x0000000000007948 */ /* 0x000fea0003800000 */
[----:B------:R-:W-:Y:S01]  /*50b0*/  BSSY B0, `(.L_x_477) ;  /* 0x0000009000007945 */ /* 0x000fe20003800000 */
[----:B-1----:R-:W-:Y:S01]  /*50c0*/  LOP3.LUT R4, R4, 0x7f, RZ, 0xc0, !PT ;  /* 0x0000007f04047812 */ /* 0x002fe200078ec0ff */
[----:B--2---:R1:W-:Y:S03]  /*50d0*/  BAR.SYNC.DEFER_BLOCKING R79, 0x80 ;  /* 0x0002004f0000751d */ /* 0x0043e60000010000 */
[----:B------:R-:W-:-:S13]  /*50e0*/  ISETP.NE.AND P4, PT, R4, RZ, PT ;  /* 0x000000ff0400720c */ /* 0x000fda0003f85270 */
[----:B------:R-:W-:-:S05]  /*50f0*/  @!P4 VIADD R4, R90, 0x228a0 ;  /* 0x000228a05a04c836 */ /* 0x000fca0000000000 */
[----:B------:R-:W-:-:S04]  /*5100*/  @!P4 PRMT R4, RZ, 0x654, R4 ;  /* 0x00000654ff04c816 */ /* 0x000fc80000000004 */
[----:B------:R1:W-:Y:S01]  /*5110*/  @!P4 SYNCS.ARRIVE.TRANS64.RED.A1T0 RZ, [R4+URZ], RZ ;  /* 0x000000ff04ffc9a7 */ /* 0x0003e2000810043f */
[----:B------:R-:W-:Y:S05]  /*5120*/  @!P3 BRA `(.L_x_478) ;  /* 0x000000000004b947 */ /* 0x000fea0003800000 */
[----:B------:R-:W-:Y:S01]  /*5130*/  BPT.TRAP 0x1 ;  /* 0x000000040000795c */ /* 0x000fe20000300000 */
.L_x_478:
[----:B------:R-:W-:Y:S05]  /*5140*/  BSYNC B0 ;  /* 0x0000000000007941 */ /* 0x000fea0003800000 */
.L_x_477:
[----:B------:R-:W2:Y:S01]  /*5150*/  SYNCS.PHASECHK.TRANS64.TRYWAIT P3, [R90+URZ+0x228b0], R101 ;  /* 0x0228b0655a0075a7 */ /* 0x000ea2000806017f */
[----:B------:R-:W-:Y:S01]  /*5160*/  ULDC UR45, c[0x0][0x310] ;  /* 0x0000c400002d7ab9 */ /* 0x000fe20000000800 */
[----:B------:R-:W-:Y:S01]  /*5170*/  ULDC.64 UR42, c[0x0][0x318] ;  /* 0x0000c600002a7ab9 */ /* 0x000fe20000000a00 */
[----:B------:R-:W-:Y:S01]  /*5180*/  ULDC.64 UR38, c[0x0][0x308] ;  /* 0x0000c20000267ab9 */ /* 0x000fe20000000a00 */
[----:B------:R-:W-:Y:S01]  /*5190*/  BSSY B0, `(.L_x_479) ;  /* 0x0000003000007945 */ /* 0x000fe20003800000 */
[----:B-1----:R-:W-:-:S03]  /*51a0*/  IMAD R4, R2, 0x6000, R77 ;  /* 0x0000600002047824 */ /* 0x002fc600078e024d */
[----:B--2---:R-:W-:Y:S05]  /*51b0*/  @!P3 BRA `(.L_x_480) ;  /* 0x000001000058b947 */ /* 0x004fea0003800000 */
.L_x_666:
[----:B------:R-:W-:Y:S05]  /*51c0*/  BSYNC B0 ;  /* 0x0000000000007941 */ /* 0x000fea0003800000 */
.L_x_479:
[----:B------:R-:W-:Y:S01]  /*51d0*/  ISETP.GE.AND P3, PT, R19, R104, PT ;  /* 0x000000681300720c */ /* 0x000fe20003f66270 */
[----:B------:R-:W-:Y:S01]  /*51e0*/  IMAD.IADD R6, R80, 0x1, R4 ;  /* 0x0000000150067824 */ /* 0x000fe200078e0204 */
[----:B------:R-:W-:Y:S01]  /*51f0*/  BSSY B0, `(.L_x_481) ;  /* 0x0000025000007945 */ /* 0x000fe20003800000 */
[----:B------:R-:W-:Y:S02]  /*5200*/  IMAD R36, R4, 0x2, R61 ;  /* 0x0000000204247824 */ /* 0x000fe400078e023d */
[----:B----4-:R-:W-:-:S04]  /*5210*/  IMAD.WIDE R32, R59, 0x60, R56 ;  /* 0x000000603b207825 */ /* 0x010fc800078e0238 */
[----:B------:R-:W-:-:S04]  /*5220*/  IMAD R37, R6, 0x2, R61 ;  /* 0x0000000206257824 */ /* 0x000fc800078e023d */
[----:B------:R-:W-:Y:S05]  /*5230*/  @P3 BRA `(.L_x_482) ;  /* 0x0000000000803947 */ /* 0x000fea0003800000 */
[----:B------:R-:W-:Y:S02]  /*5240*/  IMAD R7, R33, UR42, RZ ;  /* 0x0000002a21077c24 */ /* 0x000fe4000f8e02ff */
[----:B------:R-:W-:Y:S02]  /*5250*/  IMAD.MOV.U32 R4, RZ, RZ, R40 ;  /* 0x000000ffff047224 */ /* 0x000fe400078e0028 */
[----:B------:R-:W-:Y:S02]  /*5260*/  IMAD.MOV.U32 R5, RZ, RZ, R63 ;  /* 0x000000ffff057224 */ /* 0x000fe400078e003f */
[C---:B------:R-:W-:Y:S02]  /*5270*/  IMAD R7, R32.reuse, UR43, R7 ;  /* 0x0000002b20077c24 */ /* 0x040fe4000f8e0207 */
[----:B------:R-:W-:-:S04]  /*5280*/  IMAD.WIDE.U32 R4, R32, UR42, R4 ;  /* 0x0000002a20047c25 */ /* 0x000fc8000f8e0004 */
[----:B------:R-:W-:Y:S01]  /*5290*/  IMAD.IADD R5, R5, 0x1, R7 ;  /* 0x0000000105057824 */ /* 0x000fe200078e0207 */
[----:B------:R-:W-:-:S04]  /*52a0*/  LEA R34, P3, R4, UR38, 0x1 ;  /* 0x0000002604227c11 */ /* 0x000fc8000f8608ff */
[----:B------:R-:W-:Y:S02]  /*52b0*/  LEA.HI.X R35, R4, UR39, R5, 0x1, P3 ;  /* 0x0000002704237c11 */ /* 0x000fe400098f0c05 */
[----:B------:R-:W-:-:S13]  /*52c0*/  ISETP.GE.AND P3, PT, R16, UR45, PT ;  /* 0x0000002d10007c0c */ /* 0x000fda000bf66270 */
[----:B------:R-:W2:Y:S04]  /*52d0*/  @!P3 LDS.128 R4, [R36] ;  /* 0x000000002404b984 */ /* 0x000ea80000000c00 */
[----:B--2---:R-:W-:Y:S01]  /*52e0*/  @!P3 STG.E.128 desc[UR40][R34.64], R4 ;  /* 0x000000042200b986 */ /* 0x004fe2000c101d28 */
[----:B------:R-:W-:-:S13]  /*52f0*/  ISETP.GE.AND P3, PT, R99, UR45, PT ;  /* 0x0000002d63007c0c */ /* 0x000fda000bf66270 */
[----:B------:R-:W2:Y:S04]  /*5300*/  @!P3 LDS.128 R8, [R37] ;  /* 0x000000002508b984 */ /* 0x000ea80000000c00 */
[----:B--2---:R-:W-:Y:S01]  /*5310*/  @!P3 STG.E.128 desc[UR40][R34.64+0x40], R8 ;  /* 0x000040082200b986 */ /* 0x004fe2000c101d28 */
[----:B------:R-:W-:-:S13]  /*5320*/  ISETP.GE.AND P3, PT, R98, UR45, PT ;  /* 0x0000002d62007c0c */ /* 0x000fda000bf66270 */
[----:B------:R-:W2:Y:S04]  /*5330*/  @!P3 LDS.128 R12, [R36+0x3000] ;  /* 0x00300000240cb984 */ /* 0x000ea80000000c00 */
        /* <DEDUP_REMOVED lines=10> */
[----:B------:R-:W-:-:S13]  /*53e0*/  ISETP.NE.AND P3, PT, R0, RZ, PT ;  /* 0x000000ff0000720c */ /* 0x000fda0003f65270 */
[----:B------:R-:W2:Y:S04]  /*53f0*/  @P3 LDS.128 R12, [R36+0x9000] ;  /* 0x00900000240c3984 */ /* 0x000ea80000000c00 */
[----:B--2---:R-:W-:Y:S01]  /*5400*/  @P3 STG.E.128 desc[UR40][R34.64+0x180], R12 ;  /* 0x0001800c22003986 */ /* 0x004fe2000c101d28 */
[----:B------:R-:W-:-:S13]  /*5410*/  ISETP.NE.AND P3, PT, R3, RZ, PT ;  /* 0x000000ff0300720c */ /* 0x000fda0003f65270 */
[----:B------:R-:W2:Y:S04]  /*5420*/  @P3 LDS.128 R24, [R37+0x9000] ;  /* 0x0090000025183984 */ /* 0x000ea80000000c00 */
[----:B--2---:R2:W-:Y:S02]  /*5430*/  @P3 STG.E.128 desc[UR40][R34.64+0x1c0], R24 ;  /* 0x0001c01822003986 */ /* 0x0045e4000c101d28 */
.L_x_482:
[----:B------:R-:W-:Y:S05]  /*5440*/  BSYNC B0 ;  /* 0x0000000000007941 */ /* 0x000fea0003800000 */
.L_x_481:
[----:B------:R-:W-:Y:S01]  /*5450*/  ISETP.GE.AND P3, PT, R211, R104, PT ;  /* 0x00000068d300720c */ /* 0x000fe20003f66270 */
[----:B------:R-:W-:-:S12]  /*5460*/  BSSY B0, `(.L_x_483) ;  /* 0x0000024000007945 */ /* 0x000fd80003800000 */
[----:B------:R-:W-:Y:S05]  /*5470*/  @P3 BRA `(.L_x_484) ;  /* 0x0000000000883947 */ /* 0x000fea0003800000 */
[----:B------:R-:W-:Y:S01]  /*5480*/  IADD3 R7, P3, R32, 0x40, RZ ;  /* 0x0000004020077810 */ /* 0x000fe20007f7e0ff */
[----:B------:R-:W-:Y:S02]  /*5490*/  IMAD.MOV.U32 R4, RZ, RZ, R40 ;  /* 0x000000ffff047224 */ /* 0x000fe400078e0028 */
[----:B------:R-:W-:Y:S02]  /*54a0*/  IMAD.MOV.U32 R5, RZ, RZ, R63 ;  /* 0x000000ffff057224 */ /* 0x000fe400078e003f */
[----:B------:R-:W-:Y:S02]  /*54b0*/  IMAD.X R32, RZ, RZ, R33, P3 ;  /* 0x000000ffff207224 */ /* 0x000fe400018e0621 */
[----:B------:R-:W-:-:S04]  /*54c0*/  IMAD.WIDE.U32 R4, R7, UR42, R4 ;  /* 0x0000002a07047c25 */ /* 0x000fc8000f8e0004 */
[----:B------:R-:W-:-:S04]  /*54d0*/  IMAD R32, R32, UR42, RZ ;  /* 0x0000002a20207c24 */ /* 0x000fc8000f8e02ff */
[----:B------:R-:W-:Y:S01]  /*54e0*/  IMAD R7, R7, UR43, R32 ;  /* 0x0000002b07077c24 */ /* 0x000fe2000f8e0220 */
[----:B------:R-:W-:-:S03]  /*54f0*/  LEA R32, P3, R4, UR38, 0x1 ;  /* 0x0000002604207c11 */ /* 0x000fc6000f8608ff */
[----:B------:R-:W-:-:S05]  /*5500*/  IMAD.IADD R5, R5, 0x1, R7 ;  /* 0x0000000105057824 */ /* 0x000fca00078e0207 */
[----:B------:R-:W-:Y:S02]  /*5510*/  LEA.HI.X R33, R4, UR39, R5, 0x1, P3 ;  /* 0x0000002704217c11 */ /* 0x000fe400098f0c05 */
[----:B------:R-:W-:-:S13]  /*5520*/  ISETP.GE.AND P3, PT, R16, UR45, PT ;  /* 0x0000002d10007c0c */ /* 0x000fda000bf66270 */
[----:B------:R-:W3:Y:S04]  /*5530*/  @!P3 LDS.128 R4, [R36+0x2000] ;  /* 0x002000002404b984 */ /* 0x000ee80000000c00 */
[----:B---3--:R-:W-:Y:S01]  /*5540*/  @!P3 STG.E.128 desc[UR40][R32.64], R4 ;  /* 0x000000042000b986 */ /* 0x008fe2000c101d28 */
[----:B------:R-:W-:-:S13]  /*5550*/  ISETP.GE.AND P3, PT, R98, UR45, PT ;  /* 0x0000002d62007c0c */ /* 0x000fda000bf66270 */
[----:B------:R-:W3:Y:S04]  /*5560*/  @!P3 LDS.128 R8, [R36+0x5000] ;  /* 0x005000002408b984 */ /* 0x000ee80000000c00 */
[----:B---3--:R-:W-:Y:S01]  /*5570*/  @!P3 STG.E.128 desc[UR40][R32.64+0x80], R8 ;  /* 0x000080082000b986 */ /* 0x008fe2000c101d28 */
[----:B------:R-:W-:-:S13]  /*5580*/  ISETP.GE.AND P3, PT, R94, UR45, PT ;  /* 0x0000002d5e007c0c */ /* 0x000fda000bf66270 */
[----:B------:R-:W3:Y:S04]  /*5590*/  @!P3 LDS.128 R12, [R36+0x8000] ;  /* 0x00800000240cb984 */ /* 0x000ee80000000c00 */
[----:B---3--:R-:W-:Y:S01]  /*55a0*/  @!P3 STG.E.128 desc[UR40][R32.64+0x100], R12 ;  /* 0x0001000c2000b986 */ /* 0x008fe2000c101d28 */
[----:B------:R-:W-:-:S13]  /*55b0*/  ISETP.NE.AND P3, PT, R0, RZ, PT ;  /* 0x000000ff0000720c */ /* 0x000fda0003f65270 */
[----:B--2---:R-:W2:Y:S04]  /*55c0*/  @P3 LDS.128 R24, [R36+0xb000] ;  /* 0x00b0000024183984 */ /* 0x004ea80000000c00 */
[----:B--2---:R-:W-:Y:S01]  /*55d0*/  @P3 STG.E.128 desc[UR40][R32.64+0x180], R24 ;  /* 0x0001801820003986 */ /* 0x004fe2000c101d28 */
        /* <DEDUP_REMOVED lines=11> */
[----:B--2---:R3:W-:Y:S02]  /*5690*/  @P3 STG.E.128 desc[UR40][R32.64+0x1c0], R24 ;  /* 0x0001c01820003986 */ /* 0x0047e4000c101d28 */
.L_x_484:
[----:B------:R-:W-:Y:S05]  /*56a0*/  BSYNC B0 ;  /* 0x0000000000007941 */ /* 0x000fea0003800000 */
.L_x_483:
[----:B------:R-:W-:Y:S01]  /*56b0*/  @!PT LDS RZ, [RZ] ;  /* 0x00000000fffff984 */ /* 0x000fe20000000800 */
[----:B------:R-:W-:Y:S01]  /*56c0*/  @!PT LDS RZ, [RZ] ;  /* 0x00000000fffff984 */ /* 0x000fe20000000800 */
[----:B------:R-:W-:Y:S01]  /*56d0*/  @!PT LDS RZ, [RZ] ;  /* 0x00000000fffff984 */ /* 0x000fe20000000800 */
[----:B------:R-:W-:Y:S01]  /*56e0*/  @!PT LDS RZ, [RZ] ;  /* 0x00000000fffff984 */ /* 0x000fe20000000800 */
[----:B------:R4:W-:Y:S06]  /*56f0*/  MEMBAR.ALL.CTA ;  /* 0x0000000000007992 */ /* 0x0009ec0000008000 */
[----:B----4-:R-:W4:Y:S02]  /*5700*/  FENCE.VIEW.ASYNC.S ;  /* 0x00000000000073c6 */ /* 0x010f240000000000 */
[----:B----4-:R4:W-:Y:S01]  /*5710*/  BAR.SYNC.DEFER_BLOCKING R79, 0x80 ;  /* 0x0002004f0000751d */ /* 0x0109e20000010000 */
[----:B------:R-:W-:Y:S01]  /*5720*/  ISETP.NE.AND P5, PT, R100, RZ, PT ;  /* 0x000000ff6400720c */ /* 0x000fe20003fa5270 */
[----:B------:R-:W-:-:S02]  /*5730*/  VIADD R2, R2, 0x1 ;  /* 0x0000000102027836 */ /* 0x000fc40000000000 */
[----:B01----:R-:W-:-:S03]  /*5740*/  @!P4 VIADD R90, R90, 0x228c0 ;  /* 0x000228c05a5ac836 */ /* 0x003fc60000000000 */
[C---:B------:R-:W-:Y:S02]  /*5750*/  ISETP.NE.AND P3, PT, R2.reuse, 0x2, PT ;  /* 0x000000020200780c */ /* 0x040fe40003f65270 */
[----:B------:R-:W-:Y:S02]  /*5760*/  @!P4 PRMT R90, RZ, 0x654, R90 ;  /* 0x00000654ff5ac816 */ /* 0x000fe4000000005a */
[----:B------:R-:W-:Y:S02]  /*5770*/  SEL R4, RZ, 0x1, P3 ;  /* 0x00000001ff047807 */ /* 0x000fe40001800000 */
[----:B------:R-:W-:Y:S02]  /*5780*/  SEL R2, R2, RZ, P3 ;  /* 0x000000ff02027207 */ /* 0x000fe40001800000 */
[----:B------:R-:W-:Y:S01]  /*5790*/  LOP3.LUT R23, R23, R4, RZ, 0x3c, !PT ;  /* 0x0000000417177212 */ /* 0x000fe200078e3cff */
[----:B------:R4:W-:Y:S01]  /*57a0*/  @!P4 SYNCS.ARRIVE.TRANS64.RED.A1T0 RZ, [R90+URZ], RZ ;  /* 0x000000ff5affc9a7 */ /* 0x0009e2000810043f */
[----:B------:R-:W-:Y:S05]  /*57b0*/  @P5 BRA `(.L_x_485) ;  /* 0xffffffc800b45947 */ /* 0x000fea000383ffff */
[----:B------:R-:W0:Y:S01]  /*57c0*/  S2R R5, SR_TID.X ;  /* 0x0000000000057919 */ /* 0x000e220000002100 */
[----:B------:R-:W-:Y:S02]  /*57d0*/  PLOP3.LUT P0, PT, PT, PT, PT, 0x8, 0x0 ;  /* 0x000000000000781c */ /* 0x000fe40003f0e170 */
[----:B0-----:R-:W-:-:S04]  /*57e0*/  SHF.R.U32.HI R5, RZ, 0x7, R5 ;  /* 0x00000007ff057819 */ /* 0x001fc80000011605 */
[----:B------:R-:W-:-:S13]  /*57f0*/  ISETP.NE.AND P5, PT, R5, 0x1, PT ;  /* 0x000000010500780c */ /* 0x000fda0003fa5270 */
[----:B------:R-:W-:Y:S06]  /*5800*/  @!P5 BAR.ARV 0x9, 0x100 ;  /* 0x024400000000db1d */ /* 0x000fec0000002000 */
.L_x_433:
[----:B------:R-:W-:Y:S02]  /*5810*/  ISETP.GE.AND P2, PT, R176, 0x1, PT ;  /* 0x00000001b000780c */ /* 0x000fe40003f46270 */
[----:B------:R-:W-:Y:S02]  /*5820*/  CS2R R4, SRZ ;  /* 0x0000000000047805 */ /* 0x000fe4000001ff00 */
[----:B------:R-:W-:Y:S01]  /*5830*/  PLOP3.LUT P1, PT, PT, PT, PT, 0x80, 0x0 ;  /* 0x000000000000781c */ /* 0x000fe20003f2f070 */
[----:B------:R-:W-:Y:S01]  /*5840*/  IMAD.MOV.U32 R0, RZ, RZ, RZ ;  /* 0x000000ffff007224 */ /* 0x000fe200078e00ff */
[----:B------:R-:W-:Y:S01]  /*5850*/  CS2R R148, SRZ ;  /* 0x0000000000947805 */ /* 0x000fe2000001ff00 */
[----:B------:R-:W-:Y:S01]  /*5860*/  IMAD.MOV.U32 R150, RZ, RZ, RZ ;  /* 0x000000ffff967224 */ /* 0x000fe200078e00ff */
        /* <DEDUP_REMOVED lines=10> */
[----:B------:R-:W-:Y:S01]  /*5910*/  CS2R R128, SRZ ;  /* 0x0000000000807805 */ /* 0x000fe2000001ff00 */
[----:B------:R-:W-:Y:S01]  /*5920*/  IMAD.MOV.U32 R179, RZ, RZ, RZ ;  /* 0x000000ffffb37224 */ /* 0x000fe200078e00ff */
        /* <DEDUP_REMOVED lines=22> */
[----:B------:R-:W-:Y:S01]  /*5a90*/  CS2R R46, SRZ ;  /* 0x00000000002e7805 */ /* 0x000fe2000001ff00 */
[----:B------:R-:W-:Y:S01]  /*5aa0*/  IMAD.MOV.U32 R3, RZ, RZ, RZ ;  /* 0x000000ffff037224 */ /* 0x000fe200078e00ff */
[----:B------:R-:W-:Y:S02]  /*5ab0*/  CS2R R164, SRZ ;  /* 0x0000000000a47805 */ /* 0x000fe4000001ff00 */
[----:B------:R-:W-:Y:S02]  /*5ac0*/  CS2R R82, SRZ ;  /* 0x0000000000527805 */ /* 0x000fe4000001ff00 */
[----:B------:R-:W-:Y:S02]  /*5ad0*/  CS2R R80, SRZ ;  /* 0x0000000000507805 */ /* 0x000fe4000001ff00 */
[----:B----4-:R-:W-:-:S02]  /*5ae0*/  CS2R R78, SRZ ;  /* 0x00000000004e7805 */ /* 0x010fc4000001ff00 */
        /* <DEDUP_REMOVED lines=17> */
[----:B--2---:R-:W-:-:S02]  /*5c00*/  CS2R R34, SRZ ;  /* 0x0000000000227805 */ /* 0x004fc4000001ff00 */
[----:B------:R-:W-:Y:S02]  /*5c10*/  CS2R R36, SRZ ;  /* 0x0000000000247805 */ /* 0x000fe4000001ff00 */
[----:B---3--:R-:W-:Y:S02]  /*5c20*/  CS2R R32, SRZ ;  /* 0x0000000000207805 */ /* 0x008fe4000001ff00 */
[----:B------:R-:W-:Y:S02]  /*5c30*/  CS2R R26, SRZ ;  /* 0x00000000001a7805 */ /* 0x000fe4000001ff00 */
[----:B------:R-:W-:Y:S01]  /*5c40*/  CS2R R28, SRZ ;  /* 0x00000000001c7805 */ /* 0x000fe2000001ff00 */
[----:B------:R-:W-:Y:S06]  /*5c50*/  @P0 BRA `(.L_x_486) ;  /* 0x00000000000c0947 */ /* 0x000fec0003800000 */
[----:B------:R-:W0:Y:S01]  /*5c60*/  FENCE.VIEW.ASYNC.G ;  /* 0x00000000000073c6 */ /* 0x000e220000000100 */
[----:B------:R-:W-:Y:S05]  /*5c70*/  WARPSYNC.ALL ;  /* 0x0000000000007948 */ /* 0x000fea0003800000 */
[----:B0-----:R-:W-:Y:S06]  /*5c80*/  BAR.ARV 0xc, 0x120 ;  /* 0x0304800000007b1d */ /* 0x001fec0000002000 */
.L_x_486:
[----:B------:R-:W-:Y:S01]  /*5c90*/  CS2R R24, SRZ ;  /* 0x0000000000187805 */ /* 0x000fe2000001ff00 */
[----:B------:R-:W-:Y:S06]  /*5ca0*/  @!P2 BRA `(.L_x_487) ;  /* 0x000000740080a947 */ /* 0x000fec0003800000 */
[----:B------:R-:W-:-:S03]  /*5cb0*/  UMOV UR4, 0xffffffff ;  /* 0xffffffff00047882 */ /* 0x000fc60000000000 */
[----:B------:R-:W-:Y:S05]  /*5cc0*/  BRA.DIV UR4, `(.L_x_488) ;  /* 0x000000f604a87947 */ /* 0x000fea000b800000 */
[----:B------:R0:W1:Y:S02]  /*5cd0*/  SHFL.IDX PT, R14, R230, RZ, 0x1f ;  /* 0x00001fffe60e7589 */ /* 0x00006400000e0000 */
.L_x_669:
[----:B-1----:R-:W-:Y:S01]  /*5ce0*/  LEA.HI R0, R14, R14, RZ, 0x1 ;  /* 0x0000000e0e007211 */ /* 0x002fe200078f08ff */
[----:B------:R-:W-:Y:S01]  /*5cf0*/  VIADD R24, R18, 0x18400 ;  /* 0x0001840012187836 */ /* 0x000fe20000000000 */
[----:B------:R-:W-:Y:S02]  /*5d00*/  BSSY B6, `(.L_x_489) ;  /* 0x0000018000067945 */ /* 0x000fe40003800000 */
[----:B------:R-:W-:Y:S02]  /*5d10*/  LOP3.LUT R3, R0, 0x1e, RZ, 0xc0, !PT ;  /* 0x0000001e00037812 */ /* 0x000fe400078ec0ff */
[----:B------:R-:W-:-:S03]  /*5d20*/  LOP3.LUT P0, RZ, R24, 0x1bf, RZ, 0xc0, !PT ;  /* 0x000001bf18ff7812 */ /* 0x000fc6000780c0ff */
[----:B------:R-:W-:-:S04]  /*5d30*/  IMAD.IADD R3, R14, 0x1, -R3 ;  /* 0x000000010e037824 */ /* 0x000fc800078e0a03 */
[----:B------:R-:W-:-:S05]  /*5d40*/  IMAD R3, R3, 0x2000, R24 ;  /* 0x0000200003037824 */ /* 0x000fca00078e0218 */
[----:B------:R-:W-:-:S04]  /*5d50*/  SHF.R.U32.HI R3, RZ, 0x4, R3 ;  /* 0x00000004ff037819 */ /* 0x000fc80000011603 */
[----:B------:R-:W-:Y:S01]  /*5d60*/  LOP3.LUT R28, R3, 0x3fff, RZ, 0xc0, !PT ;  /* 0x00003fff031c7812 */ /* 0x000fe200078ec0ff */
[----:B------:R-:W-:Y:S06]  /*5d70*/  @!P0 BRA `(.L_x_490) ;  /* 0x0000000000408947 */ /* 0x000fec0003800000 */
        /* <DEDUP_REMOVED lines=9> */
[----:B------:R-:W-:Y:S02]  /*5e10*/  IMAD.U32 R7, RZ, RZ, UR7 ;  /* 0x00000007ff077e24 */ /* 0x000fe4000f8e00ff */
[----:B------:R-:W-:-:S02]  /*5e20*/  IMAD.U32 R11, RZ, RZ, UR5 ;  /* 0x00000005ff0b7e24 */ /* 0x000fc4000f8e00ff */
[----:B------:R-:W-:Y:S02]  /*5e30*/  IMAD.MOV.U32 R8, RZ, RZ, 0x70 ;  /* 0x00000070ff087424 */ /* 0x000fe400078e00ff */
[----:B------:R-:W-:Y:S02]  /*5e40*/  IMAD.MOV.U32 R12, RZ, RZ, 0x1 ;  /* 0x00000001ff0c7424 */ /* 0x000fe400078e00ff */
[----:B-1----:R-:W-:-:S07]  /*5e50*/  IMAD.MOV.U32 R13, RZ, RZ, RZ ;  /* 0x000000ffff0d7224 */ /* 0x002fce00078e00ff */
[----:B------:R-:W-:-:S07]  /*5e60*/  LEPC R20, `(.L_x_490) ;  /* 0x000000001014794e */ /* 0x000fce0000000000 */
[----:B0-2--5:R-:W-:Y:S05]  /*5e70*/  CALL.ABS.NOINC R14 ;  /* 0x000000000e007343 */ /* 0x025fea0003c00000 */
.L_x_490:
[----:B------:R-:W-:Y:S05]  /*5e80*/  BSYNC B6 ;  /* 0x0000000000067941 */ /* 0x000fea0003800000 */
.L_x_489:
[----:B------:R-:W-:Y:S02]  /*5e90*/  ULDC UR4, c[0x0][0x3d4] ;  /* 0x0000f50000047ab9 */ /* 0x000fe40000000800 */
[----:B------:R-:W-:-:S13]  /*5ea0*/  ISETP.LT.AND P0, PT, RZ, UR4, PT ;  /* 0x00000004ff007c0c */ /* 0x000fda000bf01270 */
[----:B------:R-:W-:Y:S05]  /*5eb0*/  @P0 BRA `(.L_x_491) ;  /* 0x00000000003c0947 */ /* 0x000fea0003800000 */
[----:B------:R-:W-:-:S04]  /*5ec0*/  LEA.HI R0, R212, R212, RZ, 0x1 ;  /* 0x000000d4d4007211 */ /* 0x000fc800078f08ff */
[----:B------:R-:W-:-:S05]  /*5ed0*/  LOP3.LUT R3, R0, 0xfffffffe, RZ, 0xc0, !PT ;  /* 0xfffffffe00037812 */ /* 0x000fca00078ec0ff */
[----:B------:R-:W-:-:S05]  /*5ee0*/  IMAD.IADD R3, R212, 0x1, -R3 ;  /* 0x00000001d4037824 */ /* 0x000fca00078e0a03 */
[----:B------:R-:W-:-:S04]  /*5ef0*/  SHF.L.U32 R3, R3, 0x1f, RZ ;  /* 0x0000001f03037819 */ /* 0x000fc800000006ff */
[----:B------:R1:W2:Y:S03]  /*5f00*/  SYNCS.PHASECHK.TRANS64.TRYWAIT P0, [R18+URZ+0x22800], R3 ;  /* 0x02280003120075a7 */ /* 0x0002a6000800017f */
[----:B--2---:R-:W-:Y:S05]  /*5f10*/  @!P0 NANOSLEEP.SYNCS 0x989680 ;  /* 0x009896800000895d */ /* 0x004fea0003900000 */
[----:B------:R-:W2:Y:S01]  /*5f20*/  @!P0 SYNCS.PHASECHK.TRANS64 P0, [R18+URZ+0x22800], R3 ;  /* 0x02280003120085a7 */ /* 0x000ea2000800007f */
[----:B------:R-:W-:Y:S04]  /*5f30*/  BSSY B0, `(.L_x_492) ;  /* 0x0000006000007945 */ /* 0x000fe80003800000 */
[----:B--2---:R-:W-:Y:S05]  /*5f40*/  @P0 BRA `(.L_x_493) ;  /* 0x0000000000100947 */ /* 0x004fea0003800000 */
.L_x_494:
[----:B--2---:R2:W3:Y:S02]  /*5f50*/  SYNCS.PHASECHK.TRANS64.TRYWAIT P0, [R18+URZ+0x22800], R3 ;  /* 0x02280003120075a7 */ /* 0x0044e4000800017f */
[----:B---3--:R-:W-:Y:S05]  /*5f60*/  @!P0 NANOSLEEP.SYNCS 0x989680 ;  /* 0x009896800000895d */ /* 0x008fea0003900000 */
[----:B------:R-:W3:Y:S02]  /*5f70*/  @!P0 SYNCS.PHASECHK.TRANS64 P0, [R18+URZ+0x22800], R3 ;  /* 0x02280003120085a7 */ /* 0x000ee4000800007f */
[----:B---3--:R-:W-:Y:S05]  /*5f80*/  @!P0 BRA `(.L_x_494) ;  /* 0xfffffffc00f08947 */ /* 0x008fea000383ffff */
.L_x_493:
[----:B------:R-:W-:Y:S05]  /*5f90*/  BSYNC B0 ;  /* 0x0000000000007941 */ /* 0x000fea0003800000 */
.L_x_492:
[----:B------:R-:W-:Y:S05]  /*5fa0*/  BRA `(.L_x_495) ;  /* 0x0000002000747947 */ /* 0x000fea0003800000 */
.L_x_491:
[----:B-----5:R-:W-:Y:S01]  /*5fb0*/  SHF.R.S32.HI R0, RZ, 0x1f, R31 ;  /* 0x0000001fff007819 */ /* 0x020fe2000001141f */
[----:B------:R-:W-:Y:S01]  /*5fc0*/  ULDC.64 UR4, c[0x0][0x3d8] ;  /* 0x0000f60000047ab9 */ /* 0x000fe20000000a00 */
[----:B------:R-:W-:Y:S01]  /*5fd0*/  ULDC.64 UR6, c[0x0][0x3e8] ;  /* 0x0000fa0000067ab9 */ /* 0x000fe20000000a00 */
[----:B------:R-:W-:Y:S01]  /*5fe0*/  IMAD.WIDE.U32 R4, R31, UR4, RZ ;  /* 0x000000041f047c25 */ /* 0x000fe2000f8e00ff */
[----:B------:R-:W-:Y:S01]  /*5ff0*/  LOP3.LUT P0, RZ, R24, 0x3ff, RZ, 0xc0, !PT ;  /* 0x000003ff18ff7812 */ /* 0x000fe2000780c0ff */
[----:B------:R-:W-:Y:S02]  /*6000*/  BSSY B6, `(.L_x_496) ;  /* 0x0000031000067945 */ /* 0x000fe40003800000 */
[C---:B------:R-:W-:Y:S02]  /*6010*/  IMAD R6, R0.reuse, UR4, RZ ;  /* 0x0000000400067c24 */ /* 0x040fe4000f8e02ff */
[----:B------:R-:W-:Y:S02]  /*6020*/  IMAD R0, R0, UR6, RZ ;  /* 0x0000000600007c24 */ /* 0x000fe4000f8e02ff */
[----:B------:R-:W-:-:S02]  /*6030*/  IMAD.SHL.U32 R29, R217, 0x4, RZ ;  /* 0x00000004d91d7824 */ /* 0x000fc400078e00ff */
[C---:B------:R-:W-:Y:S01]  /*6040*/  IMAD R9, R31.reuse, UR5, R6 ;  /* 0x000000051f097c24 */ /* 0x040fe2000f8e0206 */
[----:B------:R-:W-:Y:S01]  /*6050*/  ULDC.64 UR4, c[0x0][0x3c8] ;  /* 0x0000f20000047ab9 */ /* 0x000fe20000000a00 */
[----:B------:R-:W-:Y:S01]  /*6060*/  IMAD R27, R31, UR7, R0 ;  /* 0x000000071f1b7c24 */ /* 0x000fe2000f8e0200 */
[-C--:B------:R-:W-:Y:S01]  /*6070*/  IADD3 R0, P3, R29, R4.reuse, RZ ;  /* 0x000000041d007210 */ /* 0x080fe20007f7e0ff */
[----:B------:R-:W-:Y:S01]  /*6080*/  IMAD.IADD R9, R9, 0x1, R5 ;  /* 0x0000000109097824 */ /* 0x000fe200078e0205 */
[----:B------:R-:W-:Y:S01]  /*6090*/  SHF.R.S32.HI R10, RZ, 0x1f, R29 ;  /* 0x0000001fff0a7819 */ /* 0x000fe2000001141d */
[----:B------:R-:W-:Y:S01]  /*60a0*/  IMAD.WIDE.U32 R6, R31, UR6, RZ ;  /* 0x000000061f067c25 */ /* 0x000fe2000f8e00ff */
[----:B------:R-:W-:Y:S01]  /*60b0*/  LEA R24, P2, R4, UR4, 0x1 ;  /* 0x0000000404187c11 */ /* 0x000fe2000f8408ff */
[----:B------:R-:W-:Y:S01]  /*60c0*/  ULDC.64 UR6, c[0x0][0x3e0] ;  /* 0x0000f80000067ab9 */ /* 0x000fe20000000a00 */
[----:B------:R-:W-:Y:S01]  /*60d0*/  IADD3 R5, P1, R16, R4, RZ ;  /* 0x0000000410057210 */ /* 0x000fe20007f3e0ff */
[--C-:B------:R-:W-:Y:S01]  /*60e0*/  IMAD.X R3, R10, 0x1, R9.reuse, P3 ;  /* 0x000000010a037824 */ /* 0x100fe200018e0609 */
[----:B------:R-:W-:Y:S01]  /*60f0*/  LEA.HI.X R25, R4, UR5, R9, 0x1, P2 ;  /* 0x0000000504197c11 */ /* 0x000fe200090f0c09 */
[----:B------:R-:W-:Y:S01]  /*6100*/  IMAD.IADD R27, R27, 0x1, R7 ;  /* 0x000000011b1b7824 */ /* 0x000fe200078e0207 */
[----:B------:R-:W-:Y:S01]  /*6110*/  LEA R32, P2, R0, UR4, 0x1 ;  /* 0x0000000400207c11 */ /* 0x000fe2000f8408ff */
[----:B------:R-:W-:Y:S01]  /*6120*/  IMAD.X R4, R17, 0x1, R9, P1 ;  /* 0x0000000111047824 */ /* 0x000fe200008e0609 */
[----:B------:R-:W-:-:S02]  /*6130*/  IADD3 R8, P4, R29, R6, RZ ;  /* 0x000000061d087210 */ /* 0x000fc40007f9e0ff */
[----:B------:R-:W-:Y:S02]  /*6140*/  LEA.HI.X R33, R0, UR5, R3, 0x1, P2 ;  /* 0x0000000500217c11 */ /* 0x000fe400090f0c03 */
[----:B------:R-:W-:Y:S01]  /*6150*/  IADD3 R0, P3, R16, R6, RZ ;  /* 0x0000000610007210 */ /* 0x000fe20007f7e0ff */
[--C-:B------:R-:W-:Y:S01]  /*6160*/  IMAD.X R7, R10, 0x1, R27.reuse, P4 ;  /* 0x000000010a077824 */ /* 0x100fe200020e061b */
[----:B------:R-:W-:Y:S02]  /*6170*/  LEA R26, P2, R6, UR6, 0x1 ;  /* 0x00000006061a7c11 */ /* 0x000fe4000f8408ff */
[----:B------:R-:W-:Y:S01]  /*6180*/  LEA R34, P5, R8, UR6, 0x1 ;  /* 0x0000000608227c11 */ /* 0x000fe2000f8a08ff */
[----:B------:R-:W-:Y:S01]  /*6190*/  IMAD.X R3, R17, 0x1, R27, P3 ;  /* 0x0000000111037824 */ /* 0x000fe200018e061b */
[----:B------:R-:W-:Y:S02]  /*61a0*/  LEA R36, P4, R5, UR4, 0x1 ;  /* 0x0000000405247c11 */ /* 0x000fe4000f8808ff */
[----:B------:R-:W-:-:S02]  /*61b0*/  LEA R38, P1, R0, UR6, 0x1 ;  /* 0x0000000600267c11 */ /* 0x000fc4000f8208ff */
[----:B------:R-:W-:Y:S02]  /*61c0*/  LEA.HI.X R35, R8, UR7, R7, 0x1, P5 ;  /* 0x0000000708237c11 */ /* 0x000fe4000a8f0c07 */
[----:B------:R-:W-:Y:S02]  /*61d0*/  LEA.HI.X R27, R6, UR7, R27, 0x1, P2 ;  /* 0x00000007061b7c11 */ /* 0x000fe400090f0c1b */
[----:B------:R-:W-:Y:S02]  /*61e0*/  LEA.HI.X R37, R5, UR5, R4, 0x1, P4 ;  /* 0x0000000505257c11 */ /* 0x000fe4000a0f0c04 */
[----:B------:R-:W-:Y:S01]  /*61f0*/  LEA.HI.X R39, R0, UR7, R3, 0x1, P1 ;  /* 0x0000000700277c11 */ /* 0x000fe200088f0c03 */
        /* <DEDUP_REMOVED lines=14> */
[----:B-1----:R-:W-:-:S07]  /*62e0*/  IMAD.MOV.U32 R13, RZ, RZ, RZ ;  /* 0x000000ffff0d7224 */ /* 0x002fce00078e00ff */
[----:B------:R-:W-:-:S07]  /*62f0*/  LEPC R20, `(.L_x_497) ;  /* 0x000000001014794e */ /* 0x000fce0000000000 */
[----:B0-2---:R-:W-:Y:S05]  /*6300*/  CALL.ABS.NOINC R14 ;  /* 0x000000000e007343 */ /* 0x005fea0003c00000 */
.L_x_497:
[----:B------:R-:W-:Y:S05]  /*6310*/  BSYNC B6 ;  /* 0x0000000000067941 */ /* 0x000fea0003800000 */
.L_x_496:
[----:B------:R-:W-:Y:S01]  /*6320*/  ULDC.U8 UR4, c[0x0][0x3f0] ;  /* 0x0000fc0000047ab9 */ /* 0x000fe20000000000 */
[----:B------:R-:W-:Y:S01]  /*6330*/  BSSY B0, `(.L_x_498) ;  /* 0x00001dc000007945 */ /* 0x000fe20003800000 */
[----:B------:R-:W-:-:S13]  /*6340*/  ISETP.NE.AND P0, PT, RZ, UR4, PT ;  /* 0x00000004ff007c0c */ /* 0x000fda000bf05270 */
[----:B------:R-:W-:Y:S05]  /*6350*/  @!P0 BRA `(.L_x_499) ;  /* 0x0000000c00dc8947 */ /* 0x000fea0003800000 */
[----:B------:R-:W-:Y:S01]  /*6360*/  IMAD R30, R85, -0x80, R30 ;  /* 0xffffff80551e7824 */ /* 0x000fe200078e021e */
[----:B------:R-:W-:Y:S01]  /*6370*/  BSSY B1, `(.L_x_500) ;  /* 0x0000019000017945 */ /* 0x000fe20003800000 */
[----:B------:R-:W-:Y:S01]  /*6380*/  IMAD.SHL.U32 R0, R218, 0x40, RZ ;  /* 0x00000040da007824 */ /* 0x000fe200078e00ff */
[----:B------:R-:W-:Y:S02]  /*6390*/  CS2R R4, SRZ ;  /* 0x0000000000047805 */ /* 0x000fe4000001ff00 */
[----:B------:R-:W-:Y:S02]  /*63a0*/  CS2R R6, SRZ ;  /* 0x0000000000067805 */ /* 0x000fe4000001ff00 */
[----:B------:R-:W-:Y:S02]  /*63b0*/  VIMNMX R30, R30, 0x80, PT ;  /* 0x000000801e1e7848 */ /* 0x000fe40003fe0100 */
[----:B------:R-:W-:Y:S02]  /*63c0*/  CS2R R8, SRZ ;  /* 0x0000000000087805 */ /* 0x000fe4000001ff00 */
[----:B------:R-:W-:-:S02]  /*63d0*/  LOP3.LUT R3, R0, 0x1c0, RZ, 0xc0, !PT ;  /* 0x000001c000037812 */ /* 0x000fc400078ec0ff */
[----:B------:R-:W-:Y:S02]  /*63e0*/  CS2R R20, SRZ ;  /* 0x0000000000147805 */ /* 0x000fe4000001ff00 */
[----:B------:R-:W-:Y:S02]  /*63f0*/  ISETP.GE.AND P0, PT, R19, R30, PT ;  /* 0x0000001e1300720c */ /* 0x000fe40003f06270 */
[----:B------:R-:W-:Y:S02]  /*6400*/  LOP3.LUT R0, R3, 0x18, R16, 0xf8, !PT ;  /* 0x0000001803007812 */ /* 0x000fe400078ef810 */
[----:B------:R-:W-:-:S04]  /*6410*/  SHF.R.U32.HI R3, RZ, 0x3, R3 ;  /* 0x00000003ff037819 */ /* 0x000fc80000011603 */
[----:B------:R-:W-:-:S05]  /*6420*/  LOP3.LUT R10, R0, R3, RZ, 0x3c, !PT ;  /* 0x00000003000a7212 */ /* 0x000fca00078e3cff */
[----:B------:R-:W-:Y:S05]  /*6430*/  @P0 BRA `(.L_x_501) ;  /* 0x0000000000300947 */ /* 0x000fea0003800000 */
[C---:B------:R-:W-:Y:S01]  /*6440*/  VIADD R0, R29.reuse, 0x10 ;  /* 0x000000101d007836 */ /* 0x040fe20000000000 */
[----:B------:R-:W-:Y:S01]  /*6450*/  ULDC UR4, c[0x0][0x3d4] ;  /* 0x0000f50000047ab9 */ /* 0x000fe20000000800 */
[----:B------:R-:W-:Y:S02]  /*6460*/  CS2R R8, SRZ ;  /* 0x0000000000087805 */ /* 0x000fe4000001ff00 */
[----:B------:R-:W-:Y:S02]  /*6470*/  ISETP.GE.AND P1, PT, R29, UR4, PT ;  /* 0x000000041d007c0c */ /* 0x000fe4000bf26270 */
[----:B------:R-:W-:Y:S02]  /*6480*/  CS2R R20, SRZ ;  /* 0x0000000000147805 */ /* 0x000fe4000001ff00 */
[----:B------:R-:W-:Y:S02]  /*6490*/  ISETP.GE.AND P2, PT, R0, UR4, PT ;  /* 0x0000000400007c0c */ /* 0x000fe4000bf46270 */
[----:B------:R-:W-:-:S02]  /*64a0*/  CS2R R4, SRZ ;  /* 0x0000000000047805 */ /* 0x000fc4000001ff00 */
[----:B------:R-:W-:-:S05]  /*64b0*/  CS2R R6, SRZ ;  /* 0x0000000000067805 */ /* 0x000fca000001ff00 */
[----:B------:R1:W5:Y:S04]  /*64c0*/  @!P1 LDG.E.64 R8, desc[UR40][R32.64] ;  /* 0x0000002820089981 */ /* 0x000368000c1e1b00 */
[----:B------:R1:W5:Y:S04]  /*64d0*/  @!P2 LDG.E.64 R20, desc[UR40][R32.64+0x20] ;  /* 0x000020282014a981 */ /* 0x000368000c1e1b00 */
[----:B------:R1:W5:Y:S04]  /*64e0*/  @!P1 LDG.E.64 R4, desc[UR40][R34.64] ;  /* 0x0000002822049981 */ /* 0x000368000c1e1b00 */
[----:B------:R1:W5:Y:S02]  /*64f0*/  @!P2 LDG.E.64 R6, desc[UR40][R34.64+0x20] ;  /* 0x000020282206a981 */ /* 0x000364000c1e1b00 */
.L_x_501:
[----:B------:R-:W-:Y:S05]  /*6500*/  BSYNC B1 ;  /* 0x0000000000017941 */ /* 0x000fea0003800000 */
.L_x_500:
[----:B------:R-:W-:Y:S01]  /*6510*/  UMOV UR4, 0xffffffff ;  /* 0xffffffff00047882 */ /* 0x000fe20000000000 */
[----:B-----5:R-:W-:Y:S01]  /*6520*/  IMAD.MOV.U32 R31, RZ, RZ, R8 ;  /* 0x000000ffff1f7224 */ /* 0x020fe200078e0008 */
[--C-:B------:R-:W-:Y:S01]  /*6530*/  SHF.R.U64 R37, R8, 0x10, R9.reuse ;  /* 0x0000001008257819 */ /* 0x100fe20000001209 */
[--C-:B-1----:R-:W-:Y:S01]  /*6540*/  IMAD.MOV.U32 R32, RZ, RZ, R9.reuse ;  /* 0x000000ffff207224 */ /* 0x102fe200078e0009 */
[----:B------:R-:W-:Y:S02]  /*6550*/  SHF.R.U32.HI R38, RZ, 0x10, R9 ;  /* 0x00000010ff267819 */ /* 0x000fe40000011609 */
[----:B------:R-:W-:Y:S01]  /*6560*/  LEA.HI R0, R212, R212, RZ, 0x1 ;  /* 0x000000d4d4007211 */ /* 0x000fe200078f08ff */
[----:B------:R-:W-:Y:S06]  /*6570*/  BRA.DIV UR4, `(.L_x_502) ;  /* 0x000000ee04a47947 */ /* 0x000fec000b800000 */
.L_x_672:
[----:B------:R-:W-:Y:S01]  /*6580*/  UMOV UR4, 0xffffffff ;  /* 0xffffffff00047882 */ /* 0x000fe20000000000 */
[----:B------:R-:W-:Y:S02]  /*6590*/  LOP3.LUT R3, R0, 0xfffffffe, RZ, 0xc0, !PT ;  /* 0xfffffffe00037812 */ /* 0x000fe400078ec0ff */
[----:B------:R-:W-:Y:S05]  /*65a0*/  BRA.DIV UR4, `(.L_x_503) ;  /* 0x000000ee04c07947 */ /* 0x000fea000b800000 */
.L_x_675:
[----:B------:R-:W-:Y:S01]  /*65b0*/  UMOV UR4, 0xffffffff ;  /* 0xffffffff00047882 */ /* 0x000fe20000000000 */
[----:B------:R-:W-:Y:S02]  /*65c0*/  IADD3 R3, R212, -R3, RZ ;  /* 0x80000003d4037210 */ /* 0x000fe40007ffe0ff */
[----:B------:R-:W-:Y:S05]  /*65d0*/  BRA.DIV UR4, `(.L_x_504) ;  /* 0x000000ee04dc7947 */ /* 0x000fea000b800000 */
.L_x_678:
[----:B------:R-:W-:Y:S01]  /*65e0*/  UMOV UR4, 0xffffffff ;  /* 0xffffffff00047882 */ /* 0x000fe20000000000 */
[----:B------:R-:W-:Y:S02]  /*65f0*/  SHF.L.U32 R9, R3, 0x1f, RZ ;  /* 0x0000001f03097819 */ /* 0x000fe400000006ff */
[----:B------:R-:W-:Y:S05]  /*6600*/  BRA.DIV UR4, `(.L_x_505) ;  /* 0x000000ee04f87947 */ /* 0x000fea000b800000 */
.L_x_681:
[----:B------:R-:W1:Y:S01]  /*6610*/  SYNCS.PHASECHK.TRANS64.TRYWAIT P1, [R18+URZ+0x22800], R9 ;  /* 0x02280009120075a7 */ /* 0x000e62000802017f */
[----:B------:R-:W-:Y:S01]  /*6620*/  LOP3.LUT P2, RZ, R218, 0x4, RZ, 0xc0, !PT ;  /* 0x00000004daff7812 */ /* 0x000fe2000784c0ff */
[----:B------:R-:W-:Y:S01]  /*6630*/  IMAD R3, R205, 0x200, R10 ;  /* 0x00000200cd037824 */ /* 0x000fe200078e020a */
[----:B------:R-:W-:Y:S01]  /*6640*/  SHF.R.U64 R13, R4, 0x10, R5 ;  /* 0x00000010040d7819 */ /* 0x000fe20000001205 */
[----:B------:R-:W-:Y:S01]  /*6650*/  IMAD.MOV.U32 R35, RZ, RZ, R6 ;  /* 0x000000ffff237224 */ /* 0x000fe200078e0006 */
[----:B------:R-:W-:Y:S01]  /*6660*/  SHF.R.U64 R6, R6, 0x10, R7 ;  /* 0x0000001006067819 */ /* 0x000fe20000001207 */
[----:B------:R-:W-:Y:S01]  /*6670*/  IMAD R3, R3, 0x2, R18 ;  /* 0x0000000203037824 */ /* 0x000fe200078e0212 */
[--C-:B------:R-:W-:Y:S01]  /*6680*/  SHF.R.U64 R11, R20, 0x10, R21.reuse ;  /* 0x00000010140b7819 */ /* 0x100fe20000001215 */
[----:B------:R-:W-:Y:S01]  /*6690*/  IMAD.MOV.U32 R8, RZ, RZ, R20 ;  /* 0x000000ffff087224 */ /* 0x000fe200078e0014 */
[--C-:B------:R-:W-:Y:S01]  /*66a0*/  SHF.R.U32.HI R12, RZ, 0x10, R21.reuse ;  /* 0x00000010ff0c7819 */ /* 0x100fe20000011615 */
[----:B------:R-:W-:Y:S01]  /*66b0*/  IMAD.MOV.U32 R10, RZ, RZ, R21 ;  /* 0x000000ffff0a7224 */ /* 0x000fe200078e0015 */
[----:B------:R-:W-:Y:S01]  /*66c0*/  BSSY B1, `(.L_x_506) ;  /* 0x0000012000017945 */ /* 0x000fe20003800000 */
[----:B------:R-:W-:Y:S01]  /*66d0*/  IMAD.MOV.U32 R33, RZ, RZ, R4 ;  /* 0x000000ffff217224 */ /* 0x000fe200078e0004 */
[----:B------:R-:W-:Y:S01]  /*66e0*/  PRMT R25, R31, 0x5410, R37 ;  /* 0x000054101f197816 */ /* 0x000fe20000000025 */
[--C-:B------:R-:W-:Y:S01]  /*66f0*/  IMAD.MOV.U32 R34, RZ, RZ, R5.reuse ;  /* 0x000000ffff227224 */ /* 0x100fe200078e0005 */
[----:B------:R-:W-:Y:S01]  /*6700*/  SHF.R.U32.HI R5, RZ, 0x10, R5 ;  /* 0x00000010ff057819 */ /* 0x000fe20000011605 */
[--C-:B------:R-:W-:Y:S01]  /*6710*/  IMAD.MOV.U32 R36, RZ, RZ, R7.reuse ;  /* 0x000000ffff247224 */ /* 0x100fe200078e0007 */
[----:B------:R-:W-:Y:S01]  /*6720*/  SHF.R.U32.HI R7, RZ, 0x10, R7 ;  /* 0x00000010ff077819 */ /* 0x000fe20000011607 */
[C---:B------:R-:W-:Y:S01]  /*6730*/  VIADD R4, R3.reuse, 0x18400 ;  /* 0x0001840003047836 */ /* 0x040fe20000000000 */
[----:B------:R-:W-:Y:S01]  /*6740*/  PRMT R27, R32, 0x5410, R38 ;  /* 0x00005410201b7816 */ /* 0x000fe20000000026 */
[----:B------:R-:W-:Y:S01]  /*6750*/  VIADD R0, R3, 0x18440 ;  /* 0x0001844003007836 */ /* 0x000fe20000000000 */
[----:B------:R-:W-:Y:S01]  /*6760*/  PRMT R31, R8, 0x5410, R11 ;  /* 0x00005410081f7816 */ /* 0x000fe2000000000b */
[----:B------:R-:W-:Y:S01]  /*6770*/  @P2 VIADD R0, R4, 0xffffffc0 ;  /* 0xffffffc004002836 */ /* 0x000fe20000000000 */
[----:B------:R-:W-:-:S02]  /*6780*/  PRMT R32, R10, 0x5410, R12 ;  /* 0x000054100a207816 */ /* 0x000fc4000000000c */
[----:B------:R-:W-:Y:S02]  /*6790*/  PRMT R33, R33, 0x5410, R13 ;  /* 0x0000541021217816 */ /* 0x000fe4000000000d */
[----:B------:R-:W-:Y:S02]  /*67a0*/  PRMT R34, R34, 0x5410, R5 ;  /* 0x0000541022227816 */ /* 0x000fe40000000005 */
[----:B------:R-:W-:Y:S02]  /*67b0*/  PRMT R35, R35, 0x5410, R6 ;  /* 0x0000541023237816 */ /* 0x000fe40000000006 */
[----:B------:R-:W-:Y:S01]  /*67c0*/  PRMT R36, R36, 0x5410, R7 ;  /* 0x0000541024247816 */ /* 0x000fe20000000007 */
[----:B-1----:R-:W-:Y:S06]  /*67d0*/  @!P1 BRA `(.L_x_507) ;  /* 0x000000ec00ac9947 */ /* 0x002fec0003800000 */
.L_x_682:
[----:B------:R-:W-:Y:S05]  /*67e0*/  BSYNC B1 ;  /* 0x0000000000017941 */ /* 0x000fea0003800000 */
.L_x_506:
[----:B------:R-:W-:Y:S04]  /*67f0*/  BSSY B1, `(.L_x_508) ;  /* 0x0000056000017945 */ /* 0x000fe80003800000 */
[----:B------:R-:W-:Y:S05]  /*6800*/  @P0 BRA `(.L_x_509) ;  /* 0x0000000400500947 */ /* 0x000fea0003800000 */
[----:B------:R-:W2:Y:S01]  /*6810*/  LDC R4, c[0x0][0x3d4] ;  /* 0x0000f500ff047b82 */ /* 0x000ea20000000800 */
[C---:B------:R-:W-:Y:S01]  /*6820*/  VIADD R5, R29.reuse, 0x10 ;  /* 0x000000101d057836 */ /* 0x040fe20000000000 */
[----:B------:R-:W-:Y:S01]  /*6830*/  BSSY B2, `(.L_x_510) ;  /* 0x000002a000027945 */ /* 0x000fe20003800000 */
[----:B--2---:R-:W-:-:S03]  /*6840*/  ISETP.GE.AND P0, PT, R29, R4, PT ;  /* 0x000000041d00720c */ /* 0x004fc60003f06270 */
[----:B------:R-:W-:-:S10]  /*6850*/  ISETP.GE.AND P1, PT, R5, R4, PT ;  /* 0x000000040500720c */ /* 0x000fd40003f26270 */
[----:B------:R-:W-:Y:S05]  /*6860*/  @P0 BRA `(.L_x_511) ;  /* 0x0000000000980947 */ /* 0x000fea0003800000 */
[----:B------:R-:W2:Y:S01]  /*6870*/  LDS.128 R4, [R3+0x18400] ;  /* 0x0184000003047984 */ /* 0x000ea20000000c00 */
[C---:B------:R-:W-:Y:S01]  /*6880*/  IMAD.U32 R15, R33.reuse, 0x10000, RZ ;  /* 0x00010000210f7824 */ /* 0x040fe200078e00ff */
[----:B------:R-:W-:Y:S01]  /*6890*/  LOP3.LUT R14, R33, 0xffff0000, RZ, 0xc0, !PT ;  /* 0xffff0000210e7812 */ /* 0x000fe200078ec0ff */
[C---:B------:R-:W-:Y:S01]  /*68a0*/  IMAD.U32 R13, R25.reuse, 0x10000, RZ ;  /* 0x00010000190d7824 */ /* 0x040fe200078e00ff */
[----:B------:R-:W-:Y:S01]  /*68b0*/  LOP3.LUT R12, R25, 0xffff0000, RZ, 0xc0, !PT ;  /* 0xffff0000190c7812 */ /* 0x000fe200078ec0ff */
[C---:B--2---:R-:W-:Y:S01]  /*68c0*/  IMAD.U32 R8, R4.reuse, 0x10000, RZ ;  /* 0x0001000004087824 */ /* 0x044fe200078e00ff */
[----:B------:R-:W-:Y:S01]  /*68d0*/  LOP3.LUT R4, R4, 0xffff0000, RZ, 0xc0, !PT ;  /* 0xffff000004047812 */ /* 0x000fe200078ec0ff */
[C---:B-1----:R-:W-:Y:S01]  /*68e0*/  IMAD.U32 R9, R5.reuse, 0x10000, RZ ;  /* 0x0001000005097824 */ /* 0x042fe200078e00ff */
[----:B------:R-:W-:Y:S01]  /*68f0*/  LOP3.LUT R5, R5, 0xffff0000, RZ, 0xc0, !PT ;  /* 0xffff000005057812 */ /* 0x000fe200078ec0ff */
[C---:B------:R-:W-:Y:S01]  /*6900*/  IMAD.U32 R10, R6.reuse, 0x10000, RZ ;  /* 0x00010000060a7824 */ /* 0x040fe200078e00ff */
[----:B------:R-:W-:Y:S01]  /*6910*/  LOP3.LUT R6, R6, 0xffff0000, RZ, 0xc0, !PT ;  /* 0xffff000006067812 */ /* 0x000fe200078ec0ff */
[C---:B------:R-:W-:Y:S01]  /*6920*/  FMUL.FTZ R21, R4.reuse, R15 ;  /* 0x0000000f04157220 */ /* 0x040fe20000410000 */
[-C--:B------:R-:W-:Y:S01]  /*6930*/  FMUL.FTZ R4, R4, R13.reuse ;  /* 0x0000000d04047220 */ /* 0x080fe20000410000 */
[C---:B------:R-:W-:Y:S01]  /*6940*/  IMAD.U32 R11, R7.reuse, 0x10000, RZ ;  /* 0x00010000070b7824 */ /* 0x040fe200078e00ff */
[----:B------:R-:W-:Y:S01]  /*6950*/  LOP3.LUT R7, R7, 0xffff0000, RZ, 0xc0, !PT ;  /* 0xffff000007077812 */ /* 0x000fe200078ec0ff */
[C---:B------:R-:W-:Y:S01]  /*6960*/  FFMA.FTZ R21, R8.reuse, R13, -R21 ;  /* 0x0000000d08157223 */ /* 0x040fe20000010815 */
[----:B------:R-:W-:Y:S01]  /*6970*/  FFMA.FTZ R20, R8, R15, R4 ;  /* 0x0000000f08147223 */ /* 0x000fe20000010004 */
[C---:B------:R-:W-:Y:S01]  /*6980*/  FMUL.FTZ R24, R5.reuse, R14 ;  /* 0x0000000e05187220 */ /* 0x040fe20000410000 */
[C---:B------:R-:W-:Y:S01]  /*6990*/  LOP3.LUT R8, R34.reuse, 0xffff0000, RZ, 0xc0, !PT ;  /* 0xffff000022087812 */ /* 0x040fe200078ec0ff */
[----:B------:R-:W-:Y:S01]  /*69a0*/  FMUL.FTZ R26, R5, R12 ;  /* 0x0000000c051a7220 */ /* 0x000fe20000410000 */
[----:B------:R-:W-:Y:S01]  /*69b0*/  IMAD.U32 R13, R34, 0x10000, RZ ;  /* 0x00010000220d7824 */ /* 0x000fe200078e00ff */
[C---:B------:R-:W-:Y:S01]  /*69c0*/  LOP3.LUT R4, R27.reuse, 0xffff0000, RZ, 0xc0, !PT ;  /* 0xffff00001b047812 */ /* 0x040fe200078ec0ff */
[----:B------:R-:W-:-:S02]  /*69d0*/  IMAD.U32 R5, R27, 0x10000, RZ ;  /* 0x000100001b057824 */ /* 0x000fc400078e00ff */
[----:B------:R-:W-:Y:S01]  /*69e0*/  FFMA.FTZ R24, R9, R12, -R24 ;  /* 0x0000000c09187223 */ /* 0x000fe20000010818 */
[C---:B------:R-:W-:Y:S01]  /*69f0*/  FMUL.FTZ R15, R6.reuse, R13 ;  /* 0x0000000d060f7220 */ /* 0x040fe20000410000 */
[C---:B------:R-:W-:Y:S01]  /*6a00*/  FMUL.FTZ R12, R7.reuse, R8 ;  /* 0x00000008070c7220 */ /* 0x040fe20000410000 */
[-C--:B------:R-:W-:Y:S01]  /*6a10*/  FMUL.FTZ R6, R6, R5.reuse ;  /* 0x0000000506067220 */ /* 0x080fe20000410000 */
[----:B------:R-:W-:Y:S01]  /*6a20*/  FMUL.FTZ R7, R7, R4 ;  /* 0x0000000407077220 */ /* 0x000fe20000410000 */
[----:B------:R-:W-:Y:S01]  /*6a30*/  FFMA.FTZ R9, R9, R14, R26 ;  /* 0x0000000e09097223 */ /* 0x000fe2000001001a */
[C---:B------:R-:W-:Y:S01]  /*6a40*/  FFMA.FTZ R15, R10.reuse, R5, -R15 ;  /* 0x000000050a0f7223 */ /* 0x040fe2000001080f */
[----:B------:R-:W-:Y:S01]  /*6a50*/  FFMA.FTZ R6, R10, R13, R6 ;  /* 0x0000000d0a067223 */ /* 0x000fe20000010006 */
[C---:B------:R-:W-:Y:S01]  /*6a60*/  FFMA.FTZ R12, R11.reuse, R4, -R12 ;  /* 0x000000040b0c7223 */ /* 0x040fe2000001080c */
[----:B------:R-:W-:Y:S01]  /*6a70*/  FFMA.FTZ R7, R11, R8, R7 ;  /* 0x000000080b077223 */ /* 0x000fe20000010007 */
[----:B------:R-:W-:-:S02]  /*6a80*/  F2FP.BF16.F32.PACK_AB R4, R20, R21 ;  /* 0x000000151404723e */ /* 0x000fc400000010ff */
[----:B------:R-:W-:Y:S02]  /*6a90*/  F2FP.BF16.F32.PACK_AB R5, R9, R24 ;  /* 0x000000180905723e */ /* 0x000fe400000010ff */
[----:B------:R-:W-:Y:S02]  /*6aa0*/  F2FP.BF16.F32.PACK_AB R6, R6, R15 ;  /* 0x0000000f0606723e */ /* 0x000fe400000010ff */
[----:B------:R-:W-:-:S05]  /*6ab0*/  F2FP.BF16.F32.PACK_AB R7, R7, R12 ;  /* 0x0000000c0707723e */ /* 0x000fca00000010ff */
[----:B------:R2:W-:Y:S02]  /*6ac0*/  STS.128 [R3+0x18400], R4 ;  /* 0x0184000403007388 */ /* 0x0005e40000000c00 */
.L_x_511:
[----:B------:R-:W-:Y:S05]  /*6ad0*/  BSYNC B2 ;  /* 0x0000000000027941 */ /* 0x000fea0003800000 */
.L_x_510:
[----:B------:R-:W-:Y:S05]  /*6ae0*/  @P1 BRA `(.L_x_509) ;  /* 0x0000000000981947 */ /* 0x000fea0003800000 */
[----:B--2---:R-:W2:Y:S01]  /*6af0*/  LDS.128 R4, [R0] ;  /* 0x0000000000047984 */ /* 0x004ea20000000c00 */
        /* <DEDUP_REMOVED lines=8> */
[----:B------:R-:W-:Y:S01]  /*6b80*/  IMAD.U32 R10, R6, 0x10000, RZ ;  /* 0x00010000060a7824 */ /* 0x000fe200078e00ff */
[----:B------:R-:W-:Y:S01]  /*6b90*/  SHF.L.U32 R11, R7, 0x10, RZ ;  /* 0x00000010070b7819 */ /* 0x000fe200000006ff */
[C---:B------:R-:W-:Y:S01]  /*6ba0*/  FMUL.FTZ R21, R4.reuse, R15 ;  /* 0x0000000f04157220 */ /* 0x040fe20000410000 */
[-C--:B------:R-:W-:Y:S01]  /*6bb0*/  FMUL.FTZ R4, R4, R13.reuse ;  /* 0x0000000d04047220 */ /* 0x080fe20000410000 */
[----:B------:R-:W-:Y:S01]  /*6bc0*/  LOP3.LUT R6, R6, 0xffff0000, RZ, 0xc0, !PT ;  /* 0xffff000006067812 */ /* 0x000fe200078ec0ff */
[----:B------:R-:W-:Y:S01]  /*6bd0*/  FMUL.FTZ R24, R5, R14 ;  /* 0x0000000e05187220 */ /* 0x000fe20000410000 */
[C---:B------:R-:W-:Y:S01]  /*6be0*/  FFMA.FTZ R21, R8.reuse, R13, -R21 ;  /* 0x0000000d08157223 */ /* 0x040fe20000010815 */
[----:B------:R-:W-:Y:S01]  /*6bf0*/  FFMA.FTZ R20, R8, R15, R4 ;  /* 0x0000000f08147223 */ /* 0x000fe20000010004 */
[----:B------:R-:W-:Y:S01]  /*6c00*/  LOP3.LUT R7, R7, 0xffff0000, RZ, 0xc0, !PT ;  /* 0xffff000007077812 */ /* 0x000fe200078ec0ff */
[----:B------:R-:W-:Y:S01]  /*6c10*/  FMUL.FTZ R26, R5, R12 ;  /* 0x0000000c051a7220 */ /* 0x000fe20000410000 */
[C---:B------:R-:W-:Y:S01]  /*6c20*/  LOP3.LUT R8, R36.reuse, 0xffff0000, RZ, 0xc0, !PT ;  /* 0xffff000024087812 */ /* 0x040fe200078ec0ff */
        /* <DEDUP_REMOVED lines=17> */
[----:B------:R3:W-:Y:S02]  /*6d40*/  STS.128 [R0], R4 ;  /* 0x0000000400007388 */ /* 0x0007e40000000c00 */
.L_x_509:
[----:B------:R-:W-:Y:S05]  /*6d50*/  BSYNC B1 ;  /* 0x0000000000017941 */ /* 0x000fea0003800000 */
.L_x_508:
[----:B------:R-:W-:-:S13]  /*6d60*/  ISETP.GE.AND P0, PT, R211, R30, PT ;  /* 0x0000001ed300720c */ /* 0x000fda0003f06270 */
[----:B------:R-:W-:Y:S05]  /*6d70*/  @P0 BRA `(.L_x_512) ;  /* 0x0000001000dc0947 */ /* 0x000fea0003800000 */
[----:B--23--:R-:W2:Y:S01]  /*6d80*/  LDC R4, c[0x0][0x3d4] ;  /* 0x0000f500ff047b82 */ /* 0x00cea20000000800 */
        /* <DEDUP_REMOVED lines=18> */
[-C--:B------:R-:W-:Y:S01]  /*6eb0*/  FMUL.FTZ R13, R14, R4.reuse ;  /* 0x000000040e0d7220 */ /* 0x080fe20000410000 */
[C---:B------:R-:W-:Y:S01]  /*6ec0*/  FMUL.FTZ R15, R12.reuse, R4 ;  /* 0x000000040c0f7220 */ /* 0x040fe20000410000 */
[C---:B------:R-:W-:Y:S01]  /*6ed0*/  IMAD.U32 R11, R7.reuse, 0x10000, RZ ;  /* 0x00010000070b7824 */ /* 0x040fe200078e00ff */
[----:B------:R-:W-:Y:S01]  /*6ee0*/  LOP3.LUT R7, R7, 0xffff0000, RZ, 0xc0, !PT ;  /* 0xffff000007077812 */ /* 0x000fe200078ec0ff */
[-C--:B------:R-:W-:Y:S01]  /*6ef0*/  FFMA.FTZ R13, R12, R8.reuse, -R13 ;  /* 0x000000080c0d7223 */ /* 0x080fe2000001080d */
[----:B------:R-:W-:Y:S01]  /*6f00*/  FFMA.FTZ R8, R14, R8, R15 ;  /* 0x000000080e087223 */ /* 0x000fe2000001000f */
[----:B------:R-:W-:Y:S01]  /*6f10*/  FMUL.FTZ R4, R33, R5 ;  /* 0x0000000521047220 */ /* 0x000fe20000410000 */
[----:B------:R-:W-:-:S02]  /*6f20*/  IMAD.U32 R14, R27, 0x10000, RZ ;  /* 0x000100001b0e7824 */ /* 0x000fc400078e00ff */
[----:B------:R-:W-:Y:S01]  /*6f30*/  FMUL.FTZ R12, R25, R5 ;  /* 0x00000005190c7220 */ /* 0x000fe20000410000 */
[----:B------:R-:W-:Y:S01]  /*6f40*/  LOP3.LUT R27, R27, 0xffff0000, RZ, 0xc0, !PT ;  /* 0xffff00001b1b7812 */ /* 0x000fe200078ec0ff */
[-C--:B------:R-:W-:Y:S01]  /*6f50*/  FFMA.FTZ R4, R25, R9.reuse, -R4 ;  /* 0x0000000919047223 */ /* 0x080fe20000010804 */
[-C--:B------:R-:W-:Y:S01]  /*6f60*/  FMUL.FTZ R5, R20, R6.reuse ;  /* 0x0000000614057220 */ /* 0x080fe20000410000 */
[C---:B------:R-:W-:Y:S01]  /*6f70*/  FMUL.FTZ R15, R14.reuse, R6 ;  /* 0x000000060e0f7220 */ /* 0x040fe20000410000 */
[----:B------:R-:W-:Y:S01]  /*6f80*/  FFMA.FTZ R9, R33, R9, R12 ;  /* 0x0000000921097223 */ /* 0x000fe2000001000c */
[-C--:B------:R-:W-:Y:S01]  /*6f90*/  FMUL.FTZ R6, R21, R7.reuse ;  /* 0x0000000715067220 */ /* 0x080fe20000410000 */
[C---:B------:R-:W-:Y:S01]  /*6fa0*/  FMUL.FTZ R12, R27.reuse, R7 ;  /* 0x000000071b0c7220 */ /* 0x040fe20000410000 */
[-C--:B------:R-:W-:Y:S01]  /*6fb0*/  FFMA.FTZ R5, R14, R10.reuse, -R5 ;  /* 0x0000000a0e057223 */ /* 0x080fe20000010805 */
[----:B------:R-:W-:Y:S01]  /*6fc0*/  FFMA.FTZ R10, R20, R10, R15 ;  /* 0x0000000a140a7223 */ /* 0x000fe2000001000f */
[-C--:B------:R-:W-:Y:S01]  /*6fd0*/  FFMA.FTZ R6, R27, R11.reuse, -R6 ;  /* 0x0000000b1b067223 */ /* 0x080fe20000010806 */
[----:B------:R-:W-:Y:S01]  /*6fe0*/  FFMA.FTZ R11, R21, R11, R12 ;  /* 0x0000000b150b7223 */ /* 0x000fe2000001000c */
[----:B------:R-:W-:-:S02]  /*6ff0*/  F2FP.BF16.F32.PACK_AB R8, R8, R13 ;  /* 0x0000000d0808723e */ /* 0x000fc400000010ff */
[----:B------:R-:W-:Y:S02]  /*7000*/  F2FP.BF16.F32.PACK_AB R9, R9, R4 ;  /* 0x000000040909723e */ /* 0x000fe400000010ff */
[----:B------:R-:W-:Y:S02]  /*7010*/  F2FP.BF16.F32.PACK_AB R10, R10, R5 ;  /* 0x000000050a0a723e */ /* 0x000fe400000010ff */
[----:B------:R-:W-:-:S05]  /*7020*/  F2FP.BF16.F32.PACK_AB R11, R11, R6 ;  /* 0x000000060b0b723e */ /* 0x000fca00000010ff */
[----:B------:R2:W-:Y:S02]  /*7030*/  STS.128 [R3+0x1a400], R8 ;  /* 0x01a4000803007388 */ /* 0x0005e40000000c00 */
.L_x_514:
[----:B------:R-:W-:Y:S05]  /*7040*/  BSYNC B1 ;  /* 0x0000000000017941 */ /* 0x000fea0003800000 */
.L_x_513:
        /* <DEDUP_REMOVED lines=8> */
[C---:B------:R-:W-:Y:S01]  /*70d0*/  IMAD.U32 R8, R5.reuse, 0x10000, RZ ;  /* 0x0001000005087824 */ /* 0x040fe200078e00ff */
[----:B------:R-:W-:Y:S01]  /*70e0*/  LOP3.LUT R5, R5, 0xffff0000, RZ, 0xc0, !PT ;  /* 0xffff000005057812 */ /* 0x000fe200078ec0ff */
[C---:B-1----:R-:W-:Y:S01]  /*70f0*/  IMAD.U32 R9, R6.reuse, 0x10000, RZ ;  /* 0x0001000006097824 */ /* 0x042fe200078e00ff */
[----:B------:R-:W-:Y:S01]  /*7100*/  LOP3.LUT R6, R6, 0xffff0000, RZ, 0xc0, !PT ;  /* 0xffff000006067812 */ /* 0x000fe200078ec0ff */
[-C--:B------:R-:W-:Y:S01]  /*7110*/  FMUL.FTZ R12, R15, R4.reuse ;  /* 0x000000040f0c7220 */ /* 0x080fe20000410000 */
[----:B------:R-:W-:Y:S01]  /*7120*/  FMUL.FTZ R4, R13, R4 ;  /* 0x000000040d047220 */ /* 0x000fe20000410000 */
[----:B------:R-:W-:-:S02]  /*7130*/  IMAD.U32 R10, R7, 0x10000, RZ ;  /* 0x00010000070a7824 */ /* 0x000fc400078e00ff */
[----:B------:R-:W-:Y:S01]  /*7140*/  FMUL.FTZ R11, R20, R5 ;  /* 0x00000005140b7220 */ /* 0x000fe20000410000 */
[-C--:B------:R-:W-:Y:S01]  /*7150*/  FFMA.FTZ R12, R13, R3.reuse, -R12 ;  /* 0x000000030d0c7223 */ /* 0x080fe2000001080c */
[----:B------:R-:W-:Y:S01]  /*7160*/  FFMA.FTZ R3, R15, R3, R4 ;  /* 0x000000030f037223 */ /* 0x000fe20000010004 */
[----:B------:R-:W-:Y:S01]  /*7170*/  IMAD.U32 R15, R36, 0x10000, RZ ;  /* 0x00010000240f7824 */ /* 0x000fe200078e00ff */
[----:B------:R-:W-:Y:S01]  /*7180*/  LOP3.LUT R7, R7, 0xffff0000, RZ, 0xc0, !PT ;  /* 0xffff000007077812 */ /* 0x000fe200078ec0ff */
[----:B------:R-:W-:Y:S01]  /*7190*/  FMUL.FTZ R5, R14, R5 ;  /* 0x000000050e057220 */ /* 0x000fe20000410000 */
[----:B------:R-:W-:Y:S01]  /*71a0*/  IMAD.U32 R13, R32, 0x10000, RZ ;  /* 0x00010000200d7824 */ /* 0x000fe200078e00ff */
[----:B------:R-:W-:Y:S01]  /*71b0*/  LOP3.LUT R36, R36, 0xffff0000, RZ, 0xc0, !PT ;  /* 0xffff000024247812 */ /* 0x000fe200078ec0ff */
[-C--:B------:R-:W-:Y:S01]  /*71c0*/  FFMA.FTZ R11, R14, R8.reuse, -R11 ;  /* 0x000000080e0b7223 */ /* 0x080fe2000001080b */
[----:B------:R-:W-:Y:S01]  /*71d0*/  LOP3.LUT R32, R32, 0xffff0000, RZ, 0xc0, !PT ;  /* 0xffff000020207812 */ /* 0x000fe200078ec0ff */
[----:B------:R-:W-:Y:S01]  /*71e0*/  FFMA.FTZ R8, R20, R8, R5 ;  /* 0x0000000814087223 */ /* 0x000fe20000010005 */
[-C--:B------:R-:W-:Y:S01]  /*71f0*/  FMUL.FTZ R4, R15, R6.reuse ;  /* 0x000000060f047220 */ /* 0x080fe20000410000 */
[-C--:B------:R-:W-:Y:S01]  /*7200*/  FMUL.FTZ R5, R36, R7.reuse ;  /* 0x0000000724057220 */ /* 0x080fe20000410000 */
[C---:B------:R-:W-:Y:S01]  /*7210*/  FMUL.FTZ R6, R13.reuse, R6 ;  /* 0x000000060d067220 */ /* 0x040fe20000410000 */
[C---:B------:R-:W-:Y:S01]  /*7220*/  FMUL.FTZ R7, R32.reuse, R7 ;  /* 0x0000000720077220 */ /* 0x040fe20000410000 */
[-C--:B------:R-:W-:Y:S01]  /*7230*/  FFMA.FTZ R4, R13, R9.reuse, -R4 ;  /* 0x000000090d047223 */ /* 0x080fe20000010804 */
[-C--:B------:R-:W-:Y:S01]  /*7240*/  FFMA.FTZ R5, R32, R10.reuse, -R5 ;  /* 0x0000000a20057223 */ /* 0x080fe20000010805 */
[----:B------:R-:W-:Y:S01]  /*7250*/  FFMA.FTZ R9, R15, R9, R6 ;  /* 0x000000090f097223 */ /* 0x000fe20000010006 */
[----:B------:R-:W-:Y:S01]  /*7260*/  FFMA.FTZ R10, R36, R10, R7 ;  /* 0x0000000a240a7223 */ /* 0x000fe20000010007 */
[----:B------:R-:W-:-:S02]  /*7270*/  F2FP.BF16.F32.PACK_AB R12, R3, R12 ;  /* 0x0000000c030c723e */ /* 0x000fc400000010ff */
[----:B------:R-:W-:Y:S02]  /*7280*/  F2FP.BF16.F32.PACK_AB R13, R8, R11 ;  /* 0x0000000b080d723e */ /* 0x000fe400000010ff */
[----:B------:R-:W-:Y:S02]  /*7290*/  F2FP.BF16.F32.PACK_AB R14, R9, R4 ;  /* 0x00000004090e723e */ /* 0x000fe400000010ff */
[----:B------:R-:W-:-:S05]  /*72a0*/  F2FP.BF16.F32.PACK_AB R15, R10, R5 ;  /* 0x000000050a0f723e */ /* 0x000fca00000010ff */
[----:B------:R4:W-:Y:S01]  /*72b0*/  STS.128 [R0+0x2000], R12 ;  /* 0x0020000c00007388 */ /* 0x0009e20000000c00 */
[----:B------:R-:W-:Y:S05]  /*72c0*/  BRA `(.L_x_512) ;  /* 0x0000000c00887947 */ /* 0x000fea0003800000 */
.L_x_499:
[----:B------:R-:W1:Y:S01]  /*72d0*/  LDC R45, c[0x0][0x3d4] ;  /* 0x0000f500ff2d7b82 */ /* 0x000e620000000800 */
[----:B------:R-:W-:Y:S01]  /*72e0*/  IMAD R30, R85, -0x80, R30 ;  /* 0xffffff80551e7824 */ /* 0x000fe200078e021e */
[----:B------:R-:W-:Y:S02]  /*72f0*/  CS2R R34, SRZ ;  /* 0x0000000000227805 */ /* 0x000fe4000001ff00 */
[----:B------:R-:W-:Y:S02]  /*7300*/  CS2R R32, SRZ ;  /* 0x0000000000207805 */ /* 0x000fe4000001ff00 */
[----:B------:R-:W-:Y:S02]  /*7310*/  CS2R R6, SRZ ;  /* 0x0000000000067805 */ /* 0x000fe4000001ff00 */
[----:B------:R-:W-:Y:S02]  /*7320*/  CS2R R4, SRZ ;  /* 0x0000000000047805 */ /* 0x000fe4000001ff00 */
[----:B------:R-:W-:-:S02]  /*7330*/  VIMNMX R30, R30, 0x80, PT ;  /* 0x000000801e1e7848 */ /* 0x000fc40003fe0100 */
[----:B-1----:R-:W-:-:S04]  /*7340*/  ISETP.GE.AND P0, PT, R16, R45, PT ;  /* 0x0000002d1000720c */ /* 0x002fc80003f06270 */
[----:B------:R-:W-:-:S13]  /*7350*/  ISETP.GE.OR P1, PT, R19, R30, P0 ;  /* 0x0000001e1300720c */ /* 0x000fda0000726670 */
[----:B------:R1:W5:Y:S04]  /*7360*/  @!P1 LDG.E.128 R32, desc[UR40][R36.64] ;  /* 0x0000002824209981 */ /* 0x000368000c1e1d00 */
[----:B------:R1:W5:Y:S01]  /*7370*/  @!P1 LDG.E.128 R4, desc[UR40][R38.64] ;  /* 0x0000002826049981 */ /* 0x000362000c1e1d00 */
[----:B------:R-:W-:Y:S01]  /*7380*/  UMOV UR4, 0xffffffff ;  /* 0xffffffff00047882 */ /* 0x000fe20000000000 */
[----:B------:R-:W-:Y:S02]  /*7390*/  LEA.HI R0, R212, R212, RZ, 0x1 ;  /* 0x000000d4d4007211 */ /* 0x000fe400078f08ff */
[----:B------:R-:W-:Y:S05]  /*73a0*/  BRA.DIV UR4, `(.L_x_515) ;  /* 0x000000e204cc7947 */ /* 0x000fea000b800000 */
.L_x_685:
[----:B------:R-:W-:Y:S01]  /*73b0*/  UMOV UR4, 0xffffffff ;  /* 0xffffffff00047882 */ /* 0x000fe20000000000 */
[----:B------:R-:W-:Y:S02]  /*73c0*/  LOP3.LUT R3, R0, 0xfffffffe, RZ, 0xc0, !PT ;  /* 0xfffffffe00037812 */ /* 0x000fe400078ec0ff */
[----:B------:R-:W-:Y:S05]  /*73d0*/  BRA.DIV UR4, `(.L_x_516) ;  /* 0x000000e204e87947 */ /* 0x000fea000b800000 */
.L_x_688:
[----:B------:R-:W-:Y:S01]  /*73e0*/  UMOV UR4, 0xffffffff ;  /* 0xffffffff00047882 */ /* 0x000fe20000000000 */
[----:B------:R-:W-:Y:S02]  /*73f0*/  IMAD.IADD R3, R212, 0x1, -R3 ;  /* 0x00000001d4037824 */ /* 0x000fe400078e0a03 */
[----:B------:R-:W-:Y:S05]  /*7400*/  BRA.DIV UR4, `(.L_x_517) ;  /* 0x000000e604047947 */ /* 0x000fea000b800000 */
.L_x_691:
[----:B------:R-:W-:Y:S01]  /*7410*/  UMOV UR4, 0xffffffff ;  /* 0xffffffff00047882 */ /* 0x000fe20000000000 */
[----:B------:R-:W-:Y:S02]  /*7420*/  SHF.L.U32 R3, R3, 0x1f, RZ ;  /* 0x0000001f03037819 */ /* 0x000fe400000006ff */
[----:B------:R-:W-:Y:S05]  /*7430*/  BRA.DIV UR4, `(.L_x_518) ;  /* 0x000000e604207947 */ /* 0x000fea000b800000 */
.L_x_694:
[----:B------:R-:W2:Y:S01]  /*7440*/  SYNCS.PHASECHK.TRANS64.TRYWAIT P1, [R18+URZ+0x22800], R3 ;  /* 0x02280003120075a7 */ /* 0x000ea2000802017f */
[----:B-1---5:R-:W-:Y:S01]  /*7450*/  IMAD.MOV.U32 R37, RZ, RZ, R32 ;  /* 0x000000ffff257224 */ /* 0x022fe200078e0020 */
[--C-:B------:R-:W-:Y:S01]  /*7460*/  SHF.R.U64 R0, R32, 0x10, R33.reuse ;  /* 0x0000001020007819 */ /* 0x100fe20000001221 */
[----:B------:R-:W-:Y:S01]  /*7470*/  IMAD.MOV.U32 R41, RZ, RZ, R4 ;  /* 0x000000ffff297224 */ /* 0x000fe200078e0004 */
[----:B------:R-:W-:Y:S01]  /*7480*/  MOV R42, R5 ;  /* 0x00000005002a7202 */ /* 0x000fe20000000f00 */
[----:B------:R-:W-:Y:S01]  /*7490*/  IMAD.MOV.U32 R38, RZ, RZ, R33 ;  /* 0x000000ffff267224 */ /* 0x000fe200078e0021 */
[----:B------:R-:W-:Y:S01]  /*74a0*/  PRMT R37, R37, 0x5410, R0 ;  /* 0x0000541025257816 */ /* 0x000fe20000000000 */
[----:B------:R-:W-:Y:S01]  /*74b0*/  IMAD.MOV.U32 R39, RZ, RZ, R34 ;  /* 0x000000ffff277224 */ /* 0x000fe200078e0022 */
[----:B------:R-:W-:Y:S01]  /*74c0*/  SHF.R.U64 R0, R4, 0x10, R5 ;  /* 0x0000001004007819 */ /* 0x000fe20000001205 */
[----:B------:R-:W-:Y:S01]  /*74d0*/  IMAD.MOV.U32 R40, RZ, RZ, R35 ;  /* 0x000000ffff287224 */ /* 0x000fe200078e0023 */
[----:B------:R-:W-:Y:S01]  /*74e0*/  SHF.R.U32.HI R4, RZ, 0x10, R5 ;  /* 0x00000010ff047819 */ /* 0x000fe20000011605 */
[----:B------:R-:W-:Y:S01]  /*74f0*/  IMAD.MOV.U32 R43, RZ, RZ, R6 ;  /* 0x000000ffff2b7224 */ /* 0x000fe200078e0006 */
[--C-:B------:R-:W-:Y:S01]  /*7500*/  SHF.R.U64 R5, R6, 0x10, R7.reuse ;  /* 0x0000001006057819 */ /* 0x100fe20000001207 */
[----:B------:R-:W-:Y:S01]  /*7510*/  IMAD.MOV.U32 R44, RZ, RZ, R7 ;  /* 0x000000ffff2c7224 */ /* 0x000fe200078e0007 */
[----:B------:R-:W-:Y:S01]  /*7520*/  SHF.R.U32.HI R8, RZ, 0x10, R33 ;  /* 0x00000010ff087819 */ /* 0x000fe20000011621 */
[----:B------:R-:W-:Y:S01]  /*7530*/  BSSY B1, `(.L_x_519) ;  /* 0x000000e000017945 */ /* 0x000fe20003800000 */
[----:B------:R-:W-:-:S02]  /*7540*/  SHF.R.U64 R9, R34, 0x10, R35 ;  /* 0x0000001022097819 */ /* 0x000fc40000001223 */
[----:B------:R-:W-:Y:S02]  /*7550*/  SHF.R.U32.HI R10, RZ, 0x10, R35 ;  /* 0x00000010ff0a7819 */ /* 0x000fe40000011623 */
[----:B------:R-:W-:Y:S02]  /*7560*/  SHF.R.U32.HI R6, RZ, 0x10, R7 ;  /* 0x00000010ff067819 */ /* 0x000fe40000011607 */
[-C--:B------:R-:W-:Y:S02]  /*7570*/  ISETP.GE.OR P2, PT, R19, R30.reuse, P0 ;  /* 0x0000001e1300720c */ /* 0x080fe40000746670 */
[----:B------:R-:W-:Y:S02]  /*7580*/  ISETP.GE.OR P0, PT, R211, R30, P0 ;  /* 0x0000001ed300720c */ /* 0x000fe40000706670 */
[----:B------:R-:W-:Y:S02]  /*7590*/  PRMT R38, R38, 0x5410, R8 ;  /* 0x0000541026267816 */ /* 0x000fe40000000008 */
[----:B------:R-:W-:-:S02]  /*75a0*/  PRMT R39, R39, 0x5410, R9 ;  /* 0x0000541027277816 */ /* 0x000fc40000000009 */
[----:B------:R-:W-:Y:S02]  /*75b0*/  PRMT R40, R40, 0x5410, R10 ;  /* 0x0000541028287816 */ /* 0x000fe4000000000a */
[----:B------:R-:W-:Y:S02]  /*75c0*/  PRMT R41, R41, 0x5410, R0 ;  /* 0x0000541029297816 */ /* 0x000fe40000000000 */
[----:B------:R-:W-:Y:S02]  /*75d0*/  PRMT R42, R42, 0x5410, R4 ;  /* 0x000054102a2a7816 */ /* 0x000fe40000000004 */
[----:B------:R-:W-:Y:S02]  /*75e0*/  PRMT R43, R43, 0x5410, R5 ;  /* 0x000054102b2b7816 */ /* 0x000fe40000000005 */
[----:B------:R-:W-:Y:S01]  /*75f0*/  PRMT R44, R44, 0x5410, R6 ;  /* 0x000054102c2c7816 */ /* 0x000fe20000000006 */
[----:B--2---:R-:W-:Y:S06]  /*7600*/  @!P1 BRA `(.L_x_520) ;  /* 0x000000e000d49947 */ /* 0x004fec0003800000 */
.L_x_695:
[----:B------:R-:W-:Y:S05]  /*7610*/  BSYNC B1 ;  /* 0x0000000000017941 */ /* 0x000fea0003800000 */
.L_x_519:
[----:B------:R-:W-:Y:S04]  /*7620*/  BSSY B1, `(.L_x_521) ;  /* 0x000005a000017945 */ /* 0x000fe80003800000 */
[----:B------:R-:W-:Y:S05]  /*7630*/  @P2 BRA `(.L_x_522) ;  /* 0x0000000400602947 */ /* 0x000fea0003800000 */
[----:B------:R-:W-:Y:S01]  /*7640*/  IMAD.SHL.U32 R0, R218, 0x40, RZ ;  /* 0x00000040da007824 */ /* 0x000fe200078e00ff */
[C---:B------:R-:W-:Y:S01]  /*7650*/  LOP3.LUT R24, R41.reuse, 0xffff0000, RZ, 0xc0, !PT ;  /* 0xffff000029187812 */ /* 0x040fe200078ec0ff */
[----:B-1----:R-:W-:Y:S02]  /*7660*/  IMAD.IADD R3, R16, 0x1, R45 ;  /* 0x0000000110037824 */ /* 0x002fe400078e022d */
[----:B------:R-:W-:Y:S01]  /*7670*/  IMAD.U32 R27, R41, 0x10000, RZ ;  /* 0x00010000291b7824 */ /* 0x000fe200078e00ff */
[----:B------:R-:W-:Y:S01]  /*7680*/  LOP3.LUT R4, R0, 0x1c0, RZ, 0xc0, !PT ;  /* 0x000001c000047812 */ /* 0x000fe200078ec0ff */
[----:B------:R-:W-:-:S03]  /*7690*/  IMAD.U32 R25, R37, 0x10000, RZ ;  /* 0x0001000025197824 */ /* 0x000fc600078e00ff */
[C---:B------:R-:W-:Y:S02]  /*76a0*/  LOP3.LUT R0, R4.reuse, 0x38, R16, 0xf8, !PT ;  /* 0x0000003804007812 */ /* 0x040fe400078ef810 */
[----:B------:R-:W-:Y:S02]  /*76b0*/  SHF.R.U32.HI R5, RZ, 0x3, R4 ;  /* 0x00000003ff057819 */ /* 0x000fe40000011604 */
[----:B------:R-:W-:Y:S02]  /*76c0*/  LOP3.LUT R4, R4, 0x38, R3, 0xf8, !PT ;  /* 0x0000003804047812 */ /* 0x000fe400078ef803 */
[-C--:B------:R-:W-:Y:S02]  /*76d0*/  LOP3.LUT R0, R0, R5.reuse, RZ, 0x3c, !PT ;  /* 0x0000000500007212 */ /* 0x080fe400078e3cff */
[----:B------:R-:W-:-:S03]  /*76e0*/  LOP3.LUT R4, R4, R5, RZ, 0x3c, !PT ;  /* 0x0000000504047212 */ /* 0x000fc600078e3cff */
[----:B------:R-:W-:-:S04]  /*76f0*/  IMAD R3, R205, 0x200, R0 ;  /* 0x00000200cd037824 */ /* 0x000fc800078e0200 */
[----:B------:R-:W-:Y:S02]  /*7700*/  IMAD R34, R3, 0x2, R18 ;  /* 0x0000000203227824 */ /* 0x000fe400078e0212 */
[----:B------:R-:W-:-:S03]  /*7710*/  IMAD R3, R205, 0x200, R4 ;  /* 0x00000200cd037824 */ /* 0x000fc600078e0204 */
[----:B------:R-:W1:Y:S01]  /*7720*/  LDS.128 R8, [R34+0x18400] ;  /* 0x0184000022087984 */ /* 0x000e620000000c00 */
[----:B------:R-:W-:-:S05]  /*7730*/  IMAD R36, R3, 0x2, R18 ;  /* 0x0000000203247824 */ /* 0x000fca00078e0212 */
[----:B------:R-:W2:Y:S01]  /*7740*/  LDS.128 R4, [R36+0x18400] ;  /* 0x0184000024047984 */ /* 0x000ea20000000c00 */
[C---:B-1----:R-:W-:Y:S01]  /*7750*/  IMAD.U32 R0, R8.reuse, 0x10000, RZ ;  /* 0x0001000008007824 */ /* 0x042fe200078e00ff */
[----:B------:R-:W-:Y:S01]  /*7760*/  LOP3.LUT R3, R8, 0xffff0000, RZ, 0xc0, !PT ;  /* 0xffff000008037812 */ /* 0x000fe200078ec0ff */
        /* <DEDUP_REMOVED lines=8> */
[C---:B------:R-:W-:Y:S01]  /*77f0*/  FMUL.FTZ R29, R14.reuse, R27 ;  /* 0x0000001b0e1d7220 */ /* 0x040fe20000410000 */
[-C--:B------:R-:W-:Y:S01]  /*7800*/  FMUL.FTZ R31, R14, R25.reuse ;  /* 0x000000190e1f7220 */ /* 0x080fe20000410000 */
[----:B------:R-:W-:Y:S01]  /*7810*/  LOP3.LUT R14, R37, 0xffff0000, RZ, 0xc0, !PT ;  /* 0xffff0000250e7812 */ /* 0x000fe200078ec0ff */
[----:B------:R-:W-:Y:S01]  /*7820*/  FMUL.FTZ R30, R4, R24 ;  /* 0x00000018041e7220 */ /* 0x000fe20000410000 */
[----:B------:R-:W-:Y:S01]  /*7830*/  FFMA.FTZ R26, R0, R25, -R29 ;  /* 0x00000019001a7223 */ /* 0x000fe2000001081d */
[----:B------:R-:W-:-:S02]  /*7840*/  IMAD.U32 R29, R43, 0x10000, RZ ;  /* 0x000100002b1d7824 */ /* 0x000fc400078e00ff */
[----:B------:R-:W-:Y:S01]  /*7850*/  FFMA.FTZ R31, R0, R27, R31 ;  /* 0x0000001b001f7223 */ /* 0x000fe2000001001f */
[----:B------:R-:W-:Y:S02]  /*7860*/  IMAD.U32 R25, R39, 0x10000, RZ ;  /* 0x0001000027197824 */ /* 0x000fe400078e00ff */
[-C--:B------:R-:W-:Y:S01]  /*7870*/  FMUL.FTZ R4, R4, R14.reuse ;  /* 0x0000000e04047220 */ /* 0x080fe20000410000 */
[C---:B------:R-:W-:Y:S01]  /*7880*/  FMUL.FTZ R35, R20.reuse, R29 ;  /* 0x0000001d14237220 */ /* 0x040fe20000410000 */
[----:B------:R-:W-:Y:S01]  /*7890*/  LOP3.LUT R27, R43, 0xffff0000, RZ, 0xc0, !PT ;  /* 0xffff00002b1b7812 */ /* 0x000fe200078ec0ff */
[-C--:B------:R-:W-:Y:S01]  /*78a0*/  FMUL.FTZ R20, R20, R25.reuse ;  /* 0x0000001914147220 */ /* 0x080fe20000410000 */
[C---:B------:R-:W-:Y:S01]  /*78b0*/  FFMA.FTZ R33, R3.reuse, R14, -R30 ;  /* 0x0000000e03217223 */ /* 0x040fe2000001081e */
[----:B------:R-:W-:Y:S01]  /*78c0*/  FFMA.FTZ R24, R3, R24, R4 ;  /* 0x0000001803187223 */ /* 0x000fe20000010004 */
[C---:B------:R-:W-:Y:S01]  /*78d0*/  FFMA.FTZ R35, R12.reuse, R25, -R35 ;  /* 0x000000190c237223 */ /* 0x040fe20000010823 */
[----:B------:R-:W-:Y:S01]  /*78e0*/  LOP3.LUT R3, R39, 0xffff0000, RZ, 0xc0, !PT ;  /* 0xffff000027037812 */ /* 0x000fe200078ec0ff */
[----:B------:R-:W-:Y:S01]  /*78f0*/  FFMA.FTZ R20, R12, R29, R20 ;  /* 0x0000001d0c147223 */ /* 0x000fe20000010014 */
[----:B------:R-:W-:Y:S01]  /*7900*/  FMUL.FTZ R25, R6, R27 ;  /* 0x0000001b06197220 */ /* 0x000fe20000410000 */
[C---:B------:R-:W-:Y:S01]  /*7910*/  IMAD.U32 R15, R5.reuse, 0x10000, RZ ;  /* 0x00010000050f7824 */ /* 0x040fe200078e00ff */
[----:B------:R-:W-:Y:S01]  /*7920*/  LOP3.LUT R5, R5, 0xffff0000, RZ, 0xc0, !PT ;  /* 0xffff000005057812 */ /* 0x000fe200078ec0ff */
[----:B------:R-:W-:-:S02]  /*7930*/  IMAD.U32 R12, R42, 0x10000, RZ ;  /* 0x000100002a0c7824 */ /* 0x000fc400078e00ff */
[-C--:B------:R-:W-:Y:S01]  /*7940*/  FMUL.FTZ R29, R6, R3.reuse ;  /* 0x00000003061d7220 */ /* 0x080fe20000410000 */
[----:B------:R-:W-:Y:S02]  /*7950*/  IMAD.U32 R21, R7, 0x10000, RZ ;  /* 0x0001000007157824 */ /* 0x000fe400078e00ff */
[----:B------:R-:W-:Y:S01]  /*7960*/  FFMA.FTZ R30, R10, R3, -R25 ;  /* 0x000000030a1e7223 */ /* 0x000fe20000010819 */
[----:B------:R-:W-:Y:S02]  /*7970*/  IMAD.U32 R0, R38, 0x10000, RZ ;  /* 0x0001000026007824 */ /* 0x000fe400078e00ff */
[----:B------:R-:W-:Y:S01]  /*7980*/  FMUL.FTZ R3, R15, R12 ;  /* 0x0000000c0f037220 */ /* 0x000fe20000410000 */
[----:B------:R-:W-:Y:S02]  /*7990*/  IMAD.U32 R14, R44, 0x10000, RZ ;  /* 0x000100002c0e7824 */ /* 0x000fe400078e00ff */
[----:B------:R-:W-:Y:S01]  /*79a0*/  FFMA.FTZ R29, R10, R27, R29 ;  /* 0x0000001b0a1d7223 */ /* 0x000fe2000001001d */
[----:B------:R-:W-:-:S02]  /*79b0*/  IMAD.U32 R4, R40, 0x10000, RZ ;  /* 0x0001000028047824 */ /* 0x000fc400078e00ff */
[----:B------:R-:W-:Y:S01]  /*79c0*/  FMUL.FTZ R15, R15, R0 ;  /* 0x000000000f0f7220 */ /* 0x000fe20000410000 */
[----:B------:R-:W-:Y:S02]  /*79d0*/  IMAD.U32 R13, R11, 0x10000, RZ ;  /* 0x000100000b0d7824 */ /* 0x000fe400078e00ff */
[C---:B------:R-:W-:Y:S01]  /*79e0*/  FMUL.FTZ R6, R21.reuse, R14 ;  /* 0x0000000e15067220 */ /* 0x040fe20000410000 */
[----:B------:R-:W-:Y:S01]  /*79f0*/  FMUL.FTZ R10, R21, R4 ;  /* 0x00000004150a7220 */ /* 0x000fe20000410000 */
[C---:B------:R-:W-:Y:S01]  /*7a00*/  FFMA.FTZ R3, R8.reuse, R0, -R3 ;  /* 0x0000000008037223 */ /* 0x040fe20000010803 */
[----:B------:R-:W-:Y:S01]  /*7a10*/  FFMA.FTZ R15, R8, R12, R15 ;  /* 0x0000000c080f7223 */ /* 0x000fe2000001000f */
[----:B------:R-:W-:Y:S01]  /*7a20*/  FFMA.FTZ R21, R13, R4, -R6 ;  /* 0x000000040d157223 */ /* 0x000fe20000010806 */
[----:B------:R-:W-:Y:S01]  /*7a30*/  LOP3.LUT R7, R7, 0xffff0000, RZ, 0xc0, !PT ;  /* 0xffff000007077812 */ /* 0x000fe200078ec0ff */
[----:B------:R-:W-:Y:S01]  /*7a40*/  FFMA.FTZ R13, R13, R14, R10 ;  /* 0x0000000e0d0d7223 */ /* 0x000fe2000001000a */
[----:B------:R-:W-:-:S02]  /*7a50*/  LOP3.LUT R6, R42, 0xffff0000, RZ, 0xc0, !PT ;  /* 0xffff00002a067812 */ /* 0x000fc400078ec0ff */
[----:B------:R-:W-:Y:S02]  /*7a60*/  LOP3.LUT R8, R44, 0xffff0000, RZ, 0xc0, !PT ;  /* 0xffff00002c087812 */ /* 0x000fe400078ec0ff */
[----:B------:R-:W-:Y:S01]  /*7a70*/  LOP3.LUT R0, R38, 0xffff0000, RZ, 0xc0, !PT ;  /* 0xffff000026007812 */ /* 0x000fe200078ec0ff */
[----:B------:R-:W-:Y:S01]  /*7a80*/  FMUL.FTZ R10, R5, R6 ;  /* 0x00000006050a7220 */ /* 0x000fe20000410000 */
[----:B------:R-:W-:Y:S01]  /*7a90*/  LOP3.LUT R4, R40, 0xffff0000, RZ, 0xc0, !PT ;  /* 0xffff000028047812 */ /* 0x000fe200078ec0ff */
[----:B------:R-:W-:Y:S01]  /*7aa0*/  FMUL.FTZ R14, R7, R8 ;  /* 0x00000008070e7220 */ /* 0x000fe20000410000 */
[----:B------:R-:W-:Y:S01]  /*7ab0*/  LOP3.LUT R11, R11, 0xffff0000, RZ, 0xc0, !PT ;  /* 0xffff00000b0b7812 */ /* 0x000fe200078ec0ff */
[-C--:B------:R-:W-:Y:S01]  /*7ac0*/  FMUL.FTZ R5, R5, R0.reuse ;  /* 0x0000000005057220 */ /* 0x080fe20000410000 */
[----:B------:R-:W-:Y:S01]  /*7ad0*/  FFMA.FTZ R0, R9, R0, -R10 ;  /* 0x0000000009007223 */ /* 0x000fe2000001080a */
[----:B------:R-:W-:Y:S01]  /*7ae0*/  FMUL.FTZ R7, R7, R4 ;  /* 0x0000000407077220 */ /* 0x000fe20000410000 */
[----:B------:R-:W-:Y:S01]  /*7af0*/  F2FP.BF16.F32.PACK_AB R10, R29, R20 ;  /* 0x000000141d0a723e */ /* 0x000fe200000010ff */
[----:B------:R-:W-:Y:S01]  /*7b00*/  FFMA.FTZ R14, R11, R4, -R14 ;  /* 0x000000040b0e7223 */ /* 0x000fe2000001080e */
[----:B------:R-:W-:Y:S01]  /*7b10*/  FFMA.FTZ R12, R9, R6, R5 ;  /* 0x00000006090c7223 */ /* 0x000fe20000010005 */
[----:B------:R-:W-:Y:S01]  /*7b20*/  FFMA.FTZ R32, R11, R8, R7 ;  /* 0x000000080b207223 */ /* 0x000fe20000010007 */
[----:B------:R-:W-:-:S02]  /*7b30*/  F2FP.BF16.F32.PACK_AB R4, R33, R26 ;  /* 0x0000001a2104723e */ /* 0x000fc400000010ff */
[----:B------:R-:W-:Y:S02]  /*7b40*/  F2FP.BF16.F32.PACK_AB R6, R30, R35 ;  /* 0x000000231e06723e */ /* 0x000fe400000010ff */
[----:B------:R-:W-:Y:S02]  /*7b50*/  F2FP.BF16.F32.PACK_AB R5, R0, R3 ;  /* 0x000000030005723e */ /* 0x000fe400000010ff */
[----:B------:R-:W-:Y:S02]  /*7b60*/  F2FP.BF16.F32.PACK_AB R7, R14, R21 ;  /* 0x000000150e07723e */ /* 0x000fe400000010ff */
[----:B------:R-:W-:Y:S02]  /*7b70*/  F2FP.BF16.F32.PACK_AB R8, R24, R31 ;  /* 0x0000001f1808723e */ /* 0x000fe400000010ff */
[----:B------:R-:W-:Y:S01]  /*7b80*/  F2FP.BF16.F32.PACK_AB R9, R12, R15 ;  /* 0x0000000f0c09723e */ /* 0x000fe200000010ff */
[----:B------:R2:W-:Y:S01]  /*7b90*/  STS.128 [R34+0x18400], R4 ;  /* 0x0184000422007388 */ /* 0x0005e20000000c00 */
[----:B------:R-:W-:-:S05]  /*7ba0*/  F2FP.BF16.F32.PACK_AB R11, R32, R13 ;  /* 0x0000000d200b723e */ /* 0x000fca00000010ff */
[----:B------:R2:W-:Y:S02]  /*7bb0*/  STS.128 [R36+0x18400], R8 ;  /* 0x0184000824007388 */ /* 0x0005e40000000c00 */
.L_x_522:
[----:B------:R-:W-:Y:S05]  /*7bc0*/  BSYNC B1 ;  /* 0x0000000000017941 */ /* 0x000fea0003800000 */
.L_x_521:
[----:B------:R-:W-:Y:S05]  /*7bd0*/  @P0 BRA `(.L_x_512) ;  /* 0x0000000400440947 */ /* 0x000fea0003800000 */
[----:B-1----:R-:W-:Y:S01]  /*7be0*/  IMAD.IADD R3, R16, 0x1, R45 ;  /* 0x0000000110037824 */ /* 0x002fe200078e022d */
[----:B--2---:R-:W1:Y:S01]  /*7bf0*/  LDS.128 R8, [R229+0x18400] ;  /* 0x01840000e5087984 */ /* 0x004e620000000c00 */
[C---:B------:R-:W-:Y:S01]  /*7c00*/  IMAD.U32 R30, R41.reuse, 0x10000, RZ ;  /* 0x00010000291e7824 */ /* 0x040fe200078e00ff */
[----:B------:R-:W-:Y:S01]  /*7c10*/  LOP3.LUT R32, R41, 0xffff0000, RZ, 0xc0, !PT ;  /* 0xffff000029207812 */ /* 0x000fe200078ec0ff */
[----:B------:R-:W-:Y:S01]  /*7c20*/  IMAD.U32 R26, R37, 0x10000, RZ ;  /* 0x00010000251a7824 */ /* 0x000fe200078e00ff */
[----:B------:R-:W-:Y:S01]  /*7c30*/  LOP3.LUT R3, R204, 0x38, R3, 0xf8, !PT ;  /* 0x00000038cc037812 */ /* 0x000fe200078ef803 */
[----:B------:R-:W-:Y:S01]  /*7c40*/  IMAD.U32 R34, R42, 0x10000, RZ ;  /* 0x000100002a227824 */ /* 0x000fe200078e00ff */
[----:B------:R-:W-:Y:S01]  /*7c50*/  LOP3.LUT R41, R44, 0xffff0000, RZ, 0xc0, !PT ;  /* 0xffff00002c297812 */ /* 0x000fe200078ec0ff */
[----:B------:R-:W-:Y:S01]  /*7c60*/  IMAD.U32 R33, R43, 0x10000, RZ ;  /* 0x000100002b217824 */ /* 0x000fe200078e00ff */
[----:B------:R-:W-:Y:S02]  /*7c70*/  LOP3.LUT R3, R3, R234, RZ, 0x3c, !PT ;  /* 0x000000ea03037212 */ /* 0x000fe400078e3cff */
[----:B------:R-:W-:-:S02]  /*7c80*/  LOP3.LUT R35, R38, 0xffff0000, RZ, 0xc0, !PT ;  /* 0xffff000026237812 */ /* 0x000fc400078ec0ff */
[----:B------:R-:W-:-:S05]  /*7c90*/  IADD3 R3, R206, R3, RZ ;  /* 0x00000003ce037210 */ /* 0x000fca0007ffe0ff */
        /* <DEDUP_REMOVED lines=14> */
[-C--:B------:R-:W-:Y:S01]  /*7d80*/  FMUL.FTZ R25, R30, R15.reuse ;  /* 0x0000000f1e197220 */ /* 0x080fe20000410000 */
[----:B------:R-:W-:Y:S01]  /*7d90*/  FMUL.FTZ R15, R26, R15 ;  /* 0x0000000f1a0f7220 */ /* 0x000fe20000410000 */
[----:B------:R-:W-:Y:S01]  /*7da0*/  FMUL.FTZ R27, R32, R4 ;  /* 0x00000004201b7220 */ /* 0x000fe20000410000 */
[----:B------:R-:W-:-:S02]  /*7db0*/  IMAD.U32 R21, R6, 0x10000, RZ ;  /* 0x0001000006157824 */ /* 0x000fc400078e00ff */
[-C--:B------:R-:W-:Y:S01]  /*7dc0*/  FFMA.FTZ R25, R26, R0.reuse, -R25 ;  /* 0x000000001a197223 */ /* 0x080fe20000010819 */
[----:B------:R-:W-:Y:S01]  /*7dd0*/  LOP3.LUT R26, R37, 0xffff0000, RZ, 0xc0, !PT ;  /* 0xffff0000251a7812 */ /* 0x000fe200078ec0ff */
[----:B------:R-:W-:Y:S01]  /*7de0*/  FFMA.FTZ R15, R30, R0, R15 ;  /* 0x000000001e0f7223 */ /* 0x000fe2000001000f */
[----:B------:R-:W-:Y:S01]  /*7df0*/  IMAD.U32 R30, R38, 0x10000, RZ ;  /* 0x00010000261e7824 */ /* 0x000fe200078e00ff */
[----:B------:R-:W-:Y:S01]  /*7e00*/  LOP3.LUT R6, R6, 0xffff0000, RZ, 0xc0, !PT ;  /* 0xffff000006067812 */ /* 0x000fe200078ec0ff */
[----:B------:R-:W-:Y:S02]  /*7e10*/  IMAD.U32 R24, R7, 0x10000, RZ ;  /* 0x0001000007187824 */ /* 0x000fe400078e00ff */
[C---:B------:R-:W-:Y:S01]  /*7e20*/  FMUL.FTZ R29, R26.reuse, R4 ;  /* 0x000000041a1d7220 */ /* 0x040fe20000410000 */
[----:B------:R-:W-:Y:S01]  /*7e30*/  FFMA.FTZ R0, R26, R8, -R27 ;  /* 0x000000081a007223 */ /* 0x000fe2000001081b */
[-C--:B------:R-:W-:Y:S01]  /*7e40*/  FMUL.FTZ R27, R34, R20.reuse ;  /* 0x00000014221b7220 */ /* 0x080fe20000410000 */
[----:B------:R-:W-:Y:S01]  /*7e50*/  FMUL.FTZ R31, R30, R20 ;  /* 0x000000141e1f7220 */ /* 0x000fe20000410000 */
[----:B------:R-:W-:Y:S01]  /*7e60*/  FFMA.FTZ R8, R32, R8, R29 ;  /* 0x0000000820087223 */ /* 0x000fe2000001001d */
[----:B------:R-:W-:-:S02]  /*7e70*/  IMAD.U32 R29, R39, 0x10000, RZ ;  /* 0x00010000271d7824 */ /* 0x000fc400078e00ff */
[-C--:B------:R-:W-:Y:S01]  /*7e80*/  FMUL.FTZ R4, R33, R21.reuse ;  /* 0x0000001521047220 */ /* 0x080fe20000410000 */
[-C--:B------:R-:W-:Y:S01]  /*7e90*/  FFMA.FTZ R27, R30, R12.reuse, -R27 ;  /* 0x0000000c1e1b7223 */ /* 0x080fe2000001081b */
[----:B------:R-:W-:Y:S01]  /*7ea0*/  FFMA.FTZ R31, R34, R12, R31 ;  /* 0x0000000c221f7223 */ /* 0x000fe2000001001f */
[----:B------:R-:W-:Y:S01]  /*7eb0*/  FMUL.FTZ R20, R29, R21 ;  /* 0x000000151d147220 */ /* 0x000fe20000410000 */
[----:B------:R-:W-:Y:S01]  /*7ec0*/  LOP3.LUT R26, R39, 0xffff0000, RZ, 0xc0, !PT ;  /* 0xffff0000271a7812 */ /* 0x000fe200078ec0ff */
[----:B------:R-:W-:Y:S01]  /*7ed0*/  IMAD.U32 R32, R44, 0x10000, RZ ;  /* 0x000100002c207824 */ /* 0x000fe200078e00ff */
[----:B------:R-:W-:Y:S01]  /*7ee0*/  LOP3.LUT R30, R43, 0xffff0000, RZ, 0xc0, !PT ;  /* 0xffff00002b1e7812 */ /* 0x000fe200078ec0ff */
[-C--:B------:R-:W-:Y:S01]  /*7ef0*/  FFMA.FTZ R12, R29, R13.reuse, -R4 ;  /* 0x0000000d1d0c7223 */ /* 0x080fe20000010804 */
[----:B------:R-:W-:Y:S02]  /*7f00*/  IMAD.U32 R4, R40, 0x10000, RZ ;  /* 0x0001000028047824 */ /* 0x000fe400078e00ff */
[----:B------:R-:W-:Y:S01]  /*7f10*/  FFMA.FTZ R20, R33, R13, R20 ;  /* 0x0000000d21147223 */ /* 0x000fe20000010014 */
[----:B------:R-:W-:Y:S01]  /*7f20*/  FMUL.FTZ R13, R32, R24 ;  /* 0x00000018200d7220 */ /* 0x000fe20000410000 */
[----:B------:R-:W-:Y:S01]  /*7f30*/  LOP3.LUT R39, R42, 0xffff0000, RZ, 0xc0, !PT ;  /* 0xffff00002a277812 */ /* 0x000fe200078ec0ff */
[-C--:B------:R-:W-:Y:S01]  /*7f40*/  FMUL.FTZ R21, R30, R6.reuse ;  /* 0x000000061e157220 */ /* 0x080fe20000410000 */
[----:B------:R-:W-:Y:S01]  /*7f50*/  LOP3.LUT R7, R7, 0xffff0000, RZ, 0xc0, !PT ;  /* 0xffff000007077812 */ /* 0x000fe200078ec0ff */
[----:B------:R-:W-:Y:S01]  /*7f60*/  FMUL.FTZ R29, R26, R6 ;  /* 0x000000061a1d7220 */ /* 0x000fe20000410000 */
[----:B------:R-:W-:Y:S01]  /*7f70*/  FMUL.FTZ R33, R4, R24 ;  /* 0x0000001804217220 */ /* 0x000fe20000410000 */
[----:B------:R-:W-:Y:S01]  /*7f80*/  LOP3.LUT R37, R40, 0xffff0000, RZ, 0xc0, !PT ;  /* 0xffff000028257812 */ /* 0x000fe200078ec0ff */
[----:B------:R-:W-:Y:S01]  /*7f90*/  FFMA.FTZ R13, R4, R14, -R13 ;  /* 0x0000000e040d7223 */ /* 0x000fe2000001080d */
[-C--:B------:R-:W-:Y:S01]  /*7fa0*/  FFMA.FTZ R21, R26, R10.reuse, -R21 ;  /* 0x0000000a1a157223 */ /* 0x080fe20000010815 */
[----:B------:R-:W-:Y:S01]  /*7fb0*/  FFMA.FTZ R29, R30, R10, R29 ;  /* 0x0000000a1e1d7223 */ /* 0x000fe2000001001d */
[----:B------:R-:W-:Y:S01]  /*7fc0*/  FMUL.FTZ R4, R39, R5 ;  /* 0x0000000527047220 */ /* 0x000fe20000410000 */
[----:B------:R-:W-:Y:S01]  /*7fd0*/  FFMA.FTZ R33, R32, R14, R33 ;  /* 0x0000000e20217223 */ /* 0x000fe20000010021 */
[----:B------:R-:W-:Y:S01]  /*7fe0*/  FMUL.FTZ R10, R41, R7 ;  /* 0x00000007290a7220 */ /* 0x000fe20000410000 */
[----:B------:R-:W-:Y:S01]  /*7ff0*/  FMUL.FTZ R6, R35, R5 ;  /* 0x0000000523067220 */ /* 0x000fe20000410000 */
[----:B------:R-:W-:Y:S01]  /*8000*/  FMUL.FTZ R14, R37, R7 ;  /* 0x00000007250e7220 */ /* 0x000fe20000410000 */
[----:B------:R-:W-:Y:S01]  /*8010*/  FFMA.FTZ R4, R35, R9, -R4 ;  /* 0x0000000923047223 */ /* 0x000fe20000010804 */
        /* <DEDUP_REMOVED lines=10> */
[----:B------:R-:W-:-:S02]  /*80c0*/  F2FP.BF16.F32.PACK_AB R37, R6, R31 ;  /* 0x0000001f0625723e */ /* 0x000fc400000010ff */
[----:B------:R-:W-:-:S05]  /*80d0*/  F2FP.BF16.F32.PACK_AB R39, R14, R33 ;  /* 0x000000210e27723e */ /* 0x000fca00000010ff */
[----:B------:R1:W-:Y:S02]  /*80e0*/  STS.128 [R3+0x18400], R36 ;  /* 0x0184002403007388 */ /* 0x0003e40000000c00 */
.L_x_512:
[----:B------:R-:W-:Y:S05]  /*80f0*/  BSYNC B0 ;  /* 0x0000000000007941 */ /* 0x000fea0003800000 */
.L_x_498:
[----:B------:R-:W-:Y:S01]  /*8100*/  @!PT LDS RZ, [RZ] ;  /* 0x00000000fffff984 */ /* 0x000fe20000000800 */
[----:B------:R-:W-:Y:S01]  /*8110*/  @!PT LDS RZ, [RZ] ;  /* 0x00000000fffff984 */ /* 0x000fe20000000800 */
[----:B------:R-:W-:Y:S01]  /*8120*/  @!PT LDS RZ, [RZ] ;  /* 0x00000000fffff984 */ /* 0x000fe20000000800 */
[----:B------:R-:W-:Y:S01]  /*8130*/  @!PT LDS RZ, [RZ] ;  /* 0x00000000fffff984 */ /* 0x000fe20000000800 */
[----:B------:R5:W-:Y:S06]  /*8140*/  MEMBAR.ALL.CTA ;  /* 0x0000000000007992 */ /* 0x000bec0000008000 */
[----:B-----5:R-:W5:Y:S01]  /*8150*/  FENCE.VIEW.ASYNC.S ;  /* 0x00000000000073c6 */ /* 0x020f620000000000 */
[----:B------:R-:W-:Y:S05]  /*8160*/  WARPSYNC.ALL ;  /* 0x0000000000007948 */ /* 0x000fea0003800000 */
[----:B-----5:R-:W-:Y:S06]  /*8170*/  BAR.SYNC.DEFER_BLOCKING 0xd, 0x100 ;  /* 0x0344000000007b1d */ /* 0x020fec0000010000 */
.L_x_495:
[----:B---34-:R-:W3:Y:S01]  /*8180*/  S2R R0, SR_TID.X ;  /* 0x0000000000007919 */ /* 0x018ee20000002100 */
[----:B------:R-:W-:Y:S05]  /*8190*/  WARPSYNC.ALL ;  /* 0x0000000000007948 */ /* 0x000fea0003800000 */
[----:B---3--:R-:W-:-:S05]  /*81a0*/  SHF.R.U32.HI R0, RZ, 0x7, R0 ;  /* 0x00000007ff007819 */ /* 0x008fca0000011600 */
[----:B------:R-:W-:Y:S02]  /*81b0*/  VIADD R12, R0, 0x8 ;  /* 0x00000008000c7836 */ /* 0x000fe40000000000 */
[----:B------:R-:W-:-:S03]  /*81c0*/  IMAD.U32 R0, RZ, RZ, UR44 ;  /* 0x0000002cff007e24 */ /* 0x000fc6000f8e00ff */
[----:B------:R3:W-:Y:S02]  /*81d0*/  BAR.SYNC.DEFER_BLOCKING R12, 0x100 ;  /* 0x0004000c0000751d */ /* 0x0007e40000010000 */
[----:B------:R-:W-:-:S13]  /*81e0*/  ISETP.NE.AND P0, PT, R0, 0x3, PT ;  /* 0x000000030000780c */ /* 0x000fda0003f05270 */
[----:B---3--:R-:W-:Y:S05]  /*81f0*/  @!P0 BRA `(.L_x_523) ;  /* 0x0000000000048947 */ /* 0x008fea0003800000 */
[----:B------:R-:W-:Y:S01]  /*8200*/  BPT.TRAP 0x1 ;  /* 0x000000040000795c */ /* 0x000fe20000300000 */
.L_x_523:
[----:B-12---:R-:W-:Y:S01]  /*8210*/  IMAD R3, R22, 0x8, R18 ;  /* 0x0000000816037824 */ /* 0x006fe200078e0212 */
[----:B------:R-:W-:-:S04]  /*8220*/  SHF.L.U32 R72, R200, 0x1f, RZ ;  /* 0x0000001fc8487819 */ /* 0x000fc800000006ff */
[----:B------:R1:W2:Y:S01]  /*8230*/  SYNCS.PHASECHK.TRANS64.TRYWAIT P1, [R3+URZ+0x22830], R72 ;  /* 0x02283048030075a7 */ /* 0x0002a2000802017f */
[----:B------:R-:W-:Y:S05]  /*8240*/  @!P0 BRA `(.L_x_524) ;  /* 0x0000000000048947 */ /* 0x000fea0003800000 */
[----:B------:R-:W-:Y:S01]  /*8250*/  BPT.TRAP 0x1 ;  /* 0x000000040000795c */ /* 0x000fe20000300000 */
.L_x_524:
[----:B------:R-:W-:Y:S01]  /*8260*/  VIADD R0, R18, 0x1c400 ;  /* 0x0001c40012007836 */ /* 0x000fe20000000000 */
[----:B------:R-:W-:Y:S01]  /*8270*/  LOP3.LUT R4, R28, 0x10000, RZ, 0xfc, !PT ;  /* 0x000100001c047812 */ /* 0x000fe200078efcff */
[----:B------:R-:W-:-:S03]  /*8280*/  IMAD.MOV.U32 R5, RZ, RZ, 0x40000040 ;  /* 0x40000040ff057424 */ /* 0x000fc600078e00ff */
[----:B------:R-:W-:-:S04]  /*8290*/  SHF.R.U32.HI R0, RZ, 0x4, R0 ;  /* 0x00000004ff007819 */ /* 0x000fc80000011600 */
[----:B------:R-:W-:-:S04]  /*82a0*/  LOP3.LUT R0, R0, 0x3fff, RZ, 0xc0, !PT ;  /* 0x00003fff00007812 */ /* 0x000fc800078ec0ff */
[----:B------:R-:W-:Y:S01]  /*82b0*/  LOP3.LUT R0, R0, 0x10000, RZ, 0xfc, !PT ;  /* 0x0001000000007812 */ /* 0x000fe200078efcff */
[----:B--2---:R-:W-:Y:S06]  /*82c0*/  @P1 BRA `(.L_x_525) ;  /* 0x0000000000081947 */ /* 0x004fec0003800000 */
[----:B------:R-:W2:Y:S02]  /*82d0*/  SYNCS.PHASECHK.TRANS64.TRYWAIT P1, [R3+URZ+0x22830], R72 ;  /* 0x02283048030075a7 */ /* 0x000ea4000802017f */
[----:B--2---:R-:W-:Y:S05]  /*82e0*/  @!P1 BRA `(.L_x_526) ;  /* 0x000000d400b09947 */ /* 0x004fea0003800000 */
.L_x_525:
[----:B------:R-:W-:Y:S01]  /*82f0*/  IMAD R14, R22, 0x300, R0 ;  /* 0x00000300160e7824 */ /* 0x000fe200078e0200 */
[----:B------:R-:W-:Y:S05]  /*8300*/  WARPSYNC.ALL ;  /* 0x0000000000007948 */ /* 0x000fea0003800000 */
[----:B------:R-:W-:Y:S01]  /*8310*/  IMAD.MOV.U32 R15, RZ, RZ, 0x40000040 ;  /* 0x40000040ff0f7424 */ /* 0x000fe200078e00ff */
[C---:B------:R-:W-:Y:S01]  /*8320*/  R2UR UR4, R4.reuse ;  /* 0x00000000040472ca */ /* 0x040fe200000e0000 */
[----:B-----5:R-:W-:Y:S01]  /*8330*/  WARPGROUP.ARRIVE ;  /* 0x00000000000079c5 */ /* 0x020fe20000000000 */
[----:B------:R-:W-:Y:S01]  /*8340*/  R2UR UR5, R5 ;  /* 0x00000000050572ca */ /* 0x000fe200000e0000 */
[----:B------:R-:W-:Y:S01]  /*8350*/  VIADD R10, R4, 0x2 ;  /* 0x00000002040a7836 */ /* 0x000fe20000000000 */
[C---:B------:R-:W-:Y:S01]  /*8360*/  R2UR UR6, R14.reuse ;  /* 0x000000000e0672ca */ /* 0x040fe200000e0000 */
[----:B------:R-:W-:Y:S01]  /*8370*/  VIADD R6, R14, 0x2 ;  /* 0x000000020e067836 */ /* 0x000fe20000000000 */
[----:B------:R-:W-:Y:S01]  /*8380*/  R2UR UR7, R15 ;  /* 0x000000000f0772ca */ /* 0x000fe200000e0000 */
[----:B------:R-:W-:Y:S01]  /*8390*/  IMAD.MOV.U32 R7, RZ, RZ, 0x40000040 ;  /* 0x40000040ff077424 */ /* 0x000fe200078e00ff */
[----:B------:R-:W-:Y:S01]  /*83a0*/  MOV R11, 0x40000040 ;  /* 0x40000040000b7802 */ /* 0x000fe20000000f00 */
[----:B------:R-:W-:Y:S01]  /*83b0*/  VIADD R8, R4, 0x4 ;  /* 0x0000000404087836 */ /* 0x000fe20000000000 */
[----:B------:R-:W3:Y:S01]  /*83c0*/  S2R R73, SR_TID.X ;  /* 0x0000000000497919 */ /* 0x000ee20000002100 */
[----:B------:R-:W-:-:S02]  /*83d0*/  IMAD.MOV.U32 R9, RZ, RZ, 0x40000040 ;  /* 0x40000040ff097424 */ /* 0x000fc400078e00ff */
[----:B------:R-:W-:-:S06]  /*83e0*/  IMAD.MOV.U32 R15, RZ, RZ, 0x40000040 ;  /* 0x40000040ff0f7424 */ /* 0x000fcc00078e00ff */
[----:B------:R-:W-:Y:S01]  /*83f0*/  HGMMA.64x96x16.F32.BF16 R24, gdesc[UR4], RZ, !UPT, gsb0 ;  /* 0x01600000041879f0 */ /* 0x000fe2000c0018ff */
[----:B------:R-:W-:Y:S02]  /*8400*/  R2UR UR4, R10 ;  /* 0x000000000a0472ca */ /* 0x000fe400000e0000 */
[----:B------:R-:W-:Y:S02]  /*8410*/  R2UR UR5, R11 ;  /* 0x000000000b0572ca */ /* 0x000fe400000e0000 */
[----:B------:R-:W-:Y:S01]  /*8420*/  R2UR UR6, R6 ;  /* 0x00000000060672ca */ /* 0x000fe200000e0000 */
[C---:B------:R-:W-:Y:S01]  /*8430*/  VIADD R6, R14.reuse, 0x4 ;  /* 0x000000040e067836 */ /* 0x040fe20000000000 */
[----:B------:R-:W-:Y:S01]  /*8440*/  R2UR UR7, R7 ;  /* 0x00000000070772ca */ /* 0x000fe200000e0000 */
[----:B------:R-:W-:Y:S02]  /*8450*/  IMAD.MOV.U32 R7, RZ, RZ, 0x40000040 ;  /* 0x40000040ff077424 */ /* 0x000fe400078e00ff */
[----:B------:R-:W-:Y:S01]  /*8460*/  VIADD R14, R14, 0x6 ;  /* 0x000000060e0e7836 */ /* 0x000fe20000000000 */
[----:B---3--:R-:W-:Y:S01]  /*8470*/  LOP3.LUT R73, R73, 0x7f, RZ, 0xc0, !PT ;  /* 0x0000007f49497812 */ /* 0x008fe200078ec0ff */
[----:B------:R-:W-:-:S02]  /*8480*/  WARPGROUP.DEPBAR.LE gsb0, 0x0 ;  /* 0x00008000000079c5 */ /* 0x000fc40000010000 */
[----:B------:R-:W-:-:S06]  /*8490*/  WARPGROUP.ARRIVE ;  /* 0x00000000000079c5 */ /* 0x000fcc0000000000 */
[----:B------:R-:W-:Y:S01]  /*84a0*/  HGMMA.64x96x16.F32.BF16 R24, gdesc[UR4], R24, gsb0 ;  /* 0x01600000041879f0 */ /* 0x000fe20008001818 */
[----:B------:R-:W-:Y:S02]  /*84b0*/  R2UR UR4, R8 ;  /* 0x00000000080472ca */ /* 0x000fe400000e0000 */
[----:B------:R-:W-:Y:S02]  /*84c0*/  R2UR UR5, R9 ;  /* 0x00000000090572ca */ /* 0x000fe400000e0000 */
[----:B------:R-:W-:Y:S01]  /*84d0*/  R2UR UR6, R6 ;  /* 0x00000000060672ca */ /* 0x000fe200000e0000 */
[----:B------:R-:W-:Y:S01]  /*84e0*/  VIADD R6, R4, 0x6 ;  /* 0x0000000604067836 */ /* 0x000fe20000000000 */
[----:B------:R-:W-:Y:S01]  /*84f0*/  R2UR UR7, R7 ;  /* 0x00000000070772ca */ /* 0x000fe200000e0000 */
[----:B------:R-:W-:Y:S01]  /*8500*/  IMAD.MOV.U32 R7, RZ, RZ, 0x40000040 ;  /* 0x40000040ff077424 */ /* 0x000fe200078e00ff */
[----:B------:R-:W-:Y:S02]  /*8510*/  WARPGROUP.DEPBAR.LE gsb0, 0x0 ;  /* 0x00008000000079c5 */ /* 0x000fe40000010000 */
[----:B------:R-:W-:-:S09]  /*8520*/  WARPGROUP.ARRIVE ;  /* 0x00000000000079c5 */ /* 0x000fd20000000000 */
[----:B------:R-:W-:Y:S01]  /*8530*/  HGMMA.64x96x16.F32.BF16 R24, gdesc[UR4], R24, gsb0 ;  /* 0x01600000041879f0 */ /* 0x000fe20008001818 */
[----:B------:R-:W-:Y:S02]  /*8540*/  R2UR UR4, R6 ;  /* 0x00000000060472ca */ /* 0x000fe400000e0000 */
[----:B------:R-:W-:Y:S02]  /*8550*/  R2UR UR5, R7 ;  /* 0x00000000070572ca */ /* 0x000fe400000e0000 */
[----:B------:R-:W-:Y:S02]  /*8560*/  R2UR UR6, R14 ;  /* 0x000000000e0672ca */ /* 0x000fe400000e0000 */
[----:B------:R-:W-:Y:S01]  /*8570*/  R2UR UR7, R15 ;  /* 0x000000000f0772ca */ /* 0x000fe200000e0000 */
[----:B------:R-:W-:-:S04]  /*8580*/  IMAD R15, R177, -0x60, R176 ;  /* 0xffffffa0b10f7824 */ /* 0x000fc800078e02b0 */
[----:B------:R-:W-:-:S04]  /*8590*/  VIADD R20, R15, 0x60 ;  /* 0x000000600f147836 */ /* 0x000fc80000000000 */
[----:B------:R-:W-:-:S05]  /*85a0*/  IMAD R20, R231, -0x2, R20 ;  /* 0xfffffffee7147824 */ /* 0x000fca00078e0214 */
[C---:B------:R-:W-:Y:S02]  /*85b0*/  ISETP.GT.AND P2, PT, R20.reuse, RZ, PT ;  /* 0x000000ff1400720c */ /* 0x040fe40003f44270 */
[C---:B------:R-:W-:Y:S02]  /*85c0*/  ISETP.GT.AND P3, PT, R20.reuse, 0x1, PT ;  /* 0x000000011400780c */ /* 0x040fe40003f64270 */
[C---:B------:R-:W-:Y:S02]  /*85d0*/  ISETP.GT.AND P4, PT, R20.reuse, 0x8, PT ;  /* 0x000000081400780c */ /* 0x040fe40003f84270 */
[C---:B------:R-:W-:Y:S02]  /*85e0*/  ISETP.GT.AND P5, PT, R20.reuse, 0x9, PT ;  /* 0x000000091400780c */ /* 0x040fe40003fa4270 */
[----:B------:R-:W-:Y:S01]  /*85f0*/  ISETP.GT.AND P1, PT, R20, 0x10, PT ;  /* 0x000000101400780c */ /* 0x000fe20003f24270 */
[----:B------:R-:W-:Y:S02]  /*8600*/  WARPGROUP.DEPBAR.LE gsb0, 0x0 ;  /* 0x00008000000079c5 */ /* 0x000fe40000010000 */
[----:B------:R-:W-:-:S06]  /*8610*/  WARPGROUP.ARRIVE ;  /* 0x00000000000079c5 */ /* 0x000fcc0000000000 */
[----:B------:R-:W-:Y:S01]  /*8620*/  HGMMA.64x96x16.F32.BF16 R24, gdesc[UR4], R24, gsb0 ;  /* 0x01600000041879f0 */ /* 0x000fe20008001818 */
[----:B------:R-:W-:Y:S01]  /*8630*/  ULDC UR4, c[0x0][0x9d8] ;  /* 0x0002760000047ab9 */ /* 0x000fe20000000800 */
[----:B------:R-:W-:Y:S02]  /*8640*/  ULDC UR5, c[0x0][0x988] ;  /* 0x0002620000057ab9 */ /* 0x000fe40000000800 */
[----:B------:R-:W-:Y:S01]  /*8650*/  IMAD.U32 R21, RZ, RZ, UR5 ;  /* 0x00000005ff157e24 */ /* 0x000fe2000f8e00ff */
        /* <DEDUP_REMOVED lines=40> */
[----:B0-----:R-:W-:Y:S01]  /*88e0*/  FSEL R76, R28, -INF , P4 ;  /* 0xff8000001c4c7808 */ /* 0x001fe20002000000 */
[----:B------:R-:W-:Y:S01]  /*88f0*/  FMUL.FTZ R57, R57, UR4 ;  /* 0x0000000439397c20 */ /* 0x000fe20008410000 */
[----:B------:R-:W-:Y:S01]  /*8900*/  FMUL.FTZ R54, R54, UR4 ;  /* 0x0000000436367c20 */ /* 0x000fe20008410000 */
[----:B------:R-:W-:Y:S01]  /*8910*/  FMUL.FTZ R60, R60, UR4 ;  /* 0x000000043c3c7c20 */ /* 0x000fe20008410000 */
[----:B------:R-:W-:Y:S01]  /*8920*/  FMNMX.FTZ R15, R76, R15, !PT ;  /* 0x0000000f4c0f7209 */ /* 0x000fe20007810000 */
[----:B------:R-:W-:Y:S01]  /*8930*/  FMUL.FTZ R55, R55, UR4 ;  /* 0x0000000437377c20 */ /* 0x000fe20008410000 */
[----:B------:R-:W-:Y:S01]  /*8940*/  FMUL.FTZ R61, R61, UR4 ;  /* 0x000000043d3d7c20 */ /* 0x000fe20008410000 */
[----:B------:R-:W0:Y:S01]  /*8950*/  MUFU.TANH R32, R32 ;  /* 0x0000002000207308 */ /* 0x000e220000002400 */
        /* <DEDUP_REMOVED lines=10> */
[----:B------:R-:W-:Y:S01]  /*8a00*/  ISETP.GT.AND P2, PT, R20, 0x11, PT ;  /* 0x000000111400780c */ /* 0x000fe20003f44270 */
[----:B------:R-:W-:Y:S01]  /*8a10*/  FMUL.FTZ R69, R69, UR4 ;  /* 0x0000000445457c20 */ /* 0x000fe20008410000 */
[----:B------:R-:W-:Y:S01]  /*8a20*/  FMUL.FTZ R63, R63, UR4 ;  /* 0x000000043f3f7c20 */ /* 0x000fe20008410000 */
[----:B------:R-:W-:Y:S01]  /*8a30*/  FMUL.FTZ R66, R66, UR4 ;  /* 0x0000000442427c20 */ /* 0x000fe20008410000 */
[----:B------:R-:W-:Y:S01]  /*8a40*/  FMUL.FTZ R67, R67, UR4 ;  /* 0x0000000443437c20 */ /* 0x000fe20008410000 */
[----:B------:R-:W4:Y:S01]  /*8a50*/  MUFU.TANH R33, R33 ;  /* 0x0000002100217308 */ /* 0x000f220000002400 */
[----:B0-----:R-:W-:Y:S01]  /*8a60*/  FSEL R80, R32, -INF , P1 ;  /* 0xff80000020507808 */ /* 0x001fe20000800000 */
[----:B------:R-:W-:Y:S01]  /*8a70*/  FMUL.FTZ R70, R70, UR4 ;  /* 0x0000000446467c20 */ /* 0x000fe20008410000 */
[----:B------:R-:W-:-:S02]  /*8a80*/  FMUL.FTZ R71, R71, UR4 ;  /* 0x0000000447477c20 */ /* 0x000fc40008410000 */
[----:B------:R-:W-:-:S03]  /*8a90*/  FMNMX.FTZ R15, R80, R15, !PT ;  /* 0x0000000f500f7209 */ /* 0x000fc60007810000 */
[----:B------:R-:W0:Y:S01]  /*8aa0*/  MUFU.TANH R30, R30 ;  /* 0x0000001e001e7308 */ /* 0x000e220000002400 */
[----:B---3--:R-:W-:Y:S02]  /*8ab0*/  FSEL R13, R13, -INF , P3 ;  /* 0xff8000000d0d7808 */ /* 0x008fe40001800000 */
[----:B------:R-:W-:-:S05]  /*8ac0*/  ISETP.GT.AND P3, PT, R20, 0x18, PT ;  /* 0x000000181400780c */ /* 0x000fca0003f64270 */
[----:B------:R-:W3:Y:S01]  /*8ad0*/  MUFU.TANH R36, R36 ;  /* 0x0000002400247308 */ /* 0x000ee20000002400 */
[----:B----4-:R-:W-:-:S04]  /*8ae0*/  FSEL R82, R33, -INF , P2 ;  /* 0xff80000021527808 */ /* 0x010fc80001000000 */
[----:B------:R-:W-:-:S03]  /*8af0*/  FMNMX.FTZ R15, R82, R15, !PT ;  /* 0x0000000f520f7209 */ /* 0x000fc60007810000 */
[----:B------:R-:W4:Y:S01]  /*8b00*/  MUFU.TANH R31, R31 ;  /* 0x0000001f001f7308 */ /* 0x000f220000002400 */
[----:B0-----:R-:W-:Y:S02]  /*8b10*/  FSEL R24, R30, -INF , P4 ;  /* 0xff8000001e187808 */ /* 0x001fe40002000000 */
[----:B------:R-:W-:-:S05]  /*8b20*/  ISETP.GT.AND P4, PT, R20, 0x19, PT ;  /* 0x000000191400780c */ /* 0x000fca0003f84270 */
[----:B------:R-:W0:Y:S01]  /*8b30*/  MUFU.TANH R37, R37 ;  /* 0x0000002500257308 */ /* 0x000e220000002400 */
[----:B---3--:R-:W-:-:S04]  /*8b40*/  FSEL R84, R36, -INF , P3 ;  /* 0xff80000024547808 */ /* 0x008fc80001800000 */
[----:B------:R-:W-:-:S03]  /*8b50*/  FMNMX.FTZ R15, R84, R15, !PT ;  /* 0x0000000f540f7209 */ /* 0x000fc60007810000 */
[----:B------:R-:W3:Y:S01]  /*8b60*/  MUFU.TANH R34, R34 ;  /* 0x0000002200227308 */ /* 0x000ee20000002400 */
[----:B----4-:R-:W-:Y:S02]  /*8b70*/  FSEL R26, R31, -INF , P5 ;  /* 0xff8000001f1a7808 */ /* 0x010fe40002800000 */
[----:B------:R-:W-:-:S05]  /*8b80*/  ISETP.GT.AND P5, PT, R20, 0x20, PT ;  /* 0x000000201400780c */ /* 0x000fca0003fa4270 */
[----:B------:R-:W4:Y:S01]  /*8b90*/  MUFU.TANH R40, R40 ;  /* 0x0000002800287308 */ /* 0x000f220000002400 */
[----:B0-----:R-:W-:-:S04]  /*8ba0*/  FSEL R86, R37, -INF , P4 ;  /* 0xff80000025567808 */ /* 0x001fc80002000000 */
        /* <DEDUP_REMOVED lines=92> */
[----:B---3--:R-:W-:-:S04]  /*9170*/  FSEL R112, R69, -INF , P5 ;  /* 0xff80000045707808 */ /* 0x008fc80002800000 */
[----:B------:R-:W-:-:S03]  /*9180*/  FMNMX.FTZ R15, R112, R15, !PT ;  /* 0x0000000f700f7209 */ /* 0x000fc60007810000 */
[----:B------:R-:W3:Y:S01]  /*9190*/  MUFU.TANH R67, R67 ;  /* 0x0000004300437308 */ /* 0x000ee20000002400 */
[----:B----4-:R-:W-:Y:S01]  /*91a0*/  FSEL R58, R63, -INF , P1 ;  /* 0xff8000003f3a7808 */ /* 0x010fe20000800000 */
[----:B------:R-:W4:Y:S06]  /*91b0*/  SHFL.BFLY PT, R20, R15, 0x2, 0x1f ;  /* 0x0c401f000f147f89 */ /* 0x000f2c00000e0000 */
[----:B------:R-:W1:Y:S01]  /*91c0*/  MUFU.TANH R70, R70 ;  /* 0x0000004600467308 */ /* 0x000e620000002400 */
[----:B0-----:R-:W-:-:S07]  /*91d0*/  FSEL R66, R66, -INF , P2 ;  /* 0xff80000042427808 */ /* 0x001fce0001000000 */
[----:B------:R-:W0:Y:S01]  /*91e0*/  MUFU.TANH R71, R71 ;  /* 0x0000004700477308 */ /* 0x000e220000002400 */
[----:B---3--:R-:W-:Y:S02]  /*91f0*/  FSEL R62, R67, -INF , P3 ;  /* 0xff800000433e7808 */ /* 0x008fe40001800000 */
[----:B-1----:R-:W-:Y:S02]  /*9200*/  FSEL R70, R70, -INF , P4 ;  /* 0xff80000046467808 */ /* 0x002fe40002000000 */
[----:B----4-:R-:W-:Y:S02]  /*9210*/  FMNMX.FTZ R27, R15, R20, !PT ;  /* 0x000000140f1b7209 */ /* 0x010fe40007810000 */
[----:B------:R-:W-:-:S03]  /*9220*/  FMNMX.FTZ R15, R14, R13, !PT ;  /* 0x0000000d0e0f7209 */ /* 0x000fc60007810000 */
[----:B------:R-:W1:Y:S01]  /*9230*/  SHFL.BFLY PT, R20, R27, 0x1, 0x1f ;  /* 0x0c201f001b147f89 */ /* 0x000e6200000e0000 */
[----:B------:R-:W-:-:S04]  /*9240*/  FMNMX.FTZ R15, R24, R15, !PT ;  /* 0x0000000f180f7209 */ /* 0x000fc80007810000 */
[----:B------:R-:W-:-:S04]  /*9250*/  FMNMX.FTZ R15, R26, R15, !PT ;  /* 0x0000000f1a0f7209 */ /* 0x000fc80007810000 */
[----:B------:R-:W-:Y:S02]  /*9260*/  FMNMX.FTZ R15, R28, R15, !PT ;  /* 0x0000000f1c0f7209 */ /* 0x000fe40007810000 */
[----:B-1----:R-:W-:-:S04]  /*9270*/  FMNMX.FTZ R20, R27, R20, !PT ;  /* 0x000000141b147209 */ /* 0x002fc80007810000 */
[C---:B------:R-:W-:Y:S01]  /*9280*/  FSETP.NEU.FTZ.AND P6, PT, R20.reuse, -INF , PT ;  /* 0xff8000001400780b */ /* 0x040fe20003fdd000 */
[----:B------:R-:W-:-:S05]  /*9290*/  FMUL.FTZ R29, R20, R21 ;  /* 0x00000015141d7220 */ /* 0x000fca0000410000 */
[----:B------:R-:W-:-:S05]  /*92a0*/  FSEL R31, R29, RZ, P6 ;  /* 0x000000ff1d1f7208 */ /* 0x000fca0003000000 */
[--C-:B------:R-:W-:Y:S01]  /*92b0*/  FFMA.FTZ R29, R25, R21, -R31.reuse ;  /* 0x00000015191d7223 */ /* 0x100fe2000001081f */
[----:B------:R-:W-:Y:S01]  /*92c0*/  FMNMX.FTZ R25, R30, R15, !PT ;  /* 0x0000000f1e197209 */ /* 0x000fe20007810000 */
[--C-:B------:R-:W-:Y:S01]  /*92d0*/  FFMA.FTZ R152, R74, R21, -R31.reuse ;  /* 0x000000154a987223 */ /* 0x100fe2000001081f */
[----:B0-----:R-:W-:Y:S01]  /*92e0*/  FSEL R74, R71, -INF , P5 ;  /* 0xff800000474a7808 */ /* 0x001fe20002800000 */
[----:B------:R0:W-:Y:S01]  /*92f0*/  MUFU.EX2 R15, R29 ;  /* 0x0000001d000f7308 */ /* 0x0001e20000000800 */
[----:B------:R-:W-:Y:S01]  /*9300*/  FMNMX.FTZ R25, R32, R25, !PT ;  /* 0x0000001920197209 */ /* 0x000fe20007810000 */
[-CC-:B------:R-:W-:Y:S01]  /*9310*/  FFMA.FTZ R154, R76, R21.reuse, -R31.reuse ;  /* 0x000000154c9a7223 */ /* 0x180fe2000001081f */
[-CC-:B------:R-:W-:Y:S01]  /*9320*/  FFMA.FTZ R78, R78, R21.reuse, -R31.reuse ;  /* 0x000000154e4e7223 */ /* 0x180fe2000001081f */
[--C-:B------:R-:W-:Y:S01]  /*9330*/  FFMA.FTZ R156, R80, R21, -R31.reuse ;  /* 0x00000015509c7223 */ /* 0x100fe2000001081f */
[----:B------:R-:W-:Y:S01]  /*9340*/  FMNMX.FTZ R25, R34, R25, !PT ;  /* 0x0000001922197209 */ /* 0x000fe20007810000 */
[-CC-:B------:R-:W-:Y:S01]  /*9350*/  FFMA.FTZ R82, R82, R21.reuse, -R31.reuse ;  /* 0x0000001552527223 */ /* 0x180fe2000001081f */
[--C-:B------:R-:W-:Y:S01]  /*9360*/  FFMA.FTZ R84, R84, R21, -R31.reuse ;  /* 0x0000001554547223 */ /* 0x100fe2000001081f */
[----:B------:R-:W-:Y:S01]  /*9370*/  MUFU.EX2 R152, R152 ;  /* 0x0000009800987308 */ /* 0x000fe20000000800 */
        /* <DEDUP_REMOVED lines=20> */
[----:B0-----:R-:W-:Y:S01]  /*94c0*/  FMNMX.FTZ R29, R46, R27, !PT ;  /* 0x0000001b2e1d7209 */ /* 0x001fe20007810000 */
[-CC-:B------:R-:W-:Y:S01]  /*94d0*/  FFMA.FTZ R64, R64, R21.reuse, -R31.reuse ;  /* 0x0000001540407223 */ /* 0x180fe2000001081f */
[--C-:B------:R-:W-:Y:S01]  /*94e0*/  FFMA.FTZ R110, R110, R21, -R31.reuse ;  /* 0x000000156e6e7223 */ /* 0x100fe2000001081f */
[----:B------:R-:W-:Y:S01]  /*94f0*/  MUFU.EX2 R156, R156 ;  /* 0x0000009c009c7308 */ /* 0x000fe20000000800 */
[----:B------:R-:W-:Y:S01]  /*9500*/  FMNMX.FTZ R29, R48, R29, !PT ;  /* 0x0000001d301d7209 */ /* 0x000fe20007810000 */
[-CC-:B------:R-:W-:Y:S01]  /*9510*/  FFMA.FTZ R68, R68, R21.reuse, -R31.reuse ;  /* 0x0000001544447223 */ /* 0x180fe2000001081f */
[----:B------:R-:W-:-:S02]  /*9520*/  FFMA.FTZ R31, R112, R21, -R31 ;  /* 0x00000015701f7223 */ /* 0x000fc4000001081f */
[----:B------:R-:W-:-:S03]  /*9530*/  FMNMX.FTZ R29, R50, R29, !PT ;  /* 0x0000001d321d7209 */ /* 0x000fc60007810000 */
[----:B------:R-:W-:Y:S01]  /*9540*/  MUFU.EX2 R27, R82 ;  /* 0x00000052001b7308 */ /* 0x000fe20000000800 */
[----:B------:R-:W-:-:S04]  /*9550*/  FMNMX.FTZ R29, R52, R29, !PT ;  /* 0x0000001d341d7209 */ /* 0x000fc80007810000 */
[----:B------:R-:W-:-:S03]  /*9560*/  FMNMX.FTZ R29, R54, R29, !PT ;  /* 0x0000001d361d7209 */ /* 0x000fc60007810000 */
[----:B------:R-:W-:Y:S01]  /*9570*/  MUFU.EX2 R84, R84 ;  /* 0x0000005400547308 */ /* 0x000fe20000000800 */
[----:B------:R-:W-:-:S04]  /*9580*/  FMNMX.FTZ R29, R56, R29, !PT ;  /* 0x0000001d381d7209 */ /* 0x000fc80007810000 */
[----:B------:R-:W-:-:S03]  /*9590*/  FMNMX.FTZ R29, R58, R29, !PT ;  /* 0x0000001d3a1d7209 */ /* 0x000fc60007810000 */
[----:B------:R-:W0:Y:S01]  /*95a0*/  MUFU.EX2 R33, R86 ;  /* 0x0000005600217308 */ /* 0x000e220000000800 */
[----:B------:R-:W-:-:S04]  /*95b0*/  FMNMX.FTZ R29, R66, R29, !PT ;  /* 0x0000001d421d7209 */ /* 0x000fc80007810000 */
[----:B------:R-:W-:-:S03]  /*95c0*/  FMNMX.FTZ R29, R62, R29, !PT ;  /* 0x0000001d3e1d7209 */ /* 0x000fc60007810000 */
[----:B------:R-:W-:Y:S01]  /*95d0*/  MUFU.EX2 R88, R88 ;  /* 0x0000005800587308 */ /* 0x000fe20000000800 */
[----:B------:R-:W-:-:S04]  /*95e0*/  FMNMX.FTZ R29, R70, R29, !PT ;  /* 0x0000001d461d7209 */ /* 0x000fc80007810000 */
[----:B------:R-:W-:-:S03]  /*95f0*/  FMNMX.FTZ R29, R74, R29, !PT ;  /* 0x0000001d4a1d7209 */ /* 0x000fc60007810000 */
[----:B------:R-:W1:Y:S01]  /*9600*/  MUFU.EX2 R35, R90 ;  /* 0x0000005a00237308 */ /* 0x000e620000000800 */
[----:B0-----:R-:W-:Y:S01]  /*9610*/  F2FP.BF16.F32.PACK_AB R158, R33, R84 ;  /* 0x00000054219e723e */ /* 0x001fe200000010ff */
[----:B------:R-:W0:Y:S06]  /*9620*/  SHFL.BFLY PT, R76, R29, 0x2, 0x1f ;  /* 0x0c401f001d4c7f89 */ /* 0x000e2c00000e0000 */
[----:B------:R-:W-:Y:S08]  /*9630*/  MUFU.EX2 R92, R92 ;  /* 0x0000005c005c7308 */ /* 0x000ff00000000800 */
[----:B------:R-:W3:Y:S01]  /*9640*/  MUFU.EX2 R37, R94 ;  /* 0x0000005e00257308 */ /* 0x000ee20000000800 */
[----:B-1----:R-:W-:-:S07]  /*9650*/  F2FP.BF16.F32.PACK_AB R160, R35, R88 ;  /* 0x0000005823a0723e */ /* 0x002fce00000010ff */
[----:B------:R-:W-:Y:S01]  /*9660*/  MUFU.EX2 R96, R96 ;  /* 0x0000006000607308 */ /* 0x000fe20000000800 */
[----:B0-----:R-:W-:-:S05]  /*9670*/  FMNMX.FTZ R76, R29, R76, !PT ;  /* 0x0000004c1d4c7209 */ /* 0x001fca0007810000 */
[----:B------:R-:W0:Y:S02]  /*9680*/  SHFL.BFLY PT, R29, R76, 0x1, 0x1f ;  /* 0x0c201f004c1d7f89 */ /* 0x000e2400000e0000 */
[----:B------:R-:W1:Y:S01]  /*9690*/  MUFU.EX2 R39, R98 ;  /* 0x0000006200277308 */ /* 0x000e620000000800 */
[----:B---3--:R-:W-:-:S07]  /*96a0*/  F2FP.BF16.F32.PACK_AB R162, R37, R92 ;  /* 0x0000005c25a2723e */ /* 0x008fce00000010ff */
[----:B------:R-:W-:Y:S08]  /*96b0*/  MUFU.EX2 R100, R100 ;  /* 0x0000006400647308 */ /* 0x000ff00000000800 */
[----:B------:R-:W3:Y:S01]  /*96c0*/  MUFU.EX2 R41, R102 ;  /* 0x0000006600297308 */ /* 0x000ee20000000800 */
[----:B-1----:R-:W-:Y:S02]  /*96d0*/  F2FP.BF16.F32.PACK_AB R164, R39, R96 ;  /* 0x0000006027a4723e */ /* 0x002fe400000010ff */
[----:B0-----:R-:W-:-:S05]  /*96e0*/  FMNMX.FTZ R178, R76, R29, !PT ;  /* 0x0000001d4cb27209 */ /* 0x001fca0007810000 */
[----:B------:R-:W-:Y:S01]  /*96f0*/  MUFU.EX2 R104, R104 ;  /* 0x0000006800687308 */ /* 0x000fe20000000800 */
[C---:B------:R-:W-:Y:S01]  /*9700*/  FSETP.NEU.FTZ.AND P1, PT, R178.reuse, -INF , PT ;  /* 0xff800000b200780b */ /* 0x040fe20003f3d000 */
[----:B------:R-:W-:-:S06]  /*9710*/  FMUL.FTZ R47, R178, R21 ;  /* 0x00000015b22f7220 */ /* 0x000fcc0000410000 */
[----:B------:R-:W0:Y:S01]  /*9720*/  MUFU.EX2 R43, R106 ;  /* 0x0000006a002b7308 */ /* 0x000e220000000800 */
[----:B------:R-:W-:Y:S02]  /*9730*/  FSEL R47, R47, RZ, P1 ;  /* 0x000000ff2f2f7208 */ /* 0x000fe40000800000 */
[----:B------:R-:W-:Y:S02]  /*9740*/  ISETP.NE.AND P1, PT, R73, RZ, PT ;  /* 0x000000ff4900720c */ /* 0x000fe40003f25270 */
[----:B------:R-:W1:Y:S01]  /*9750*/  S2R R73, SR_TID.X ;  /* 0x0000000000497919 */ /* 0x000e620000002100 */
[-CC-:B------:R-:W-:Y:S01]  /*9760*/  FFMA.FTZ R14, R14, R21.reuse, -R47.reuse ;  /* 0x000000150e0e7223 */ /* 0x180fe2000001082f */
[-CC-:B------:R-:W-:Y:S01]  /*9770*/  FFMA.FTZ R13, R13, R21.reuse, -R47.reuse ;  /* 0x000000150d0d7223 */ /* 0x180fe2000001082f */
[-CC-:B------:R-:W-:Y:S01]  /*9780*/  FFMA.FTZ R24, R24, R21.reuse, -R47.reuse ;  /* 0x0000001518187223 */ /* 0x180fe2000001082f */
[-CC-:B------:R-:W-:Y:S01]  /*9790*/  FFMA.FTZ R26, R26, R21.reuse, -R47.reuse ;  /* 0x000000151a1a7223 */ /* 0x180fe2000001082f */
[-CC-:B------:R-:W-:Y:S01]  /*97a0*/  FFMA.FTZ R28, R28, R21.reuse, -R47.reuse ;  /* 0x000000151c1c7223 */ /* 0x180fe2000001082f */
[----:B------:R4:W-:Y:S01]  /*97b0*/  MUFU.EX2 R153, R13 ;  /* 0x0000000d00997308 */ /* 0x0009e20000000800 */
[-CC-:B------:R-:W-:Y:S01]  /*97c0*/  FFMA.FTZ R30, R30, R21.reuse, -R47.reuse ;  /* 0x000000151e1e7223 */ /* 0x180fe2000001082f */
[-CC-:B------:R-:W-:Y:S01]  /*97d0*/  FFMA.FTZ R32, R32, R21.reuse, -R47.reuse ;  /* 0x0000001520207223 */ /* 0x180fe2000001082f */
[-CC-:B------:R-:W-:Y:S01]  /*97e0*/  FFMA.FTZ R34, R34, R21.reuse, -R47.reuse ;  /* 0x0000001522227223 */ /* 0x180fe2000001082f */
[-CC-:B------:R-:W-:Y:S01]  /*97f0*/  FFMA.FTZ R36, R36, R21.reuse, -R47.reuse ;  /* 0x0000001524247223 */ /* 0x180fe2000001082f */
[-CC-:B------:R-:W-:Y:S01]  /*9800*/  FFMA.FTZ R38, R38, R21.reuse, -R47.reuse ;  /* 0x0000001526267223 */ /* 0x180fe2000001082f */
[-CC-:B------:R-:W-:Y:S01]  /*9810*/  FFMA.FTZ R40, R40, R21.reuse, -R47.reuse ;  /* 0x0000001528287223 */ /* 0x180fe2000001082f */
[-C--:B------:R-:W-:Y:S01]  /*9820*/  FFMA.FTZ R42, R42, R21.reuse, -R47 ;  /* 0x000000152a2a7223 */ /* 0x080fe2000001082f */
[----:B------:R-:W2:Y:S01]  /*9830*/  MUFU.EX2 R14, R14 ;  /* 0x0000000e000e7308 */ /* 0x000ea20000000800 */
[----:B----4-:R-:W-:Y:S01]  /*9840*/  FADD.FTZ R13, R152, R15 ;  /* 0x0000000f980d7221 */ /* 0x010fe20000010000 */
[-CC-:B------:R-:W-:Y:S01]  /*9850*/  FFMA.FTZ R44, R44, R21.reuse, -R47.reuse ;  /* 0x000000152c2c7223 */ /* 0x180fe2000001082f */
[-CC-:B------:R-:W-:Y:S01]  /*9860*/  FFMA.FTZ R46, R46, R21.reuse, -R47.reuse ;  /* 0x000000152e2e7223 */ /* 0x180fe2000001082f */
[-CC-:B------:R-:W-:Y:S01]  /*9870*/  FFMA.FTZ R48, R48, R21.reuse, -R47.reuse ;  /* 0x0000001530307223 */ /* 0x180fe2000001082f */
[-CC-:B------:R-:W-:Y:S01]  /*9880*/  FFMA.FTZ R50, R50, R21.reuse, -R47.reuse ;  /* 0x0000001532327223 */ /* 0x180fe2000001082f */
[-CC-:B------:R-:W-:Y:S01]  /*9890*/  FFMA.FTZ R52, R52, R21.reuse, -R47.reuse ;  /* 0x0000001534347223 */ /* 0x180fe2000001082f */
[-CC-:B------:R-:W-:Y:S01]  /*98a0*/  FFMA.FTZ R54, R54, R21.reuse, -R47.reuse ;  /* 0x0000001536367223 */ /* 0x180fe2000001082f */
[----:B------:R-:W4:Y:S01]  /*98b0*/  MUFU.EX2 R24, R24 ;  /* 0x0000001800187308 */ /* 0x000f220000000800 */
[-CC-:B------:R-:W-:Y:S01]  /*98c0*/  FFMA.FTZ R56, R56, R21.reuse, -R47.reuse ;  /* 0x0000001538387223 */ /* 0x180fe2000001082f */
[----:B------:R-:W-:Y:S01]  /*98d0*/  F2FP.BF16.F32.PACK_AB R152, R15, R152 ;  /* 0x000000980f98723e */ /* 0x000fe200000010ff */
[-CC-:B------:R-:W-:Y:S01]  /*98e0*/  FFMA.FTZ R58, R58, R21.reuse, -R47.reuse ;  /* 0x000000153a3a7223 */ /* 0x180fe2000001082f */
[-CC-:B------:R-:W-:Y:S01]  /*98f0*/  FFMA.FTZ R66, R66, R21.reuse, -R47.reuse ;  /* 0x0000001542427223 */ /* 0x180fe2000001082f */
[-CC-:B------:R-:W-:Y:S01]  /*9900*/  FFMA.FTZ R62, R62, R21.reuse, -R47.reuse ;  /* 0x000000153e3e7223 */ /* 0x180fe2000001082f */
[-CC-:B------:R-:W-:Y:S01]  /*9910*/  FFMA.FTZ R70, R70, R21.reuse, -R47.reuse ;  /* 0x0000001546467223 */ /* 0x180fe2000001082f */
[----:B------:R-:W-:Y:S01]  /*9920*/  FFMA.FTZ R47, R74, R21, -R47 ;  /* 0x000000154a2f7223 */ /* 0x000fe2000001082f */
[----:B------:R2:W4:Y:S01]  /*9930*/  MUFU.EX2 R155, R26 ;  /* 0x0000001a009b7308 */ /* 0x0005220000000800 */
[----:B---3--:R-:W-:-:S02]  /*9940*/  F2FP.BF16.F32.PACK_AB R166, R41, R100 ;  /* 0x0000006429a6723e */ /* 0x008fc400000010ff */
[----:B-1----:R-:W-:Y:S02]  /*9950*/  SHF.R.U32.HI R73, RZ, 0x7, R73 ;  /* 0x00000007ff497819 */ /* 0x002fe40000011649 */
[----:B0-----:R-:W-:Y:S02]  /*9960*/  F2FP.BF16.F32.PACK_AB R168, R43, R104 ;  /* 0x000000682ba8723e */ /* 0x001fe400000010ff */
[----:B------:R-:W-:Y:S01]  /*9970*/  IADD3 R180, -R73, 0xb, RZ ;  /* 0x0000000b49b47810 */ /* 0x000fe20007ffe1ff */
[----:B------:R-:W0:Y:S01]  /*9980*/  MUFU.EX2 R28, R28 ;  /* 0x0000001c001c7308 */ /* 0x000e220000000800 */
[----:B--2---:R-:W-:Y:S01]  /*9990*/  FADD.FTZ R26, R154, R13 ;  /* 0x0000000d9a1a7221 */ /* 0x004fe20000010000 */
[----:B------:R-:W-:-:S03]  /*99a0*/  F2FP.BF16.F32.PACK_AB R154, R25, R154 ;  /* 0x0000009a199a723e */ /* 0x000fc600000010ff */
[----:B------:R-:W-:-:S03]  /*99b0*/  FADD.FTZ R13, R25, R26 ;  /* 0x0000001a190d7221 */ /* 0x000fc60000010000 */
[----:B------:R1:W2:Y:S01]  /*99c0*/  MUFU.EX2 R157, R30 ;  /* 0x0000001e009d7308 */ /* 0x0002a20000000800 */
[----:B------:R-:W-:Y:S01]  /*99d0*/  FADD.FTZ R26, R156, R13 ;  /* 0x0000000d9c1a7221 */ /* 0x000fe20000010000 */
[----:B------:R-:W-:Y:S01]  /*99e0*/  FADD.FTZ R13, R14, R153 ;  /* 0x000000990e0d7221 */ /* 0x000fe20000010000 */
[----:B------:R-:W-:Y:S02]  /*99f0*/  F2FP.BF16.F32.PACK_AB R153, R153, R14 ;  /* 0x0000000e9999723e */ /* 0x000fe400000010ff */
[----:B------:R-:W-:Y:S01]  /*9a00*/  FADD.FTZ R49, R27, R26 ;  /* 0x0000001a1b317221 */ /* 0x000fe20000010000 */
[----:B----4-:R-:W-:Y:S01]  /*9a10*/  FADD.FTZ R26, R24, R13 ;  /* 0x0000000d181a7221 */ /* 0x010fe20000010000 */
[----:B------:R-:W-:Y:S01]  /*9a20*/  @!P1 VIADD R13, R3, 0x22840 ;  /* 0x00022840030d9836 */ /* 0x000fe20000000000 */
[----:B------:R-:W3:Y:S01]  /*9a30*/  MUFU.EX2 R32, R32 ;  /* 0x0000002000207308 */ /* 0x000ee20000000800 */
[----:B-1----:R-:W-:Y:S01]  /*9a40*/  FADD.FTZ R30, R84, R49 ;  /* 0x00000031541e7221 */ /* 0x002fe20000010000 */
[----:B------:R-:W-:Y:S01]  /*9a50*/  FADD.FTZ R49, R155, R26 ;  /* 0x0000001a9b317221 */ /* 0x000fe20000010000 */
[----:B------:R-:W-:-:S02]  /*9a60*/  F2FP.BF16.F32.PACK_AB R156, R27, R156 ;  /* 0x0000009c1b9c723e */ /* 0x000fc400000010ff */
[----:B------:R-:W-:Y:S01]  /*9a70*/  FADD.FTZ R51, R33, R30 ;  /* 0x0000001e21337221 */ /* 0x000fe20000010000 */
[----:B0-----:R-:W-:Y:S01]  /*9a80*/  FADD.FTZ R26, R28, R49 ;  /* 0x000000311c1a7221 */ /* 0x001fe20000010000 */
[----:B------:R-:W-:Y:S01]  /*9a90*/  @!P1 PRMT R13, RZ, 0x654, R13 ;  /* 0x00000654ff0d9816 */ /* 0x000fe2000000000d */
[----:B------:R-:W0:Y:S01]  /*9aa0*/  MUFU.EX2 R159, R34 ;  /* 0x00000022009f7308 */ /* 0x000e220000000800 */
[----:B------:R-:W-:Y:S01]  /*9ab0*/  FADD.FTZ R30, R88, R51 ;  /* 0x00000033581e7221 */ /* 0x000fe20000010000 */
[----:B--2---:R-:W-:Y:S01]  /*9ac0*/  FADD.FTZ R49, R157, R26 ;  /* 0x0000001a9d317221 */ /* 0x004fe20000010000 */
[----:B------:R1:W-:Y:S06]  /*9ad0*/  BAR.ARV R180, 0x100 ;  /* 0x000400b40000751d */ /* 0x0003ec0000002000 */
[----:B------:R-:W2:Y:S01]  /*9ae0*/  MUFU.EX2 R36, R36 ;  /* 0x0000002400247308 */ /* 0x000ea20000000800 */
[----:B------:R-:W-:Y:S01]  /*9af0*/  FADD.FTZ R51, R35, R30 ;  /* 0x0000001e23337221 */ /* 0x000fe20000010000 */
[----:B---3--:R-:W-:Y:S01]  /*9b00*/  FADD.FTZ R26, R32, R49 ;  /* 0x00000031201a7221 */ /* 0x008fe20000010000 */
[----:B------:R3:W-:Y:S01]  /*9b10*/  @!P1 SYNCS.ARRIVE.TRANS64.RED.A1T0 RZ, [R13+URZ], RZ ;  /* 0x000000ff0dff99a7 */ /* 0x0007e2000810043f */
[----:B------:R-:W-:Y:S01]  /*9b20*/  F2FP.BF16.F32.PACK_AB R155, R155, R24 ;  /* 0x000000189b9b723e */ /* 0x000fe200000010ff */
[----:B------:R-:W-:Y:S01]  /*9b30*/  FADD.FTZ R30, R92, R51 ;  /* 0x000000335c1e7221 */ /* 0x000fe20000010000 */
[----:B------:R-:W-:-:S02]  /*9b40*/  F2FP.BF16.F32.PACK_AB R157, R157, R28 ;  /* 0x0000001c9d9d723e */ /* 0x000fc400000010ff */
[----:B------:R-:W3:Y:S01]  /*9b50*/  MUFU.EX2 R161, R38 ;  /* 0x0000002600a17308 */ /* 0x000ee20000000800 */
[----:B0-----:R-:W-:Y:S01]  /*9b60*/  FADD.FTZ R49, R159, R26 ;  /* 0x0000001a9f317221 */ /* 0x001fe20000010000 */
[----:B------:R-:W-:Y:S01]  /*9b70*/  FADD.FTZ R51, R37, R30 ;  /* 0x0000001e25337221 */ /* 0x000fe20000010000 */
[----:B------:R-:W-:-:S03]  /*9b80*/  F2FP.BF16.F32.PACK_AB R159, R159, R32 ;  /* 0x000000209f9f723e */ /* 0x000fc600000010ff */
[----:B------:R-:W-:Y:S02]  /*9b90*/  FADD.FTZ R30, R96, R51 ;  /* 0x00000033601e7221 */ /* 0x000fe40000010000 */
[----:B------:R-:W0:Y:S01]  /*9ba0*/  MUFU.EX2 R40, R40 ;  /* 0x0000002800287308 */ /* 0x000e220000000800 */
[----:B--2---:R-:W-:Y:S01]  /*9bb0*/  FADD.FTZ R26, R36, R49 ;  /* 0x00000031241a7221 */ /* 0x004fe20000010000 */
[----:B------:R-:W-:-:S04]  /*9bc0*/  FADD.FTZ R49, R39, R30 ;  /* 0x0000001e27317221 */ /* 0x000fc80000010000 */
[----:B------:R-:W-:Y:S02]  /*9bd0*/  FADD.FTZ R30, R100, R49 ;  /* 0x00000031641e7221 */ /* 0x000fe40000010000 */
[----:B------:R-:W2:Y:S01]  /*9be0*/  MUFU.EX2 R163, R42 ;  /* 0x0000002a00a37308 */ /* 0x000ea20000000800 */
[----:B---3--:R-:W-:Y:S01]  /*9bf0*/  FADD.FTZ R13, R161, R26 ;  /* 0x0000001aa10d7221 */ /* 0x008fe20000010000 */
[----:B------:R-:W-:Y:S01]  /*9c00*/  FADD.FTZ R49, R41, R30 ;  /* 0x0000001e29317221 */ /* 0x000fe20000010000 */
[----:B------:R-:W-:-:S03]  /*9c10*/  F2FP.BF16.F32.PACK_AB R161, R161, R36 ;  /* 0x00000024a1a1723e */ /* 0x000fc600000010ff */
[----:B------:R-:W-:Y:S02]  /*9c20*/  FADD.FTZ R30, R104, R49 ;  /* 0x00000031681e7221 */ /* 0x000fe40000010000 */
[----:B------:R-:W3:Y:S01]  /*9c30*/  MUFU.EX2 R44, R44 ;  /* 0x0000002c002c7308 */ /* 0x000ee20000000800 */
[----:B0-----:R-:W-:Y:S01]  /*9c40*/  FADD.FTZ R26, R40, R13 ;  /* 0x0000000d281a7221 */ /* 0x001fe20000010000 */
[----:B------:R-:W-:-:S06]  /*9c50*/  FADD.FTZ R15, R43, R30 ;  /* 0x0000001e2b0f7221 */ /* 0x000fcc0000010000 */
[----:B------:R-:W0:Y:S01]  /*9c60*/  MUFU.EX2 R165, R46 ;  /* 0x0000002e00a57308 */ /* 0x000e220000000800 */
[C---:B--2---:R-:W-:Y:S01]  /*9c70*/  FADD.FTZ R13, R163.reuse, R26 ;  /* 0x0000001aa30d7221 */ /* 0x044fe20000010000 */
[----:B------:R-:W-:-:S06]  /*9c80*/  F2FP.BF16.F32.PACK_AB R163, R163, R40 ;  /* 0x00000028a3a3723e */ /* 0x000fcc00000010ff */
[----:B------:R-:W2:Y:S01]  /*9c90*/  MUFU.EX2 R48, R48 ;  /* 0x0000003000307308 */ /* 0x000ea20000000800 */
[----:B---3--:R-:W-:-:S07]  /*9ca0*/  FADD.FTZ R26, R44, R13 ;  /* 0x0000000d2c1a7221 */ /* 0x008fce0000010000 */
        /* <DEDUP_REMOVED lines=8> */
[C---:B0-----:R-:W-:Y:S01]  /*9d30*/  FADD.FTZ R13, R167.reuse, R26 ;  /* 0x0000001aa70d7221 */ /* 0x041fe20000010000 */
[----:B------:R-:W-:-:S06]  /*9d40*/  F2FP.BF16.F32.PACK_AB R167, R167, R48 ;  /* 0x00000030a7a7723e */ /* 0x000fcc00000010ff */
        /* <DEDUP_REMOVED lines=11> */
[C---:B---3--:R-:W-:Y:S01]  /*9e00*/  FADD.FTZ R15, R29.reuse, R30 ;  /* 0x0000001e1d0f7221 */ /* 0x048fe20000010000 */
[----:B------:R-:W-:-:S06]  /*9e10*/  F2FP.BF16.F32.PACK_AB R172, R29, R64 ;  /* 0x000000401dac723e */ /* 0x000fcc00000010ff */
[----:B------:R-:W3:Y:S01]  /*9e20*/  MUFU.EX2 R171, R58 ;  /* 0x0000003a00ab7308 */ /* 0x000ee20000000800 */
[----:B0-----:R-:W-:-:S07]  /*9e30*/  FADD.FTZ R26, R56, R13 ;  /* 0x0000000d381a7221 */ /* 0x001fce0000010000 */
        /* <DEDUP_REMOVED lines=8> */
[C---:B--2---:R-:W-:Y:S01]  /*9ec0*/  FADD.FTZ R15, R173.reuse, R14 ;  /* 0x0000000ead0f7221 */ /* 0x044fe20000010000 */
[----:B------:R-:W-:-:S06]  /*9ed0*/  F2FP.BF16.F32.PACK_AB R173, R173, R66 ;  /* 0x00000042adad723e */ /* 0x000fcc00000010ff */
[----:B------:R-:W2:Y:S01]  /*9ee0*/  MUFU.EX2 R47, R47 ;  /* 0x0000002f002f7308 */ /* 0x000ea20000000800 */
[----:B---3--:R-:W-:Y:S01]  /*9ef0*/  FADD.FTZ R14, R70, R15 ;  /* 0x0000000f460e7221 */ /* 0x008fe20000010000 */
[C---:B0-----:R-:W-:Y:S01]  /*9f00*/  FADD.FTZ R13, R31.reuse, R30 ;  /* 0x0000001e1f0d7221 */ /* 0x041fe20000010000 */
[----:B------:R-:W-:Y:S02]  /*9f10*/  F2FP.BF16.F32.PACK_AB R174, R31, R68 ;  /* 0x000000441fae723e */ /* 0x000fe400000010ff */
[C---:B--2---:R-:W-:Y:S01]  /*9f20*/  FADD.FTZ R14, R47.reuse, R14 ;  /* 0x0000000e2f0e7221 */ /* 0x044fe20000010000 */
[----:B------:R-:W-:Y:S01]  /*9f30*/  F2FP.BF16.F32.PACK_AB R175, R47, R70 ;  /* 0x000000462faf723e */ /* 0x000fe200000010ff */
[----:B-1----:R-:W-:Y:S06]  /*9f40*/  @!P0 BRA `(.L_x_527) ;  /* 0x0000000000048947 */ /* 0x002fec0003800000 */
[----:B------:R-:W-:Y:S01]  /*9f50*/  BPT.TRAP 0x1 ;  /* 0x000000040000795c */ /* 0x000fe20000300000 */
.L_x_527:
[----:B------:R0:W1:Y:S01]  /*9f60*/  SYNCS.PHASECHK.TRANS64.TRYWAIT P2, [R3+URZ+0x22850], R72 ;  /* 0x02285048030075a7 */ /* 0x000062000804017f */
[----:B------:R-:W-:Y:S05]  /*9f70*/  @!P0 BRA `(.L_x_528) ;  /* 0x0000000000048947 */ /* 0x000fea0003800000 */
[----:B------:R-:W-:Y:S01]  /*9f80*/  BPT.TRAP 0x1 ;  /* 0x000000040000795c */ /* 0x000fe20000300000 */
.L_x_528:
[----:B------:R-:W-:Y:S04]  /*9f90*/  BSSY B0, `(.L_x_529) ;  /* 0x0000004000007945 */ /* 0x000fe80003800000 */
[----:B-1----:R-:W-:Y:S05]  /*9fa0*/  @P2 BRA `(.L_x_530) ;  /* 0x0000000000082947 */ /* 0x002fea0003800000 */
[----:B------:R-:W1:Y:S02]  /*9fb0*/  SYNCS.PHASECHK.TRANS64.TRYWAIT P2, [R3+URZ+0x22850], R72 ;  /* 0x02285048030075a7 */ /* 0x000e64000804017f */
[----:B-1----:R-:W-:Y:S05]  /*9fc0*/  @!P2 BRA `(.L_x_531) ;  /* 0x000000b8008ca947 */ /* 0x002fea0003800000 */
.L_x_530:
[----:B------:R-:W-:Y:S05]  /*9fd0*/  BSYNC B0 ;  /* 0x0000000000007941 */ /* 0x000fea0003800000 */
.L_x_529:
[----:B------:R-:W-:Y:S05]  /*9fe0*/  WARPSYNC.ALL ;  /* 0x0000000000007948 */ /* 0x000fea0003800000 */
[----:B------:R-:W-:Y:S01]  /*9ff0*/  R2UR UR4, R18 ;  /* 0x00000000120472ca */ /* 0x000fe200000e0000 */
[----:B------:R2:W-:Y:S01]  /*a000*/  BAR.SYNC.DEFER_BLOCKING R12, 0x100 ;  /* 0x0004000c0000751d */ /* 0x0005e20000010000 */
[----:B------:R-:W-:Y:S01]  /*a010*/  IMAD.MOV.U32 R183, RZ, RZ, 0xc00 ;  /* 0x00000c00ffb77424 */ /* 0x000fe200078e00ff */
[----:B------:R-:W-:Y:S01]  /*a020*/  ISETP.GE.AND P2, PT, R176, 0x61, PT ;  /* 0x00000061b000780c */ /* 0x000fe20003f46270 */
[----:B01----:R-:W-:-:S03]  /*a030*/  @!P1 VIADD R3, R3, 0x22860 ;  /* 0x0002286003039836 */ /* 0x003fc60000000000 */
[----:B------:R-:W-:Y:S01]  /*a040*/  ULDC UR47, c[0x0][0x9d8] ;  /* 0x00027600002f7ab9 */ /* 0x000fe20000000800 */
[----:B------:R-:W-:Y:S01]  /*a050*/  ULDC UR46, c[0x0][0x988] ;  /* 0x00026200002e7ab9 */ /* 0x000fe20000000800 */
[----:B------:R-:W-:-:S04]  /*a060*/  @!P1 PRMT R3, RZ, 0x654, R3 ;  /* 0x00000654ff039816 */ /* 0x000fc80000000003 */
[----:B------:R-:W-:-:S04]  /*a070*/  UIADD3 UR4, UR4, 0x400, URZ ;  /* 0x0000040004047890 */ /* 0x000fc8000fffe03f */
[----:B------:R-:W-:-:S04]  /*a080*/  USHF.R.U32.HI UR4, URZ, 0x4, UR4 ;  /* 0x000000043f047899 */ /* 0x000fc80008011604 */
[----:B------:R-:W-:-:S04]  /*a090*/  ULOP3.LUT UR4, UR4, 0x3fff, URZ, 0xc0, !UPT ;  /* 0x00003fff04047892 */ /* 0x000fc8000f8ec03f */
[----:B------:R-:W-:Y:S01]  /*a0a0*/  ULOP3.LUT UR37, UR4, 0x3000000, URZ, 0xfc, !UPT ;  /* 0x0300000004257892 */ /* 0x000fe2000f8efc3f */
[----:B------:R-:W-:-:S05]  /*a0b0*/  WARPGROUP.ARRIVE ;  /* 0x00000000000079c5 */ /* 0x000fca0000000000 */
[----:B------:R-:W-:Y:S02]  /*a0c0*/  IMAD R182, R22, R183, UR37 ;  /* 0x0000002516b67e24 */ /* 0x000fe4000f8e02b7 */
[----:B------:R-:W-:-:S03]  /*a0d0*/  IMAD.MOV.U32 R183, RZ, RZ, 0x40000040 ;  /* 0x40000040ffb77424 */ /* 0x000fc600078e00ff */
[----:B------:R-:W-:Y:S02]  /*a0e0*/  R2UR UR6, R182 ;  /* 0x00000000b60672ca */ /* 0x000fe400000e0000 */
[----:B------:R-:W-:Y:S01]  /*a0f0*/  R2UR UR7, R183 ;  /* 0x00000000b70772ca */ /* 0x000fe200000e0000 */
[----:B------:R-:W-:-:S12]  /*a100*/  IMAD.MOV.U32 R183, RZ, RZ, 0x40000040 ;  /* 0x40000040ffb77424 */ /* 0x000fd800078e00ff */
[----:B------:R-:W-:Y:S03]  /*a110*/  HGMMA.64x256x16.F32.BF16 R24, R152, gdesc[UR4].tnspB, RZ, !UPT, gsb0 ;  /* 0x43e0000498187df0 */ /* 0x000fe6000c0018ff */
[----:B------:R-:W-:Y:S02]  /*a120*/  WARPGROUP.DEPBAR.LE gsb0, 0x0 ;  /* 0x00008000000079c5 */ /* 0x000fe40000010000 */
[----:B------:R-:W-:Y:S01]  /*a130*/  VIADD R152, R182, 0x80 ;  /* 0x00000080b6987836 */ /* 0x000fe20000000000 */
[----:B------:R-:W-:Y:S01]  /*a140*/  WARPGROUP.ARRIVE ;  /* 0x00000000000079c5 */ /* 0x000fe20000000000 */
[----:B------:R-:W-:-:S03]  /*a150*/  IMAD.MOV.U32 R153, RZ, RZ, 0x40000040 ;  /* 0x40000040ff997424 */ /* 0x000fc600078e00ff */
[----:B------:R-:W-:Y:S01]  /*a160*/  R2UR UR6, R152 ;  /* 0x00000000980672ca */ /* 0x000fe200000e0000 */
[----:B------:R-:W-:Y:S01]  /*a170*/  VIADD R152, R182, 0x100 ;  /* 0x00000100b6987836 */ /* 0x000fe20000000000 */
[----:B------:R-:W-:Y:S01]  /*a180*/  R2UR UR7, R153 ;  /* 0x00000000990772ca */ /* 0x000fe200000e0000 */
[----:B------:R-:W-:-:S15]  /*a190*/  IMAD.MOV.U32 R153, RZ, RZ, 0x40000040 ;  /* 0x40000040ff997424 */ /* 0x000fde00078e00ff */
[----:B------:R-:W-:Y:S01]  /*a1a0*/  HGMMA.64x256x16.F32.BF16 R24, R156, gdesc[UR4].tnspB, R24, gsb0 ;  /* 0x43e000049c187df0 */ /* 0x000fe20008001818 */
[----:B------:R-:W-:Y:S01]  /*a1b0*/  R2UR UR6, R152 ;  /* 0x00000000980672ca */ /* 0x000fe200000e0000 */
[----:B------:R-:W-:Y:S01]  /*a1c0*/  VIADD R152, R182, 0x180 ;  /* 0x00000180b6987836 */ /* 0x000fe20000000000 */
[----:B------:R-:W-:Y:S01]  /*a1d0*/  R2UR UR7, R153 ;  /* 0x00000000990772ca */ /* 0x000fe200000e0000 */
[----:B------:R-:W-:Y:S01]  /*a1e0*/  IMAD.MOV.U32 R153, RZ, RZ, 0x40000040 ;  /* 0x40000040ff997424 */ /* 0x000fe200078e00ff */
[----:B------:R-:W-:Y:S02]  /*a1f0*/  WARPGROUP.DEPBAR.LE gsb0, 0x0 ;  /* 0x00008000000079c5 */ /* 0x000fe40000010000 */
[----:B------:R-:W-:-:S15]  /*a200*/  WARPGROUP.ARRIVE ;  /* 0x00000000000079c5 */ /* 0x000fde0000000000 */
[----:B------:R-:W-:-:S06]  /*a210*/  NOP ;  /* 0x0000000000007918 */ /* 0x000fcc0000000000 */
[----:B------:R-:W-:Y:S01]  /*a220*/  HGMMA.64x256x16.F32.BF16 R24, R160, gdesc[UR4].tnspB, R24, gsb0 ;  /* 0x43e00004a0187df0 */ /* 0x000fe20008001818 */
[----:B------:R-:W-:Y:S01]  /*a230*/  R2UR UR6, R152 ;  /* 0x00000000980672ca */ /* 0x000fe200000e0000 */
[C---:B------:R-:W-:Y:S01]  /*a240*/  VIADD R152, R182.reuse, 0x200 ;  /* 0x00000200b6987836 */ /* 0x040fe20000000000 */
[----:B------:R-:W-:Y:S01]  /*a250*/  R2UR UR7, R153 ;  /* 0x00000000990772ca */ /* 0x000fe200000e0000 */
[----:B------:R-:W-:Y:S02]  /*a260*/  IMAD.MOV.U32 R153, RZ, RZ, 0x40000040 ;  /* 0x40000040ff997424 */ /* 0x000fe400078e00ff */
[----:B------:R-:W-:Y:S01]  /*a270*/  VIADD R182, R182, 0x280 ;  /* 0x00000280b6b67836 */ /* 0x000fe20000000000 */
[----:B------:R-:W-:Y:S02]  /*a280*/  WARPGROUP.DEPBAR.LE gsb0, 0x0 ;  /* 0x00008000000079c5 */ /* 0x000fe40000010000 */
[----:B------:R-:W-:-:S15]  /*a290*/  WARPGROUP.ARRIVE ;  /* 0x00000000000079c5 */ /* 0x000fde0000000000 */
[----:B------:R-:W-:-:S04]  /*a2a0*/  NOP ;  /* 0x0000000000007918 */ /* 0x000fc80000000000 */
[----:B------:R-:W-:Y:S01]  /*a2b0*/  HGMMA.64x256x16.F32.BF16 R24, R164, gdesc[UR4].tnspB, R24, gsb0 ;  /* 0x43e00004a4187df0 */ /* 0x000fe20008001818 */
[----:B------:R-:W-:Y:S02]  /*a2c0*/  R2UR UR6, R152 ;  /* 0x00000000980672ca */ /* 0x000fe400000e0000 */
[----:B------:R-:W-:Y:S01]  /*a2d0*/  R2UR UR7, R153 ;  /* 0x00000000990772ca */ /* 0x000fe200000e0000 */
[----:B------:R-:W-:Y:S02]  /*a2e0*/  WARPGROUP.DEPBAR.LE gsb0, 0x0 ;  /* 0x00008000000079c5 */ /* 0x000fe40000010000 */
[----:B------:R-:W-:-:S15]  /*a2f0*/  WARPGROUP.ARRIVE ;  /* 0x00000000000079c5 */ /* 0x000fde0000000000 */
[----:B------:R-:W-:-:S07]  /*a300*/  NOP ;  /* 0x0000000000007918 */ /* 0x000fce0000000000 */
[----:B------:R-:W-:Y:S01]  /*a310*/  HGMMA.64x256x16.F32.BF16 R24, R168, gdesc[UR4].tnspB, R24, gsb0 ;  /* 0x43e00004a8187df0 */ /* 0x000fe20008001818 */
[----:B------:R-:W-:Y:S02]  /*a320*/  R2UR UR6, R182 ;  /* 0x00000000b60672ca */ /* 0x000fe400000e0000 */
[----:B------:R-:W-:Y:S01]  /*a330*/  R2UR UR7, R183 ;  /* 0x00000000b70772ca */ /* 0x000fe200000e0000 */
[----:B------:R-:W-:Y:S02]  /*a340*/  WARPGROUP.DEPBAR.LE gsb0, 0x0 ;  /* 0x00008000000079c5 */ /* 0x000fe40000010000 */
[----:B------:R-:W-:-:S15]  /*a350*/  WARPGROUP.ARRIVE ;  /* 0x00000000000079c5 */ /* 0x000fde0000000000 */
[----:B------:R-:W-:-:S07]  /*a360*/  NOP ;  /* 0x0000000000007918 */ /* 0x000fce0000000000 */
[----:B------:R-:W-:Y:S03]  /*a370*/  HGMMA.64x256x16.F32.BF16 R24, R172, gdesc[UR4].tnspB, R24, gsb0 ;  /* 0x43e00004ac187df0 */ /* 0x000fe60008001818 */
[----:B------:R-:W-:Y:S02]  /*a380*/  WARPGROUP.DEPBAR.LE gsb0, 0x0 ;  /* 0x00008000000079c5 */ /* 0x000fe40000010000 */
[----:B------:R2:W-:Y:S01]  /*a390*/  @!P1 SYNCS.ARRIVE.TRANS64.RED.A1T0 RZ, [R3+URZ], RZ ;  /* 0x000000ff03ff99a7 */ /* 0x0005e2000810043f */
[----:B------:R-:W-:Y:S05]  /*a3a0*/  @!P2 BRA `(.L_x_532) ;  /* 0x000000240038a947 */ /* 0x000fea0003800000 */
[----:B--2---:R-:W-:Y:S01]  /*a3b0*/  IADD3 R3, R177, -0x2, RZ ;  /* 0xfffffffeb1037810 */ /* 0x004fe20007ffe0ff */
[----:B------:R-:W-:Y:S02]  /*a3c0*/  IMAD.MOV.U32 R220, RZ, RZ, R178 ;  /* 0x000000ffffdc7224 */ /* 0x000fe400078e00b2 */
[----:B------:R-:W-:-:S07]  /*a3d0*/  IMAD.MOV.U32 R221, RZ, RZ, R20 ;  /* 0x000000ffffdd7224 */ /* 0x000fce00078e0014 */
.L_x_542:
[----:B------:R-:W-:Y:S01]  /*a3e0*/  VIADD R22, R22, 0x1 ;  /* 0x0000000116167836 */ /* 0x000fe20000000000 */
[----:B------:R-:W-:Y:S05]  /*a3f0*/  YIELD ;  /* 0x0000000000007946 */ /* 0x000fea0003800000 */
[----:B------:R-:W-:Y:S02]  /*a400*/  ISETP.NE.AND P3, PT, R22, 0x2, PT ;  /* 0x000000021600780c */ /* 0x000fe40003f65270 */
[C---:B------:R-:W-:Y:S01]  /*a410*/  ISETP.GT.AND P2, PT, R3.reuse, RZ, PT ;  /* 0x000000ff0300720c */ /* 0x040fe20003f44270 */
[----:B------:R-:W-:Y:S01]  /*a420*/  VIADD R3, R3, 0xffffffff ;  /* 0xffffffff03037836 */ /* 0x000fe20000000000 */
[----:B0-----:R-:W-:-:S02]  /*a430*/  SEL R15, RZ, 0x1, P3 ;  /* 0x00000001ff0f7807 */ /* 0x001fc40001800000 */
[----:B------:R-:W-:Y:S02]  /*a440*/  SEL R22, R22, RZ, P3 ;  /* 0x000000ff16167207 */ /* 0x000fe40001800000 */
[----:B------:R-:W-:Y:S01]  /*a450*/  LOP3.LUT R200, R200, R15, RZ, 0x3c, !PT ;  /* 0x0000000fc8c87212 */ /* 0x000fe200078e3cff */
[----:B------:R-:W-:Y:S06]  /*a460*/  @!P0 BRA `(.L_x_533) ;  /* 0x0000000000048947 */ /* 0x000fec0003800000 */
[----:B------:R-:W-:Y:S01]  /*a470*/  BPT.TRAP 0x1 ;  /* 0x000000040000795c */ /* 0x000fe20000300000 */
.L_x_533:
[----:B------:R-:W-:Y:S01]  /*a480*/  IMAD R12, R22, 0x8, R18 ;  /* 0x00000008160c7824 */ /* 0x000fe200078e0212 */
[----:B------:R-:W-:-:S04]  /*a490*/  SHF.L.U32 R15, R200, 0x1f, RZ ;  /* 0x0000001fc80f7819 */ /* 0x000fc800000006ff */
[----:B------:R0:W1:Y:S01]  /*a4a0*/  SYNCS.PHASECHK.TRANS64.TRYWAIT P3, [R12+URZ+0x22830], R15 ;  /* 0x0228300f0c0075a7 */ /* 0x000062000806017f */
[----:B------:R-:W-:Y:S05]  /*a4b0*/  @!P0 BRA `(.L_x_534) ;  /* 0x0000000000048947 */ /* 0x000fea0003800000 */
[----:B------:R-:W-:Y:S01]  /*a4c0*/  BPT.TRAP 0x1 ;  /* 0x000000040000795c */ /* 0x000fe20000300000 */
.L_x_534:
[----:B------:R-:W-:Y:S02]  /*a4d0*/  IMAD R20, R22, 0x300, R0 ;  /* 0x0000030016147824 */ /* 0x000fe400078e0200 */
[----:B------:R-:W-:Y:S01]  /*a4e0*/  IMAD.MOV.U32 R21, RZ, RZ, 0x40000040 ;  /* 0x40000040ff157424 */ /* 0x000fe200078e00ff */
[----:B-1----:R-:W-:Y:S06]  /*a4f0*/  @P3 BRA `(.L_x_535) ;  /* 0x0000000000083947 */ /* 0x002fec0003800000 */
[----:B------:R-:W1:Y:S02]  /*a500*/  SYNCS.PHASECHK.TRANS64.TRYWAIT P3, [R12+URZ+0x22830], R15 ;  /* 0x0228300f0c0075a7 */ /* 0x000e64000806017f */
[----:B-1----:R-:W-:Y:S05]  /*a510*/  @!P3 BRA `(.L_x_536) ;  /* 0x000000b4004cb947 */ /* 0x002fea0003800000 */
.L_x_535:
[----:B------:R-:W-:Y:S05]  /*a520*/  WARPSYNC.ALL ;  /* 0x0000000000007948 */ /* 0x000fea0003800000 */
[C---:B------:R-:W-:Y:S01]  /*a530*/  R2UR UR6, R20.reuse ;  /* 0x00000000140672ca */ /* 0x040fe200000e0000 */
[----:B------:R-:W-:Y:S01]  /*a540*/  WARPGROUP.ARRIVE ;  /* 0x00000000000079c5 */ /* 0x000fe20000000000 */
[----:B------:R-:W-:Y:S01]  /*a550*/  R2UR UR7, R21 ;  /* 0x00000000150772ca */ /* 0x000fe200000e0000 */
[----:B------:R-:W-:Y:S01]  /*a560*/  VIADD R214, R20, 0x2 ;  /* 0x0000000214d67836 */ /* 0x000fe20000000000 */
[----:B------:R-:W-:Y:S01]  /*a570*/  R2UR UR4, R4 ;  /* 0x00000000040472ca */ /* 0x000fe200000e0000 */
[----:B------:R-:W-:Y:S01]  /*a580*/  IMAD.MOV.U32 R215, RZ, RZ, 0x40000040 ;  /* 0x40000040ffd77424 */ /* 0x000fe200078e00ff */
[----:B------:R-:W-:Y:S01]  /*a590*/  R2UR UR5, R5 ;  /* 0x00000000050572ca */ /* 0x000fe200000e0000 */
[----:B------:R-:W-:Y:S01]  /*a5a0*/  IMAD.MOV.U32 R21, RZ, RZ, 0x40000040 ;  /* 0x40000040ff157424 */ /* 0x000fe200078e00ff */
[----:B------:R-:W2:Y:S11]  /*a5b0*/  S2R R226, SR_TID.X ;  /* 0x0000000000e27919 */ /* 0x000eb60000002100 */
[----:B------:R-:W-:Y:S01]  /*a5c0*/  HGMMA.64x96x16.F32.BF16 R152, gdesc[UR4], RZ, !UPT, gsb0 ;  /* 0x01600000049879f0 */ /* 0x000fe2000c0018ff */
[----:B------:R-:W-:Y:S01]  /*a5d0*/  R2UR UR6, R214 ;  /* 0x00000000d60672ca */ /* 0x000fe200000e0000 */
[----:B------:R-:W-:Y:S01]  /*a5e0*/  VIADD R214, R20, 0x4 ;  /* 0x0000000414d67836 */ /* 0x000fe20000000000 */
[----:B------:R-:W-:Y:S01]  /*a5f0*/  R2UR UR7, R215 ;  /* 0x00000000d70772ca */ /* 0x000fe200000e0000 */
[----:B------:R-:W-:Y:S01]  /*a600*/  IMAD.MOV.U32 R215, RZ, RZ, 0x40000040 ;  /* 0x40000040ffd77424 */ /* 0x000fe200078e00ff */
[----:B------:R-:W-:Y:S01]  /*a610*/  R2UR UR4, R10 ;  /* 0x000000000a0472ca */ /* 0x000fe200000e0000 */
[----:B------:R-:W-:Y:S01]  /*a620*/  VIADD R20, R20, 0x6 ;  /* 0x0000000614147836 */ /* 0x000fe20000000000 */
[----:B------:R-:W-:Y:S01]  /*a630*/  R2UR UR5, R11 ;  /* 0x000000000b0572ca */ /* 0x000fe200000e0000 */
[----:B------:R-:W-:-:S02]  /*a640*/  WARPGROUP.DEPBAR.LE gsb0, 0x0 ;  /* 0x00008000000079c5 */ /* 0x000fc40000010000 */
[----:B------:R-:W-:-:S10]  /*a650*/  WARPGROUP.ARRIVE ;  /* 0x00000000000079c5 */ /* 0x000fd40000000000 */
[----:B------:R-:W-:Y:S01]  /*a660*/  HGMMA.64x96x16.F32.BF16 R152, gdesc[UR4], R152, gsb0 ;  /* 0x01600000049879f0 */ /* 0x000fe20008001898 */
[----:B------:R-:W-:Y:S02]  /*a670*/  R2UR UR6, R214 ;  /* 0x00000000d60672ca */ /* 0x000fe400000e0000 */
[----:B------:R-:W-:Y:S02]  /*a680*/  R2UR UR7, R215 ;  /* 0x00000000d70772ca */ /* 0x000fe400000e0000 */
[----:B------:R-:W-:Y:S02]  /*a690*/  R2UR UR4, R8 ;  /* 0x00000000080472ca */ /* 0x000fe400000e0000 */
[----:B------:R-:W-:Y:S01]  /*a6a0*/  R2UR UR5, R9 ;  /* 0x00000000090572ca */ /* 0x000fe200000e0000 */
[----:B------:R-:W-:Y:S02]  /*a6b0*/  WARPGROUP.DEPBAR.LE gsb0, 0x0 ;  /* 0x00008000000079c5 */ /* 0x000fe40000010000 */
        /* <DEDUP_REMOVED lines=33> */
[----:B---3--:R-:W-:Y:S01]  /*a8d0*/  FMNMX.FTZ R20, R152, R221, !PT ;  /* 0x000000dd98147209 */ /* 0x008fe20007810000 */
[----:B------:R-:W-:Y:S01]  /*a8e0*/  FMUL.FTZ R192, R192, UR47 ;  /* 0x0000002fc0c07c20 */ /* 0x000fe20008410000 */
[----:B------:R-:W-:Y:S01]  /*a8f0*/  FMUL.FTZ R214, R193, UR47 ;  /* 0x0000002fc1d67c20 */ /* 0x000fe20008410000 */
[----:B------:R-:W-:Y:S01]  /*a900*/  FMUL.FTZ R193, R196, UR47 ;  /* 0x0000002fc4c17c20 */ /* 0x000fe20008410000 */
[----:B------:R-:W-:Y:S01]  /*a910*/  FMUL.FTZ R196, R197, UR47 ;  /* 0x0000002fc5c47c20 */ /* 0x000fe20008410000 */
[----:B------:R-:W-:Y:S01]  /*a920*/  FMUL.FTZ R154, R154, UR47 ;  /* 0x0000002f9a9a7c20 */ /* 0x000fe20008410000 */
[----:B------:R-:W-:Y:S01]  /*a930*/  FMUL.FTZ R155, R155, UR47 ;  /* 0x0000002f9b9b7c20 */ /* 0x000fe20008410000 */
[----:B------:R-:W3:Y:S01]  /*a940*/  MUFU.TANH R157, R157 ;  /* 0x0000009d009d7308 */ /* 0x000ee20000002400 */
[----:B----4-:R-:W-:Y:S01]  /*a950*/  FMNMX.FTZ R21, R153, R20, !PT ;  /* 0x0000001499157209 */ /* 0x010fe20007810000 */
[----:B------:R-:W-:Y:S01]  /*a960*/  FMUL.FTZ R158, R158, UR47 ;  /* 0x0000002f9e9e7c20 */ /* 0x000fe20008410000 */
[----:B------:R-:W-:Y:S01]  /*a970*/  FMUL.FTZ R159, R159, UR47 ;  /* 0x0000002f9f9f7c20 */ /* 0x000fe20008410000 */
[----:B------:R-:W-:Y:S01]  /*a980*/  FMUL.FTZ R162, R162, UR47 ;  /* 0x0000002fa2a27c20 */ /* 0x000fe20008410000 */
[----:B------:R-:W-:Y:S01]  /*a990*/  FMUL.FTZ R197, R178, UR47 ;  /* 0x0000002fb2c57c20 */ /* 0x000fe20008410000 */
[----:B------:R-:W-:Y:S01]  /*a9a0*/  FMUL.FTZ R163, R163, UR47 ;  /* 0x0000002fa3a37c20 */ /* 0x000fe20008410000 */
[----:B------:R-:W-:Y:S01]  /*a9b0*/  FMUL.FTZ R166, R166, UR47 ;  /* 0x0000002fa6a67c20 */ /* 0x000fe20008410000 */
[----:B------:R-:W4:Y:S01]  /*a9c0*/  MUFU.TANH R160, R160 ;  /* 0x000000a000a07308 */ /* 0x000f220000002400 */
[----:B-----5:R-:W-:Y:S01]  /*a9d0*/  FMNMX.FTZ R20, R156, R21, !PT ;  /* 0x000000159c147209 */ /* 0x020fe20007810000 */
        /* <DEDUP_REMOVED lines=19> */
[----:B------:R-:W-:-:S03]  /*ab10*/  FMUL.FTZ R199, R199, UR47 ;  /* 0x0000002fc7c77c20 */ /* 0x000fc60008410000 */
[----:B------:R-:W4:Y:S01]  /*ab20*/  MUFU.TANH R165, R165 ;  /* 0x000000a500a57308 */ /* 0x000f220000002400 */
[----:B-----5:R-:W-:-:S07]  /*ab30*/  FMNMX.FTZ R21, R161, R20, !PT ;  /* 0x00000014a1157209 */ /* 0x020fce0007810000 */
[----:B------:R-:W5:Y:S01]  /*ab40*/  MUFU.TANH R168, R168 ;  /* 0x000000a800a87308 */ /* 0x000f620000002400 */
[----:B---3--:R-:W-:-:S07]  /*ab50*/  FMNMX.FTZ R20, R164, R21, !PT ;  /* 0x00000015a4147209 */ /* 0x008fce0007810000 */
[----:B------:R-:W3:Y:S01]  /*ab60*/  MUFU.TANH R169, R169 ;  /* 0x000000a900a97308 */ /* 0x000ee20000002400 */
[----:B----4-:R-:W-:-:S07]  /*ab70*/  FMNMX.FTZ R21, R165, R20, !PT ;  /* 0x00000014a5157209 */ /* 0x010fce0007810000 */
        /* <DEDUP_REMOVED lines=31> */
[----:B-----5:R-:W-:-:S05]  /*ad70*/  FMNMX.FTZ R20, R196, R21, !PT ;  /* 0x00000015c4147209 */ /* 0x020fca0007810000 */
[----:B------:R-:W5:Y:S02]  /*ad80*/  SHFL.BFLY PT, R21, R20, 0x2, 0x1f ;  /* 0x0c401f0014157f89 */ /* 0x000f6400000e0000 */
[----:B------:R-:W0:Y:S08]  /*ad90*/  MUFU.TANH R158, R158 ;  /* 0x0000009e009e7308 */ /* 0x000e300000002400 */
[----:B------:R-:W1:Y:S08]  /*ada0*/  MUFU.TANH R159, R159 ;  /* 0x0000009f009f7308 */ /* 0x000e700000002400 */
[----:B------:R-:W2:Y:S01]  /*adb0*/  MUFU.TANH R162, R162 ;  /* 0x000000a200a27308 */ /* 0x000ea20000002400 */
[----:B-----5:R-:W-:-:S07]  /*adc0*/  FMNMX.FTZ R21, R20, R21, !PT ;  /* 0x0000001514157209 */ /* 0x020fce0007810000 */
[----:B------:R-:W5:Y:S01]  /*add0*/  MUFU.TANH R163, R163 ;  /* 0x000000a300a37308 */ /* 0x000f620000002400 */
[----:B------:R-:W3:Y:S07]  /*ade0*/  SHFL.BFLY PT, R20, R21, 0x1, 0x1f ;  /* 0x0c201f0015147f89 */ /* 0x000eee00000e0000 */
[----:B------:R-:W5:Y:S08]  /*adf0*/  MUFU.TANH R166, R166 ;  /* 0x000000a600a67308 */ /* 0x000f700000002400 */
[----:B------:R-:W5:Y:S08]  /*ae00*/  MUFU.TANH R167, R167 ;  /* 0x000000a700a77308 */ /* 0x000f700000002400 */
[----:B------:R-:W5:Y:S01]  /*ae10*/  MUFU.TANH R170, R170 ;  /* 0x000000aa00aa7308 */ /* 0x000f620000002400 */
[----:B---3--:R-:W-:Y:S01]  /*ae20*/  FMNMX.FTZ R20, R21, R20, !PT ;  /* 0x0000001415147209 */ /* 0x008fe20007810000 */
[----:B------:R-:W-:-:S04]  /*ae30*/  IMAD.U32 R21, RZ, RZ, UR46 ;  /* 0x0000002eff157e24 */ /* 0x000fc8000f8e00ff */
[C---:B------:R-:W-:Y:S02]  /*ae40*/  FADD.FTZ R178, -R20.reuse, R221 ;  /* 0x000000dd14b27221 */ /* 0x040fe40000010100 */
[----:B------:R-:W3:Y:S01]  /*ae50*/  MUFU.TANH R171, R171 ;  /* 0x000000ab00ab7308 */ /* 0x000ee20000002400 */
[-C--:B------:R-:W-:Y:S01]  /*ae60*/  FMUL.FTZ R222, R20, R21.reuse ;  /* 0x0000001514de7220 */ /* 0x080fe20000410000 */
[-C--:B------:R-:W-:Y:S01]  /*ae70*/  FMUL.FTZ R215, R178, R21.reuse ;  /* 0x00000015b2d77220 */ /* 0x080fe20000410000 */
[----:B------:R-:W-:Y:S02]  /*ae80*/  FMNMX.FTZ R178, R154, R220, !PT ;  /* 0x000000dc9ab27209 */ /* 0x000fe40007810000 */
[-CC-:B------:R-:W-:Y:S01]  /*ae90*/  FFMA.FTZ R152, R152, R21.reuse, -R222.reuse ;  /* 0x0000001598987223 */ /* 0x180fe200000108de */
[-CC-:B------:R-:W-:Y:S01]  /*aea0*/  FFMA.FTZ R153, R153, R21.reuse, -R222.reuse ;  /* 0x0000001599997223 */ /* 0x180fe200000108de */
[-CC-:B------:R-:W-:Y:S01]  /*aeb0*/  FFMA.FTZ R156, R156, R21.reuse, -R222.reuse ;  /* 0x000000159c9c7223 */ /* 0x180fe200000108de */
[----:B----4-:R-:W-:Y:S01]  /*aec0*/  FMNMX.FTZ R221, R155, R178, !PT ;  /* 0x000000b29bdd7209 */ /* 0x010fe20007810000 */
[----:B------:R-:W4:Y:S01]  /*aed0*/  MUFU.TANH R174, R174 ;  /* 0x000000ae00ae7308 */ /* 0x000f220000002400 */
[-CC-:B------:R-:W-:Y:S01]  /*aee0*/  FFMA.FTZ R157, R157, R21.reuse, -R222.reuse ;  /* 0x000000159d9d7223 */ /* 0x180fe200000108de */
[--C-:B------:R-:W-:Y:S01]  /*aef0*/  FFMA.FTZ R160, R160, R21, -R222.reuse ;  /* 0x00000015a0a07223 */ /* 0x100fe200000108de */
[----:B0-----:R-:W-:Y:S01]  /*af00*/  FMNMX.FTZ R178, R158, R221, !PT ;  /* 0x000000dd9eb27209 */ /* 0x001fe20007810000 */
[-CC-:B------:R-:W-:Y:S01]  /*af10*/  FFMA.FTZ R161, R161, R21.reuse, -R222.reuse ;  /* 0x00000015a1a17223 */ /* 0x180fe200000108de */
[-CC-:B------:R-:W-:Y:S01]  /*af20*/  FFMA.FTZ R164, R164, R21.reuse, -R222.reuse ;  /* 0x00000015a4a47223 */ /* 0x180fe200000108de */
[-CC-:B------:R-:W-:Y:S01]  /*af30*/  FFMA.FTZ R165, R165, R21.reuse, -R222.reuse ;  /* 0x00000015a5a57223 */ /* 0x180fe200000108de */
[----:B-1----:R-:W-:Y:S01]  /*af40*/  FMNMX.FTZ R221, R159, R178, !PT ;  /* 0x000000b29fdd7209 */ /* 0x002fe20007810000 */
[----:B------:R-:W0:Y:S01]  /*af50*/  MUFU.TANH R175, R175 ;  /* 0x000000af00af7308 */ /* 0x000e220000002400 */
[-CC-:B------:R-:W-:Y:S01]  /*af60*/  FFMA.FTZ R168, R168, R21.reuse, -R222.reuse ;  /* 0x00000015a8a87223 */ /* 0x180fe200000108de */
[--C-:B------:R-:W-:Y:S01]  /*af70*/  FFMA.FTZ R169, R169, R21, -R222.reuse ;  /* 0x00000015a9a97223 */ /* 0x100fe200000108de */
[----:B--2---:R-:W-:Y:S01]  /*af80*/  FMNMX.FTZ R178, R162, R221, !PT ;  /* 0x000000dda2b27209 */ /* 0x004fe20007810000 */
[-CC-:B------:R-:W-:Y:S01]  /*af90*/  FFMA.FTZ R172, R172, R21.reuse, -R222.reuse ;  /* 0x00000015acac7223 */ /* 0x180fe200000108de */
[-CC-:B------:R-:W-:Y:S01]  /*afa0*/  FFMA.FTZ R173, R173, R21.reuse, -R222.reuse ;  /* 0x00000015adad7223 */ /* 0x180fe200000108de */
[-CC-:B------:R-:W-:Y:S01]  /*afb0*/  FFMA.FTZ R176, R176, R21.reuse, -R222.reuse ;  /* 0x00000015b0b07223 */ /* 0x180fe200000108de */
[----:B-----5:R-:W-:Y:S01]  /*afc0*/  FMNMX.FTZ R221, R163, R178, !PT ;  /* 0x000000b2a3dd7209 */ /* 0x020fe20007810000 */
[----:B------:R-:W1:Y:S01]  /*afd0*/  MUFU.TANH R197, R197 ;  /* 0x000000c500c57308 */ /* 0x000e620000002400 */
[-CC-:B------:R-:W-:Y:S01]  /*afe0*/  FFMA.FTZ R177, R177, R21.reuse, -R222.reuse ;  /* 0x00000015b1b17223 */ /* 0x180fe200000108de */
[--C-:B------:R-:W-:Y:S01]  /*aff0*/  FFMA.FTZ R181, R181, R21, -R222.reuse ;  /* 0x00000015b5b57223 */ /* 0x100fe200000108de */
[----:B------:R-:W-:Y:S01]  /*b000*/  FMNMX.FTZ R178, R166, R221, !PT ;  /* 0x000000dda6b27209 */ /* 0x000fe20007810000 */
[-CC-:B------:R-:W-:Y:S01]  /*b010*/  FFMA.FTZ R184, R184, R21.reuse, -R222.reuse ;  /* 0x00000015b8b87223 */ /* 0x180fe200000108de */
[-CC-:B------:R-:W-:Y:S01]  /*b020*/  FFMA.FTZ R185, R185, R21.reuse, -R222.reuse ;  /* 0x00000015b9b97223 */ /* 0x180fe200000108de */
[-CC-:B------:R-:W-:Y:S01]  /*b030*/  FFMA.FTZ R188, R188, R21.reuse, -R222.reuse ;  /* 0x00000015bcbc7223 */ /* 0x180fe200000108de */
[----:B------:R-:W-:Y:S01]  /*b040*/  FMNMX.FTZ R221, R167, R178, !PT ;  /* 0x000000b2a7dd7209 */ /* 0x000fe20007810000 */
[----:B------:R-:W2:Y:S01]  /*b050*/  MUFU.TANH R179, R179 ;  /* 0x000000b300b37308 */ /* 0x000ea20000002400 */
[-CC-:B------:R-:W-:Y:S01]  /*b060*/  FFMA.FTZ R189, R189, R21.reuse, -R222.reuse ;  /* 0x00000015bdbd7223 */ /* 0x180fe200000108de */
[--C-:B------:R-:W-:Y:S01]  /*b070*/  FFMA.FTZ R192, R192, R21, -R222.reuse ;  /* 0x00000015c0c07223 */ /* 0x100fe200000108de */
[----:B------:R-:W-:Y:S01]  /*b080*/  FMNMX.FTZ R178, R170, R221, !PT ;  /* 0x000000ddaab27209 */ /* 0x000fe20007810000 */
[-CC-:B------:R-:W-:Y:S01]  /*b090*/  FFMA.FTZ R214, R214, R21.reuse, -R222.reuse ;  /* 0x00000015d6d67223 */ /* 0x180fe200000108de */
[-CC-:B------:R-:W-:Y:S01]  /*b0a0*/  FFMA.FTZ R193, R193, R21.reuse, -R222.reuse ;  /* 0x00000015c1c17223 */ /* 0x180fe200000108de */
[----:B------:R-:W-:Y:S01]  /*b0b0*/  FFMA.FTZ R224, R196, R21, -R222 ;  /* 0x00000015c4e07223 */ /* 0x000fe200000108de */
[----:B---3--:R-:W-:Y:S01]  /*b0c0*/  FMNMX.FTZ R221, R171, R178, !PT ;  /* 0x000000b2abdd7209 */ /* 0x008fe20007810000 */
[----:B------:R-:W3:Y:S03]  /*b0d0*/  MUFU.TANH R182, R182 ;  /* 0x000000b600b67308 */ /* 0x000ee60000002400 */
[----:B----4-:R-:W-:-:S04]  /*b0e0*/  FMNMX.FTZ R178, R174, R221, !PT ;  /* 0x000000ddaeb27209 */ /* 0x010fc80007810000 */
[----:B0-----:R-:W-:Y:S01]  /*b0f0*/  FMNMX.FTZ R178, R175, R178, !PT ;  /* 0x000000b2afb27209 */ /* 0x001fe20007810000 */
[----:B------:R-:W0:Y:S03]  /*b100*/  MUFU.TANH R183, R183 ;  /* 0x000000b700b77308 */ /* 0x000e260000002400 */
[----:B-1----:R-:W-:-:S04]  /*b110*/  FMNMX.FTZ R178, R197, R178, !PT ;  /* 0x000000b2c5b27209 */ /* 0x002fc80007810000 */
[----:B--2---:R-:W-:Y:S01]  /*b120*/  FMNMX.FTZ R221, R179, R178, !PT ;  /* 0x000000b2b3dd7209 */ /* 0x004fe20007810000 */
[----:B------:R-:W1:Y:S03]  /*b130*/  MUFU.TANH R186, R186 ;  /* 0x000000ba00ba7308 */ /* 0x000e660000002400 */
[----:B---3--:R-:W-:-:S05]  /*b140*/  FMNMX.FTZ R178, R182, R221, !PT ;  /* 0x000000ddb6b27209 */ /* 0x008fca0007810000 */
        /* <DEDUP_REMOVED lines=14> */
[----:B------:R-:W0:Y:S01]  /*b230*/  MUFU.EX2 R215, R215 ;  /* 0x000000d700d77308 */ /* 0x000e220000000800 */
[----:B-1----:R-:W-:Y:S01]  /*b240*/  FMNMX.FTZ R178, R198, R221, !PT ;  /* 0x000000ddc6b27209 */ /* 0x002fe20007810000 */
[----:B------:R-:W-:-:S06]  /*b250*/  FFMA.FTZ R221, R180, R21, -R222 ;  /* 0x00000015b4dd7223 */ /* 0x000fcc00000108de */
[----:B------:R-:W1:Y:S01]  /*b260*/  MUFU.EX2 R152, R152 ;  /* 0x0000009800987308 */ /* 0x000e620000000800 */
[----:B--2---:R-:W-:-:S05]  /*b270*/  FMNMX.FTZ R178, R199, R178, !PT ;  /* 0x000000b2c7b27209 */ /* 0x004fca0007810000 */
[----:B------:R-:W2:Y:S02]  /*b280*/  SHFL.BFLY PT, R223, R178, 0x2, 0x1f ;  /* 0x0c401f00b2df7f89 */ /* 0x000ea400000e0000 */
[----:B------:R-:W3:Y:S01]  /*b290*/  MUFU.EX2 R153, R153 ;  /* 0x0000009900997308 */ /* 0x000ee20000000800 */
[-C--:B0-----:R-:W-:Y:S01]  /*b2a0*/  FMUL.FTZ R24, R24, R215.reuse ;  /* 0x000000d718187220 */ /* 0x081fe20000410000 */
        /* <DEDUP_REMOVED lines=19> */
[----:B------:R-:W-:Y:S01]  /*b3e0*/  FMUL.FTZ R60, R60, R215 ;  /* 0x000000d73c3c7220 */ /* 0x000fe20000410000 */
[----:B--2---:R-:W-:Y:S01]  /*b3f0*/  FMNMX.FTZ R180, R178, R223, !PT ;  /* 0x000000dfb2b47209 */ /* 0x004fe20007810000 */
[-C--:B------:R-:W-:Y:S01]  /*b400*/  FMUL.FTZ R61, R61, R215.reuse ;  /* 0x000000d73d3d7220 */ /* 0x080fe20000410000 */
[----:B------:R-:W-:Y:S01]  /*b410*/  MUFU.EX2 R160, R160 ;  /* 0x000000a000a07308 */ /* 0x000fe20000000800 */
[-C--:B------:R-:W-:Y:S01]  /*b420*/  FMUL.FTZ R64, R64, R215.reuse ;  /* 0x000000d740407220 */ /* 0x080fe20000410000 */
[-C--:B------:R-:W-:Y:S01]  /*b430*/  FMUL.FTZ R65, R65, R215.reuse ;  /* 0x000000d741417220 */ /* 0x080fe20000410000 */
[----:B------:R-:W0:Y:S01]  /*b440*/  SHFL.BFLY PT, R223, R180, 0x1, 0x1f ;  /* 0x0c201f00b4df7f89 */ /* 0x000e2200000e0000 */
        /* <DEDUP_REMOVED lines=22> */
[----:B------:R-:W-:Y:S01]  /*b5b0*/  FMUL.FTZ R105, R105, R215 ;  /* 0x000000d769697220 */ /* 0x000fe20000410000 */
[----:B0-----:R-:W-:Y:S01]  /*b5c0*/  FMNMX.FTZ R178, R180, R223, !PT ;  /* 0x000000dfb4b27209 */ /* 0x001fe20007810000 */
[-C--:B------:R-:W-:Y:S01]  /*b5d0*/  FMUL.FTZ R108, R108, R215.reuse ;  /* 0x000000d76c6c7220 */ /* 0x080fe20000410000 */
[-C--:B------:R-:W-:Y:S01]  /*b5e0*/  FMUL.FTZ R109, R109, R215.reuse ;  /* 0x000000d76d6d7220 */ /* 0x080fe20000410000 */
[-C--:B------:R-:W-:Y:S01]  /*b5f0*/  FMUL.FTZ R112, R112, R215.reuse ;  /* 0x000000d770707220 */ /* 0x080fe20000410000 */
[----:B------:R-:W-:Y:S01]  /*b600*/  FMUL.FTZ R113, R113, R215 ;  /* 0x000000d771717220 */ /* 0x000fe20000410000 */
[C---:B------:R-:W-:Y:S01]  /*b610*/  FMUL.FTZ R228, R178.reuse, R21 ;  /* 0x00000015b2e47220 */ /* 0x040fe20000410000 */
[----:B------:R-:W-:Y:S01]  /*b620*/  FADD.FTZ R180, -R178, R220 ;  /* 0x000000dcb2b47221 */ /* 0x000fe20000010100 */
[----:B------:R-:W-:Y:S01]  /*b630*/  MUFU.EX2 R168, R168 ;  /* 0x000000a800a87308 */ /* 0x000fe20000000800 */
[----:B------:R-:W-:Y:S01]  /*b640*/  FMUL.FTZ R116, R116, R215 ;  /* 0x000000d774747220 */ /* 0x000fe20000410000 */
[-CC-:B------:R-:W-:Y:S01]  /*b650*/  FFMA.FTZ R222, R154, R21.reuse, -R228.reuse ;  /* 0x000000159ade7223 */ /* 0x180fe200000108e4 */
[-C--:B------:R-:W-:Y:S01]  /*b660*/  FMUL.FTZ R180, R180, R21.reuse ;  /* 0x00000015b4b47220 */ /* 0x080fe20000410000 */
[-CC-:B------:R-:W-:Y:S01]  /*b670*/  FFMA.FTZ R155, R155, R21.reuse, -R228.reuse ;  /* 0x000000159b9b7223 */ /* 0x180fe200000108e4 */
[-CC-:B------:R-:W-:Y:S01]  /*b680*/  FFMA.FTZ R223, R158, R21.reuse, -R228.reuse ;  /* 0x000000159edf7223 */ /* 0x180fe200000108e4 */
[-CC-:B------:R-:W-:Y:S01]  /*b690*/  FFMA.FTZ R159, R159, R21.reuse, -R228.reuse ;  /* 0x000000159f9f7223 */ /* 0x180fe200000108e4 */
[----:B------:R-:W-:Y:S01]  /*b6a0*/  @!P1 VIADD R154, R12, 0x22840 ;  /* 0x000228400c9a9836 */ /* 0x000fe20000000000 */
[----:B------:R0:W-:Y:S01]  /*b6b0*/  MUFU.EX2 R196, R180 ;  /* 0x000000b400c47308 */ /* 0x0001e20000000800 */
[-CC-:B------:R-:W-:Y:S01]  /*b6c0*/  FFMA.FTZ R163, R163, R21.reuse, -R228.reuse ;  /* 0x00000015a3a37223 */ /* 0x180fe200000108e4 */
[-CC-:B------:R-:W-:Y:S01]  /*b6d0*/  FFMA.FTZ R225, R166, R21.reuse, -R228.reuse ;  /* 0x00000015a6e17223 */ /* 0x180fe200000108e4 */
[----:B------:R-:W-:Y:S01]  /*b6e0*/  FFMA.FTZ R166, R182, R21, -R228 ;  /* 0x00000015b6a67223 */ /* 0x000fe200000108e4 */
[----:B-1----:R-:W-:Y:S01]  /*b6f0*/  FFMA.FTZ R182, R215, R13, R152 ;  /* 0x0000000dd7b67223 */ /* 0x002fe20000010098 */
[----:B------:R-:W-:Y:S01]  /*b700*/  @!P1 PRMT R154, RZ, 0x654, R154 ;  /* 0x00000654ff9a9816 */ /* 0x000fe2000000009a */
[-C--:B------:R-:W-:Y:S01]  /*b710*/  FFMA.FTZ R167, R167, R21.reuse, -R228 ;  /* 0x00000015a7a77223 */ /* 0x080fe200000108e4 */
[C---:B---3--:R-:W-:Y:S01]  /*b720*/  F2FP.BF16.F32.PACK_AB R152, R153.reuse, R152 ;  /* 0x000000989998723e */ /* 0x048fe200000010ff */
[----:B------:R-:W1:Y:S01]  /*b730*/  MUFU.EX2 R222, R222 ;  /* 0x000000de00de7308 */ /* 0x000e620000000800 */
[----:B0-----:R-:W-:Y:S01]  /*b740*/  SHF.R.U32.HI R180, RZ, 0x7, R226 ;  /* 0x00000007ffb47819 */ /* 0x001fe200000116e2 */
[----:B------:R-:W-:Y:S01]  /*b750*/  FADD.FTZ R13, R153, R182 ;  /* 0x000000b6990d7221 */ /* 0x000fe20000010000 */
[-CC-:B------:R-:W-:Y:S01]  /*b760*/  FFMA.FTZ R226, R171, R21.reuse, -R228.reuse ;  /* 0x00000015abe27223 */ /* 0x180fe200000108e4 */
[-CC-:B------:R-:W-:Y:S01]  /*b770*/  FFMA.FTZ R174, R174, R21.reuse, -R228.reuse ;  /* 0x00000015aeae7223 */ /* 0x180fe200000108e4 */
[----:B------:R-:W-:Y:S01]  /*b780*/  IADD3 R180, -R180, 0xb, RZ ;  /* 0x0000000bb4b47810 */ /* 0x000fe20007ffe1ff */
[-CC-:B------:R-:W-:Y:S01]  /*b790*/  FFMA.FTZ R197, R197, R21.reuse, -R228.reuse ;  /* 0x00000015c5c57223 */ /* 0x180fe200000108e4 */
[----:B------:R-:W-:Y:S01]  /*b7a0*/  FFMA.FTZ R158, R183, R21, -R228 ;  /* 0x00000015b79e7223 */ /* 0x000fe200000108e4 */
[----:B------:R-:W0:Y:S01]  /*b7b0*/  MUFU.EX2 R155, R155 ;  /* 0x0000009b009b7308 */ /* 0x000e220000000800 */
[-C--:B------:R-:W-:Y:S01]  /*b7c0*/  FMUL.FTZ R117, R117, R215.reuse ;  /* 0x000000d775757220 */ /* 0x080fe20000410000 */
[----:B------:R2:W-:Y:S06]  /*b7d0*/  BAR.ARV R180, 0x100 ;  /* 0x000400b40000751d */ /* 0x0005ec0000002000 */
[----:B------:R-:W3:Y:S01]  /*b7e0*/  MUFU.EX2 R223, R223 ;  /* 0x000000df00df7308 */ /* 0x000ee20000000800 */
[----:B-1----:R-:W-:Y:S01]  /*b7f0*/  FFMA.FTZ R14, R196, R14, R222 ;  /* 0x0000000ec40e7223 */ /* 0x002fe200000100de */
[----:B------:R1:W-:Y:S01]  /*b800*/  @!P1 SYNCS.ARRIVE.TRANS64.RED.A1T0 RZ, [R154+URZ], RZ ;  /* 0x000000ff9aff99a7 */ /* 0x0003e2000810043f */
[-C--:B------:R-:W-:Y:S01]  /*b810*/  FMUL.FTZ R120, R120, R215.reuse ;  /* 0x000000d778787220 */ /* 0x080fe20000410000 */
[-C--:B------:R-:W-:Y:S01]  /*b820*/  FMUL.FTZ R121, R121, R215.reuse ;  /* 0x000000d779797220 */ /* 0x080fe20000410000 */
[-C--:B------:R-:W-:Y:S01]  /*b830*/  FMUL.FTZ R124, R124, R215.reuse ;  /* 0x000000d77c7c7220 */ /* 0x080fe20000410000 */
[-C--:B------:R-:W-:Y:S01]  /*b840*/  FMUL.FTZ R125, R125, R215.reuse ;  /* 0x000000d77d7d7220 */ /* 0x080fe20000410000 */
[----:B------:R-:W-:Y:S01]  /*b850*/  FMUL.FTZ R128, R128, R215 ;  /* 0x000000d780807220 */ /* 0x000fe20000410000 */
[----:B------:R4:W-:Y:S01]  /*b860*/  MUFU.EX2 R220, R224 ;  /* 0x000000e000dc7308 */ /* 0x0009e20000000800 */
[----:B0-----:R-:W-:Y:S01]  /*b870*/  FADD.FTZ R14, R155, R14 ;  /* 0x0000000e9b0e7221 */ /* 0x001fe20000010000 */
[--C-:B-1----:R-:W-:Y:S01]  /*b880*/  FFMA.FTZ R154, R179, R21, -R228.reuse ;  /* 0x00000015b39a7223 */ /* 0x102fe200000108e4 */
[-C--:B------:R-:W-:Y:S01]  /*b890*/  FMUL.FTZ R129, R129, R215.reuse ;  /* 0x000000d781817220 */ /* 0x080fe20000410000 */
[-C--:B------:R-:W-:Y:S01]  /*b8a0*/  FMUL.FTZ R132, R132, R215.reuse ;  /* 0x000000d784847220 */ /* 0x080fe20000410000 */
[-C--:B------:R-:W-:Y:S01]  /*b8b0*/  FMUL.FTZ R133, R133, R215.reuse ;  /* 0x000000d785857220 */ /* 0x080fe20000410000 */
[-C--:B------:R-:W-:Y:S01]  /*b8c0*/  FMUL.FTZ R136, R136, R215.reuse ;  /* 0x000000d788887220 */ /* 0x080fe20000410000 */
[----:B------:R-:W-:Y:S01]  /*b8d0*/  FMUL.FTZ R137, R137, R215 ;  /* 0x000000d789897220 */ /* 0x000fe20000410000 */
[----:B------:R-:W0:Y:S01]  /*b8e0*/  MUFU.EX2 R159, R159 ;  /* 0x0000009f009f7308 */ /* 0x000e220000000800 */
[-CC-:B----4-:R-:W-:Y:S01]  /*b8f0*/  FFMA.FTZ R224, R162, R21.reuse, -R228.reuse ;  /* 0x00000015a2e07223 */ /* 0x190fe200000108e4 */
[-CC-:B------:R-:W-:Y:S01]  /*b900*/  FFMA.FTZ R162, R170, R21.reuse, -R228.reuse ;  /* 0x00000015aaa27223 */ /* 0x180fe200000108e4 */
[----:B------:R-:W-:Y:S01]  /*b910*/  FFMA.FTZ R170, R175, R21, -R228 ;  /* 0x00000015afaa7223 */ /* 0x000fe200000108e4 */
[----:B---3--:R-:W-:Y:S01]  /*b920*/  FADD.FTZ R14, R223, R14 ;  /* 0x0000000edf0e7221 */ /* 0x008fe20000010000 */
[-C--:B------:R-:W-:Y:S01]  /*b930*/  FMUL.FTZ R140, R140, R215.reuse ;  /* 0x000000d78c8c7220 */ /* 0x080fe20000410000 */
[-C--:B------:R-:W-:Y:S01]  /*b940*/  FMUL.FTZ R141, R141, R215.reuse ;  /* 0x000000d78d8d7220 */ /* 0x080fe20000410000 */
[-C--:B------:R-:W-:Y:S01]  /*b950*/  FMUL.FTZ R144, R144, R215.reuse ;  /* 0x000000d790907220 */ /* 0x080fe20000410000 */
[----:B------:R-:W1:Y:S01]  /*b960*/  MUFU.EX2 R224, R224 ;  /* 0x000000e000e07308 */ /* 0x000e620000000800 */
[-C--:B------:R-:W-:Y:S01]  /*b970*/  FMUL.FTZ R145, R145, R215.reuse ;  /* 0x000000d791917220 */ /* 0x080fe20000410000 */
[-C--:B------:R-:W-:Y:S01]  /*b980*/  FMUL.FTZ R148, R148, R215.reuse ;  /* 0x000000d794947220 */ /* 0x080fe20000410000 */
[----:B------:R-:W-:Y:S01]  /*b990*/  FMUL.FTZ R149, R149, R215 ;  /* 0x000000d795957220 */ /* 0x000fe20000410000 */
[-CC-:B------:R-:W-:Y:S01]  /*b9a0*/  FFMA.FTZ R187, R187, R21.reuse, -R228.reuse ;  /* 0x00000015bbbb7223 */ /* 0x180fe200000108e4 */
[-CC-:B------:R-:W-:Y:S01]  /*b9b0*/  FFMA.FTZ R190, R190, R21.reuse, -R228.reuse ;  /* 0x00000015bebe7223 */ /* 0x180fe200000108e4 */
[-CC-:B------:R-:W-:Y:S01]  /*b9c0*/  FFMA.FTZ R191, R191, R21.reuse, -R228.reuse ;  /* 0x00000015bfbf7223 */ /* 0x180fe200000108e4 */
[-C--:B------:R-:W-:Y:S01]  /*b9d0*/  FFMA.FTZ R194, R194, R21.reuse, -R228 ;  /* 0x00000015c2c27223 */ /* 0x080fe200000108e4 */
[----:B------:R-:W3:Y:S01]  /*b9e0*/  MUFU.EX2 R163, R163 ;  /* 0x000000a300a37308 */ /* 0x000ee20000000800 */
[----:B0-----:R-:W-:Y:S01]  /*b9f0*/  FADD.FTZ R153, R159, R14 ;  /* 0x0000000e9f997221 */ /* 0x001fe20000010000 */
[-CC-:B------:R-:W-:Y:S01]  /*ba00*/  FFMA.FTZ R195, R195, R21.reuse, -R228.reuse ;  /* 0x00000015c3c37223 */ /* 0x180fe200000108e4 */
[-CC-:B------:R-:W-:Y:S01]  /*ba10*/  FFMA.FTZ R198, R198, R21.reuse, -R228.reuse ;  /* 0x00000015c6c67223 */ /* 0x180fe200000108e4 */
[-C--:B------:R-:W-:Y:S01]  /*ba20*/  FFMA.FTZ R199, R199, R21.reuse, -R228 ;  /* 0x00000015c7c77223 */ /* 0x080fe200000108e4 */
        /* <DEDUP_REMOVED lines=21> */
[----:B0-----:R-:W-:Y:S01]  /*bb80*/  FADD.FTZ R14, R225, R14 ;  /* 0x0000000ee10e7221 */ /* 0x001fe20000010000 */
[-C--:B------:R-:W-:Y:S01]  /*bb90*/  FMUL.FTZ R55, R55, R196.reuse ;  /* 0x000000c437377220 */ /* 0x080fe20000410000 */
[-C--:B------:R-:W-:Y:S01]  /*bba0*/  FMUL.FTZ R58, R58, R196.reuse ;  /* 0x000000c43a3a7220 */ /* 0x080fe20000410000 */
[----:B------:R-:W-:Y:S01]  /*bbb0*/  FADD.FTZ R13, R157, R170 ;  /* 0x000000aa9d0d7221 */ /* 0x000fe20000010000 */
[-C--:B------:R-:W-:Y:S01]  /*bbc0*/  FMUL.FTZ R59, R59, R196.reuse ;  /* 0x000000c43b3b7220 */ /* 0x080fe20000410000 */
[-C--:B------:R-:W-:Y:S01]  /*bbd0*/  FMUL.FTZ R62, R62, R196.reuse ;  /* 0x000000c43e3e7220 */ /* 0x080fe20000410000 */
[----:B------:R0:W1:Y:S01]  /*bbe0*/  MUFU.EX2 R171, R162 ;  /* 0x000000a200ab7308 */ /* 0x0000620000000800 */
[----:B------:R-:W-:Y:S01]  /*bbf0*/  FADD.FTZ R170, R160, R13 ;  /* 0x0000000da0aa7221 */ /* 0x000fe20000010000 */
[-C--:B------:R-:W-:Y:S01]  /*bc00*/  FMUL.FTZ R63, R63, R196.reuse ;  /* 0x000000c43f3f7220 */ /* 0x080fe20000410000 */
[-C--:B------:R-:W-:Y:S01]  /*bc10*/  FMUL.FTZ R66, R66, R196.reuse ;  /* 0x000000c442427220 */ /* 0x080fe20000410000 */
[-C--:B------:R-:W-:Y:S01]  /*bc20*/  FMUL.FTZ R67, R67, R196.reuse ;  /* 0x000000c443437220 */ /* 0x080fe20000410000 */
[----:B------:R-:W-:Y:S01]  /*bc30*/  FADD.FTZ R13, R161, R170 ;  /* 0x000000aaa10d7221 */ /* 0x000fe20000010000 */
[-C--:B------:R-:W-:Y:S01]  /*bc40*/  FMUL.FTZ R70, R70, R196.reuse ;  /* 0x000000c446467220 */ /* 0x080fe20000410000 */
[-C--:B------:R-:W-:Y:S01]  /*bc50*/  FMUL.FTZ R71, R71, R196.reuse ;  /* 0x000000c447477220 */ /* 0x080fe20000410000 */
[----:B------:R-:W-:Y:S01]  /*bc60*/  MUFU.EX2 R169, R169 ;  /* 0x000000a900a97308 */ /* 0x000fe20000000800 */
[----:B------:R-:W-:Y:S01]  /*bc70*/  FADD.FTZ R170, R164, R13 ;  /* 0x0000000da4aa7221 */ /* 0x000fe20000010000 */
[----:B---3--:R-:W-:Y:S01]  /*bc80*/  FADD.FTZ R14, R167, R14 ;  /* 0x0000000ea70e7221 */ /* 0x008fe20000010000 */
[----:B0-----:R-:W-:Y:S01]  /*bc90*/  FFMA.FTZ R162, R186, R21, -R228 ;  /* 0x00000015baa27223 */ /* 0x001fe200000108e4 */
[-C--:B------:R-:W-:Y:S01]  /*bca0*/  FMUL.FTZ R74, R74, R196.reuse ;  /* 0x000000c44a4a7220 */ /* 0x080fe20000410000 */
[----:B------:R-:W-:Y:S01]  /*bcb0*/  FADD.FTZ R13, R165, R170 ;  /* 0x000000aaa50d7221 */ /* 0x000fe20000010000 */
        /* <DEDUP_REMOVED lines=19> */
[----:B0-----:R-:W-:Y:S01]  /*bdf0*/  FADD.FTZ R14, R226, R153 ;  /* 0x00000099e20e7221 */ /* 0x001fe20000010000 */
        /* <DEDUP_REMOVED lines=14> */
[----:B------:R0:W-:Y:S01]  /*bee0*/  MUFU.EX2 R183, R154 ;  /* 0x0000009a00b77308 */ /* 0x0001e20000000800 */
[----:B-1----:R-:W-:Y:S01]  /*bef0*/  FADD.FTZ R14, R175, R14 ;  /* 0x0000000eaf0e7221 */ /* 0x002fe20000010000 */
[-C--:B------:R-:W-:Y:S01]  /*bf00*/  FMUL.FTZ R131, R131, R196.reuse ;  /* 0x000000c483837220 */ /* 0x080fe20000410000 */
[-C--:B------:R-:W-:Y:S01]  /*bf10*/  FMUL.FTZ R134, R134, R196.reuse ;  /* 0x000000c486867220 */ /* 0x080fe20000410000 */
[-C--:B------:R-:W-:Y:S01]  /*bf20*/  FMUL.FTZ R135, R135, R196.reuse ;  /* 0x000000c487877220 */ /* 0x080fe20000410000 */
[----:B------:R-:W-:Y:S01]  /*bf30*/  FADD.FTZ R153, R179, R14 ;  /* 0x0000000eb3997221 */ /* 0x000fe20000010000 */
[-C--:B------:R-:W-:Y:S01]  /*bf40*/  FMUL.FTZ R138, R138, R196.reuse ;  /* 0x000000c48a8a7220 */ /* 0x080fe20000410000 */
[----:B------:R-:W-:Y:S01]  /*bf50*/  FMUL.FTZ R139, R139, R196 ;  /* 0x000000c48b8b7220 */ /* 0x000fe20000410000 */
[----:B------:R-:W-:Y:S01]  /*bf60*/  MUFU.EX2 R176, R176 ;  /* 0x000000b000b07308 */ /* 0x000fe20000000800 */
[----:B0-----:R-:W-:Y:S01]  /*bf70*/  F2FP.BF16.F32.PACK_AB R154, R157, R156 ;  /* 0x0000009c9d9a723e */ /* 0x001fe200000010ff */
[----:B------:R-:W-:Y:S01]  /*bf80*/  FMUL.FTZ R142, R142, R196 ;  /* 0x000000c48e8e7220 */ /* 0x000fe20000410000 */
[----:B------:R-:W-:Y:S01]  /*bf90*/  F2FP.BF16.F32.PACK_AB R156, R161, R160 ;  /* 0x000000a0a19c723e */ /* 0x000fe200000010ff */
[----:B------:R-:W-:Y:S01]  /*bfa0*/  FADD.FTZ R160, R168, R13 ;  /* 0x0000000da8a07221 */ /* 0x000fe20000010000 */
[----:B------:R-:W-:Y:S01]  /*bfb0*/  F2FP.BF16.F32.PACK_AB R161, R226, R171 ;  /* 0x000000abe2a1723e */ /* 0x000fe200000010ff */
[----:B------:R-:W-:Y:S01]  /*bfc0*/  FMUL.FTZ R143, R143, R196 ;  /* 0x000000c48f8f7220 */ /* 0x000fe20000410000 */
[----:B------:R-:W-:Y:S01]  /*bfd0*/  F2FP.BF16.F32.PACK_AB R157, R163, R224 ;  /* 0x000000e0a39d723e */ /* 0x000fe200000010ff */
[----:B------:R-:W0:Y:S01]  /*bfe0*/  MUFU.EX2 R182, R197 ;  /* 0x000000c500b67308 */ /* 0x000e220000000800 */
[C---:B------:R-:W-:Y:S01]  /*bff0*/  FADD.FTZ R13, R169.reuse, R160 ;  /* 0x000000a0a90d7221 */ /* 0x040fe20000010000 */
[----:B------:R-:W-:Y:S01]  /*c000*/  F2FP.BF16.F32.PACK_AB R160, R169, R168 ;  /* 0x000000a8a9a0723e */ /* 0x000fe200000010ff */
[-C--:B------:R-:W-:Y:S01]  /*c010*/  FMUL.FTZ R146, R146, R196.reuse ;  /* 0x000000c492927220 */ /* 0x080fe20000410000 */
[----:B------:R-:W-:Y:S01]  /*c020*/  F2FP.BF16.F32.PACK_AB R163, R179, R175 ;  /* 0x000000afb3a3723e */ /* 0x000fe200000010ff */
[-C--:B------:R-:W-:Y:S01]  /*c030*/  FMUL.FTZ R147, R147, R196.reuse ;  /* 0x000000c493937220 */ /* 0x080fe20000410000 */
[-C--:B------:R-:W-:Y:S01]  /*c040*/  FMUL.FTZ R150, R150, R196.reuse ;  /* 0x000000c496967220 */ /* 0x080fe20000410000 */
[----:B------:R-:W-:Y:S01]  /*c050*/  FMUL.FTZ R151, R151, R196 ;  /* 0x000000c497977220 */ /* 0x000fe20000410000 */
[----:B------:R-:W1:Y:S08]  /*c060*/  MUFU.EX2 R177, R177 ;  /* 0x000000b100b17308 */ /* 0x000e700000000800 */
[----:B------:R3:W-:Y:S01]  /*c070*/  MUFU.EX2 R197, R158 ;  /* 0x0000009e00c57308 */ /* 0x0007e20000000800 */
[----:B0-----:R-:W-:-:S04]  /*c080*/  FADD.FTZ R14, R182, R153 ;  /* 0x00000099b60e7221 */ /* 0x001fc80000010000 */
[----:B------:R-:W-:-:S03]  /*c090*/  FADD.FTZ R153, R183, R14 ;  /* 0x0000000eb7997221 */ /* 0x000fc60000010000 */
[----:B------:R-:W0:Y:S01]  /*c0a0*/  MUFU.EX2 R221, R221 ;  /* 0x000000dd00dd7308 */ /* 0x000e220000000800 */
[----:B---3--:R-:W-:Y:S01]  /*c0b0*/  F2FP.BF16.F32.PACK_AB R158, R165, R164 ;  /* 0x000000a4a59e723e */ /* 0x008fe200000010ff */
[----:B------:R-:W-:-:S04]  /*c0c0*/  FADD.FTZ R164, R172, R13 ;  /* 0x0000000daca47221 */ /* 0x000fc80000010000 */
[----:B------:R-:W-:Y:S02]  /*c0d0*/  FADD.FTZ R13, R173, R164 ;  /* 0x000000a4ad0d7221 */ /* 0x000fe40000010000 */
[----:B------:R0:W3:Y:S02]  /*c0e0*/  MUFU.EX2 R186, R166 ;  /* 0x000000a600ba7308 */ /* 0x0000e40000000800 */
[----:B------:R-:W-:-:S04]  /*c0f0*/  FADD.FTZ R164, R176, R13 ;  /* 0x0000000db0a47221 */ /* 0x000fc80000010000 */
[----:B-1----:R-:W-:Y:S02]  /*c100*/  FADD.FTZ R164, R177, R164 ;  /* 0x000000a4b1a47221 */ /* 0x002fe40000010000 */
[----:B------:R-:W1:Y:S02]  /*c110*/  MUFU.EX2 R181, R181 ;  /* 0x000000b500b57308 */ /* 0x000e640000000800 */
[----:B0-----:R-:W-:Y:S01]  /*c120*/  FADD.FTZ R166, R221, R164 ;  /* 0x000000a4dda67221 */ /* 0x001fe20000010000 */
[----:B------:R-:W-:-:S05]  /*c130*/  F2FP.BF16.F32.PACK_AB R164, R177, R176 ;  /* 0x000000b0b1a4723e */ /* 0x000fca00000010ff */
[----:B------:R-:W0:Y:S01]  /*c140*/  MUFU.EX2 R184, R184 ;  /* 0x000000b800b87308 */ /* 0x000e220000000800 */
[----:B---3--:R-:W-:-:S04]  /*c150*/  FADD.FTZ R14, R186, R153 ;  /* 0x00000099ba0e7221 */ /* 0x008fc80000010000 */
[----:B------:R-:W-:-:S03]  /*c160*/  FADD.FTZ R14, R197, R14 ;  /* 0x0000000ec50e7221 */ /* 0x000fc60000010000 */
[----:B------:R3:W4:Y:S01]  /*c170*/  MUFU.EX2 R215, R162 ;  /* 0x000000a200d77308 */ /* 0x0007220000000800 */
[C---:B-1----:R-:W-:Y:S01]  /*c180*/  FADD.FTZ R13, R181.reuse, R166 ;  /* 0x000000a6b50d7221 */ /* 0x042fe20000010000 */
[----:B------:R-:W-:-:S06]  /*c190*/  F2FP.BF16.F32.PACK_AB R166, R181, R221 ;  /* 0x000000ddb5a6723e */ /* 0x000fcc00000010ff */
[----:B------:R-:W1:Y:S01]  /*c1a0*/  MUFU.EX2 R185, R185 ;  /* 0x000000b900b97308 */ /* 0x000e620000000800 */
[----:B---3--:R-:W-:Y:S01]  /*c1b0*/  F2FP.BF16.F32.PACK_AB R162, R173, R172 ;  /* 0x000000acada2723e */ /* 0x008fe200000010ff */
[----:B0-----:R-:W-:-:S06]  /*c1c0*/  FADD.FTZ R168, R184, R13 ;  /* 0x0000000db8a87221 */ /* 0x001fcc0000010000 */
[----:B------:R-:W0:Y:S01]  /*c1d0*/  MUFU.EX2 R169, R187 ;  /* 0x000000bb00a97308 */ /* 0x000e220000000800 */
[----:B----4-:R-:W-:-:S07]  /*c1e0*/  FADD.FTZ R14, R215, R14 ;  /* 0x0000000ed70e7221 */ /* 0x010fce0000010000 */
[----:B------:R-:W3:Y:S01]  /*c1f0*/  MUFU.EX2 R188, R188 ;  /* 0x000000bc00bc7308 */ /* 0x000ee20000000800 */
[C---:B-1----:R-:W-:Y:S01]  /*c200*/  FADD.FTZ R13, R185.reuse, R168 ;  /* 0x000000a8b90d7221 */ /* 0x042fe20000010000 */
[----:B------:R-:W-:-:S06]  /*c210*/  F2FP.BF16.F32.PACK_AB R168, R185, R184 ;  /* 0x000000b8b9a8723e */ /* 0x000fcc00000010ff */
[----:B------:R-:W1:Y:S01]  /*c220*/  MUFU.EX2 R190, R190 ;  /* 0x000000be00be7308 */ /* 0x000e620000000800 */
[C---:B0-----:R-:W-:Y:S01]  /*c230*/  FADD.FTZ R153, R169.reuse, R14 ;  /* 0x0000000ea9997221 */ /* 0x041fe20000010000 */
[----:B------:R-:W-:-:S06]  /*c240*/  F2FP.BF16.F32.PACK_AB R169, R169, R215 ;  /* 0x000000d7a9a9723e */ /* 0x000fcc00000010ff */
[----:B------:R-:W0:Y:S01]  /*c250*/  MUFU.EX2 R189, R189 ;  /* 0x000000bd00bd7308 */ /* 0x000e220000000800 */
[----:B---3--:R-:W-:-:S07]  /*c260*/  FADD.FTZ R170, R188, R13 ;  /* 0x0000000dbcaa7221 */ /* 0x008fce0000010000 */
[----:B------:R-:W3:Y:S01]  /*c270*/  MUFU.EX2 R191, R191 ;  /* 0x000000bf00bf7308 */ /* 0x000ee20000000800 */
[----:B-1----:R-:W-:Y:S01]  /*c280*/  FADD.FTZ R14, R190, R153 ;  /* 0x00000099be0e7221 */ /* 0x002fe20000010000 */
[----:B------:R-:W-:Y:S02]  /*c290*/  F2FP.BF16.F32.PACK_AB R153, R155, R222 ;  /* 0x000000de9b99723e */ /* 0x000fe400000010ff */
[----:B------:R-:W-:Y:S02]  /*c2a0*/  F2FP.BF16.F32.PACK_AB R155, R159, R223 ;  /* 0x000000df9f9b723e */ /* 0x000fe400000010ff */
[----:B------:R-:W-:Y:S02]  /*c2b0*/  F2FP.BF16.F32.PACK_AB R159, R167, R225 ;  /* 0x000000e1a79f723e */ /* 0x000fe400000010ff */
[----:B------:R-:W1:Y:S01]  /*c2c0*/  MUFU.EX2 R192, R192 ;  /* 0x000000c000c07308 */ /* 0x000e620000000800 */
[C---:B0-----:R-:W-:Y:S01]  /*c2d0*/  FADD.FTZ R13, R189.reuse, R170 ;  /* 0x000000aabd0d7221 */ /* 0x041fe20000010000 */
[----:B------:R-:W-:-:S02]  /*c2e0*/  F2FP.BF16.F32.PACK_AB R170, R189, R188 ;  /* 0x000000bcbdaa723e */ /* 0x000fc400000010ff */
[----:B------:R-:W-:-:S04]  /*c2f0*/  F2FP.BF16.F32.PACK_AB R167, R197, R186 ;  /* 0x000000bac5a7723e */ /* 0x000fc800000010ff */
[----:B------:R-:W0:Y:S01]  /*c300*/  MUFU.EX2 R173, R194 ;  /* 0x000000c200ad7308 */ /* 0x000e220000000800 */
[----:B---3--:R-:W-:-:S07]  /*c310*/  FADD.FTZ R14, R191, R14 ;  /* 0x0000000ebf0e7221 */ /* 0x008fce0000010000 */
[----:B------:R-:W3:Y:S01]  /*c320*/  MUFU.EX2 R214, R214 ;  /* 0x000000d600d67308 */ /* 0x000ee20000000800 */
[----:B-1----:R-:W-:-:S07]  /*c330*/  FADD.FTZ R13, R192, R13 ;  /* 0x0000000dc00d7221 */ /* 0x002fce0000010000 */
[----:B------:R-:W1:Y:S01]  /*c340*/  MUFU.EX2 R176, R195 ;  /* 0x000000c300b07308 */ /* 0x000e620000000800 */
[----:B0-----:R-:W-:-:S07]  /*c350*/  FADD.FTZ R165, R173, R14 ;  /* 0x0000000eada57221 */ /* 0x001fce0000010000 */
[----:B------:R-:W0:Y:S01]  /*c360*/  MUFU.EX2 R193, R193 ;  /* 0x000000c100c17308 */ /* 0x000e220000000800 */
[----:B---3--:R-:W-:-:S07]  /*c370*/  FADD.FTZ R172, R214, R13 ;  /* 0x0000000dd6ac7221 */ /* 0x008fce0000010000 */
[----:B------:R-:W3:Y:S01]  /*c380*/  MUFU.EX2 R198, R198 ;  /* 0x000000c600c67308 */ /* 0x000ee20000000800 */
[C---:B-1----:R-:W-:Y:S01]  /*c390*/  FADD.FTZ R171, R176.reuse, R165 ;  /* 0x000000a5b0ab7221 */ /* 0x042fe20000010000 */
[----:B------:R-:W-:Y:S02]  /*c3a0*/  F2FP.BF16.F32.PACK_AB R165, R183, R182 ;  /* 0x000000b6b7a5723e */ /* 0x000fe400000010ff */
[----:B------:R-:W-:-:S04]  /*c3b0*/  F2FP.BF16.F32.PACK_AB R173, R176, R173 ;  /* 0x000000adb0ad723e */ /* 0x000fc800000010ff */
[----:B------:R-:W1:Y:S01]  /*c3c0*/  MUFU.EX2 R199, R199 ;  /* 0x000000c700c77308 */ /* 0x000e620000000800 */
[----:B0-----:R-:W-:Y:S01]  /*c3d0*/  FADD.FTZ R13, R193, R172 ;  /* 0x000000acc10d7221 */ /* 0x001fe20000010000 */
[----:B------:R-:W-:Y:S02]  /*c3e0*/  F2FP.BF16.F32.PACK_AB R172, R214, R192 ;  /* 0x000000c0d6ac723e */ /* 0x000fe400000010ff */
[C---:B------:R-:W-:Y:S01]  /*c3f0*/  F2FP.BF16.F32.PACK_AB R174, R220.reuse, R193 ;  /* 0x000000c1dcae723e */ /* 0x040fe200000010ff */
[----:B------:R-:W-:Y:S01]  /*c400*/  FADD.FTZ R13, R220, R13 ;  /* 0x0000000ddc0d7221 */ /* 0x000fe20000010000 */
[----:B---3--:R-:W-:Y:S01]  /*c410*/  FADD.FTZ R14, R198, R171 ;  /* 0x000000abc60e7221 */ /* 0x008fe20000010000 */
[----:B------:R-:W-:-:S03]  /*c420*/  F2FP.BF16.F32.PACK_AB R171, R191, R190 ;  /* 0x000000bebfab723e */ /* 0x000fc600000010ff */
[C---:B-1----:R-:W-:Y:S01]  /*c430*/  FADD.FTZ R14, R199.reuse, R14 ;  /* 0x0000000ec70e7221 */ /* 0x042fe20000010000 */
[----:B------:R-:W-:Y:S01]  /*c440*/  F2FP.BF16.F32.PACK_AB R175, R199, R198 ;  /* 0x000000c6c7af723e */ /* 0x000fe200000010ff */
[----:B--2---:R-:W-:Y:S06]  /*c450*/  @!P0 BRA `(.L_x_537) ;  /* 0x0000000000048947 */ /* 0x004fec0003800000 */
[----:B------:R-:W-:Y:S01]  /*c460*/  BPT.TRAP 0x1 ;  /* 0x000000040000795c */ /* 0x000fe20000300000 */
.L_x_537:
[----:B------:R0:W1:Y:S01]  /*c470*/  SYNCS.PHASECHK.TRANS64.TRYWAIT P3, [R12+URZ+0x22850], R15 ;  /* 0x0228500f0c0075a7 */ /* 0x000062000806017f */
[----:B------:R-:W-:Y:S05]  /*c480*/  @!P0 BRA `(.L_x_538) ;  /* 0x0000000000048947 */ /* 0x000fea0003800000 */
[----:B------:R-:W-:Y:S01]  /*c490*/  BPT.TRAP 0x1 ;  /* 0x000000040000795c */ /* 0x000fe20000300000 */
.L_x_538:
[----:B------:R-:W-:Y:S04]  /*c4a0*/  BSSY B0, `(.L_x_539) ;  /* 0x0000004000007945 */ /* 0x000fe80003800000 */
[----:B-1----:R-:W-:Y:S05]  /*c4b0*/  @P3 BRA `(.L_x_540) ;  /* 0x0000000000083947 */ /* 0x002fea0003800000 */
[----:B------:R-:W1:Y:S02]  /*c4c0*/  SYNCS.PHASECHK.TRANS64.TRYWAIT P3, [R12+URZ+0x22850], R15 ;  /* 0x0228500f0c0075a7 */ /* 0x000e64000806017f */
[----:B-1----:R-:W-:Y:S05]  /*c4d0*/  @!P3 BRA `(.L_x_541) ;  /* 0x000000940070b947 */ /* 0x002fea0003800000 */
.L_x_540:
[----:B------:R-:W-:Y:S05]  /*c4e0*/  BSYNC B0 ;  /* 0x0000000000007941 */ /* 0x000fea0003800000 */
.L_x_539:
[----:B------:R-:W2:Y:S01]  /*c4f0*/  S2R R179, SR_TID.X ;  /* 0x0000000000b37919 */ /* 0x000ea20000002100 */
[----:B------:R-:W-:Y:S05]  /*c500*/  WARPSYNC.ALL ;  /* 0x0000000000007948 */ /* 0x000fea0003800000 */
[----:B------:R-:W-:Y:S02]  /*c510*/  IMAD.MOV.U32 R177, RZ, RZ, 0xc00 ;  /* 0x00000c00ffb17424 */ /* 0x000fe400078e00ff */
[----:B01----:R-:W-:Y:S02]  /*c520*/  @!P1 VIADD R12, R12, 0x22860 ;  /* 0x000228600c0c9836 */ /* 0x003fe40000000000 */
[----:B------:R-:W-:-:S02]  /*c530*/  IMAD R176, R22, R177, UR37 ;  /* 0x0000002516b07e24 */ /* 0x000fc4000f8e02b1 */
[----:B------:R-:W-:Y:S01]  /*c540*/  IMAD.MOV.U32 R177, RZ, RZ, 0x40000040 ;  /* 0x40000040ffb17424 */ /* 0x000fe200078e00ff */
[----:B------:R-:W-:Y:S01]  /*c550*/  @!P1 PRMT R12, RZ, 0x654, R12 ;  /* 0x00000654ff0c9816 */ /* 0x000fe2000000000c */
[----:B------:R-:W-:Y:S01]  /*c560*/  IMAD.MOV.U32 R220, RZ, RZ, R178 ;  /* 0x000000ffffdc7224 */ /* 0x000fe200078e00b2 */
[----:B------:R-:W-:Y:S01]  /*c570*/  R2UR UR6, R176 ;  /* 0x00000000b00672ca */ /* 0x000fe200000e0000 */
[----:B------:R-:W-:Y:S01]  /*c580*/  IMAD.MOV.U32 R221, RZ, RZ, R20 ;  /* 0x000000ffffdd7224 */ /* 0x000fe200078e0014 */
[----:B------:R-:W-:Y:S01]  /*c590*/  R2UR UR7, R177 ;  /* 0x00000000b10772ca */ /* 0x000fe200000e0000 */
[----:B------:R-:W-:Y:S01]  /*c5a0*/  IMAD.MOV.U32 R177, RZ, RZ, 0x40000040 ;  /* 0x40000040ffb17424 */ /* 0x000fe200078e00ff */
[----:B--2---:R-:W-:-:S05]  /*c5b0*/  SHF.R.U32.HI R179, RZ, 0x7, R179 ;  /* 0x00000007ffb37819 */ /* 0x004fca00000116b3 */
[----:B------:R-:W-:-:S05]  /*c5c0*/  VIADD R15, R179, 0x8 ;  /* 0x00000008b30f7836 */ /* 0x000fca0000000000 */
[----:B------:R0:W-:Y:S06]  /*c5d0*/  BAR.SYNC.DEFER_BLOCKING R15, 0x100 ;  /* 0x0004000f0000751d */ /* 0x0001ec0000010000 */
[----:B------:R-:W-:-:S06]  /*c5e0*/  WARPGROUP.ARRIVE ;  /* 0x00000000000079c5 */ /* 0x000fcc0000000000 */
[----:B------:R-:W-:Y:S03]  /*c5f0*/  HGMMA.64x256x16.F32.BF16 R24, R152, gdesc[UR4].tnspB, R24, gsb0 ;  /* 0x43e0000498187df0 */ /* 0x000fe60008001818 */
        /* <DEDUP_REMOVED lines=20> */
[----:B------:R-:W-:Y:S01]  /*c740*/  IMAD.MOV.U32 R153, RZ, RZ, 0x40000040 ;  /* 0x40000040ff997424 */ /* 0x000fe200078e00ff */
[----:B------:R-:W-:Y:S01]  /*c750*/  IADD3 R176, R176, 0x280, RZ ;  /* 0x00000280b0b07810 */ /* 0x000fe20007ffe0ff */
[----:B------:R-:W-:Y:S02]  /*c760*/  WARPGROUP.DEPBAR.LE gsb0, 0x0 ;  /* 0x00008000000079c5 */ /* 0x000fe40000010000 */
[----:B------:R-:W-:-:S15]  /*c770*/  WARPGROUP.ARRIVE ;  /* 0x00000000000079c5 */ /* 0x000fde0000000000 */
[----:B------:R-:W-:-:S05]  /*c780*/  NOP ;  /* 0x0000000000007918 */ /* 0x000fca0000000000 */
        /* <DEDUP_REMOVED lines=15> */
[----:B------:R-:W-:Y:S05]  /*c880*/  @P2 BRA `(.L_x_542) ;  /* 0xffffffd800d42947 */ /* 0x000fea000383ffff */
.L_x_532:
[----:B------:R-:W-:Y:S05]  /*c890*/  WARPSYNC.ALL ;  /* 0x0000000000007948 */ /* 0x000fea0003800000 */
[----:B------:R-:W1:Y:S01]  /*c8a0*/  SHFL.BFLY PT, R0, R13, 0x2, 0x1f ;  /* 0x0c401f000d007f89 */ /* 0x000e6200000e0000 */
[----:B------:R-:W-:Y:S01]  /*c8b0*/  IMAD.MOV.U32 R4, RZ, RZ, RZ ;  /* 0x000000ffff047224 */ /* 0x000fe200078e00ff */
[----:B------:R3:W-:Y:S06]  /*c8c0*/  BAR.ARV R180, 0x100 ;  /* 0x000400b40000751d */ /* 0x0007ec0000002000 */
[----:B------:R-:W-:-:S02]  /*c8d0*/  VIADD R22, R22, 0x1 ;  /* 0x0000000116167836 */ /* 0x000fc40000000000 */
[----:B------:R-:W-:Y:S06]  /*c8e0*/  BAR.ARV 0x8, 0x120 ;  /* 0x0204800000007b1d */ /* 0x000fec0000002000 */
[----:B------:R-:W-:Y:S01]  /*c8f0*/  ISETP.NE.AND P0, PT, R22, 0x2, PT ;  /* 0x000000021600780c */ /* 0x000fe20003f05270 */
[----:B------:R-:W-:Y:S01]  /*c900*/  VIADD R212, R212, 0x1 ;  /* 0x00000001d4d47836 */ /* 0x000fe20000000000 */
[----:B--2---:R-:W2:Y:S01]  /*c910*/  SHFL.BFLY PT, R3, R14, 0x2, 0x1f ;  /* 0x0c401f000e037f89 */ /* 0x004ea200000e0000 */
[----:B------:R-:W-:Y:S02]  /*c920*/  PLOP3.LUT P1, PT, PT, PT, PT, 0x8, 0x0 ;  /* 0x000000000000781c */ /* 0x000fe40003f2e170 */
[----:B------:R-:W-:Y:S01]  /*c930*/  SEL R5, RZ, 0x1, P0 ;  /* 0x00000001ff057807 */ /* 0x000fe20000000000 */
[----:B-1----:R-:W-:Y:S01]  /*c940*/  FADD.FTZ R0, R0, R13 ;  /* 0x0000000d00007221 */ /* 0x002fe20000010000 */
[----:B------:R-:W-:-:S02]  /*c950*/  SEL R22, R22, RZ, P0 ;  /* 0x000000ff16167207 */ /* 0x000fc40000000000 */
[----:B------:R-:W-:Y:S01]  /*c960*/  LOP3.LUT R200, R200, R5, RZ, 0x3c, !PT ;  /* 0x00000005c8c87212 */ /* 0x000fe200078e3cff */
[----:B------:R-:W-:Y:S01]  /*c970*/  IMAD.MOV.U32 R5, RZ, RZ, -0x800000 ;  /* 0xff800000ff057424 */ /* 0x000fe200078e00ff */
[----:B------:R-:W1:Y:S01]  /*c980*/  SHFL.BFLY PT, R7, R0, 0x1, 0x1f ;  /* 0x0c201f0000077f89 */ /* 0x000e6200000e0000 */
[----:B--2---:R-:W-:-:S05]  /*c990*/  FADD.FTZ R3, R3, R14 ;  /* 0x0000000e03037221 */ /* 0x004fca0000010000 */
[----:B------:R-:W2:Y:S01]  /*c9a0*/  SHFL.BFLY PT, R6, R3, 0x1, 0x1f ;  /* 0x0c201f0003067f89 */ /* 0x000ea200000e0000 */
[----:B-1----:R-:W-:Y:S01]  /*c9b0*/  FADD.FTZ R7, R0, R7 ;  /* 0x0000000700077221 */ /* 0x002fe20000010000 */
[----:B------:R-:W-:-:S04]  /*c9c0*/  IMAD.MOV.U32 R0, RZ, RZ, RZ ;  /* 0x000000ffff007224 */ /* 0x000fc800078e00ff */
[----:B------:R-:W-:-:S13]  /*c9d0*/  FSETP.NE.FTZ.AND P2, PT, R7, RZ, PT ;  /* 0x000000ff0700720b */ /* 0x000fda0003f55000 */
[----:B------:R-:W1:Y:S01]  /*c9e0*/  @P2 MUFU.LG2 R10, R7 ;  /* 0x00000007000a2308 */ /* 0x000e620000000c00 */
[----:B------:R-:W-:Y:S01]  /*c9f0*/  @P2 FMUL.FTZ R11, R21, 0.69314718246459960938 ;  /* 0x3f317218150b2820 */ /* 0x000fe20000410000 */
[----:B--2---:R-:W-:-:S05]  /*ca00*/  FADD.FTZ R6, R3, R6 ;  /* 0x0000000603067221 */ /* 0x004fca0000010000 */
[----:B------:R-:W-:Y:S01]  /*ca10*/  FSETP.NE.FTZ.AND P3, PT, R6, RZ, PT ;  /* 0x000000ff0600720b */ /* 0x000fe20003f75000 */
[----:B------:R-:W2:Y:S01]  /*ca20*/  @P2 MUFU.RCP R4, R7 ;  /* 0x0000000700042308 */ /* 0x000ea20000001000 */
[----:B-1----:R-:W-:-:S11]  /*ca30*/  @P2 FMUL.FTZ R10, R10, 0.69314718246459960938 ;  /* 0x3f3172180a0a2820 */ /* 0x002fd60000410000 */
[----:B0-----:R-:W0:Y:S01]  /*ca40*/  @P3 MUFU.LG2 R12, R6 ;  /* 0x00000006000c3308 */ /* 0x001e220000000c00 */
[----:B------:R-:W-:Y:S01]  /*ca50*/  @P3 FMUL.FTZ R21, R21, 0.69314718246459960938 ;  /* 0x3f31721815153820 */ /* 0x000fe20000410000 */
[----:B------:R-:W-:Y:S01]  /*ca60*/  @P2 FFMA.FTZ R5, R11, R20, R10 ;  /* 0x000000140b052223 */ /* 0x000fe2000001000a */
[-C--:B--2---:R-:W-:Y:S01]  /*ca70*/  FMUL.FTZ R164, R80, R4.reuse ;  /* 0x0000000450a47220 */ /* 0x084fe20000410000 */
[-C--:B------:R-:W-:Y:S01]  /*ca80*/  FMUL.FTZ R167, R92, R4.reuse ;  /* 0x000000045ca77220 */ /* 0x080fe20000410000 */
[----:B------:R-:W-:-:S03]  /*ca90*/  FMUL.FTZ R24, R24, R4 ;  /* 0x0000000418187220 */ /* 0x000fc60000410000 */
[----:B------:R-:W1:Y:S01]  /*caa0*/  @P3 MUFU.RCP R0, R6 ;  /* 0x0000000600003308 */ /* 0x000e620000001000 */
        /* <DEDUP_REMOVED lines=8> */
[----:B0-----:R-:W-:Y:S01]  /*cb30*/  @P3 FMUL.FTZ R12, R12, 0.69314718246459960938 ;  /* 0x3f3172180c0c3820 */ /* 0x001fe20000410000 */
[-C--:B------:R-:W-:Y:S01]  /*cb40*/  FMUL.FTZ R41, R41, R4.reuse ;  /* 0x0000000429297220 */ /* 0x080fe20000410000 */
[-C--:B------:R-:W-:Y:S01]  /*cb50*/  FMUL.FTZ R44, R44, R4.reuse ;  /* 0x000000042c2c7220 */ /* 0x080fe20000410000 */
[-C--:B------:R-:W-:Y:S01]  /*cb60*/  FMUL.FTZ R45, R45, R4.reuse ;  /* 0x000000042d2d7220 */ /* 0x080fe20000410000 */
[-C--:B------:R-:W-:Y:S01]  /*cb70*/  FMUL.FTZ R48, R48, R4.reuse ;  /* 0x0000000430307220 */ /* 0x080fe20000410000 */
[-C--:B------:R-:W-:Y:S01]  /*cb80*/  FMUL.FTZ R49, R49, R4.reuse ;  /* 0x0000000431317220 */ /* 0x080fe20000410000 */
[-C--:B------:R-:W-:Y:S01]  /*cb90*/  FMUL.FTZ R52, R52, R4.reuse ;  /* 0x0000000434347220 */ /* 0x080fe20000410000 */
[----:B------:R-:W-:Y:S01]  /*cba0*/  FMUL.FTZ R53, R53, R4 ;  /* 0x0000000435357220 */ /* 0x000fe20000410000 */
[-C--:B-1----:R-:W-:Y:S01]  /*cbb0*/  FMUL.FTZ R9, R43, R0.reuse ;  /* 0x000000002b097220 */ /* 0x082fe20000410000 */
[-C--:B------:R-:W-:Y:S01]  /*cbc0*/  FMUL.FTZ R8, R51, R0.reuse ;  /* 0x0000000033087220 */ /* 0x080fe20000410000 */
[-C--:B------:R-:W-:Y:S01]  /*cbd0*/  FMUL.FTZ R7, R59, R0.reuse ;  /* 0x000000003b077220 */ /* 0x080fe20000410000 */
[----:B------:R-:W-:Y:S01]  /*cbe0*/  FMUL.FTZ R6, R67, R0 ;  /* 0x0000000043067220 */ /* 0x000fe20000410000 */
        /* <DEDUP_REMOVED lines=51> */
[----:B------:R-:W-:Y:S01]  /*cf20*/  FMUL.FTZ R67, R71, R0 ;  /* 0x0000000047437220 */ /* 0x000fe20000410000 */
[----:B------:R-:W-:-:S02]  /*cf30*/  IMAD.MOV.U32 R4, RZ, RZ, -0x800000 ;  /* 0xff800000ff047424 */ /* 0x000fc400078e00ff */
        /* <DEDUP_REMOVED lines=54> */
[----:B---3--:R-:W-:-:S07]  /*d2a0*/  @P3 FFMA.FTZ R4, R21, R178, R12 ;  /* 0x000000b215043223 */ /* 0x008fce000001000c */
.L_x_487:
[----:B------:R-:W-:Y:S05]  /*d2b0*/  WARPSYNC.ALL ;  /* 0x0000000000007948 */ /* 0x000fea0003800000 */
[----:B------:R-:W0:Y:S08]  /*d2c0*/  S2UR UR5, SR_CgaCtaId ;  /* 0x00000000000579c3 */ /* 0x000e300000008800 */
[----:B------:R-:W-:Y:S06]  /*d2d0*/  BAR.SYNC.DEFER_BLOCKING 0x5, 0x120 ;  /* 0x0144800000007b1d */ /* 0x000fec0000010000 */
[----:B------:R-:W-:Y:S01]  /*d2e0*/  UMOV UR4, 0x400 ;  /* 0x0000040000047882 */ /* 0x000fe20000000000 */
[----:B------:R-:W-:Y:S01]  /*d2f0*/  BSSY B0, `(.L_x_543) ;  /* 0x000028f000007945 */ /* 0x000fe20003800000 */
[----:B0-----:R-:W-:-:S06]  /*d300*/  ULEA UR4, UR5, UR4, 0x18 ;  /* 0x0000000405047291 */ /* 0x001fcc000f8ec03f */
[----:B------:R-:W-:-:S05]  /*d310*/  IMAD.U32 R18, RZ, RZ, UR4 ;  /* 0x00000004ff127e24 */ /* 0x000fca000f8e00ff */
[----:B------:R0:W1:Y:S01]  /*d320*/  LDS.128 R84, [R18+0x228d0] ;  /* 0x0228d00012547984 */ /* 0x0000620000000c00 */
[----:B------:R-:W-:Y:S06]  /*d330*/  BAR.ARV 0x4, 0x120 ;  /* 0x0104800000007b1d */ /* 0x000fec0000002000 */
[----:B------:R-:W-:Y:S05]  /*d340*/  @P1 BRA `(.L_x_544) ;  /* 0x0000001c00481947 */ /* 0x000fea0003800000 */
[----:B------:R-:W2:Y:S01]  /*d350*/  S2R R13, SR_SWINHI ;  /* 0x00000000000d7919 */ /* 0x000ea20000002f00 */
[----:B------:R-:W-:Y:S05]  /*d360*/  WARPSYNC.ALL ;  /* 0x0000000000007948 */ /* 0x000fea0003800000 */
[----:B------:R-:W-:Y:S01]  /*d370*/  BAR.SYNC.DEFER_BLOCKING 0x1, 0x100 ;  /* 0x0044000000007b1d */ /* 0x000fe20000010000 */
[----:B------:R-:W-:Y:S02]  /*d380*/  F2FP.BF16.F32.PACK_AB R24, R25, R24 ;  /* 0x000000181918723e */ /* 0x000fe400000010ff */
[----:B------:R-:W-:Y:S02]  /*d390*/  F2FP.BF16.F32.PACK_AB R25, R92, R26 ;  /* 0x0000001a5c19723e */ /* 0x000fe400000010ff */
[----:B------:R-:W-:Y:S01]  /*d3a0*/  F2FP.BF16.F32.PACK_AB R32, R33, R32 ;  /* 0x000000202120723e */ /* 0x000fe200000010ff */
[----:B------:R-:W-:Y:S01]  /*d3b0*/  ULDC.64 UR4, c[0x0][0xbd8] ;  /* 0x0002f60000047ab9 */ /* 0x000fe20000000a00 */
[----:B------:R-:W-:-:S02]  /*d3c0*/  F2FP.BF16.F32.PACK_AB R26, R29, R28 ;  /* 0x0000001c1d1a723e */ /* 0x000fc400000010ff */
[----:B------:R-:W-:Y:S02]  /*d3d0*/  F2FP.BF16.F32.PACK_AB R27, R88, R27 ;  /* 0x0000001b581b723e */ /* 0x000fe400000010ff */
[----:B------:R-:W-:Y:S02]  /*d3e0*/  F2FP.BF16.F32.PACK_AB R33, R80, R34 ;  /* 0x000000225021723e */ /* 0x000fe400000010ff */
[----:B------:R-:W-:Y:S02]  /*d3f0*/  F2FP.BF16.F32.PACK_AB R40, R41, R40 ;  /* 0x000000282928723e */ /* 0x000fe400000010ff */
[----:B------:R-:W-:Y:S02]  /*d400*/  F2FP.BF16.F32.PACK_AB R34, R37, R36 ;  /* 0x000000242522723e */ /* 0x000fe400000010ff */
[----:B------:R-:W-:Y:S02]  /*d410*/  F2FP.BF16.F32.PACK_AB R35, R76, R35 ;  /* 0x000000234c23723e */ /* 0x000fe400000010ff */
[----:B------:R-:W-:-:S02]  /*d420*/  F2FP.BF16.F32.PACK_AB R41, R9, R42 ;  /* 0x0000002a0929723e */ /* 0x000fc400000010ff */
[----:B------:R-:W-:Y:S02]  /*d430*/  F2FP.BF16.F32.PACK_AB R48, R49, R48 ;  /* 0x000000303130723e */ /* 0x000fe400000010ff */
[----:B------:R-:W-:Y:S02]  /*d440*/  F2FP.BF16.F32.PACK_AB R42, R45, R44 ;  /* 0x0000002c2d2a723e */ /* 0x000fe400000010ff */
[----:B------:R-:W-:Y:S02]  /*d450*/  F2FP.BF16.F32.PACK_AB R43, R47, R43 ;  /* 0x0000002b2f2b723e */ /* 0x000fe400000010ff */
[----:B------:R-:W-:Y:S02]  /*d460*/  MOV R10, R18 ;  /* 0x00000012000a7202 */ /* 0x000fe40000000f00 */
[----:B--2---:R-:W-:Y:S02]  /*d470*/  MOV R11, R13 ;  /* 0x0000000d000b7202 */ /* 0x004fe40000000f00 */
[----:B------:R-:W-:-:S02]  /*d480*/  F2FP.BF16.F32.PACK_AB R49, R8, R50 ;  /* 0x000000320831723e */ /* 0x000fc400000010ff */
[----:B------:R-:W-:Y:S01]  /*d490*/  F2FP.BF16.F32.PACK_AB R56, R57, R56 ;  /* 0x000000383938723e */ /* 0x000fe200000010ff */
[----:B------:R-:W-:Y:S01]  /*d4a0*/  IMAD.WIDE R130, R233, 0x2, R10 ;  /* 0x00000002e9827825 */ /* 0x000fe200078e020a */
[----:B------:R-:W-:Y:S02]  /*d4b0*/  F2FP.BF16.F32.PACK_AB R50, R53, R52 ;  /* 0x000000343532723e */ /* 0x000fe400000010ff */
[----:B------:R-:W-:Y:S02]  /*d4c0*/  F2FP.BF16.F32.PACK_AB R51, R55, R51 ;  /* 0x000000333733723e */ /* 0x000fe400000010ff */
[C---:B------:R-:W-:Y:S02]  /*d4d0*/  IADD3 R177, P1, R130.reuse, 0x20, RZ ;  /* 0x0000002082b17810 */ /* 0x040fe40007f3e0ff */
[C---:B------:R-:W-:Y:S02]  /*d4e0*/  IADD3 R183, P3, R130.reuse, 0x60, RZ ;  /* 0x0000006082b77810 */ /* 0x040fe40007f7e0ff */
[C---:B------:R-:W-:Y:S01]  /*d4f0*/  IADD3 R181, P2, R130.reuse, 0x40, RZ ;  /* 0x0000004082b57810 */ /* 0x040fe20007f5e0ff */
[--C-:B------:R-:W-:Y:S01]  /*d500*/  IMAD.X R21, RZ, RZ, R131.reuse, P1 ;  /* 0x000000ffff157224 */ /* 0x100fe200008e0683 */
[----:B------:R-:W-:Y:S01]  /*d510*/  IADD3 R185, P4, R130, 0x4000, RZ ;  /* 0x0000400082b97810 */ /* 0x000fe20007f9e0ff */
[--C-:B------:R-:W-:Y:S01]  /*d520*/  IMAD.X R39, RZ, RZ, R131.reuse, P3 ;  /* 0x000000ffff277224 */ /* 0x100fe200018e0683 */
[----:B------:R-:W-:Y:S01]  /*d530*/  LOP3.LUT R20, R177, 0x380, RZ, 0xc0, !PT ;  /* 0x00000380b1147812 */ /* 0x000fe200078ec0ff */
[--C-:B-----5:R-:W-:Y:S01]  /*d540*/  IMAD.X R31, RZ, RZ, R131.reuse, P2 ;  /* 0x000000ffff1f7224 */ /* 0x120fe200010e0683 */
[----:B------:R-:W-:Y:S01]  /*d550*/  LOP3.LUT R38, R183, 0x380, RZ, 0xc0, !PT ;  /* 0x00000380b7267812 */ /* 0x000fe200078ec0ff */
[----:B------:R-:W-:Y:S01]  /*d560*/  IMAD.X R91, RZ, RZ, R131, P4 ;  /* 0x000000ffff5b7224 */ /* 0x000fe200020e0683 */
[----:B------:R-:W-:-:S02]  /*d570*/  SHF.R.U64 R20, R20, 0x3, RZ ;  /* 0x0000000314147819 */ /* 0x000fc400000012ff */
[----:B------:R-:W-:Y:S02]  /*d580*/  IADD3 R106, P2, R130, 0x8000, RZ ;  /* 0x00008000826a7810 */ /* 0x000fe40007f5e0ff */
[----:B------:R-:W-:Y:S02]  /*d590*/  SHF.R.U64 R38, R38, 0x3, RZ ;  /* 0x0000000326267819 */ /* 0x000fe400000012ff */
[C---:B------:R-:W-:Y:S01]  /*d5a0*/  IADD3 R114, P4, R130.reuse, 0x8040, RZ ;  /* 0x0000804082727810 */ /* 0x040fe20007f9e0ff */
[--C-:B------:R-:W-:Y:S01]  /*d5b0*/  IMAD.X R107, RZ, RZ, R131.reuse, P2 ;  /* 0x000000ffff6b7224 */ /* 0x100fe200010e0683 */
[----:B------:R-:W-:Y:S02]  /*d5c0*/  IADD3 R189, P0, R130, 0x4040, RZ ;  /* 0x0000404082bd7810 */ /* 0x000fe40007f1e0ff */
[----:B------:R-:W-:Y:S01]  /*d5d0*/  LOP3.LUT R20, R20, R177, RZ, 0x3c, !PT ;  /* 0x000000b114147212 */ /* 0x000fe200078e3cff */
[--C-:B------:R-:W-:Y:S01]  /*d5e0*/  IMAD.X R115, RZ, RZ, R131.reuse, P4 ;  /* 0x000000ffff737224 */ /* 0x100fe200020e0683 */
[----:B------:R-:W-:Y:S01]  /*d5f0*/  IADD3 R110, P3, R130, 0x8020, RZ ;  /* 0x00008020826e7810 */ /* 0x000fe20007f7e0ff */
[----:B------:R-:W-:Y:S01]  /*d600*/  IMAD.X R99, RZ, RZ, R131, P0 ;  /* 0x000000ffff637224 */ /* 0x000fe200000e0683 */
[----:B------:R-:W-:-:S02]  /*d610*/  LOP3.LUT R38, R38, R183, RZ, 0x3c, !PT ;  /* 0x000000b726267212 */ /* 0x000fc400078e3cff */
[----:B------:R-:W-:Y:S01]  /*d620*/  LOP3.LUT R177, R106, 0x380, RZ, 0xc0, !PT ;  /* 0x000003806ab17812 */ /* 0x000fe200078ec0ff */
[----:B------:R-:W-:Y:S01]  /*d630*/  IMAD.X R111, RZ, RZ, R131, P3 ;  /* 0x000000ffff6f7224 */ /* 0x000fe200018e0683 */
[----:B------:R-:W-:Y:S02]  /*d640*/  LOP3.LUT R183, R114, 0x380, RZ, 0xc0, !PT ;  /* 0x0000038072b77812 */ /* 0x000fe400078ec0ff */
[----:B------:R-:W-:Y:S02]  /*d650*/  LOP3.LUT R30, R181, 0x380, RZ, 0xc0, !PT ;  /* 0x00000380b51e7812 */ /* 0x000fe400078ec0ff */
[C---:B------:R-:W-:Y:S02]  /*d660*/  LOP3.LUT R15, R130.reuse, 0x380, RZ, 0xc0, !PT ;  /* 0x00000380820f7812 */ /* 0x040fe400078ec0ff */
[----:B------:R-:W-:Y:S02]  /*d670*/  SHF.R.U64 R177, R177, 0x3, RZ ;  /* 0x00000003b1b17819 */ /* 0x000fe400000012ff */
[----:B------:R-:W-:-:S02]  /*d680*/  IADD3 R187, P5, R130, 0x4020, RZ ;  /* 0x0000402082bb7810 */ /* 0x000fc40007fbe0ff */
[C---:B------:R-:W-:Y:S02]  /*d690*/  IADD3 R191, P1, R130.reuse, 0x4060, RZ ;  /* 0x0000406082bf7810 */ /* 0x040fe40007f3e0ff */
[C---:B------:R-:W-:Y:S01]  /*d6a0*/  IADD3 R12, P0, R130.reuse, 0xc000, RZ ;  /* 0x0000c000820c7810 */ /* 0x040fe20007f1e0ff */
[--C-:B------:R-:W-:Y:S01]  /*d6b0*/  IMAD.X R95, RZ, RZ, R131.reuse, P5 ;  /* 0x000000ffff5f7224 */ /* 0x100fe200028e0683 */
[----:B------:R-:W-:Y:S01]  /*d6c0*/  SHF.R.U64 R183, R183, 0x3, RZ ;  /* 0x00000003b7b77819 */ /* 0x000fe200000012ff */
[--C-:B------:R-:W-:Y:S01]  /*d6d0*/  IMAD.X R103, RZ, RZ, R131.reuse, P1 ;  /* 0x000000ffff677224 */ /* 0x100fe200008e0683 */
[C---:B------:R-:W-:Y:S01]  /*d6e0*/  IADD3 R151, P2, R130.reuse, 0xc040, RZ ;  /* 0x0000c04082977810 */ /* 0x040fe20007f5e0ff */
[--C-:B------:R-:W-:Y:S01]  /*d6f0*/  IMAD.X R123, RZ, RZ, R131.reuse, P0 ;  /* 0x000000ffff7b7224 */ /* 0x100fe200000e0683 */
[----:B------:R-:W-:Y:S02]  /*d700*/  IADD3 R14, P3, R130, 0xc060, RZ ;  /* 0x0000c060820e7810 */ /* 0x000fe40007f7e0ff */
[----:B------:R-:W-:Y:S01]  /*d710*/  SHF.R.U64 R30, R30, 0x3, RZ ;  /* 0x000000031e1e7819 */ /* 0x000fe200000012ff */
[----:B------:R-:W-:Y:S01]  /*d720*/  IMAD.X R13, RZ, RZ, R131, P2 ;  /* 0x000000ffff0d7224 */ /* 0x000fe200010e0683 */
[----:B------:R-:W-:-:S02]  /*d730*/  SHF.R.U64 R15, R15, 0x3, RZ ;  /* 0x000000030f0f7819 */ /* 0x000fc400000012ff */
[----:B------:R-:W-:Y:S02]  /*d740*/  LOP3.LUT R90, R185, 0x380, RZ, 0xc0, !PT ;  /* 0x00000380b95a7812 */ /* 0x000fe400078ec0ff */
[----:B------:R-:W-:Y:S02]  /*d750*/  LOP3.LUT R106, R177, R106, RZ, 0x3c, !PT ;  /* 0x0000006ab16a7212 */ /* 0x000fe400078e3cff */
[----:B------:R-:W-:Y:S02]  /*d760*/  LOP3.LUT R94, R187, 0x380, RZ, 0xc0, !PT ;  /* 0x00000380bb5e7812 */ /* 0x000fe400078ec0ff */
[----:B------:R-:W-:Y:S02]  /*d770*/  LOP3.LUT R114, R183, R114, RZ, 0x3c, !PT ;  /* 0x00000072b7727212 */ /* 0x000fe400078e3cff */
[----:B------:R-:W-:Y:S02]  /*d780*/  LOP3.LUT R177, R12, 0x380, RZ, 0xc0, !PT ;  /* 0x000003800cb17812 */ /* 0x000fe400078ec0ff */
[----:B------:R-:W-:-:S02]  /*d790*/  LOP3.LUT R30, R30, R181, RZ, 0x3c, !PT ;  /* 0x000000b51e1e7212 */ /* 0x000fc400078e3cff */
[----:B------:R-:W-:Y:S02]  /*d7a0*/  LOP3.LUT R98, R189, 0x380, RZ, 0xc0, !PT ;  /* 0x00000380bd627812 */ /* 0x000fe400078ec0ff */
[----:B------:R-:W-:Y:S02]  /*d7b0*/  LOP3.LUT R176, R151, 0x380, RZ, 0xc0, !PT ;  /* 0x0000038097b07812 */ /* 0x000fe400078ec0ff */
[----:B------:R-:W-:Y:S02]  /*d7c0*/  LOP3.LUT R183, R14, 0x380, RZ, 0xc0, !PT ;  /* 0x000003800eb77812 */ /* 0x000fe400078ec0ff */
[C---:B------:R-:W-:Y:S02]  /*d7d0*/  IADD3 R118, P5, R130.reuse, 0x8060, RZ ;  /* 0x0000806082767810 */ /* 0x040fe40007fbe0ff */
[----:B-1----:R-:W-:Y:S02]  /*d7e0*/  IADD3 R84, P1, R130, 0xc020, RZ ;  /* 0x0000c02082547810 */ /* 0x002fe40007f3e0ff */
[----:B------:R-:W-:Y:S01]  /*d7f0*/  LOP3.LUT R102, R191, 0x380, RZ, 0xc0, !PT ;  /* 0x00000380bf667812 */ /* 0x000fe200078ec0ff */
[--C-:B------:R-:W-:Y:S01]  /*d800*/  IMAD.X R119, RZ, RZ, R131.reuse, P5 ;  /* 0x000000ffff777224 */ /* 0x100fe200028e0683 */
[----:B------:R-:W-:Y:S01]  /*d810*/  LOP3.LUT R181, R110, 0x380, RZ, 0xc0, !PT ;  /* 0x000003806eb57812 */ /* 0x000fe200078ec0ff */
[----:B------:R-:W-:Y:S01]  /*d820*/  IMAD.X R127, RZ, RZ, R131, P1 ;  /* 0x000000ffff7f7224 */ /* 0x000fe200008e0683 */
[----:B------:R-:W-:-:S02]  /*d830*/  LOP3.LUT R130, R15, R130, RZ, 0x3c, !PT ;  /* 0x000000820f827212 */ /* 0x000fc400078e3cff */
[----:B------:R-:W-:Y:S02]  /*d840*/  SHF.R.U64 R90, R90, 0x3, RZ ;  /* 0x000000035a5a7819 */ /* 0x000fe400000012ff */
[----:B------:R-:W-:Y:S02]  /*d850*/  SHF.R.U64 R94, R94, 0x3, RZ ;  /* 0x000000035e5e7819 */ /* 0x000fe400000012ff */
[----:B------:R-:W-:Y:S02]  /*d860*/  SHF.R.U64 R177, R177, 0x3, RZ ;  /* 0x00000003b1b17819 */ /* 0x000fe400000012ff */
[----:B------:R-:W-:Y:S02]  /*d870*/  SHF.R.U64 R98, R98, 0x3, RZ ;  /* 0x0000000362627819 */ /* 0x000fe400000012ff */
[----:B------:R-:W-:Y:S02]  /*d880*/  SHF.R.U64 R176, R176, 0x3, RZ ;  /* 0x00000003b0b07819 */ /* 0x000fe400000012ff */
[----:B------:R-:W-:-:S02]  /*d890*/  SHF.R.U64 R183, R183, 0x3, RZ ;  /* 0x00000003b7b77819 */ /* 0x000fc400000012ff */
[----:B------:R-:W-:Y:S02]  /*d8a0*/  SHF.R.U64 R102, R102, 0x3, RZ ;  /* 0x0000000366667819 */ /* 0x000fe400000012ff */
[----:B------:R-:W-:Y:S02]  /*d8b0*/  SHF.R.U64 R181, R181, 0x3, RZ ;  /* 0x00000003b5b57819 */ /* 0x000fe400000012ff */
[----:B------:R-:W-:Y:S02]  /*d8c0*/  LOP3.LUT R90, R90, R185, RZ, 0x3c, !PT ;  /* 0x000000b95a5a7212 */ /* 0x000fe400078e3cff */
[----:B------:R-:W-:Y:S02]  /*d8d0*/  MOV R130, R130 ;  /* 0x0000008200827202 */ /* 0x000fe40000000f00 */
[----:B------:R-:W-:Y:S02]  /*d8e0*/  LOP3.LUT R94, R94, R187, RZ, 0x3c, !PT ;  /* 0x000000bb5e5e7212 */ /* 0x000fe400078e3cff */
[----:B------:R-:W-:Y:S01]  /*d8f0*/  LOP3.LUT R122, R177, R12, RZ, 0x3c, !PT ;  /* 0x0000000cb17a7212 */ /* 0x000fe200078e3cff */
[----:B------:R1:W-:Y:S01]  /*d900*/  STSM.16.M88.4 [R130], R24 ;  /* 0x0000001882007844 */ /* 0x0003e20000000200 */
[----:B------:R-:W-:-:S02]  /*d910*/  MOV R28, R20 ;  /* 0x00000014001c7202 */ /* 0x000fc40000000f00 */
[----:B------:R-:W-:Y:S02]  /*d920*/  IADD3.X R15, RZ, R131, RZ, P3, !PT ;  /* 0x00000083ff0f7210 */ /* 0x000fe40001ffe4ff */
[----:B------:R-:W-:Y:S01]  /*d930*/  LOP3.LUT R98, R98, R189, RZ, 0x3c, !PT ;  /* 0x000000bd62627212 */ /* 0x000fe200078e3cff */
[----:B------:R2:W-:Y:S01]  /*d940*/  STSM.16.M88.4 [R28], R32 ;  /* 0x000000201c007844 */ /* 0x0005e20000000200 */
[----:B------:R-:W-:Y:S02]  /*d950*/  LOP3.LUT R185, R118, 0x380, RZ, 0xc0, !PT ;  /* 0x0000038076b97812 */ /* 0x000fe400078ec0ff */
[----:B------:R-:W-:Y:S02]  /*d960*/  LOP3.LUT R12, R176, R151, RZ, 0x3c, !PT ;  /* 0x00000097b00c7212 */ /* 0x000fe400078e3cff */
[----:B------:R-:W-:Y:S02]  /*d970*/  LOP3.LUT R14, R183, R14, RZ, 0x3c, !PT ;  /* 0x0000000eb70e7212 */ /* 0x000fe400078e3cff */
[----:B------:R-:W-:-:S02]  /*d980*/  MOV R30, R30 ;  /* 0x0000001e001e7202 */ /* 0x000fc40000000f00 */
[----:B------:R-:W-:Y:S02]  /*d990*/  LOP3.LUT R102, R102, R191, RZ, 0x3c, !PT ;  /* 0x000000bf66667212 */ /* 0x000fe400078e3cff */
[----:B------:R-:W-:Y:S01]  /*d9a0*/  LOP3.LUT R110, R181, R110, RZ, 0x3c, !PT ;  /* 0x0000006eb56e7212 */ /* 0x000fe200078e3cff */
[----:B------:R3:W-:Y:S01]  /*d9b0*/  STSM.16.M88.4 [R30], R40 ;  /* 0x000000281e007844 */ /* 0x0007e20000000200 */
[----:B------:R-:W-:Y:S02]  /*d9c0*/  MOV R38, R38 ;  /* 0x0000002600267202 */ /* 0x000fe40000000f00 */
[----:B------:R-:W-:Y:S02]  /*d9d0*/  F2FP.BF16.F32.PACK_AB R57, R7, R58 ;  /* 0x0000003a0739723e */ /* 0x000fe400000010ff */
[----:B------:R-:W-:Y:S01]  /*d9e0*/  F2FP.BF16.F32.PACK_AB R64, R65, R64 ;  /* 0x000000404140723e */ /* 0x000fe200000010ff */
[----:B------:R-:W-:Y:S01]  /*d9f0*/  STSM.16.M88.4 [R38], R48 ;  /* 0x0000003026007844 */ /* 0x000fe20000000200 */
[----:B------:R-:W-:-:S02]  /*da00*/  LOP3.LUT R181, R84, 0x380, RZ, 0xc0, !PT ;  /* 0x0000038054b57812 */ /* 0x000fc400078ec0ff */
[----:B------:R-:W-:Y:S02]  /*da10*/  MOV R90, R90 ;  /* 0x0000005a005a7202 */ /* 0x000fe40000000f00 */
[----:B------:R-:W-:Y:S02]  /*da20*/  F2FP.BF16.F32.PACK_AB R58, R61, R60 ;  /* 0x0000003c3d3a723e */ /* 0x000fe400000010ff */
[----:B------:R-:W-:Y:S02]  /*da30*/  F2FP.BF16.F32.PACK_AB R59, R63, R59 ;  /* 0x0000003b3f3b723e */ /* 0x000fe400000010ff */
[----:B------:R-:W-:Y:S02]  /*da40*/  F2FP.BF16.F32.PACK_AB R65, R6, R66 ;  /* 0x000000420641723e */ /* 0x000fe400000010ff */
[----:B------:R-:W-:Y:S01]  /*da50*/  F2FP.BF16.F32.PACK_AB R72, R73, R72 ;  /* 0x000000484948723e */ /* 0x000fe200000010ff */
[----:B------:R-:W-:Y:S01]  /*da60*/  STSM.16.M88.4 [R90], R56 ;  /* 0x000000385a007844 */ /* 0x000fe20000000200 */
[----:B------:R-:W-:-:S02]  /*da70*/  MOV R94, R94 ;  /* 0x0000005e005e7202 */ /* 0x000fc40000000f00 */
[----:B------:R-:W-:Y:S02]  /*da80*/  F2FP.BF16.F32.PACK_AB R66, R69, R68 ;  /* 0x000000444542723e */ /* 0x000fe400000010ff */
[----:B------:R-:W-:Y:S02]  /*da90*/  F2FP.BF16.F32.PACK_AB R67, R67, R70 ;  /* 0x000000464343723e */ /* 0x000fe400000010ff */
[----:B------:R-:W-:Y:S02]  /*daa0*/  F2FP.BF16.F32.PACK_AB R73, R75, R74 ;  /* 0x0000004a4b49723e */ /* 0x000fe400000010ff */
[----:B------:R-:W-:Y:S01]  /*dab0*/  SHF.R.U64 R185, R185, 0x3, RZ ;  /* 0x00000003b9b97819 */ /* 0x000fe200000012ff */
[----:B------:R-:W-:Y:S01]  /*dac0*/  STSM.16.M88.4 [R94], R64 ;  /* 0x000000405e007844 */ /* 0x000fe20000000200 */
[----:B------:R-:W-:Y:S02]  /*dad0*/  MOV R98, R98 ;  /* 0x0000006200627202 */ /* 0x000fe40000000f00 */
[----:B------:R-:W-:-:S02]  /*dae0*/  MOV R21, R12 ;  /* 0x0000000c00157202 */ /* 0x000fc40000000f00 */
[----:B------:R-:W-:Y:S02]  /*daf0*/  MOV R20, R14 ;  /* 0x0000000e00147202 */ /* 0x000fe40000000f00 */
[----:B------:R-:W-:Y:S02]  /*db00*/  F2FP.BF16.F32.PACK_AB R74, R77, R163 ;  /* 0x000000a34d4a723e */ /* 0x000fe400000010ff */
[----:B------:R-:W-:Y:S02]  /*db10*/  F2FP.BF16.F32.PACK_AB R75, R79, R78 ;  /* 0x0000004e4f4b723e */ /* 0x000fe400000010ff */
[----:B------:R-:W-:Y:S02]  /*db20*/  MOV R102, R102 ;  /* 0x0000006600667202 */ /* 0x000fe40000000f00 */
[----:B------:R-:W-:Y:S01]  /*db30*/  F2FP.BF16.F32.PACK_AB R12, R81, R164 ;  /* 0x000000a4510c723e */ /* 0x000fe200000010ff */
[----:B------:R-:W-:Y:S01]  /*db40*/  STSM.16.M88.4 [R98], R72 ;  /* 0x0000004862007844 */ /* 0x000fe20000000200 */
[----:B------:R-:W-:-:S02]  /*db50*/  F2FP.BF16.F32.PACK_AB R13, R83, R82 ;  /* 0x00000052530d723e */ /* 0x000fc400000010ff */
[----:B------:R-:W-:Y:S01]  /*db60*/  F2FP.BF16.F32.PACK_AB R14, R3, R165 ;  /* 0x000000a5030e723e */ /* 0x000fe200000010ff */
[----:B------:R-:W-:Y:S01]  /*db70*/  IMAD.MOV.U32 R3, RZ, RZ, RZ ;  /* 0x000000ffff037224 */ /* 0x000fe200078e00ff */
[----:B------:R-:W-:Y:S02]  /*db80*/  F2FP.BF16.F32.PACK_AB R15, R54, R46 ;  /* 0x0000002e360f723e */ /* 0x000fe400000010ff */
[----:B------:R-:W-:Y:S02]  /*db90*/  SHF.R.U64 R181, R181, 0x3, RZ ;  /* 0x00000003b5b57819 */ /* 0x000fe400000012ff */
[----:B------:R-:W-:Y:S01]  /*dba0*/  LOP3.LUT R118, R185, R118, RZ, 0x3c, !PT ;  /* 0x00000076b9767212 */ /* 0x000fe200078e3cff */
[----:B------:R4:W-:Y:S01]  /*dbb0*/  STSM.16.M88.4 [R102], R12 ;  /* 0x0000000c66007844 */ /* 0x0009e20000000200 */
[----:B------:R-:W-:Y:S02]  /*dbc0*/  MOV R106, R106 ;  /* 0x0000006a006a7202 */ /* 0x000fe40000000f00 */
[----:B-1----:R-:W-:-:S02]  /*dbd0*/  F2FP.BF16.F32.PACK_AB R24, R89, R166 ;  /* 0x000000a65918723e */ /* 0x002fc400000010ff */
[----:B------:R-:W-:Y:S02]  /*dbe0*/  F2FP.BF16.F32.PACK_AB R25, R71, R62 ;  /* 0x0000003e4719723e */ /* 0x000fe400000010ff */
[----:B------:R-:W-:Y:S02]  /*dbf0*/  F2FP.BF16.F32.PACK_AB R26, R93, R167 ;  /* 0x000000a75d1a723e */ /* 0x000fe400000010ff */
[----:B------:R-:W-:Y:S02]  /*dc00*/  F2FP.BF16.F32.PACK_AB R27, R100, R96 ;  /* 0x00000060641b723e */ /* 0x000fe400000010ff */
[----:B------:R-:W-:Y:S02]  /*dc10*/  LOP3.LUT R126, R181, R84, RZ, 0x3c, !PT ;  /* 0x00000054b57e7212 */ /* 0x000fe400078e3cff */
[----:B------:R-:W-:Y:S01]  /*dc20*/  MOV R110, R110 ;  /* 0x0000006e006e7202 */ /* 0x000fe20000000f00 */
[----:B------:R-:W-:Y:S01]  /*dc30*/  STSM.16.M88.4 [R106], R24 ;  /* 0x000000186a007844 */ /* 0x000fe20000000200 */
[----:B--2---:R-:W-:-:S02]  /*dc40*/  F2FP.BF16.F32.PACK_AB R28, R97, R168 ;  /* 0x000000a8611c723e */ /* 0x004fc400000010ff */
[----:B------:R-:W-:Y:S02]  /*dc50*/  F2FP.BF16.F32.PACK_AB R29, R108, R104 ;  /* 0x000000686c1d723e */ /* 0x000fe400000010ff */
[----:B---3--:R-:W-:Y:S02]  /*dc60*/  F2FP.BF16.F32.PACK_AB R30, R101, R169 ;  /* 0x000000a9651e723e */ /* 0x008fe400000010ff */
[----:B------:R-:W-:Y:S02]  /*dc70*/  F2FP.BF16.F32.PACK_AB R31, R116, R112 ;  /* 0x00000070741f723e */ /* 0x000fe400000010ff */
[----:B------:R-:W-:Y:S02]  /*dc80*/  MOV R114, R114 ;  /* 0x0000007200727202 */ /* 0x000fe40000000f00 */
[----:B----4-:R-:W-:Y:S01]  /*dc90*/  F2FP.BF16.F32.PACK_AB R12, R105, R170 ;  /* 0x000000aa690c723e */ /* 0x010fe200000010ff */
[----:B------:R-:W-:Y:S01]  /*dca0*/  STSM.16.M88.4 [R110], R28 ;  /* 0x0000001c6e007844 */ /* 0x000fe20000000200 */
[----:B------:R-:W-:-:S02]  /*dcb0*/  F2FP.BF16.F32.PACK_AB R13, R124, R120 ;  /* 0x000000787c0d723e */ /* 0x000fc400000010ff */
[----:B------:R-:W-:Y:S02]  /*dcc0*/  F2FP.BF16.F32.PACK_AB R14, R109, R171 ;  /* 0x000000ab6d0e723e */ /* 0x000fe400000010ff */
[----:B------:R-:W-:Y:S02]  /*dcd0*/  F2FP.BF16.F32.PACK_AB R15, R152, R128 ;  /* 0x00000080980f723e */ /* 0x000fe400000010ff */
[----:B------:R-:W-:Y:S02]  /*dce0*/  F2FP.BF16.F32.PACK_AB R153, R154, R153 ;  /* 0x000000999a99723e */ /* 0x000fe400000010ff */
[----:B------:R-:W-:Y:S01]  /*dcf0*/  MOV R118, R118 ;  /* 0x0000007600767202 */ /* 0x000fe20000000f00 */
[----:B------:R1:W-:Y:S01]  /*dd00*/  STSM.16.M88.4 [R114], R12 ;  /* 0x0000000c72007844 */ /* 0x0003e20000000200 */
[----:B------:R-:W-:Y:S02]  /*dd10*/  F2FP.BF16.F32.PACK_AB R152, R113, R172 ;  /* 0x000000ac7198723e */ /* 0x000fe400000010ff */
[----:B------:R-:W-:-:S02]  /*dd20*/  F2FP.BF16.F32.PACK_AB R154, R117, R173 ;  /* 0x000000ad759a723e */ /* 0x000fc400000010ff */
[----:B------:R-:W-:Y:S02]  /*dd30*/  F2FP.BF16.F32.PACK_AB R155, R156, R155 ;  /* 0x0000009b9c9b723e */ /* 0x000fe400000010ff */
[----:B------:R-:W-:Y:S02]  /*dd40*/  F2FP.BF16.F32.PACK_AB R157, R158, R157 ;  /* 0x0000009d9e9d723e */ /* 0x000fe400000010ff */
[----:B------:R-:W-:Y:S01]  /*dd50*/  MOV R122, R122 ;  /* 0x0000007a007a7202 */ /* 0x000fe20000000f00 */
[----:B------:R2:W-:Y:S01]  /*dd60*/  STSM.16.M88.4 [R118], R152 ;  /* 0x0000009876007844 */ /* 0x0005e20000000200 */
[----:B------:R-:W-:Y:S02]  /*dd70*/  F2FP.BF16.F32.PACK_AB R156, R121, R174 ;  /* 0x000000ae799c723e */ /* 0x000fe400000010ff */
[----:B------:R-:W-:Y:S02]  /*dd80*/  F2FP.BF16.F32.PACK_AB R158, R125, R175 ;  /* 0x000000af7d9e723e */ /* 0x000fe400000010ff */
[----:B------:R-:W-:-:S02]  /*dd90*/  F2FP.BF16.F32.PACK_AB R159, R160, R159 ;  /* 0x0000009fa09f723e */ /* 0x000fc400000010ff */
[----:B------:R-:W-:Y:S02]  /*dda0*/  F2FP.BF16.F32.PACK_AB R161, R162, R161 ;  /* 0x000000a1a2a1723e */ /* 0x000fe400000010ff */
[----:B------:R-:W-:Y:S01]  /*ddb0*/  F2FP.BF16.F32.PACK_AB R136, R137, R136 ;  /* 0x000000888988723e */ /* 0x000fe200000010ff */
[----:B------:R2:W-:Y:S01]  /*ddc0*/  STSM.16.M88.4 [R122], R156 ;  /* 0x0000009c7a007844 */ /* 0x0005e20000000200 */
[----:B------:R-:W-:Y:S02]  /*ddd0*/  ISETP.NE.U32.AND P0, PT, RZ, UR4, PT ;  /* 0x00000004ff007c0c */ /* 0x000fe4000bf05070 */
[----:B------:R-:W-:Y:S02]  /*dde0*/  IADD3 R6, P1, R208, UR4, RZ ;  /* 0x00000004d0067c10 */ /* 0x000fe4000ff3e0ff */
[----:B------:R-:W-:Y:S02]  /*ddf0*/  MOV R126, R126 ;  /* 0x0000007e007e7202 */ /* 0x000fe40000000f00 */
[----:B------:R-:W-:-:S02]  /*de00*/  F2FP.BF16.F32.PACK_AB R160, R129, R179 ;  /* 0x000000b381a0723e */ /* 0x000fc400000010ff */
[----:B------:R-:W-:Y:S02]  /*de10*/  F2FP.BF16.F32.PACK_AB R162, R133, R132 ;  /* 0x0000008485a2723e */ /* 0x000fe400000010ff */
[----:B------:R-:W-:Y:S02]  /*de20*/  F2FP.BF16.F32.PACK_AB R163, R135, R134 ;  /* 0x0000008687a3723e */ /* 0x000fe400000010ff */
[----:B------:R-:W-:Y:S02]  /*de30*/  F2FP.BF16.F32.PACK_AB R137, R139, R138 ;  /* 0x0000008a8b89723e */ /* 0x000fe400000010ff */
[----:B------:R-:W-:Y:S01]  /*de40*/  F2FP.BF16.F32.PACK_AB R144, R145, R144 ;  /* 0x000000909190723e */ /* 0x000fe200000010ff */
[----:B------:R2:W-:Y:S01]  /*de50*/  STSM.16.M88.4 [R126], R160 ;  /* 0x000000a07e007844 */ /* 0x0005e20000000200 */
[----:B------:R-:W-:Y:S02]  /*de60*/  F2FP.BF16.F32.PACK_AB R138, R141, R140 ;  /* 0x0000008c8d8a723e */ /* 0x000fe400000010ff */
[----:B------:R-:W-:-:S02]  /*de70*/  F2FP.BF16.F32.PACK_AB R139, R143, R142 ;  /* 0x0000008e8f8b723e */ /* 0x000fc400000010ff */
[----:B------:R-:W-:Y:S02]  /*de80*/  F2FP.BF16.F32.PACK_AB R145, R147, R146 ;  /* 0x000000929391723e */ /* 0x000fe400000010ff */
[----:B------:R-:W-:Y:S01]  /*de90*/  F2FP.BF16.F32.PACK_AB R146, R149, R148 ;  /* 0x000000949592723e */ /* 0x000fe200000010ff */
[----:B------:R2:W-:Y:S01]  /*dea0*/  STSM.16.M88.4 [R21], R136 ;  /* 0x0000008815007844 */ /* 0x0005e20000000200 */
[----:B------:R-:W-:Y:S02]  /*deb0*/  F2FP.BF16.F32.PACK_AB R147, R0, R150 ;  /* 0x000000960093723e */ /* 0x000fe400000010ff */
[----:B------:R-:W-:Y:S02]  /*dec0*/  ISETP.NE.AND.EX P0, PT, RZ, UR5, PT, P0 ;  /* 0x00000005ff007c0c */ /* 0x000fe4000bf05300 */
[----:B------:R-:W-:Y:S01]  /*ded0*/  IADD3.X R7, R209, UR5, RZ, P1, !PT ;  /* 0x00000005d1077c10 */ /* 0x000fe20008ffe4ff */
[----:B------:R-:W-:Y:S01]  /*dee0*/  ULDC.64 UR4, c[0x0][0xbe0] ;  /* 0x0002f80000047ab9 */ /* 0x000fe20000000a00 */
[----:B------:R2:W-:Y:S01]  /*def0*/  STSM.16.M88.4 [R20], R144 ;  /* 0x0000009014007844 */ /* 0x0005e20000000200 */
[----:B------:R-:W-:Y:S01]  /*df00*/  BAR.SYNC.DEFER_BLOCKING 0x1, 0x100 ;  /* 0x0044000000007b1d */ /* 0x000fe20000010000 */
[----:B------:R-:W-:-:S04]  /*df10*/  ISETP.NE.U32.AND P1, PT, RZ, UR4, PT ;  /* 0x00000004ff007c0c */ /* 0x000fc8000bf25070 */
[----:B------:R-:W-:-:S13]  /*df20*/  ISETP.NE.AND.EX P1, PT, RZ, UR5, PT, P1 ;  /* 0x00000005ff007c0c */ /* 0x000fda000bf25310 */
[----:B------:R-:W-:Y:S01]  /*df30*/  @P1 IADD3 R208, P2, R208, UR4, RZ ;  /* 0x00000004d0d01c10 */ /* 0x000fe2000ff5e0ff */
[----:B------:R-:W-:Y:S02]  /*df40*/  ULDC UR4, c[0x0][0xa88] ;  /* 0x0002a20000047ab9 */ /* 0x000fe40000000800 */
[----:B------:R-:W-:Y:S01]  /*df50*/  IMAD.U32 R0, RZ, RZ, UR4 ;  /* 0x00000004ff007e24 */ /* 0x000fe2000f8e00ff */
[----:B------:R-:W-:Y:S01]  /*df60*/  @P1 IADD3.X R209, R209, UR5, RZ, P2, !PT ;  /* 0x00000005d1d11c10 */ /* 0x000fe200097fe4ff */
[----:B------:R2:W5:Y:S01]  /*df70*/  @P0 LDG.E R3, desc[UR40][R6.64] ;  /* 0x0000002806030981 */ /* 0x000562000c1e1900 */
[----:B------:R-:W-:-:S03]  /*df80*/  IMAD R9, R202, 0x40, R201 ;  /* 0x00000040ca097824 */ /* 0x000fc600078e02c9 */
[----:B------:R2:W5:Y:S01]  /*df90*/  @P1 LDG.E R0, desc[UR40][R208.64] ;  /* 0x00000028d0001981 */ /* 0x000562000c1e1900 */
[----:B------:R-:W-:-:S03]  /*dfa0*/  IMAD.WIDE R10, R9, 0x2, R10 ;  /* 0x00000002090a7825 */ /* 0x000fc600078e020a */
[----:B-1----:R-:W-:Y:S01]  /*dfb0*/  IADD3 R13, P4, R10, 0x1000, RZ ;  /* 0x000010000a0d7810 */ /* 0x002fe20007f9e0ff */
[----:B------:R-:W-:-:S12]  /*dfc0*/  @P1 BRA `(.L_x_545) ;  /* 0x0000000000101947 */ /* 0x000fd80003800000 */
[----:B------:R-:W-:Y:S05]  /*dfd0*/  @!P0 BRA `(.L_x_545) ;  /* 0x00000000000c8947 */ /* 0x000fea0003800000 */
[----:B------:R-:W3:Y:S04]  /*dfe0*/  LDG.E R9, desc[UR40][R6.64] ;  /* 0x0000002806097981 */ /* 0x000ee8000c1e1900 */
[----:B-----5:R-:W3:Y:S02]  /*dff0*/  LDG.E R0, desc[UR40][R6.64+0x4] ;  /* 0x0000042806007981 */ /* 0x020ee4000c1e1900 */
[----:B---3--:R-:W-:-:S07]  /*e000*/  IMAD.IADD R0, R0, 0x1, -R9 ;  /* 0x0000000100007824 */ /* 0x008fce00078e0a09 */
.L_x_545:
[----:B------:R-:W-:Y:S01]  /*e010*/  SHF.R.S32.HI R79, RZ, 0x1f, R207 ;  /* 0x0000001fff4f7819 */ /* 0x000fe200000114cf */
[----:B------:R-:W-:Y:S01]  /*e020*/  ULDC.64 UR4, c[0x0][0xb70] ;  /* 0x0002dc0000047ab9 */ /* 0x000fe20000000a00 */
[--C-:B--2--5:R-:W-:Y:S01]  /*e030*/  SHF.R.S32.HI R21, RZ, 0x1f, R3.reuse ;  /* 0x0000001fff157819 */ /* 0x124fe20000011403 */
[----:B------:R-:W-:Y:S01]  /*e040*/  IMAD.MOV.U32 R20, RZ, RZ, R3 ;  /* 0x000000ffff147224 */ /* 0x000fe200078e0003 */
[----:B------:R-:W-:Y:S01]  /*e050*/  SEL R219, R219, RZ, !P0 ;  /* 0x000000ffdbdb7207 */ /* 0x000fe20004000000 */
[----:B------:R-:W-:Y:S01]  /*e060*/  IMAD R6, R79, UR4, RZ ;  /* 0x000000044f067c24 */ /* 0x000fe2000f8e02ff */
[----:B------:R-:W-:Y:S01]  /*e070*/  SEL R81, R210, RZ, !P0 ;  /* 0x000000ffd2517207 */ /* 0x000fe20004000000 */
[----:B------:R-:W-:Y:S01]  /*e080*/  IMAD R15, R213, 0x80, R232 ;  /* 0x00000080d50f7824 */ /* 0x000fe200078e02e8 */
[C---:B------:R-:W-:Y:S01]  /*e090*/  IADD3 R29, P0, R10.reuse, 0x3000, RZ ;  /* 0x000030000a1d7810 */ /* 0x040fe20007f1e0ff */
[C---:B------:R-:W-:Y:S01]  /*e0a0*/  IMAD R9, R207.reuse, UR5, R6 ;  /* 0x00000005cf097c24 */ /* 0x040fe2000f8e0206 */
[C---:B------:R-:W-:Y:S01]  /*e0b0*/  IADD3 R25, P5, R10.reuse, 0x2000, RZ ;  /* 0x000020000a197810 */ /* 0x040fe20007fbe0ff */
[----:B------:R-:W-:Y:S01]  /*e0c0*/  IMAD.WIDE.U32 R6, R207, UR4, R20 ;  /* 0x00000004cf067c25 */ /* 0x000fe2000f8e0014 */
[----:B------:R-:W-:Y:S01]  /*e0d0*/  ULDC.64 UR4, c[0x0][0xb78] ;  /* 0x0002de0000047ab9 */ /* 0x000fe20000000a00 */
[----:B------:R-:W-:-:S02]  /*e0e0*/  IADD3 R33, P1, R10, 0x4000, RZ ;  /* 0x000040000a217810 */ /* 0x000fc40007f3e0ff */
[----:B------:R-:W-:Y:S01]  /*e0f0*/  IMAD.IADD R7, R7, 0x1, R9 ;  /* 0x0000000107077824 */ /* 0x000fe200078e0209 */
[----:B------:R-:W-:Y:S01]  /*e100*/  LOP3.LUT R28, R29, 0x380, RZ, 0xc0, !PT ;  /* 0x000003801d1c7812 */ /* 0x000fe200078ec0ff */
[----:B------:R-:W-:Y:S01]  /*e110*/  IMAD R8, R219, UR4, RZ ;  /* 0x00000004db087c24 */ /* 0x000fe2000f8e02ff */
[----:B------:R-:W-:Y:S01]  /*e120*/  IADD3 R37, P2, R10, 0x5000, RZ ;  /* 0x000050000a257810 */ /* 0x000fe20007f5e0ff */
[----:B------:R-:W-:Y:S01]  /*e130*/  IMAD.WIDE.U32 R6, R81, UR4, R6 ;  /* 0x0000000451067c25 */ /* 0x000fe2000f8e0006 */
[----:B------:R-:W-:Y:S02]  /*e140*/  LOP3.LUT R12, R13, 0x380, RZ, 0xc0, !PT ;  /* 0x000003800d0c7812 */ /* 0x000fe400078ec0ff */
[----:B------:R-:W-:Y:S01]  /*e150*/  LOP3.LUT R24, R25, 0x380, RZ, 0xc0, !PT ;  /* 0x0000038019187812 */ /* 0x000fe200078ec0ff */
[----:B------:R-:W-:Y:S01]  /*e160*/  IMAD R8, R81, UR5, R8 ;  /* 0x0000000551087c24 */ /* 0x000fe2000f8e0208 */
[----:B------:R-:W-:Y:S01]  /*e170*/  SHF.R.S32.HI R9, RZ, 0x1f, R15 ;  /* 0x0000001fff097819 */ /* 0x000fe2000001140f */
[----:B------:R-:W-:Y:S01]  /*e180*/  ULDC.64 UR4, c[0x0][0xb40] ;  /* 0x0002d00000047ab9 */ /* 0x000fe20000000a00 */
[----:B------:R-:W-:-:S02]  /*e190*/  IADD3 R6, P3, R15, R6, RZ ;  /* 0x000000060f067210 */ /* 0x000fc40007f7e0ff */
[----:B------:R-:W-:Y:S02]  /*e1a0*/  LOP3.LUT R32, R33, 0x380, RZ, 0xc0, !PT ;  /* 0x0000038021207812 */ /* 0x000fe400078ec0ff */
[----:B------:R-:W-:Y:S02]  /*e1b0*/  SHF.R.U64 R28, R28, 0x3, RZ ;  /* 0x000000031c1c7819 */ /* 0x000fe400000012ff */
[----:B------:R-:W-:Y:S02]  /*e1c0*/  LOP3.LUT R36, R37, 0x380, RZ, 0xc0, !PT ;  /* 0x0000038025247812 */ /* 0x000fe400078ec0ff */
[----:B------:R-:W-:Y:S02]  /*e1d0*/  SHF.R.U64 R12, R12, 0x3, RZ ;  /* 0x000000030c0c7819 */ /* 0x000fe400000012ff */
[----:B------:R-:W-:Y:S02]  /*e1e0*/  SHF.R.U64 R24, R24, 0x3, RZ ;  /* 0x0000000318187819 */ /* 0x000fe400000012ff */
[----:B------:R-:W-:-:S02]  /*e1f0*/  IADD3.X R9, R9, R7, R8, P3, !PT ;  /* 0x0000000709097210 */ /* 0x000fc40001ffe408 */
[----:B------:R-:W-:Y:S02]  /*e200*/  SHF.R.U64 R32, R32, 0x3, RZ ;  /* 0x0000000320207819 */ /* 0x000fe400000012ff */
[----:B------:R-:W-:Y:S01]  /*e210*/  LOP3.LUT R28, R28, R29, RZ, 0x3c, !PT ;  /* 0x0000001d1c1c7212 */ /* 0x000fe200078e3cff */
[--C-:B------:R-:W-:Y:S01]  /*e220*/  IMAD.X R29, RZ, RZ, R11.reuse, P0 ;  /* 0x000000ffff1d7224 */ /* 0x100fe200000e060b */
[----:B------:R-:W-:Y:S02]  /*e230*/  SHF.R.U64 R36, R36, 0x3, RZ ;  /* 0x0000000324247819 */ /* 0x000fe400000012ff */
[----:B------:R-:W-:Y:S02]  /*e240*/  LEA R58, P3, R6, UR4, 0x2 ;  /* 0x00000004063a7c11 */ /* 0x000fe4000f8610ff */
[----:B------:R-:W-:Y:S02]  /*e250*/  IADD3 R53, P0, R10, 0x9000, RZ ;  /* 0x000090000a357810 */ /* 0x000fe40007f1e0ff */
        /* <DEDUP_REMOVED lines=8> */
[----:B------:R-:W-:Y:S01]  /*e2e0*/  LEA.HI.X R59, R6, UR5, R9, 0x2, P3 ;  /* 0x00000005063b7c11 */ /* 0x000fe200098f1409 */
[----:B------:R-:W-:Y:S01]  /*e2f0*/  VIADD R9, R15, 0x8 ;  /* 0x000000080f097836 */ /* 0x000fe20000000000 */
[C---:B------:R-:W-:Y:S01]  /*e300*/  IADD3 R41, P3, R10.reuse, 0x6000, RZ ;  /* 0x000060000a297810 */ /* 0x040fe20007f7e0ff */
[----:B------:R-:W-:Y:S01]  /*e310*/  ULDC.64 UR4, c[0x0][0xaa0] ;  /* 0x0002a80000047ab9 */ /* 0x000fe20000000a00 */
[----:B------:R-:W-:-:S02]  /*e320*/  IADD3 R45, P4, R10, 0x7000, RZ ;  /* 0x000070000a2d7810 */ /* 0x000fc40007f9e0ff */
[C---:B------:R-:W-:Y:S02]  /*e330*/  IADD3 R49, P5, R10.reuse, 0x8000, RZ ;  /* 0x000080000a317810 */ /* 0x040fe40007fbe0ff */
[----:B------:R-:W-:Y:S02]  /*e340*/  LOP3.LUT R52, R53, 0x380, RZ, 0xc0, !PT ;  /* 0x0000038035347812 */ /* 0x000fe400078ec0ff */
[C---:B------:R-:W-:Y:S02]  /*e350*/  IADD3 R7, P1, R10.reuse, 0xa000, RZ ;  /* 0x0000a0000a077810 */ /* 0x040fe40007f3e0ff */
[----:B------:R-:W-:Y:S02]  /*e360*/  IADD3 R57, P2, R10, 0xb000, RZ ;  /* 0x0000b0000a397810 */ /* 0x000fe40007f5e0ff */
[----:B------:R-:W-:Y:S02]  /*e370*/  LOP3.LUT R40, R41, 0x380, RZ, 0xc0, !PT ;  /* 0x0000038029287812 */ /* 0x000fe400078ec0ff */
[----:B------:R-:W-:-:S02]  /*e380*/  LOP3.LUT R44, R45, 0x380, RZ, 0xc0, !PT ;  /* 0x000003802d2c7812 */ /* 0x000fc400078ec0ff */
[----:B------:R-:W-:Y:S02]  /*e390*/  LOP3.LUT R48, R49, 0x380, RZ, 0xc0, !PT ;  /* 0x0000038031307812 */ /* 0x000fe400078ec0ff */
[----:B------:R-:W-:Y:S02]  /*e3a0*/  SHF.R.U64 R52, R52, 0x3, RZ ;  /* 0x0000000334347819 */ /* 0x000fe400000012ff */
[----:B------:R-:W-:Y:S02]  /*e3b0*/  LOP3.LUT R6, R7, 0x380, RZ, 0xc0, !PT ;  /* 0x0000038007067812 */ /* 0x000fe400078ec0ff */
[----:B------:R-:W-:Y:S02]  /*e3c0*/  LOP3.LUT R56, R57, 0x380, RZ, 0xc0, !PT ;  /* 0x0000038039387812 */ /* 0x000fe400078ec0ff */
[----:B------:R-:W-:Y:S02]  /*e3d0*/  SHF.R.U64 R40, R40, 0x3, RZ ;  /* 0x0000000328287819 */ /* 0x000fe400000012ff */
[----:B------:R-:W-:-:S02]  /*e3e0*/  SHF.R.U64 R44, R44, 0x3, RZ ;  /* 0x000000032c2c7819 */ /* 0x000fc400000012ff */
[----:B------:R-:W-:Y:S02]  /*e3f0*/  SHF.R.U64 R48, R48, 0x3, RZ ;  /* 0x0000000330307819 */ /* 0x000fe400000012ff */
[----:B------:R-:W-:Y:S01]  /*e400*/  LOP3.LUT R52, R52, R53, RZ, 0x3c, !PT ;  /* 0x0000003534347212 */ /* 0x000fe200078e3cff */
[--C-:B------:R-:W-:Y:S01]  /*e410*/  IMAD.X R53, RZ, RZ, R11.reuse, P0 ;  /* 0x000000ffff357224 */ /* 0x100fe200000e060b */
        /* <DEDUP_REMOVED lines=13> */
[----:B------:R-:W-:-:S02]  /*e4f0*/  IADD3 R73, P3, R10, 0xc000, RZ ;  /* 0x0000c0000a497810 */ /* 0x000fc40007f7e0ff */
[C---:B------:R-:W-:Y:S02]  /*e500*/  IADD3 R69, P4, R10.reuse, 0xd000, RZ ;  /* 0x0000d0000a457810 */ /* 0x040fe40007f9e0ff */
[C---:B------:R-:W-:Y:S02]  /*e510*/  IADD3 R65, P5, R10.reuse, 0xe000, RZ ;  /* 0x0000e0000a417810 */ /* 0x040fe40007fbe0ff */
[-C--:B------:R-:W-:Y:S02]  /*e520*/  ISETP.GE.OR P1, PT, R15, R0.reuse, P0 ;  /* 0x000000000f00720c */ /* 0x080fe40000726670 */
[C---:B------:R-:W-:Y:S02]  /*e530*/  LOP3.LUT R8, R10.reuse, 0x380, RZ, 0xc0, !PT ;  /* 0x000003800a087812 */ /* 0x040fe400078ec0ff */
[----:B------:R-:W-:Y:S02]  /*e540*/  IADD3 R15, P2, R10, 0xf000, RZ ;  /* 0x0000f0000a0f7810 */ /* 0x000fe40007f5e0ff */
[----:B------:R-:W-:-:S02]  /*e550*/  ISETP.GE.OR P0, PT, R9, R0, P0 ;  /* 0x000000000900720c */ /* 0x000fc40000706670 */
[----:B------:R-:W-:Y:S01]  /*e560*/  LOP3.LUT R72, R73, 0x380, RZ, 0xc0, !PT ;  /* 0x0000038049487812 */ /* 0x000fe200078ec0ff */
[----:B------:R-:W-:Y:S01]  /*e570*/  IMAD.X R61, RZ, RZ, R11, P2 ;  /* 0x000000ffff3d7224 */ /* 0x000fe200010e060b */
[----:B------:R-:W-:Y:S02]  /*e580*/  LOP3.LUT R68, R69, 0x380, RZ, 0xc0, !PT ;  /* 0x0000038045447812 */ /* 0x000fe400078ec0ff */
[----:B------:R-:W-:Y:S01]  /*e590*/  LOP3.LUT R64, R65, 0x380, RZ, 0xc0, !PT ;  /* 0x0000038041407812 */ /* 0x000fe200078ec0ff */
[----:B------:R-:W-:Y:S01]  /*e5a0*/  @!P1 STG.E desc[UR40][R58.64], R5 ;  /* 0x000000053a009986 */ /* 0x000fe2000c101928 */
[----:B------:R-:W-:Y:S02]  /*e5b0*/  SHF.R.U64 R9, R8, 0x3, RZ ;  /* 0x0000000308097819 */ /* 0x000fe400000012ff */
[----:B------:R-:W-:Y:S02]  /*e5c0*/  LOP3.LUT R8, R15, 0x380, RZ, 0xc0, !PT ;  /* 0x000003800f087812 */ /* 0x000fe400078ec0ff */
[----:B------:R-:W-:Y:S01]  /*e5d0*/  SHF.R.U64 R72, R72, 0x3, RZ ;  /* 0x0000000348487819 */ /* 0x000fe200000012ff */
[----:B------:R1:W-:Y:S01]  /*e5e0*/  @!P0 STG.E desc[UR40][R58.64+0x20], R4 ;  /* 0x000020043a008986 */ /* 0x0003e2000c101928 */
[----:B------:R-:W-:-:S02]  /*e5f0*/  SHF.R.U64 R68, R68, 0x3, RZ ;  /* 0x0000000344447819 */ /* 0x000fc400000012ff */
[----:B------:R-:W-:Y:S01]  /*e600*/  SHF.R.U64 R64, R64, 0x3, RZ ;  /* 0x0000000340407819 */ /* 0x000fe200000012ff */
[----:B------:R-:W-:Y:S01]  /*e610*/  IMAD.MOV.U32 R76, RZ, RZ, R201 ;  /* 0x000000ffff4c7224 */ /* 0x000fe200078e00c9 */
[----:B------:R-:W-:Y:S01]  /*e620*/  SHF.R.U64 R8, R8, 0x3, RZ ;  /* 0x0000000308087819 */ /* 0x000fe200000012ff */
[----:B------:R-:W5:Y:S01]  /*e630*/  LD.E.128 R24, desc[UR40][R24.64] ;  /* 0x0000002818187980 */ /* 0x000f62000c101d00 */
[----:B------:R-:W-:Y:S01]  /*e640*/  LOP3.LUT R72, R72, R73, RZ, 0x3c, !PT ;  /* 0x0000004948487212 */ /* 0x000fe200078e3cff */
[--C-:B------:R-:W-:Y:S01]  /*e650*/  IMAD.X R73, RZ, RZ, R11.reuse, P3 ;  /* 0x000000ffff497224 */ /* 0x100fe200018e060b */
[----:B------:R-:W-:Y:S01]  /*e660*/  LOP3.LUT R68, R68, R69, RZ, 0x3c, !PT ;  /* 0x0000004544447212 */ /* 0x000fe200078e3cff */
[--C-:B------:R-:W-:Y:S01]  /*e670*/  IMAD.X R69, RZ, RZ, R11.reuse, P4 ;  /* 0x000000ffff457224 */ /* 0x100fe200020e060b */
[----:B------:R-:W-:Y:S01]  /*e680*/  LOP3.LUT R64, R64, R65, RZ, 0x3c, !PT ;  /* 0x0000004140407212 */ /* 0x000fe200078e3cff */
[----:B------:R-:W-:Y:S01]  /*e690*/  IMAD.X R65, RZ, RZ, R11, P5 ;  /* 0x000000ffff417224 */ /* 0x000fe200028e060b */
[----:B------:R-:W-:Y:S01]  /*e6a0*/  LOP3.LUT R10, R9, R10, RZ, 0x3c, !PT ;  /* 0x0000000a090a7212 */ /* 0x000fe200078e3cff */
[----:B------:R-:W5:Y:S01]  /*e6b0*/  LD.E.128 R28, desc[UR40][R28.64] ;  /* 0x000000281c1c7980 */ /* 0x000f62000c101d00 */
[----:B------:R-:W-:-:S02]  /*e6c0*/  LOP3.LUT R60, R8, R15, RZ, 0x3c, !PT ;  /* 0x0000000f083c7212 */ /* 0x000fc400078e3cff */
[----:B------:R-:W-:Y:S01]  /*e6d0*/  SHF.R.S32.HI R77, RZ, 0x1f, R201 ;  /* 0x0000001fff4d7819 */ /* 0x000fe200000114c9 */
[----:B------:R-:W5:Y:S01]  /*e6e0*/  LD.E.128 R12, desc[UR40][R12.64] ;  /* 0x000000280c0c7980 */ /* 0x000f62000c101d00 */
[----:B------:R-:W-:-:S03]  /*e6f0*/  IMAD R78, R21, UR4, RZ ;  /* 0x00000004154e7c24 */ /* 0x000fc6000f8e02ff */
[----:B------:R-:W5:Y:S01]  /*e700*/  LD.E.128 R8, desc[UR40][R10.64] ;  /* 0x000000280a087980 */ /* 0x000f62000c101d00 */
[----:B------:R-:W-:-:S03]  /*e710*/  IMAD.WIDE.U32 R20, R3, UR4, R76 ;  /* 0x0000000403147c25 */ /* 0x000fc6000f8e004c */
[----:B------:R-:W5:Y:S04]  /*e720*/  LD.E.128 R32, desc[UR40][R32.64] ;  /* 0x0000002820207980 */ /* 0x000f68000c101d00 */
[----:B------:R-:W5:Y:S04]  /*e730*/  LD.E.128 R36, desc[UR40][R36.64] ;  /* 0x0000002824247980 */ /* 0x000f68000c101d00 */
[----:B------:R-:W5:Y:S04]  /*e740*/  LD.E.128 R40, desc[UR40][R40.64] ;  /* 0x0000002828287980 */ /* 0x000f68000c101d00 */
[----:B------:R-:W5:Y:S04]  /*e750*/  LD.E.128 R44, desc[UR40][R44.64] ;  /* 0x000000282c2c7980 */ /* 0x000f68000c101d00 */
[----:B------:R-:W5:Y:S04]  /*e760*/  LD.E.128 R48, desc[UR40][R48.64] ;  /* 0x0000002830307980 */ /* 0x000f68000c101d00 */
[----:B------:R-:W5:Y:S04]  /*e770*/  LD.E.128 R52, desc[UR40][R52.64] ;  /* 0x0000002834347980 */ /* 0x000f68000c101d00 */
[----:B-1----:R-:W5:Y:S04]  /*e780*/  LD.E.128 R4, desc[UR40][R6.64] ;  /* 0x0000002806047980 */ /* 0x002f68000c101d00 */
[----:B------:R-:W5:Y:S04]  /*e790*/  LD.E.128 R56, desc[UR40][R56.64] ;  /* 0x0000002838387980 */ /* 0x000f68000c101d00 */
[----:B------:R-:W5:Y:S04]  /*e7a0*/  LD.E.128 R72, desc[UR40][R72.64] ;  /* 0x0000002848487980 */ /* 0x000f68000c101d00 */
[----:B------:R-:W5:Y:S04]  /*e7b0*/  LD.E.128 R68, desc[UR40][R68.64] ;  /* 0x0000002844447980 */ /* 0x000f68000c101d00 */
[----:B------:R-:W5:Y:S04]  /*e7c0*/  LD.E.128 R64, desc[UR40][R64.64] ;  /* 0x0000002840407980 */ /* 0x000f68000c101d00 */
[----:B------:R-:W5:Y:S01]  /*e7d0*/  LD.E.128 R60, desc[UR40][R60.64] ;  /* 0x000000283c3c7980 */ /* 0x000f62000c101d00 */
[----:B------:R-:W-:Y:S01]  /*e7e0*/  IMAD R3, R3, UR5, R78 ;  /* 0x0000000503037c24 */ /* 0x000fe2000f8e024e */
[----:B------:R-:W-:Y:S01]  /*e7f0*/  ULDC.64 UR4, c[0x0][0xae0] ;  /* 0x0002b80000047ab9 */ /* 0x000fe20000000a00 */
[----:B------:R-:W-:Y:S01]  /*e800*/  @!PT LDS RZ, [RZ] ;  /* 0x00000000fffff984 */ /* 0x000fe20000000800 */
[----:B------:R-:W-:Y:S01]  /*e810*/  @!PT LDS RZ, [RZ] ;  /* 0x00000000fffff984 */ /* 0x000fe20000000800 */
[----:B------:R-:W-:Y:S01]  /*e820*/  @!PT LDS RZ, [RZ] ;  /* 0x00000000fffff984 */ /* 0x000fe20000000800 */
[----:B------:R-:W-:Y:S01]  /*e830*/  @!PT LDS RZ, [RZ] ;  /* 0x00000000fffff984 */ /* 0x000fe20000000800 */
[----:B------:R1:W-:Y:S06]  /*e840*/  MEMBAR.ALL.CTA ;  /* 0x0000000000007992 */ /* 0x0003ec0000008000 */
[----:B-1----:R-:W1:Y:S01]  /*e850*/  FENCE.VIEW.ASYNC.S ;  /* 0x00000000000073c6 */ /* 0x002e620000000000 */
[----:B------:R-:W-:-:S02]  /*e860*/  IMAD R78, R79, UR4, RZ ;  /* 0x000000044f4e7c24 */ /* 0x000fc4000f8e02ff */
[----:B------:R-:W-:Y:S02]  /*e870*/  IMAD R79, R213, -0x80, R0 ;  /* 0xffffff80d54f7824 */ /* 0x000fe400078e0200 */
[C---:B------:R-:W-:Y:S02]  /*e880*/  VIADD R0, R202.reuse, 0x40 ;  /* 0x00000040ca007836 */ /* 0x040fe40000000000 */
[----:B------:R-:W-:Y:S01]  /*e890*/  IMAD.IADD R21, R21, 0x1, R3 ;  /* 0x0000000115157824 */ /* 0x000fe200078e0203 */
[CC--:B------:R-:W-:Y:S01]  /*e8a0*/  ISETP.GE.AND P3, PT, R202.reuse, R79.reuse, PT ;  /* 0x0000004fca00720c */ /* 0x0c0fe20003f66270 */
[C---:B------:R-:W-:Y:S01]  /*e8b0*/  IMAD R77, R207.reuse, UR5, R78 ;  /* 0x00000005cf4d7c24 */ /* 0x040fe2000f8e024e */
[----:B------:R-:W-:Y:S01]  /*e8c0*/  IADD3 R3, R202, 0x20, RZ ;  /* 0x00000020ca037810 */ /* 0x000fe20007ffe0ff */
[----:B------:R-:W-:Y:S01]  /*e8d0*/  IMAD.WIDE.U32 R20, R207, UR4, R20 ;  /* 0x00000004cf147c25 */ /* 0x000fe2000f8e0014 */
[----:B------:R-:W-:Y:S01]  /*e8e0*/  ISETP.GE.AND P0, PT, R0, R79, PT ;  /* 0x0000004f0000720c */ /* 0x000fe20003f06270 */
[----:B------:R-:W-:-:S02]  /*e8f0*/  ULDC.64 UR4, c[0x0][0xae8] ;  /* 0x0002ba0000047ab9 */ /* 0x000fc40000000a00 */
[----:B------:R-:W-:Y:S01]  /*e900*/  VIADD R0, R18, 0x22820 ;  /* 0x0002282012007836 */ /* 0x000fe20000000000 */
[-C--:B------:R-:W-:Y:S01]  /*e910*/  ISETP.GE.AND P2, PT, R3, R79.reuse, PT ;  /* 0x0000004f0300720c */ /* 0x080fe20003f46270 */
[----:B------:R-:W-:Y:S02]  /*e920*/  VIADD R76, R202, 0x60 ;  /* 0x00000060ca4c7836 */ /* 0x000fe40000000000 */
[----:B------:R-:W-:Y:S01]  /*e930*/  IMAD.IADD R21, R21, 0x1, R77 ;  /* 0x0000000115157824 */ /* 0x000fe200078e024d */
[----:B------:R-:W-:Y:S01]  /*e940*/  PRMT R0, RZ, 0x654, R0 ;  /* 0x00000654ff007816 */ /* 0x000fe20000000000 */
[----:B------:R-:W-:Y:S01]  /*e950*/  IMAD R3, R219, UR4, RZ ;  /* 0x00000004db037c24 */ /* 0x000fe2000f8e02ff */
[----:B------:R-:W-:Y:S01]  /*e960*/  ISETP.GE.AND P1, PT, R76, R79, PT ;  /* 0x0000004f4c00720c */ /* 0x000fe20003f26270 */
[C---:B------:R-:W-:Y:S01]  /*e970*/  IMAD.WIDE.U32 R78, R81.reuse, UR4, R20 ;  /* 0x00000004514e7c25 */ /* 0x040fe2000f8e0014 */
[----:B------:R-:W-:Y:S01]  /*e980*/  SHF.R.S32.HI R203, RZ, 0x1f, R202 ;  /* 0x0000001fffcb7819 */ /* 0x000fe200000114ca */
[----:B-1----:R1:W-:Y:S01]  /*e990*/  SYNCS.ARRIVE.TRANS64.RED.A1T0 RZ, [R0+URZ], RZ ;  /* 0x000000ff00ff79a7 */ /* 0x0023e2000810043f */
[----:B------:R-:W-:Y:S01]  /*e9a0*/  BSSY B1, `(.L_x_546) ;  /* 0x000001b000017945 */ /* 0x000fe20003800000 */
[----:B------:R-:W-:-:S02]  /*e9b0*/  IMAD R3, R81, UR5, R3 ;  /* 0x0000000551037c24 */ /* 0x000fc4000f8e0203 */
[----:B------:R-:W-:-:S04]  /*e9c0*/  IMAD.WIDE R76, R213, 0x80, R202 ;  /* 0x00000080d54c7825 */ /* 0x000fc800078e02ca */
[----:B------:R-:W-:Y:S01]  /*e9d0*/  IMAD.IADD R83, R79, 0x1, R3 ;  /* 0x000000014f537824 */ /* 0x000fe200078e0203 */
[----:B-1----:R-:W-:Y:S06]  /*e9e0*/  @P3 BRA `(.L_x_547) ;  /* 0x0000000000583947 */ /* 0x002fec0003800000 */
[----:B------:R-:W-:Y:S01]  /*e9f0*/  ULDC.64 UR4, c[0x0][0xad8] ;  /* 0x0002b60000047ab9 */ /* 0x000fe20000000a00 */
[----:B------:R-:W-:Y:S01]  /*ea00*/  IMAD.MOV.U32 R20, RZ, RZ, R78 ;  /* 0x000000ffff147224 */ /* 0x000fe200078e004e */
[----:B------:R-:W-:Y:S01]  /*ea10*/  ULDC.64 UR6, c[0x0][0xa80] ;  /* 0x0002a00000067ab9 */ /* 0x000fe20000000a00 */
[----:B------:R-:W-:Y:S02]  /*ea20*/  IMAD.MOV.U32 R21, RZ, RZ, R83 ;  /* 0x000000ffff157224 */ /* 0x000fe400078e0053 */
[----:B------:R-:W-:Y:S02]  /*ea30*/  IMAD R3, R77, UR4, RZ ;  /* 0x000000044d037c24 */ /* 0x000fe4000f8e02ff */
[C---:B------:R-:W-:Y:S01]  /*ea40*/  IMAD.WIDE.U32 R20, R76.reuse, UR4, R20 ;  /* 0x000000044c147c25 */ /* 0x040fe2000f8e0014 */
[----:B------:R-:W-:Y:S02]  /*ea50*/  ULDC UR4, c[0x0][0xa8c] ;  /* 0x0002a30000047ab9 */ /* 0x000fe40000000800 */
[C---:B------:R-:W-:Y:S01]  /*ea60*/  ISETP.GE.AND P5, PT, R201.reuse, UR4, PT ;  /* 0x00000004c9007c0c */ /* 0x040fe2000bfa6270 */
[----:B------:R-:W-:Y:S01]  /*ea70*/  IMAD R3, R76, UR5, R3 ;  /* 0x000000054c037c24 */ /* 0x000fe2000f8e0203 */
[----:B------:R-:W-:Y:S01]  /*ea80*/  LEA R80, P3, R20, UR6, 0x1 ;  /* 0x0000000614507c11 */ /* 0x000fe2000f8608ff */
[----:B------:R-:W-:-:S02]  /*ea90*/  VIADD R0, R201, 0x40 ;  /* 0x00000040c9007836 */ /* 0x000fc40000000000 */
[----:B------:R-:W-:-:S03]  /*eaa0*/  IMAD.IADD R3, R21, 0x1, R3 ;  /* 0x0000000115037824 */ /* 0x000fc600078e0203 */
[----:B------:R-:W-:Y:S01]  /*eab0*/  ISETP.GE.AND P4, PT, R0, UR4, PT ;  /* 0x0000000400007c0c */ /* 0x000fe2000bf86270 */
[C---:B------:R-:W-:Y:S01]  /*eac0*/  VIADD R0, R201.reuse, 0xc0 ;  /* 0x000000c0c9007836 */ /* 0x040fe20000000000 */
[----:B------:R-:W-:Y:S01]  /*ead0*/  LEA.HI.X R81, R20, UR7, R3, 0x1, P3 ;  /* 0x0000000714517c11 */ /* 0x000fe200098f0c03 */
[----:B------:R-:W-:-:S04]  /*eae0*/  VIADD R3, R201, 0x80 ;  /* 0x00000080c9037836 */ /* 0x000fc80000000000 */
[----:B-----5:R1:W-:Y:S01]  /*eaf0*/  @!P5 STG.E.128 desc[UR40][R80.64], R8 ;  /* 0x000000085000d986 */ /* 0x0203e2000c101d28 */
[----:B------:R-:W-:Y:S02]  /*eb00*/  ISETP.GE.AND P3, PT, R3, UR4, PT ;  /* 0x0000000403007c0c */ /* 0x000fe4000bf66270 */
[----:B------:R-:W-:-:S03]  /*eb10*/  ISETP.GE.AND P5, PT, R0, UR4, PT ;  /* 0x0000000400007c0c */ /* 0x000fc6000bfa6270 */
[----:B------:R1:W-:Y:S08]  /*eb20*/  @!P4 STG.E.128 desc[UR40][R80.64+0x80], R32 ;  /* 0x000080205000c986 */ /* 0x0003f0000c101d28 */
[----:B------:R1:W-:Y:S04]  /*eb30*/  @!P3 STG.E.128 desc[UR40][R80.64+0x100], R48 ;  /* 0x000100305000b986 */ /* 0x0003e8000c101d28 */
[----:B------:R1:W-:Y:S02]  /*eb40*/  @!P5 STG.E.128 desc[UR40][R80.64+0x180], R72 ;  /* 0x000180485000d986 */ /* 0x0003e4000c101d28 */
.L_x_547:
[----:B------:R-:W-:Y:S05]  /*eb50*/  BSYNC B1 ;  /* 0x0000000000017941 */ /* 0x000fea0003800000 */
.L_x_546:
[----:B------:R-:W-:Y:S04]  /*eb60*/  BSSY B1, `(.L_x_548) ;  /* 0x000001a000017945 */ /* 0x000fe80003800000 */
[----:B------:R-:W-:Y:S05]  /*eb70*/  @P2 BRA `(.L_x_549) ;  /* 0x0000000000602947 */ /* 0x000fea0003800000 */
[----:B------:R-:W-:Y:S01]  /*eb80*/  IADD3 R3, P2, R76, 0x20, RZ ;  /* 0x000000204c037810 */ /* 0x000fe20007f5e0ff */
[----:B------:R-:W-:Y:S01]  /*eb90*/  ULDC.64 UR6, c[0x0][0xad8] ;  /* 0x0002b60000067ab9 */ /* 0x000fe20000000a00 */
[----:B-1---5:R-:W-:Y:S01]  /*eba0*/  IMAD.MOV.U32 R8, RZ, RZ, R78 ;  /* 0x000000ffff087224 */ /* 0x022fe200078e004e */
[----:B------:R-:W-:Y:S01]  /*ebb0*/  ULDC UR4, c[0x0][0xa8c] ;  /* 0x0002a30000047ab9 */ /* 0x000fe20000000800 */
[----:B------:R-:W-:Y:S01]  /*ebc0*/  IMAD.MOV.U32 R9, RZ, RZ, R83 ;  /* 0x000000ffff097224 */ /* 0x000fe200078e0053 */
[C---:B------:R-:W-:Y:S01]  /*ebd0*/  ISETP.GE.AND P4, PT, R201.reuse, UR4, PT ;  /* 0x00000004c9007c0c */ /* 0x040fe2000bf86270 */
[----:B------:R-:W-:Y:S02]  /*ebe0*/  IMAD.X R0, RZ, RZ, R77, P2 ;  /* 0x000000ffff007224 */ /* 0x000fe400010e064d */
[----:B------:R-:W-:Y:S02]  /*ebf0*/  VIADD R10, R201, 0x40 ;  /* 0x00000040c90a7836 */ /* 0x000fe40000000000 */
[----:B------:R-:W-:-:S02]  /*ec00*/  IMAD R0, R0, UR6, RZ ;  /* 0x0000000600007c24 */ /* 0x000fc4000f8e02ff */
[----:B------:R-:W-:Y:S01]  /*ec10*/  IMAD.WIDE.U32 R8, R3, UR6, R8 ;  /* 0x0000000603087c25 */ /* 0x000fe2000f8e0008 */
[----:B------:R-:W-:-:S03]  /*ec20*/  ISETP.GE.AND P3, PT, R10, UR4, PT ;  /* 0x000000040a007c0c */ /* 0x000fc6000bf66270 */
[----:B------:R-:W-:Y:S01]  /*ec30*/  IMAD R3, R3, UR7, R0 ;  /* 0x0000000703037c24 */ /* 0x000fe2000f8e0200 */
[----:B------:R-:W-:Y:S01]  /*ec40*/  ULDC.64 UR6, c[0x0][0xa80] ;  /* 0x0002a00000067ab9 */ /* 0x000fe20000000a00 */
[----:B------:R-:W-:Y:S01]  /*ec50*/  VIADD R0, R201, 0x80 ;  /* 0x00000080c9007836 */ /* 0x000fe20000000000 */
[----:B------:R-:W-:Y:S01]  /*ec60*/  LEA R10, P5, R8, UR6, 0x1 ;  /* 0x00000006080a7c11 */ /* 0x000fe2000f8a08ff */
[----:B------:R-:W-:Y:S02]  /*ec70*/  IMAD.IADD R3, R9, 0x1, R3 ;  /* 0x0000000109037824 */ /* 0x000fe400078e0203 */
[----:B------:R-:W-:Y:S01]  /*ec80*/  VIADD R9, R201, 0xc0 ;  /* 0x000000c0c9097836 */ /* 0x000fe20000000000 */
[----:B------:R-:W-:Y:S02]  /*ec90*/  ISETP.GE.AND P2, PT, R0, UR4, PT ;  /* 0x0000000400007c0c */ /* 0x000fe4000bf46270 */
[----:B------:R-:W-:Y:S02]  /*eca0*/  LEA.HI.X R11, R8, UR7, R3, 0x1, P5 ;  /* 0x00000007080b7c11 */ /* 0x000fe4000a8f0c03 */
[----:B------:R-:W-:-:S03]  /*ecb0*/  ISETP.GE.AND P5, PT, R9, UR4, PT ;  /* 0x0000000409007c0c */ /* 0x000fc6000bfa6270 */
[----:B------:R2:W-:Y:S04]  /*ecc0*/  @!P4 STG.E.128 desc[UR40][R10.64], R12 ;  /* 0x0000000c0a00c986 */ /* 0x0005e8000c101d28 */
[----:B------:R2:W-:Y:S04]  /*ecd0*/  @!P3 STG.E.128 desc[UR40][R10.64+0x80], R36 ;  /* 0x000080240a00b986 */ /* 0x0005e8000c101d28 */
[----:B------:R2:W-:Y:S04]  /*ece0*/  @!P2 STG.E.128 desc[UR40][R10.64+0x100], R52 ;  /* 0x000100340a00a986 */ /* 0x0005e8000c101d28 */
[----:B------:R2:W-:Y:S02]  /*ecf0*/  @!P5 STG.E.128 desc[UR40][R10.64+0x180], R68 ;  /* 0x000180440a00d986 */ /* 0x0005e4000c101d28 */
.L_x_549:
[----:B------:R-:W-:Y:S05]  /*ed00*/  BSYNC B1 ;  /* 0x0000000000017941 */ /* 0x000fea0003800000 */
.L_x_548:
        /* <DEDUP_REMOVED lines=14> */
[----:B--2---:R-:W-:Y:S02]  /*edf0*/  VIADD R10, R201, 0xc0 ;  /* 0x000000c0c90a7836 */ /* 0x004fe40000000000 */
[----:B------:R-:W-:-:S03]  /*ee00*/  IMAD.WIDE.U32 R8, R3, UR6, R8 ;  /* 0x0000000603087c25 */ /* 0x000fc6000f8e0008 */
[----:B------:R-:W-:Y:S01]  /*ee10*/  ISETP.GE.AND P5, PT, R10, UR4, PT ;  /* 0x000000040a007c0c */ /* 0x000fe2000bfa6270 */
[----:B------:R-:W-:Y:S01]  /*ee20*/  IMAD R3, R3, UR7, R0 ;  /* 0x0000000703037c24 */ /* 0x000fe2000f8e0200 */
[----:B------:R-:W-:Y:S02]  /*ee30*/  ULDC.64 UR6, c[0x0][0xa80] ;  /* 0x0002a00000067ab9 */ /* 0x000fe40000000a00 */
[----:B------:R-:W-:Y:S01]  /*ee40*/  LEA R10, P0, R8, UR6, 0x1 ;  /* 0x00000006080a7c11 */ /* 0x000fe2000f8008ff */
[----:B------:R-:W-:-:S05]  /*ee50*/  IMAD.IADD R3, R9, 0x1, R3 ;  /* 0x0000000109037824 */ /* 0x000fca00078e0203 */
[----:B------:R-:W-:-:S05]  /*ee60*/  LEA.HI.X R11, R8, UR7, R3, 0x1, P0 ;  /* 0x00000007080b7c11 */ /* 0x000fca00080f0c03 */
[----:B------:R3:W-:Y:S04]  /*ee70*/  @!P2 STG.E.128 desc[UR40][R10.64], R24 ;  /* 0x000000180a00a986 */ /* 0x0007e8000c101d28 */
[----:B------:R3:W-:Y:S04]  /*ee80*/  @!P3 STG.E.128 desc[UR40][R10.64+0x80], R40 ;  /* 0x000080280a00b986 */ /* 0x0007e8000c101d28 */
[----:B------:R3:W-:Y:S04]  /*ee90*/  @!P4 STG.E.128 desc[UR40][R10.64+0x100], R4 ;  /* 0x000100040a00c986 */ /* 0x0007e8000c101d28 */
[----:B------:R3:W-:Y:S02]  /*eea0*/  @!P5 STG.E.128 desc[UR40][R10.64+0x180], R64 ;  /* 0x000180400a00d986 */ /* 0x0007e4000c101d28 */
.L_x_551:
[----:B------:R-:W-:Y:S05]  /*eeb0*/  BSYNC B1 ;  /* 0x0000000000017941 */ /* 0x000fea0003800000 */
.L_x_550:
[----:B------:R-:W-:Y:S05]  /*eec0*/  @P1 BRA `(.L_x_552) ;  /* 0x0000000c00441947 */ /* 0x000fea0003800000 */
[----:B------:R-:W-:Y:S01]  /*eed0*/  IADD3 R3, P0, R76, 0x60, RZ ;  /* 0x000000604c037810 */ /* 0x000fe20007f1e0ff */
[C---:B------:R-:W-:Y:S01]  /*eee0*/  VIADD R0, R201.reuse, 0x40 ;  /* 0x00000040c9007836 */ /* 0x040fe20000000000 */
[----:B------:R-:W-:Y:S01]  /*eef0*/  ULDC UR4, c[0x0][0xa8c] ;  /* 0x0002a30000047ab9 */ /* 0x000fe20000000800 */
[----:B------:R-:W-:Y:S01]  /*ef00*/  ULDC.64 UR6, c[0x0][0xad8] ;  /* 0x0002b60000067ab9 */ /* 0x000fe20000000a00 */
[----:B------:R-:W-:Y:S01]  /*ef10*/  IADD3.X R76, RZ, R77, RZ, P0, !PT ;  /* 0x0000004dff4c7210 */ /* 0x000fe200007fe4ff */
[----:B---3-5:R-:W-:Y:S01]  /*ef20*/  IMAD.MOV.U32 R4, RZ, RZ, R78 ;  /* 0x000000ffff047224 */ /* 0x028fe200078e004e */
[----:B------:R-:W-:Y:S01]  /*ef30*/  ISETP.GE.AND P2, PT, R0, UR4, PT ;  /* 0x0000000400007c0c */ /* 0x000fe2000bf46270 */
[----:B------:R-:W-:Y:S01]  /*ef40*/  IMAD.MOV.U32 R5, RZ, RZ, R83 ;  /* 0x000000ffff057224 */ /* 0x000fe200078e0053 */
[C---:B------:R-:W-:Y:S01]  /*ef50*/  ISETP.GE.AND P1, PT, R201.reuse, UR4, PT ;  /* 0x00000004c9007c0c */ /* 0x040fe2000bf26270 */
[----:B------:R-:W-:Y:S02]  /*ef60*/  IMAD R76, R76, UR6, RZ ;  /* 0x000000064c4c7c24 */ /* 0x000fe4000f8e02ff */
[----:B------:R-:W-:-:S02]  /*ef70*/  VIADD R0, R201, 0x80 ;  /* 0x00000080c9007836 */ /* 0x000fc40000000000 */
        /* <DEDUP_REMOVED lines=15> */
.L_x_544:
[----:B------:R-:W-:Y:S01]  /*f070*/  ULDC.64 UR4, c[0x0][0xbd8] ;  /* 0x0002f60000047ab9 */ /* 0x000fe20000000a00 */
[----:B------:R-:W-:Y:S01]  /*f080*/  IMAD.MOV.U32 R3, RZ, RZ, RZ ;  /* 0x000000ffff037224 */ /* 0x000fe200078e00ff */
[----:B------:R-:W-:Y:S02]  /*f090*/  ISETP.NE.U32.AND P0, PT, RZ, UR4, PT ;  /* 0x00000004ff007c0c */ /* 0x000fe4000bf05070 */
[----:B------:R-:W-:Y:S02]  /*f0a0*/  IADD3 R4, P1, R208, UR4, RZ ;  /* 0x00000004d0047c10 */ /* 0x000fe4000ff3e0ff */
[----:B------:R-:W-:Y:S02]  /*f0b0*/  ISETP.NE.AND.EX P0, PT, RZ, UR5, PT, P0 ;  /* 0x00000005ff007c0c */ /* 0x000fe4000bf05300 */
[----:B------:R-:W-:Y:S01]  /*f0c0*/  IADD3.X R5, R209, UR5, RZ, P1, !PT ;  /* 0x00000005d1057c10 */ /* 0x000fe20008ffe4ff */
[----:B------:R-:W-:Y:S02]  /*f0d0*/  ULDC.64 UR4, c[0x0][0xbe0] ;  /* 0x0002f80000047ab9 */ /* 0x000fe40000000a00 */
[----:B------:R-:W-:-:S04]  /*f0e0*/  ISETP.NE.U32.AND P1, PT, RZ, UR4, PT ;  /* 0x00000004ff007c0c */ /* 0x000fc8000bf25070 */
[----:B------:R-:W-:-:S04]  /*f0f0*/  ISETP.NE.AND.EX P1, PT, RZ, UR5, PT, P1 ;  /* 0x00000005ff007c0c */ /* 0x000fc8000bf25310 */
[----:B------:R2:W5:Y:S09]  /*f100*/  @P0 LDG.E R3, desc[UR40][R4.64] ;  /* 0x0000002804030981 */ /* 0x000572000c1e1900 */
[----:B------:R-:W-:Y:S01]  /*f110*/  @P1 IADD3 R208, P2, R208, UR4, RZ ;  /* 0x00000004d0d01c10 */ /* 0x000fe2000ff5e0ff */
[----:B------:R-:W-:-:S02]  /*f120*/  ULDC UR4, c[0x0][0xa88] ;  /* 0x0002a20000047ab9 */ /* 0x000fc40000000800 */
[----:B------:R-:W-:Y:S01]  /*f130*/  IMAD.U32 R0, RZ, RZ, UR4 ;  /* 0x00000004ff007e24 */ /* 0x000fe2000f8e00ff */
[----:B------:R-:W-:-:S05]  /*f140*/  @P1 IADD3.X R209, R209, UR5, RZ, P2, !PT ;  /* 0x00000005d1d11c10 */ /* 0x000fca00097fe4ff */
[----:B------:R2:W5:Y:S01]  /*f150*/  @P1 LDG.E R0, desc[UR40][R208.64] ;  /* 0x00000028d0001981 */ /* 0x000562000c1e1900 */
[----:B------:R-:W-:Y:S01]  /*f160*/  ISETP.GE.AND P2, PT, R235, 0x80, PT ;  /* 0x00000080eb00780c */ /* 0x000fe20003f46270 */
[----:B------:R-:W-:-:S12]  /*f170*/  @P1 BRA `(.L_x_553) ;  /* 0x0000000000101947 */ /* 0x000fd80003800000 */
[----:B------:R-:W-:Y:S05]  /*f180*/  @!P0 BRA `(.L_x_553) ;  /* 0x00000000000c8947 */ /* 0x000fea0003800000 */
[----:B------:R-:W3:Y:S04]  /*f190*/  LDG.E R7, desc[UR40][R4.64] ;  /* 0x0000002804077981 */ /* 0x000ee8000c1e1900 */
[----:B-----5:R-:W3:Y:S02]  /*f1a0*/  LDG.E R0, desc[UR40][R4.64+0x4] ;  /* 0x0000042804007981 */ /* 0x020ee4000c1e1900 */
[----:B---3--:R-:W-:-:S07]  /*f1b0*/  IMAD.IADD R0, R0, 0x1, -R7 ;  /* 0x0000000100007824 */ /* 0x008fce00078e0a07 */
.L_x_553:
[----:B------:R-:W-:Y:S01]  /*f1c0*/  BSSY B1, `(.L_x_554) ;  /* 0x000001d000017945 */ /* 0x000fe20003800000 */
[----:B------:R-:W-:Y:S02]  /*f1d0*/  SHF.R.S32.HI R9, RZ, 0x1f, R207 ;  /* 0x0000001fff097819 */ /* 0x000fe400000114cf */
[----:B------:R-:W-:Y:S02]  /*f1e0*/  SHF.R.S32.HI R10, RZ, 0x1f, R201 ;  /* 0x0000001fff0a7819 */ /* 0x000fe400000114c9 */
[----:B------:R-:W-:Y:S02]  /*f1f0*/  SEL R13, R210, RZ, !P0 ;  /* 0x000000ffd20d7207 */ /* 0x000fe40004000000 */
[----:B------:R-:W-:Y:S02]  /*f200*/  SEL R219, R219, RZ, !P0 ;  /* 0x000000ffdbdb7207 */ /* 0x000fe40004000000 */
[----:B-----5:R-:W-:Y:S01]  /*f210*/  SHF.R.S32.HI R8, RZ, 0x1f, R3 ;  /* 0x0000001fff087819 */ /* 0x020fe20000011403 */
[----:B------:R-:W-:Y:S06]  /*f220*/  @P2 BRA `(.L_x_555) ;  /* 0x0000000000582947 */ /* 0x000fec0003800000 */
[----:B--2---:R-:W2:Y:S02]  /*f230*/  S2R R4, SR_TID.X ;  /* 0x0000000000047919 */ /* 0x004ea40000002100 */
[----:B--2---:R-:W-:-:S04]  /*f240*/  IMAD R4, R213, 0x80, R4 ;  /* 0x00000080d5047824 */ /* 0x004fc800078e0204 */
[----:B------:R-:W-:-:S05]  /*f250*/  VIADD R5, R4, 0xffffff80 ;  /* 0xffffff8004057836 */ /* 0x000fca0000000000 */
[----:B------:R-:W-:-:S13]  /*f260*/  ISETP.GE.AND P0, PT, R5, R0, PT ;  /* 0x000000000500720c */ /* 0x000fda0003f06270 */
[----:B------:R-:W-:Y:S05]  /*f270*/  @P0 BRA `(.L_x_555) ;  /* 0x0000000000440947 */ /* 0x000fea0003800000 */
[----:B------:R-:W-:Y:S01]  /*f280*/  IADD3 R4, P0, R5, R3, RZ ;  /* 0x0000000305047210 */ /* 0x000fe20007f1e0ff */
[----:B------:R-:W-:Y:S02]  /*f290*/  ULDC.64 UR4, c[0x0][0xb70] ;  /* 0x0002dc0000047ab9 */ /* 0x000fe40000000a00 */
[----:B------:R-:W-:Y:S01]  /*f2a0*/  IMAD R6, R9, UR4, RZ ;  /* 0x0000000409067c24 */ /* 0x000fe2000f8e02ff */
[----:B------:R-:W-:-:S03]  /*f2b0*/  LEA.HI.X.SX32 R5, R5, R8, 0x1, P0 ;  /* 0x0000000805057211 */ /* 0x000fc600000f0eff */
[C---:B------:R-:W-:Y:S02]  /*f2c0*/  IMAD R7, R207.reuse, UR5, R6 ;  /* 0x00000005cf077c24 */ /* 0x040fe4000f8e0206 */
[----:B------:R-:W-:Y:S01]  /*f2d0*/  IMAD.WIDE.U32 R4, R207, UR4, R4 ;  /* 0x00000004cf047c25 */ /* 0x000fe2000f8e0004 */
[----:B------:R-:W-:-:S03]  /*f2e0*/  ULDC.64 UR4, c[0x0][0xb78] ;  /* 0x0002de0000047ab9 */ /* 0x000fc60000000a00 */
[----:B------:R-:W-:Y:S02]  /*f2f0*/  IMAD R6, R219, UR4, RZ ;  /* 0x00000004db067c24 */ /* 0x000fe4000f8e02ff */
[----:B------:R-:W-:Y:S02]  /*f300*/  IMAD.IADD R5, R5, 0x1, R7 ;  /* 0x0000000105057824 */ /* 0x000fe400078e0207 */
[C---:B------:R-:W-:Y:S02]  /*f310*/  IMAD R7, R13.reuse, UR5, R6 ;  /* 0x000000050d077c24 */ /* 0x040fe4000f8e0206 */
[----:B------:R-:W-:Y:S01]  /*f320*/  IMAD.WIDE.U32 R4, R13, UR4, R4 ;  /* 0x000000040d047c25 */ /* 0x000fe2000f8e0004 */
[----:B------:R-:W-:-:S03]  /*f330*/  ULDC.64 UR4, c[0x0][0xb40] ;  /* 0x0002d00000047ab9 */ /* 0x000fc60000000a00 */
[----:B------:R-:W-:Y:S01]  /*f340*/  IMAD.IADD R5, R5, 0x1, R7 ;  /* 0x0000000105057824 */ /* 0x000fe200078e0207 */
[----:B------:R-:W-:-:S04]  /*f350*/  LEA R6, P0, R4, UR4, 0x2 ;  /* 0x0000000404067c11 */ /* 0x000fc8000f8010ff */
[----:B------:R-:W-:Y:S01]  /*f360*/  LEA.HI.X R7, R4, UR5, R5, 0x2, P0 ;  /* 0x0000000504077c11 */ /* 0x000fe200080f1405 */
[----:B------:R-:W-:-:S05]  /*f370*/  IMAD.MOV.U32 R5, RZ, RZ, -0x800000 ;  /* 0xff800000ff057424 */ /* 0x000fca00078e00ff */
[----:B------:R3:W-:Y:S03]  /*f380*/  STG.E desc[UR40][R6.64], R5 ;  /* 0x0000000506007986 */ /* 0x0007e6000c101928 */
.L_x_555:
[----:B------:R-:W-:Y:S05]  /*f390*/  BSYNC B1 ;  /* 0x0000000000017941 */ /* 0x000fea0003800000 */
.L_x_554:
[----:B------:R-:W-:Y:S01]  /*f3a0*/  ULDC.64 UR4, c[0x0][0xaa0] ;  /* 0x0002a80000047ab9 */ /* 0x000fe20000000a00 */
[----:B--2---:R-:W-:Y:S01]  /*f3b0*/  IMAD.MOV.U32 R4, RZ, RZ, R201 ;  /* 0x000000ffff047224 */ /* 0x004fe200078e00c9 */
[----:B------:R-:W-:Y:S01]  /*f3c0*/  BSSY B1, `(.L_x_556) ;  /* 0x000002f000017945 */ /* 0x000fe20003800000 */
[----:B---3--:R-:W-:Y:S02]  /*f3d0*/  IMAD.MOV.U32 R5, RZ, RZ, R10 ;  /* 0x000000ffff057224 */ /* 0x008fe400078e000a */
[----:B------:R-:W-:Y:S02]  /*f3e0*/  IMAD R6, R8, UR4, RZ ;  /* 0x0000000408067c24 */ /* 0x000fe4000f8e02ff */
[----:B------:R-:W-:-:S04]  /*f3f0*/  IMAD.WIDE.U32 R4, R3, UR4, R4 ;  /* 0x0000000403047c25 */ /* 0x000fc8000f8e0004 */
[----:B------:R-:W-:Y:S01]  /*f400*/  IMAD R3, R3, UR5, R6 ;  /* 0x0000000503037c24 */ /* 0x000fe2000f8e0206 */
[----:B------:R-:W-:Y:S01]  /*f410*/  ULDC.64 UR4, c[0x0][0xae0] ;  /* 0x0002b80000047ab9 */ /* 0x000fe20000000a00 */
[----:B------:R-:W-:Y:S02]  /*f420*/  IMAD R11, R213, -0x80, R0 ;  /* 0xffffff80d50b7824 */ /* 0x000fe400078e0200 */
[----:B------:R-:W-:Y:S01]  /*f430*/  IMAD R6, R9, UR4, RZ ;  /* 0x0000000409067c24 */ /* 0x000fe2000f8e02ff */
[----:B------:R-:W-:Y:S01]  /*f440*/  SHF.R.S32.HI R9, RZ, 0x1f, R202 ;  /* 0x0000001fff097819 */ /* 0x000fe200000114ca */
[----:B------:R-:W-:Y:S01]  /*f450*/  IMAD.IADD R5, R5, 0x1, R3 ;  /* 0x0000000105057824 */ /* 0x000fe200078e0203 */
[C---:B------:R-:W-:Y:S01]  /*f460*/  ISETP.GE.AND P1, PT, R202.reuse, R11, PT ;  /* 0x0000000bca00720c */ /* 0x040fe20003f26270 */
[----:B------:R-:W-:Y:S02]  /*f470*/  VIADD R0, R202, 0x20 ;  /* 0x00000020ca007836 */ /* 0x000fe40000000000 */
[----:B------:R-:W-:-:S02]  /*f480*/  IMAD R3, R207, UR5, R6 ;  /* 0x00000005cf037c24 */ /* 0x000fc4000f8e0206 */
[----:B------:R-:W-:Y:S01]  /*f490*/  IMAD.WIDE.U32 R4, R207, UR4, R4 ;  /* 0x00000004cf047c25 */ /* 0x000fe2000f8e0004 */
[----:B------:R-:W-:Y:S01]  /*f4a0*/  ULDC.64 UR4, c[0x0][0xae8] ;  /* 0x0002ba0000047ab9 */ /* 0x000fe20000000a00 */
[----:B------:R-:W-:Y:S02]  /*f4b0*/  ISETP.GE.AND P0, PT, R0, R11, PT ;  /* 0x0000000b0000720c */ /* 0x000fe40003f06270 */
[----:B------:R-:W-:Y:S02]  /*f4c0*/  IMAD.IADD R5, R5, 0x1, R3 ;  /* 0x0000000105057824 */ /* 0x000fe400078e0203 */
[----:B------:R-:W-:Y:S02]  /*f4d0*/  IMAD R0, R219, UR4, RZ ;  /* 0x00000004db007c24 */ /* 0x000fe4000f8e02ff */
[----:B------:R-:W-:-:S04]  /*f4e0*/  IMAD.WIDE.U32 R6, R13, UR4, R4 ;  /* 0x000000040d067c25 */ /* 0x000fc8000f8e0004 */
[----:B------:R-:W-:Y:S02]  /*f4f0*/  IMAD R3, R13, UR5, R0 ;  /* 0x000000050d037c24 */ /* 0x000fe4000f8e0200 */
[----:B------:R-:W-:Y:S02]  /*f500*/  IMAD.MOV.U32 R8, RZ, RZ, R202 ;  /* 0x000000ffff087224 */ /* 0x000fe400078e00ca */
[----:B------:R-:W-:Y:S02]  /*f510*/  VIADD R0, R202, 0x40 ;  /* 0x00000040ca007836 */ /* 0x000fe40000000000 */
[----:B------:R-:W-:-:S04]  /*f520*/  IMAD.WIDE R8, R213, 0x80, R8 ;  /* 0x00000080d5087825 */ /* 0x000fc800078e0208 */
[----:B------:R-:W-:Y:S01]  /*f530*/  IMAD.IADD R13, R7, 0x1, R3 ;  /* 0x00000001070d7824 */ /* 0x000fe200078e0203 */
[----:B------:R-:W-:Y:S06]  /*f540*/  @P1 BRA `(.L_x_557) ;  /* 0x0000000000581947 */ /* 0x000fec0003800000 */
[C---:B------:R-:W-:Y:S01]  /*f550*/  VIADD R4, R201.reuse, 0x80 ;  /* 0x00000080c9047836 */ /* 0x040fe20000000000 */
[----:B------:R-:W-:Y:S01]  /*f560*/  ULDC UR4, c[0x0][0xa8c] ;  /* 0x0002a30000047ab9 */ /* 0x000fe20000000800 */
[C---:B------:R-:W-:Y:S01]  /*f570*/  VIADD R3, R201.reuse, 0x40 ;  /* 0x00000040c9037836 */ /* 0x040fe20000000000 */
[----:B------:R-:W-:Y:S01]  /*f580*/  ULDC.64 UR6, c[0x0][0xad8] ;  /* 0x0002b60000067ab9 */ /* 0x000fe20000000a00 */
[----:B------:R-:W-:Y:S01]  /*f590*/  VIADD R10, R201, 0xc0 ;  /* 0x000000c0c90a7836 */ /* 0x000fe20000000000 */
[----:B------:R-:W-:Y:S01]  /*f5a0*/  ISETP.GE.AND P4, PT, R4, UR4, PT ;  /* 0x0000000404007c0c */ /* 0x000fe2000bf86270 */
[----:B------:R-:W-:Y:S01]  /*f5b0*/  IMAD.MOV.U32 R5, RZ, RZ, R13 ;  /* 0x000000ffff057224 */ /* 0x000fe200078e000d */
[----:B------:R-:W-:Y:S01]  /*f5c0*/  ISETP.GE.AND P3, PT, R3, UR4, PT ;  /* 0x0000000403007c0c */ /* 0x000fe2000bf66270 */
[----:B------:R-:W-:Y:S01]  /*f5d0*/  IMAD R3, R9, UR6, RZ ;  /* 0x0000000609037c24 */ /* 0x000fe2000f8e02ff */
[----:B------:R-:W-:Y:S02]  /*f5e0*/  MOV R4, R6 ;  /* 0x0000000600047202 */ /* 0x000fe40000000f00 */
[----:B------:R-:W-:Y:S01]  /*f5f0*/  ISETP.GE.AND P2, PT, R201, UR4, PT ;  /* 0x00000004c9007c0c */ /* 0x000fe2000bf46270 */
[----:B------:R-:W-:Y:S01]  /*f600*/  IMAD R3, R8, UR7, R3 ;  /* 0x0000000708037c24 */ /* 0x000fe2000f8e0203 */
[----:B------:R-:W-:Y:S01]  /*f610*/  ISETP.GE.AND P5, PT, R10, UR4, PT ;  /* 0x000000040a007c0c */ /* 0x000fe2000bfa6270 */
        /* <DEDUP_REMOVED lines=9> */
.L_x_557:
[----:B------:R-:W-:Y:S05]  /*f6b0*/  BSYNC B1 ;  /* 0x0000000000017941 */ /* 0x000fea0003800000 */
.L_x_556:
[----:B------:R-:W-:Y:S01]  /*f6c0*/  BSSY B1, `(.L_x_558) ;  /* 0x000001c000017945 */ /* 0x000fe20003800000 */
[----:B------:R-:W-:Y:S01]  /*f6d0*/  ISETP.GE.AND P1, PT, R0, R11, PT ;  /* 0x0000000b0000720c */ /* 0x000fe20003f26270 */
[----:B------:R-:W-:Y:S02]  /*f6e0*/  VIADD R10, R202, 0x60 ;  /* 0x00000060ca0a7836 */ /* 0x000fe40000000000 */
        /* <DEDUP_REMOVED lines=18> */
[----:B--2---:R-:W-:Y:S01]  /*f810*/  LEA R14, P0, R4, UR6, 0x1 ;  /* 0x00000006040e7c11 */ /* 0x004fe2000f8008ff */
[----:B------:R-:W-:-:S05]  /*f820*/  IMAD.IADD R3, R5, 0x1, R3 ;  /* 0x0000000105037824 */ /* 0x000fca00078e0203 */
[----:B------:R-:W-:-:S05]  /*f830*/  LEA.HI.X R15, R4, UR7, R3, 0x1, P0 ;  /* 0x00000007040f7c11 */ /* 0x000fca00080f0c03 */
[----:B------:R3:W-:Y:S04]  /*f840*/  @!P2 STG.E.128 desc[UR40][R14.64], RZ ;  /* 0x000000ff0e00a986 */ /* 0x0007e8000c101d28 */
[----:B------:R3:W-:Y:S04]  /*f850*/  @!P3 STG.E.128 desc[UR40][R14.64+0x80], RZ ;  /* 0x000080ff0e00b986 */ /* 0x0007e8000c101d28 */
[----:B------:R3:W-:Y:S04]  /*f860*/  @!P4 STG.E.128 desc[UR40][R14.64+0x100], RZ ;  /* 0x000100ff0e00c986 */ /* 0x0007e8000c101d28 */
[----:B------:R3:W-:Y:S02]  /*f870*/  @!P5 STG.E.128 desc[UR40][R14.64+0x180], RZ ;  /* 0x000180ff0e00d986 */ /* 0x0007e4000c101d28 */
.L_x_559:
[----:B------:R-:W-:Y:S05]  /*f880*/  BSYNC B1 ;  /* 0x0000000000017941 */ /* 0x000fea0003800000 */
.L_x_558:
        /* <DEDUP_REMOVED lines=27> */
.L_x_561:
[----:B------:R-:W-:Y:S05]  /*fa40*/  BSYNC B1 ;  /* 0x0000000000017941 */ /* 0x000fea0003800000 */
.L_x_560:
[----:B------:R-:W-:Y:S05]  /*fa50*/  @P0 BRA `(.L_x_552) ;  /* 0x0000000000600947 */ /* 0x000fea0003800000 */
[----:B------:R-:W-:Y:S01]  /*fa60*/  IADD3 R3, P0, R8, 0x60, RZ ;  /* 0x0000006008037810 */ /* 0x000fe20007f1e0ff */
[C---:B------:R-:W-:Y:S01]  /*fa70*/  VIADD R0, R201.reuse, 0x40 ;  /* 0x00000040c9007836 */ /* 0x040fe20000000000 */
[----:B------:R-:W-:Y:S01]  /*fa80*/  ULDC UR4, c[0x0][0xa8c] ;  /* 0x0002a30000047ab9 */ /* 0x000fe20000000800 */
[----:B------:R-:W-:Y:S01]  /*fa90*/  ULDC.64 UR6, c[0x0][0xad8] ;  /* 0x0002b60000067ab9 */ /* 0x000fe20000000a00 */
[----:B------:R-:W-:Y:S01]  /*faa0*/  IMAD.MOV.U32 R4, RZ, RZ, R6 ;  /* 0x000000ffff047224 */ /* 0x000fe200078e0006 */
[C---:B------:R-:W-:Y:S01]  /*fab0*/  ISETP.GE.AND P1, PT, R201.reuse, UR4, PT ;  /* 0x00000004c9007c0c */ /* 0x040fe2000bf26270 */
        /* <DEDUP_REMOVED lines=18> */
.L_x_552:
[----:B------:R-:W-:Y:S05]  /*fbe0*/  BSYNC B0 ;  /* 0x0000000000007941 */ /* 0x000fea0003800000 */
.L_x_543:
[----:B------:R-:W-:Y:S02]  /*fbf0*/  ULDC UR4, c[0x0][0xc14] ;  /* 0x0003050000047ab9 */ /* 0x000fe40000000800 */
[----:B-1----:R-:W-:-:S13]  /*fc00*/  ISETP.GE.AND P0, PT, R87, UR4, PT ;  /* 0x0000000457007c0c */ /* 0x002fda000bf06270 */
[----:B------:R-:W-:Y:S05]  /*fc10*/  @!P0 BRA `(.L_x_562) ;  /* 0xffffff1000d48947 */ /* 0x000fea000383ffff */
[----:B------:R-:W-:Y:S05]  /*fc20*/  BRA `(.L_x_429) ;  /* 0x0000005400787947 */ /* 0x000fea0003800000 */
.L_x_427:
[----:B------:R-:W-:-:S08]  /*fc30*/  NOP ;  /* 0x0000000000007918 */ /* 0x000fd00000000000 */
[----:B------:R-:W0:-:S00]  /*fc40*/  USETMAXREG.DEALLOC.CTAPOOL 0x18 ;  /* 0x00000018000079c8 */ /* 0x000e0000080e0500 */
[----:B0-----:R-:W-:-:S06]  /*fc50*/  LOP3.LUT R0, R0, 0x3, RZ, 0xc0, !PT ;  /* 0x0000000300007812 */ /* 0x001fcc00078ec0ff */
[----:B------:R-:W0:Y:S02]  /*fc60*/  SHFL.IDX PT, R0, R0, RZ, 0x1f ;  /* 0x00001fff00007589 */ /* 0x000e2400000e0000 */
[----:B0-----:R-:W-:-:S13]  /*fc70*/  ISETP.NE.AND P0, PT, R0, RZ, PT ;  /* 0x000000ff0000720c */ /* 0x001fda0003f05270 */
[----:B------:R-:W-:Y:S05]  /*fc80*/  @P0 BRA `(.L_x_429) ;  /* 0x0000005400600947 */ /* 0x000fea0003800000 */
[----:B------:R-:W0:Y:S01]  /*fc90*/  S2R R2, SR_TID.X ;  /* 0x0000000000027919 */ /* 0x000e220000002100 */
[----:B------:R-:W-:Y:S01]  /*fca0*/  LOP3.LUT R0, R0, 0xffffffdf, RZ, 0xc0, !PT ;  /* 0xffffffdf00007812 */ /* 0x000fe200078ec0ff */
[----:B------:R-:W-:Y:S01]  /*fcb0*/  ULDC UR5, c[0x0][0xc14] ;  /* 0x0003050000057ab9 */ /* 0x000fe20000000800 */
[----:B------:R-:W-:Y:S01]  /*fcc0*/  IMAD.MOV.U32 R4, RZ, RZ, RZ ;  /* 0x000000ffff047224 */ /* 0x000fe200078e00ff */
        /* <DEDUP_REMOVED lines=19> */
[----:B0-----:R-:W-:-:S04]  /*fe00*/  SEL R5, R5, RZ, P1 ;  /* 0x000000ff05057207 */ /* 0x001fc80000800000 */
[----:B------:R-:W-:-:S05]  /*fe10*/  IADD3 R5, R4, R5, RZ ;  /* 0x0000000504057210 */ /* 0x000fca0007ffe0ff */
        /* <DEDUP_REMOVED lines=30> */
.L_x_567:
        /* <DEDUP_REMOVED lines=9> */
[C---:B------:R-:W-:Y:S01]  /*10090*/  ISETP.NE.AND P1, PT, R8.reuse, 0x1f, PT ;  /* 0x0000001f0800780c */ /* 0x040fe20003f25270 */
[----:B------:R-:W-:-:S05]  /*100a0*/  IMAD.IADD R7, R8, 0x1, R19 ;  /* 0x0000000108077824 */ /* 0x000fca00078e0213 */
[----:B------:R-:W-:-:S13]  /*100b0*/  ISETP.GE.OR P0, PT, R7, UR5, !P1 ;  /* 0x0000000507007c0c */ /* 0x000fda000cf06670 */
[----:B------:R-:W-:Y:S05]  /*100c0*/  @P0 BRA `(.L_x_566) ;  /* 0x00000000000c0947 */ /* 0x000fea0003800000 */
[----:B------:R-:W0:Y:S02]  /*100d0*/  LDC.64 R2, c[0x0][0xc58] ;  /* 0x00031600ff027b82 */ /* 0x000e240000000a00 */
[----:B0-----:R-:W-:-:S05]  /*100e0*/  IMAD.WIDE R2, R7, 0x4, R2 ;  /* 0x0000000407027825 */ /* 0x001fca00078e0202 */
[----:B------:R0:W5:Y:S02]  /*100f0*/  LDG.E R4, desc[UR40][R2.64] ;  /* 0x0000002802047981 */ /* 0x000164000c1e1900 */
.L_x_566:
[----:B------:R-:W-:Y:S05]  /*10100*/  BSYNC B0 ;  /* 0x0000000000007941 */ /* 0x000fea0003800000 */
.L_x_565:
        /* <DEDUP_REMOVED lines=26> */
.L_x_563:
        /* <DEDUP_REMOVED lines=16> */
.L_x_568:
[----:B-1----:R-:W-:Y:S01]  /*103b0*/  IMAD R16, R16, UR4, R7 ;  /* 0x0000000410107c24 */ /* 0x002fe2000f8e0207 */
[----:B0-----:R-:W-:Y:S01]  /*103c0*/  MOV R2, RZ ;  /* 0x000000ff00027202 */ /* 0x001fe20000000f00 */
[----:B------:R-:W-:Y:S02]  /*103d0*/  IMAD R7, R11, R6, RZ ;  /* 0x000000060b077224 */ /* 0x000fe400078e02ff */
[----:B------:R-:W-:Y:S01]  /*103e0*/  IMAD.IADD R19, R5, 0x1, R19 ;  /* 0x0000000105137824 */ /* 0x000fe200078e0213 */
[----:B------:R-:W-:Y:S01]  /*103f0*/  IADD3 R9, -R16, UR6, RZ ;  /* 0x0000000610097c10 */ /* 0x000fe2000fffe1ff */
[----:B------:R-:W-:Y:S01]  /*10400*/  IMAD.HI.U32 R2, R3, R7, R2 ;  /* 0x0000000703027227 */ /* 0x000fe200078e0002 */
[----:B------:R-:W-:Y:S02]  /*10410*/  IABS R7, R4 ;  /* 0x0000000400077213 */ /* 0x000fe40000000000 */
[----:B------:R-:W-:-:S03]  /*10420*/  IABS R3, R9 ;  /* 0x0000000900037213 */ /* 0x000fc60000000000 */
[----:B------:R-:W-:Y:S02]  /*10430*/  IMAD.MOV R7, RZ, RZ, -R7 ;  /* 0x000000ffff077224 */ /* 0x000fe400078e0a07 */
        /* <DEDUP_REMOVED lines=16> */
.L_x_564:
[----:B------:R-:W-:Y:S02]  /*10540*/  IMAD.MOV.U32 R17, RZ, RZ, RZ ;  /* 0x000000ffff117224 */ /* 0x000fe400078e00ff */
[----:B------:R-:W-:Y:S02]  /*10550*/  IMAD.U32 R16, RZ, RZ, UR6 ;  /* 0x00000006ff107e24 */ /* 0x000fe4000f8e00ff */
[----:B------:R-:W-:-:S07]  /*10560*/  IMAD.MOV.U32 R18, RZ, RZ, RZ ;  /* 0x000000ffff127224 */ /* 0x000fce00078e00ff */
.L_x_569:
        /* <DEDUP_REMOVED lines=16> */
[----:B------:R-:W-:Y:S01]  /*10670*/  ULDC.64 UR38, c[0x0][0x198] ;  /* 0x0000660000267ab9 */ /* 0x000fe20000000a00 */
[----:B------:R-:W-:Y:S02]  /*10680*/  ULDC UR37, c[0x0][0xc] ;  /* 0x0000030000257ab9 */ /* 0x000fe40000000800 */
[----:B------:R0:W-:Y:S04]  /*10690*/  STL [R1+0x8], R0 ;  /* 0x0000080001007387 */ /* 0x0001e80000100800 */
[----:B------:R0:W-:Y:S04]  /*106a0*/  STL [R1+0x4], RZ ;  /* 0x000004ff01007387 */ /* 0x0001e80000100800 */
[----:B------:R0:W-:Y:S04]  /*106b0*/  STL [R1+0xc], R0 ;  /* 0x00000c0001007387 */ /* 0x0001e80000100800 */
[----:B------:R0:W-:Y:S02]  /*106c0*/  STL [R1+0x28], RZ ;  /* 0x000028ff01007387 */ /* 0x0001e40000100800 */
.L_x_652:
[----:B-1-3--:R-:W1:Y:S02]  /*106d0*/  LDC.64 R2, c[0x0][0xc60] ;  /* 0x00031800ff027b82 */ /* 0x00ae640000000a00 */
[----:B-1----:R-:W-:-:S05]  /*106e0*/  IMAD.WIDE R2, R19, 0x4, R2 ;  /* 0x0000000413027825 */ /* 0x002fca00078e0202 */
[----:B--2---:R-:W0:Y:S01]  /*106f0*/  LDG.E R11, desc[UR40][R2.64] ;  /* 0x00000028020b7981 */ /* 0x004e22000c1e1900 */
[----:B------:R-:W-:Y:S05]  /*10700*/  YIELD ;  /* 0x0000000000007946 */ /* 0x000fea0003800000 */
[----:B------:R-:W-:Y:S01]  /*10710*/  ULDC.64 UR4, c[0x0][0xa28] ;  /* 0x00028a0000047ab9 */ /* 0x000fe20000000a00 */
[----:B------:R-:W-:Y:S01]  /*10720*/  IMAD.MOV.U32 R6, RZ, RZ, RZ ;  /* 0x000000ffff067224 */ /* 0x000fe200078e00ff */
[----:B------:R-:W-:Y:S01]  /*10730*/  ISETP.NE.U32.AND P0, PT, RZ, UR4, PT ;  /* 0x00000004ff007c0c */ /* 0x000fe2000bf05070 */
[----:B------:R-:W-:Y:S01]  /*10740*/  IMAD.MOV.U32 R4, RZ, RZ, RZ ;  /* 0x000000ffff047224 */ /* 0x000fe200078e00ff */
[----:B------:R-:W-:-:S02]  /*10750*/  ULDC.64 UR6, c[0x0][0xa10] ;  /* 0x0002840000067ab9 */ /* 0x000fc40000000a00 */
[----:B------:R-:W-:Y:S02]  /*10760*/  ISETP.NE.AND.EX P0, PT, RZ, UR5, PT, P0 ;  /* 0x00000005ff007c0c */ /* 0x000fe4000bf05300 */
[----:B0-----:R-:W-:Y:S01]  /*10770*/  SHF.R.S32.HI R0, RZ, 0x1f, R11 ;  /* 0x0000001fff007819 */ /* 0x001fe2000001140b */
[----:B------:R-:W-:Y:S10]  /*10780*/  STL [R1+0x14], R11 ;  /* 0x0000140b01007387 */ /* 0x000ff40000100800 */
[----:B------:R-:W-:-:S04]  /*10790*/  @P0 LEA R2, P1, R11, UR4, 0x2 ;  /* 0x000000040b020c11 */ /* 0x000fc8000f8210ff */
        /* <DEDUP_REMOVED lines=9> */
[----:B------:R-:W-:Y:S01]  /*10830*/  ISETP.NE.U32.AND P1, PT, RZ, UR4, PT ;  /* 0x00000004ff007c0c */ /* 0x000fe2000bf25070 */
[----:B------:R-:W-:Y:S01]  /*10840*/  IMAD.MOV.U32 R10, RZ, RZ, RZ ;  /* 0x000000ffff0a7224 */ /* 0x000fe200078e00ff */
[C---:B------:R-:W-:Y:S02]  /*10850*/  SHF.L.U64.HI R0, R11.reuse, 0x2, R0 ;  /* 0x000000020b007819 */ /* 0x040fe40000010200 */
[----:B------:R-:W-:Y:S01]  /*10860*/  ISETP.NE.AND.EX P1, PT, RZ, UR5, PT, P1 ;  /* 0x00000005ff007c0c */ /* 0x000fe2000bf25310 */
[----:B--2---:R0:W-:Y:S02]  /*10870*/  STL [R1+0x34], R4 ;  /* 0x0000340401007387 */ /* 0x0041e40000100800 */
[----:B0-----:R-:W-:-:S10]  /*10880*/  IMAD.SHL.U32 R4, R11, 0x4, RZ ;  /* 0x000000040b047824 */ /* 0x001fd400078e00ff */
[----:B------:R-:W-:Y:S01]  /*10890*/  @P1 IADD3 R8, P0, R4, UR4, RZ ;  /* 0x0000000404081c10 */ /* 0x000fe2000ff1e0ff */
[----:B------:R0:W-:Y:S03]  /*108a0*/  STL [R1+0x20], R4 ;  /* 0x0000200401007387 */ /* 0x0001e60000100800 */
[----:B------:R-:W-:Y:S01]  /*108b0*/  @P1 IADD3.X R9, R0, UR5, RZ, P0, !PT ;  /* 0x0000000500091c10 */ /* 0x000fe200087fe4ff */
[----:B------:R-:W-:Y:S01]  /*108c0*/  ULDC.64 UR4, c[0x0][0xa08] ;  /* 0x0002820000047ab9 */ /* 0x000fe20000000a00 */
[----:B------:R1:W-:Y:S01]  /*108d0*/  STL [R1+0x24], R0 ;  /* 0x0000240001007387 */ /* 0x0003e20000100800 */
[----:B------:R-:W-:Y:S02]  /*108e0*/  IADD3 R2, P0, R4, UR4, RZ ;  /* 0x0000000404027c10 */ /* 0x000fe4000ff1e0ff */
[----:B------:R-:W-:Y:S02]  /*108f0*/  ISETP.NE.U32.AND P2, PT, RZ, UR4, PT ;  /* 0x00000004ff007c0c */ /* 0x000fe4000bf45070 */
[----:B------:R-:W-:-:S02]  /*10900*/  IADD3.X R3, R0, UR5, RZ, P0, !PT ;  /* 0x0000000500037c10 */ /* 0x000fc400087fe4ff */
[----:B------:R-:W-:Y:S01]  /*10910*/  ISETP.NE.AND.EX P2, PT, RZ, UR5, PT, P2 ;  /* 0x00000005ff007c0c */ /* 0x000fe2000bf45320 */
[----:B------:R-:W-:Y:S01]  /*10920*/  ULDC.64 UR4, c[0x0][0x3f8] ;  /* 0x0000fe0000047ab9 */ /* 0x000fe20000000a00 */
[----:B0-----:R-:W-:Y:S01]  /*10930*/  IADD3 R4, P0, R4, UR6, RZ ;  /* 0x0000000604047c10 */ /* 0x001fe2000ff1e0ff */
[----:B------:R-:W-:-:S03]  /*10940*/  UISETP.NE.U32.AND UP0, UPT, UR4, URZ, UPT ;  /* 0x0000003f0400728c */ /* 0x000fc6000bf05070 */
[----:B------:R-:W-:Y:S01]  /*10950*/  ULDC UR4, c[0x0][0x404] ;  /* 0x0001010000047ab9 */ /* 0x000fe20000000800 */
[----:B------:R-:W-:Y:S01]  /*10960*/  UISETP.NE.AND.EX UP0, UPT, UR5, URZ, UPT, UP0 ;  /* 0x0000003f0500728c */ /* 0x000fe2000bf05300 */
[----:B------:R-:W-:Y:S02]  /*10970*/  IADD3.X R5, R0, UR7, RZ, P0, !PT ;  /* 0x0000000700057c10 */ /* 0x000fe400087fe4ff */
[----:B------:R-:W-:Y:S01]  /*10980*/  ULDC UR5, c[0x0][0x2e0] ;  /* 0x0000b80000057ab9 */ /* 0x000fe20000000800 */
[----:B------:R-:W-:Y:S02]  /*10990*/  USEL UR4, UR4, 0x1, UP0 ;  /* 0x0000000104047887 */ /* 0x000fe40008000000 */
[----:B------:R0:W5:Y:S02]  /*109a0*/  @P2 LDG.E R10, desc[UR40][R2.64] ;  /* 0x00000028020a2981 */ /* 0x000164000c1e1900 */
[----:B------:R-:W-:-:S06]  /*109b0*/  UIMAD UR4, UR4, UR5, URZ ;  /* 0x00000005040472a4 */ /* 0x000fcc000f8e023f */
[----:B------:R-:W-:-:S06]  /*109c0*/  IMAD.U32 R7, RZ, RZ, UR4 ;  /* 0x00000004ff077e24 */ /* 0x000fcc000f8e00ff */
[----:B------:R0:W5:Y:S01]  /*109d0*/  @P1 LDG.E R7, desc[UR40][R8.64] ;  /* 0x0000002808071981 */ /* 0x000162000c1e1900 */
[----:B------:R-:W-:Y:S01]  /*109e0*/  ISETP.NE.U32.AND P0, PT, RZ, UR6, PT ;  /* 0x00000006ff007c0c */ /* 0x000fe2000bf05070 */
[----:B------:R-:W-:Y:S02]  /*109f0*/  ULDC UR4, c[0x0][0x338] ;  /* 0x0000ce0000047ab9 */ /* 0x000fe40000000800 */
[----:B-1----:R-:W-:Y:S01]  /*10a00*/  IMAD.U32 R0, RZ, RZ, UR4 ;  /* 0x00000004ff007e24 */ /* 0x002fe2000f8e00ff */
[----:B------:R-:W-:Y:S01]  /*10a10*/  ISETP.NE.AND.EX P0, PT, RZ, UR7, PT, P0 ;  /* 0x00000007ff007c0c */ /* 0x000fe2000bf05300 */
[----:B------:R-:W-:-:S12]  /*10a20*/  @P1 BRA `(.L_x_571) ;  /* 0x0000000000101947 */ /* 0x000fd80003800000 */
[----:B------:R-:W-:Y:S05]  /*10a30*/  @!P2 BRA `(.L_x_571) ;  /* 0x00000000000ca947 */ /* 0x000fea0003800000 */
[----:B-----5:R-:W2:Y:S04]  /*10a40*/  LDG.E R7, desc[UR40][R2.64] ;  /* 0x0000002802077981 */ /* 0x020ea8000c1e1900 */
[----:B0-----:R-:W2:Y:S02]  /*10a50*/  LDG.E R2, desc[UR40][R2.64+0x4] ;  /* 0x0000042802027981 */ /* 0x001ea4000c1e1900 */
[----:B--2---:R-:W-:-:S07]  /*10a60*/  IMAD.IADD R7, R2, 0x1, -R7 ;  /* 0x0000000102077824 */ /* 0x004fce00078e0a07 */
.L_x_571:
[----:B0-----:R-:W2:Y:S04]  /*10a70*/  @P0 LDG.E R2, desc[UR40][R4.64] ;  /* 0x0000002804020981 */ /* 0x001ea8000c1e1900 */
[----:B------:R-:W2:Y:S01]  /*10a80*/  @P0 LDG.E R3, desc[UR40][R4.64+0x4] ;  /* 0x0000042804030981 */ /* 0x000ea2000c1e1900 */
[----:B-----5:R-:W-:Y:S02]  /*10a90*/  IMAD.IADD R7, R7, 0x1, -R6 ;  /* 0x0000000107077824 */ /* 0x020fe400078e0a06 */
[----:B--2---:R-:W-:-:S04]  /*10aa0*/  @P0 IMAD.IADD R0, R3, 0x1, -R2 ;  /* 0x0000000103000824 */ /* 0x004fc800078e0a02 */
[----:B------:R-:W-:-:S04]  /*10ab0*/  IMAD.IADD R8, R7, 0x1, R0 ;  /* 0x0000000107087824 */ /* 0x000fc800078e0200 */
[----:B------:R-:W-:Y:S01]  /*10ac0*/  VIADD R2, R8, 0x5f ;  /* 0x0000005f08027836 */ /* 0x000fe20000000000 */
[----:B------:R0:W-:Y:S03]  /*10ad0*/  STL [R1+0x2c], R8 ;  /* 0x00002c0801007387 */ /* 0x0001e60000100800 */
[----:B------:R-:W-:-:S05]  /*10ae0*/  IMAD.HI R2, R2, 0x2aaaaaab, RZ ;  /* 0x2aaaaaab02027827 */ /* 0x000fca00078e02ff */
[----:B------:R-:W-:-:S04]  /*10af0*/  SHF.R.U32.HI R3, RZ, 0x1f, R2 ;  /* 0x0000001fff037819 */ /* 0x000fc80000011602 */
[----:B0-----:R-:W-:-:S05]  /*10b00*/  LEA.HI.SX32 R8, R2, R3, 0x1c ;  /* 0x0000000302087211 */ /* 0x001fca00078fe2ff */
[--C-:B------:R-:W-:Y:S01]  /*10b10*/  IMAD R2, R8, 0x60, -R7.reuse ;  /* 0x0000006008027824 */ /* 0x100fe200078e0a07 */
[----:B------:R0:W-:Y:S01]  /*10b20*/  STL [R1+0x1c], R8 ;  /* 0x00001c0801007387 */ /* 0x0001e20000100800 */
[----:B------:R-:W-:-:S03]  /*10b30*/  IMAD.MOV R7, RZ, RZ, -R7 ;  /* 0x000000ffff077224 */ /* 0x000fc600078e0a07 */
[----:B------:R-:W-:Y:S02]  /*10b40*/  VIMNMX R0, R2, R0, PT ;  /* 0x0000000002007248 */ /* 0x000fe40003fe0100 */
[----:B------:R-:W-:-:S04]  /*10b50*/  VIMNMX R2, RZ, R7, !PT ;  /* 0x00000007ff027248 */ /* 0x000fc80007fe0100 */
[----:B------:R-:W-:Y:S01]  /*10b60*/  ISETP.GT.AND P1, PT, R0, R2, PT ;  /* 0x000000020000720c */ /* 0x000fe20003f24270 */
[----:B0-----:R-:W-:-:S05]  /*10b70*/  IMAD.WIDE.U32 R8, R2, -0x55555555, RZ ;  /* 0xaaaaaaab02087825 */ /* 0x001fca00078e00ff */
[----:B------:R-:W-:-:S07]  /*10b80*/  SHF.R.U32.HI R2, RZ, 0x6, R9 ;  /* 0x00000006ff027819 */ /* 0x000fce0000011609 */
[----:B------:R-:W-:Y:S01]  /*10b90*/  @P1 IADD3 R3, R0, 0x5f, RZ ;  /* 0x0000005f00031810 */ /* 0x000fe20007ffe0ff */
[----:B------:R-:W-:-:S04]  /*10ba0*/  IMAD.MOV.U32 R0, RZ, RZ, R2 ;  /* 0x000000ffff007224 */ /* 0x000fc800078e0002 */
[----:B------:R-:W-:-:S05]  /*10bb0*/  @P1 IMAD.HI R3, R3, 0x2aaaaaab, RZ ;  /* 0x2aaaaaab03031827 */ /* 0x000fca00078e02ff */
[----:B------:R-:W-:-:S04]  /*10bc0*/  @P1 SHF.R.U32.HI R7, RZ, 0x1f, R3 ;  /* 0x0000001fff071819 */ /* 0x000fc80000011603 */
[----:B------:R-:W-:Y:S01]  /*10bd0*/  @P1 LEA.HI.SX32 R0, R3, R7, 0x1c ;  /* 0x0000000703001211 */ /* 0x000fe200078fe2ff */
[----:B------:R-:W-:-:S06]  /*10be0*/  IMAD.MOV.U32 R7, RZ, RZ, RZ ;  /* 0x000000ffff077224 */ /* 0x000fcc00078e00ff */
[----:B------:R0:W5:Y:S01]  /*10bf0*/  @P0 LDG.E R7, desc[UR40][R4.64] ;  /* 0x0000002804070981 */ /* 0x000162000c1e1900 */
[----:B------:R-:W-:Y:S01]  /*10c00*/  IMAD.IADD R3, R10, 0x1, R6 ;  /* 0x000000010a037824 */ /* 0x000fe200078e0206 */
[----:B------:R-:W-:Y:S01]  /*10c10*/  ISETP.GT.AND P1, PT, R0, R2, PT ;  /* 0x000000020000720c */ /* 0x000fe20003f24270 */
[----:B------:R-:W-:Y:S01]  /*10c20*/  BSSY B0, `(.L_x_572) ;  /* 0x00000d6000007945 */ /* 0x000fe20003800000 */
[----:B------:R-:W-:Y:S02]  /*10c30*/  PLOP3.LUT P2, PT, PT, PT, PT, 0x80, 0x0 ;  /* 0x000000000000781c */ /* 0x000fe40003f4f070 */
[----:B------:R0:W-:Y:S09]  /*10c40*/  STL [R1+0x10], R3 ;  /* 0x0000100301007387 */ /* 0x0001f20000100800 */
[----:B------:R-:W-:Y:S05]  /*10c50*/  @!P1 BRA `(.L_x_573) ;  /* 0x0000000c00489947 */ /* 0x000fea0003800000 */
[----:B0-----:R-:W0:Y:S01]  /*10c60*/  LDC R3, c[0x0][0x428] ;  /* 0x00010a00ff037b82 */ /* 0x001e220000000800 */
[----:B------:R-:W-:Y:S01]  /*10c70*/  UMOV UR4, 0xffffffff ;  /* 0xffffffff00047882 */ /* 0x000fe20000000000 */
[----:B------:R-:W-:Y:S01]  /*10c80*/  IMAD.MOV.U32 R4, RZ, RZ, R18 ;  /* 0x000000ffff047224 */ /* 0x000fe200078e0012 */
[----:B0-----:R-:W-:-:S13]  /*10c90*/  ISETP.NE.AND P1, PT, R3, 0x1, PT ;  /* 0x000000010300780c */ /* 0x001fda0003f25270 */
[----:B------:R-:W0:Y:S08]  /*10ca0*/  @P1 LDC R3, c[0x0][0x42c] ;  /* 0x00010b00ff031b82 */ /* 0x000e300000000800 */
[----:B------:R-:W1:Y:S01]  /*10cb0*/  @P1 LDC R5, c[0x0][0x430] ;  /* 0x00010c00ff051b82 */ /* 0x000e620000000800 */
[----:B0-----:R-:W-:-:S05]  /*10cc0*/  @P1 IMAD.HI.U32 R3, R18, R3, RZ ;  /* 0x0000000312031227 */ /* 0x001fca00078e00ff */
[----:B-1----:R-:W-:Y:S02]  /*10cd0*/  @P1 SHF.R.U32.HI R4, RZ, R5, R3 ;  /* 0x00000005ff041219 */ /* 0x002fe40000011603 */
[----:B------:R-:W-:Y:S01]  /*10ce0*/  SEL R3, R11, RZ, !P0 ;  /* 0x000000ff0b037207 */ /* 0x000fe20004000000 */
[----:B------:R-:W-:Y:S06]  /*10cf0*/  BRA.DIV UR4, `(.L_x_574) ;  /* 0x0000004e047c7947 */ /* 0x000fec000b800000 */
.L_x_698:
[----:B------:R-:W-:-:S03]  /*10d00*/  UMOV UR4, 0xffffffff ;  /* 0xffffffff00047882 */ /* 0x000fc60000000000 */
[----:B------:R-:W-:Y:S05]  /*10d10*/  BRA.DIV UR4, `(.L_x_575) ;  /* 0x0000004e04a87947 */ /* 0x000fea000b800000 */
[----:B------:R-:W-:-:S13]  /*10d20*/  ELECT P6, URZ, PT ;  /* 0x00000000003f782f */ /* 0x000fda00038c0000 */
.L_x_701:
[----:B------:R-:W2:Y:S01]  /*10d30*/  LDL R5, [R1+0x28] ;  /* 0x0000280001057983 */ /* 0x000ea20000100800 */
[----:B------:R-:W-:Y:S01]  /*10d40*/  MOV R8, 0x400 ;  /* 0x0000040000087802 */ /* 0x000fe20000000f00 */
[----:B------:R-:W-:Y:S01]  /*10d50*/  BSSY B1, `(.L_x_576) ;  /* 0x000000a000017945 */ /* 0x000fe20003800000 */
[----:B--2---:R-:W-:-:S05]  /*10d60*/  VIADD R5, R5, 0x1 ;  /* 0x0000000105057836 */ /* 0x004fca0000000000 */
[----:B------:R-:W-:-:S04]  /*10d70*/  LEA.HI R6, R5, R5, RZ, 0x1 ;  /* 0x0000000505067211 */ /* 0x000fc800078f08ff */
[----:B------:R-:W-:-:S05]  /*10d80*/  LOP3.LUT R6, R6, 0xfffffffe, RZ, 0xc0, !PT ;  /* 0xfffffffe06067812 */ /* 0x000fca00078ec0ff */
[----:B------:R-:W-:Y:S02]  /*10d90*/  IMAD.IADD R6, R5, 0x1, -R6 ;  /* 0x0000000105067824 */ /* 0x000fe400078e0a06 */
[----:B------:R-:W0:Y:S03]  /*10da0*/  S2R R5, SR_CgaCtaId ;  /* 0x0000000000057919 */ /* 0x000e260000008800 */
[----:B------:R-:W-:Y:S02]  /*10db0*/  SHF.L.U32 R6, R6, 0x1f, RZ ;  /* 0x0000001f06067819 */ /* 0x000fe400000006ff */
[----:B0-----:R-:W-:-:S04]  /*10dc0*/  LEA R5, R5, R8, 0x18 ;  /* 0x0000000805057211 */ /* 0x001fc800078ec0ff */
[----:B------:R-:W0:Y:S02]  /*10dd0*/  SYNCS.PHASECHK.TRANS64.TRYWAIT P0, [R5+URZ+0x22820], R6 ;  /* 0x02282006050075a7 */ /* 0x000e24000800017f */
[----:B0-----:R-:W-:Y:S05]  /*10de0*/  @!P0 BRA `(.L_x_577) ;  /* 0x0000004c00948947 */ /* 0x001fea0003800000 */
.L_x_702:
[----:B------:R-:W-:Y:S05]  /*10df0*/  BSYNC B1 ;  /* 0x0000000000017941 */ /* 0x000fea0003800000 */
.L_x_576:
[----:B------:R-:W-:Y:S04]  /*10e00*/  BSSY B1, `(.L_x_578) ;  /* 0x000004d000017945 */ /* 0x000fe80003800000 */
[----:B------:R-:W-:Y:S05]  /*10e10*/  @!P6 BRA `(.L_x_579) ;  /* 0x00000004002ce947 */ /* 0x000fea0003800000 */
[----:B------:R-:W0:Y:S04]  /*10e20*/  LDL R9, [R1+0x4] ;  /* 0x0000040001097983 */ /* 0x000e280000100800 */
[----:B------:R-:W2:Y:S01]  /*10e30*/  LDL R8, [R1+0xc] ;  /* 0x00000c0001087983 */ /* 0x000ea20000100800 */
[----:B0-----:R-:W-:Y:S01]  /*10e40*/  IMAD R6, R9, 0x8, R5 ;  /* 0x0000000809067824 */ /* 0x001fe200078e0205 */
[----:B--2---:R-:W-:-:S04]  /*10e50*/  SHF.L.U32 R9, R8, 0x1f, RZ ;  /* 0x0000001f08097819 */ /* 0x004fc800000006ff */
[----:B------:R-:W0:Y:S02]  /*10e60*/  SYNCS.PHASECHK.TRANS64.TRYWAIT P0, [R6+URZ+0x228a0], R9 ;  /* 0x0228a009060075a7 */ /* 0x000e24000800017f */
[----:B0-----:R-:W-:Y:S05]  /*10e70*/  @!P0 BRA `(.L_x_580) ;  /* 0x0000004c00848947 */ /* 0x001fea0003800000 */
.L_x_703:
[----:B------:R-:W1:Y:S02]  /*10e80*/  S2R R8, SR_TID.X ;  /* 0x0000000000087919 */ /* 0x000e640000002100 */
[----:B-1----:R-:W-:-:S04]  /*10e90*/  LOP3.LUT R8, R8, 0x7f, RZ, 0xc0, !PT ;  /* 0x0000007f08087812 */ /* 0x002fc800078ec0ff */
[----:B------:R-:W-:-:S13]  /*10ea0*/  ISETP.NE.AND P1, PT, R8, RZ, PT ;  /* 0x000000ff0800720c */ /* 0x000fda0003f25270 */
[----:B------:R-:W-:Y:S05]  /*10eb0*/  @P1 BRA `(.L_x_581) ;  /* 0x00000000001c1947 */ /* 0x000fea0003800000 */
[----:B------:R-:W1:Y:S02]  /*10ec0*/  S2R R8, SR_TID.X ;  /* 0x0000000000087919 */ /* 0x000e640000002100 */
[----:B-1----:R-:W-:-:S04]  /*10ed0*/  LOP3.LUT R8, R8, 0x1f, RZ, 0xc0, !PT ;  /* 0x0000001f08087812 */ /* 0x002fc800078ec0ff */
[----:B------:R-:W-:Y:S01]  /*10ee0*/  ISETP.NE.AND P0, PT, R8, RZ, PT ;  /* 0x000000ff0800720c */ /* 0x000fe20003f05270 */
[----:B------:R-:W-:-:S04]  /*10ef0*/  IMAD.MOV.U32 R8, RZ, RZ, 0x3000 ;  /* 0x00003000ff087424 */ /* 0x000fc800078e00ff */
[----:B------:R1:W-:Y:S08]  /*10f00*/  SYNCS.ARRIVE.TRANS64 RZ, [R6+URZ+0x22890], R8 ;  /* 0x0228900806ff79a7 */ /* 0x0003f0000800003f */
[----:B------:R-:W-:Y:S05]  /*10f10*/  @!P0 BRA `(.L_x_581) ;  /* 0x0000000000048947 */ /* 0x000fea0003800000 */
[----:B------:R-:W-:Y:S01]  /*10f20*/  BPT.TRAP 0x1 ;  /* 0x000000040000795c */ /* 0x000fe20000300000 */
.L_x_581:
[----:B-1----:R-:W2:Y:S01]  /*10f30*/  LDL R8, [R1+0x4] ;  /* 0x0000040001087983 */ /* 0x002ea20000100800 */
[----:B------:R-:W-:Y:S01]  /*10f40*/  R2UR UR9, R6 ;  /* 0x00000000060972ca */ /* 0x000fe200000e0000 */
[----:B------:R-:W-:Y:S01]  /*10f50*/  UIADD3 UR4, UP0, UR38, 0x570, URZ ;  /* 0x0000057026047890 */ /* 0x000fe2000ff1e03f */
[----:B------:R-:W-:Y:S01]  /*10f60*/  R2UR UR12, R4 ;  /* 0x00000000040c72ca */ /* 0x000fe200000e0000 */
[----:B------:R-:W-:Y:S01]  /*10f70*/  UMOV UR6, 0x0 ;  /* 0x0000000000067882 */ /* 0x000fe20000000000 */
[----:B------:R-:W-:Y:S01]  /*10f80*/  R2UR UR13, R3 ;  /* 0x00000000030d72ca */ /* 0x000fe200000e0000 */
[----:B------:R-:W-:Y:S01]  /*10f90*/  UIADD3.X UR5, URZ, UR39, URZ, UP0, !UPT ;  /* 0x000000273f057290 */ /* 0x000fe200087fe43f */
[----:B------:R-:W-:Y:S01]  /*10fa0*/  UMOV UR7, 0x12f00000 ;  /* 0x12f0000000077882 */ /* 0x000fe20000000000 */
[----:B------:R-:W-:-:S06]  /*10fb0*/  UMOV UR10, URZ ;  /* 0x0000003f000a7c82 */ /* 0x000fcc0008000000 */
[----:B------:R-:W-:Y:S01]  /*10fc0*/  UIADD3 UR9, UR9, 0x22890, URZ ;  /* 0x0002289009097890 */ /* 0x000fe2000fffe03f */
[----:B--2---:R-:W-:-:S05]  /*10fd0*/  IMAD R8, R8, 0x3000, R5 ;  /* 0x0000300008087824 */ /* 0x004fca00078e0205 */
[----:B------:R-:W-:Y:S01]  /*10fe0*/  R2UR UR8, R8 ;  /* 0x00000000080872ca */ /* 0x000fe200000e0000 */
[----:B-----5:R-:W-:-:S04]  /*10ff0*/  IMAD R8, R0, 0x60, R7 ;  /* 0x0000006000087824 */ /* 0x020fc800078e0207 */
[----:B------:R-:W-:-:S05]  /*11000*/  VIADD R8, R8, 0xffffffa0 ;  /* 0xffffffa008087836 */ /* 0x000fca0000000000 */
[----:B------:R-:W-:-:S03]  /*11010*/  R2UR UR11, R8 ;  /* 0x00000000080b72ca */ /* 0x000fc600000e0000 */
[----:B------:R-:W-:-:S10]  /*11020*/  UIADD3 UR8, UR8, 0x1c400, URZ ;  /* 0x0001c40008087890 */ /* 0x000fd4000fffe03f */
[----:B------:R1:W-:Y:S01]  /*11030*/  UTMALDG.4D [UR8], [UR4], desc[UR6] ;  /* 0x00000608040075b4 */ /* 0x0003e20008019000 */
[----:B------:R-:W2:Y:S02]  /*11040*/  SYNCS.PHASECHK.TRANS64.TRYWAIT P0, [R6+URZ+0x228c0], R9 ;  /* 0x0228c009060075a7 */ /* 0x000ea4000800017f */
[----:B-12---:R-:W-:Y:S05]  /*11050*/  @!P0 BRA `(.L_x_582) ;  /* 0x0000004c00208947 */ /* 0x006fea0003800000 */
.L_x_704:
[----:B------:R-:W-:Y:S05]  /*11060*/  @P1 BRA `(.L_x_583) ;  /* 0x00000000001c1947 */ /* 0x000fea0003800000 */
[----:B------:R-:W2:Y:S01]  /*11070*/  S2R R10, SR_TID.X ;  /* 0x00000000000a7919 */ /* 0x000ea20000002100 */
[----:B01----:R-:W-:-:S04]  /*11080*/  IMAD.MOV.U32 R9, RZ, RZ, 0xc000 ;  /* 0x0000c000ff097424 */ /* 0x003fc800078e00ff */
[----:B------:R3:W-:Y:S01]  /*11090*/  SYNCS.ARRIVE.TRANS64 RZ, [R6+URZ+0x228b0], R9 ;  /* 0x0228b00906ff79a7 */ /* 0x0007e2000800003f */
[----:B--2---:R-:W-:-:S04]  /*110a0*/  LOP3.LUT R10, R10, 0x1f, RZ, 0xc0, !PT ;  /* 0x0000001f0a0a7812 */ /* 0x004fc800078ec0ff */
[----:B------:R-:W-:-:S13]  /*110b0*/  ISETP.NE.AND P0, PT, R10, RZ, PT ;  /* 0x000000ff0a00720c */ /* 0x000fda0003f05270 */
[----:B---3--:R-:W-:Y:S05]  /*110c0*/  @!P0 BRA `(.L_x_583) ;  /* 0x0000000000048947 */ /* 0x008fea0003800000 */
[----:B------:R-:W-:Y:S01]  /*110d0*/  BPT.TRAP 0x1 ;  /* 0x000000040000795c */ /* 0x000fe20000300000 */
.L_x_583:
[----:B01----:R-:W2:Y:S01]  /*110e0*/  LDL R9, [R1+0x4] ;  /* 0x0000040001097983 */ /* 0x003ea20000100800 */
[----:B------:R-:W-:Y:S01]  /*110f0*/  R2UR UR9, R6 ;  /* 0x00000000060972ca */ /* 0x000fe200000e0000 */
[----:B------:R-:W-:Y:S01]  /*11100*/  UIADD3 UR4, UP0, UR38, 0x670, URZ ;  /* 0x0000067026047890 */ /* 0x000fe2000ff1e03f */
[----:B------:R-:W-:Y:S01]  /*11110*/  R2UR UR11, R8 ;  /* 0x00000000080b72ca */ /* 0x000fe200000e0000 */
[----:B------:R-:W-:Y:S01]  /*11120*/  UMOV UR10, URZ ;  /* 0x0000003f000a7c82 */ /* 0x000fe20008000000 */
[----:B------:R-:W-:Y:S01]  /*11130*/  R2UR UR12, R4 ;  /* 0x00000000040c72ca */ /* 0x000fe200000e0000 */
[----:B------:R-:W-:Y:S01]  /*11140*/  UIADD3.X UR5, URZ, UR39, URZ, UP0, !UPT ;  /* 0x000000273f057290 */ /* 0x000fe200087fe43f */
[----:B------:R-:W-:Y:S01]  /*11150*/  R2UR UR13, R3 ;  /* 0x00000000030d72ca */ /* 0x000fe200000e0000 */
[----:B------:R-:W-:Y:S01]  /*11160*/  UMOV UR6, 0x0 ;  /* 0x0000000000067882 */ /* 0x000fe20000000000 */
[----:B------:R-:W-:Y:S01]  /*11170*/  UMOV UR7, 0x12f00000 ;  /* 0x12f0000000077882 */ /* 0x000fe20000000000 */
[----:B------:R-:W-:-:S04]  /*11180*/  UMOV UR16, 0x40 ;  /* 0x0000004000107882 */ /* 0x000fc80000000000 */
[----:B------:R-:W-:Y:S01]  /*11190*/  UIADD3 UR9, UR9, 0x228b0, URZ ;  /* 0x000228b009097890 */ /* 0x000fe2000fffe03f */
        /* <DEDUP_REMOVED lines=19> */
.L_x_579:
[----:B------:R-:W-:Y:S05]  /*112d0*/  BSYNC B1 ;  /* 0x0000000000017941 */ /* 0x000fea0003800000 */
.L_x_578:
[----:B0-----:R-:W2:Y:S04]  /*112e0*/  LDL.LU R6, [R1+0x4] ;  /* 0x0000040001067983 */ /* 0x001ea80000300800 */
[----:B------:R-:W3:Y:S01]  /*112f0*/  LDL.LU R9, [R1+0xc] ;  /* 0x00000c0001097983 */ /* 0x000ee20000300800 */
[----:B------:R-:W-:Y:S01]  /*11300*/  PLOP3.LUT P2, PT, PT, PT, PT, 0x8, 0x0 ;  /* 0x000000000000781c */ /* 0x000fe20003f4e170 */
[----:B--2---:R-:W-:-:S05]  /*11310*/  VIADD R6, R6, 0x1 ;  /* 0x0000000106067836 */ /* 0x004fca0000000000 */
[----:B------:R-:W-:-:S04]  /*11320*/  ISETP.NE.AND P0, PT, R6, 0x2, PT ;  /* 0x000000020600780c */ /* 0x000fc80003f05270 */
[----:B------:R-:W-:Y:S02]  /*11330*/  SEL R8, RZ, 0x1, P0 ;  /* 0x00000001ff087807 */ /* 0x000fe40000000000 */
[----:B------:R-:W-:Y:S01]  /*11340*/  SEL R10, R6, RZ, P0 ;  /* 0x000000ff060a7207 */ /* 0x000fe20000000000 */
[----:B------:R-:W-:Y:S01]  /*11350*/  VIADD R6, R0, 0xfffffffe ;  /* 0xfffffffe00067836 */ /* 0x000fe20000000000 */
[----:B---3--:R-:W-:-:S03]  /*11360*/  LOP3.LUT R9, R9, R8, RZ, 0x3c, !PT ;  /* 0x0000000809097212 */ /* 0x008fc600078e3cff */
[----:B------:R1:W-:Y:S01]  /*11370*/  STL [R1+0x4], R10 ;  /* 0x0000040a01007387 */ /* 0x0003e20000100800 */
[----:B------:R-:W-:-:S03]  /*11380*/  ISETP.GE.AND P0, PT, R6, R2, PT ;  /* 0x000000020600720c */ /* 0x000fc60003f06270 */
[----:B------:R1:W-:Y:S10]  /*11390*/  STL [R1+0xc], R9 ;  /* 0x00000c0901007387 */ /* 0x0003f40000100800 */
[----:B-1----:R-:W-:Y:S05]  /*113a0*/  @!P0 BRA `(.L_x_573) ;  /* 0x0000000400748947 */ /* 0x002fea0003800000 */
[C---:B-----5:R-:W-:Y:S02]  /*113b0*/  IMAD R6, R0.reuse, 0x60, R7 ;  /* 0x0000006000067824 */ /* 0x060fe400078e0207 */
[----:B------:R-:W-:Y:S02]  /*113c0*/  VIADD R0, R0, 0xffffffff ;  /* 0xffffffff00007836 */ /* 0x000fe40000000000 */
[----:B------:R-:W-:-:S07]  /*113d0*/  VIADD R6, R6, 0xffffff40 ;  /* 0xffffff4006067836 */ /* 0x000fce0000000000 */
.L_x_590:
[----:B------:R-:W-:Y:S05]  /*113e0*/  YIELD ;  /* 0x0000000000007946 */ /* 0x000fea0003800000 */
[----:B------:R-:W-:Y:S04]  /*113f0*/  BSSY B1, `(.L_x_584) ;  /* 0x000004b000017945 */ /* 0x000fe80003800000 */
[----:B-1----:R-:W-:Y:S05]  /*11400*/  @!P6 BRA `(.L_x_585) ;  /* 0x000000040024e947 */ /* 0x002fea0003800000 */
[----:B------:R-:W2:Y:S04]  /*11410*/  LDL R7, [R1+0x4] ;  /* 0x0000040001077983 */ /* 0x000ea80000100800 */
[----:B------:R-:W3:Y:S01]  /*11420*/  LDL R8, [R1+0xc] ;  /* 0x00000c0001087983 */ /* 0x000ee20000100800 */
[----:B--2---:R-:W-:Y:S01]  /*11430*/  IMAD R7, R7, 0x8, R5 ;  /* 0x0000000807077824 */ /* 0x004fe200078e0205 */
[----:B---3--:R-:W-:-:S04]  /*11440*/  SHF.L.U32 R8, R8, 0x1f, RZ ;  /* 0x0000001f08087819 */ /* 0x008fc800000006ff */
[----:B------:R-:W0:Y:S02]  /*11450*/  SYNCS.PHASECHK.TRANS64.TRYWAIT P0, [R7+URZ+0x228a0], R8 ;  /* 0x0228a008070075a7 */ /* 0x000e24000800017f */
[----:B0-----:R-:W-:Y:S05]  /*11460*/  @!P0 BRA `(.L_x_586) ;  /* 0x0000004800308947 */ /* 0x001fea0003800000 */
.L_x_705:
        /* <DEDUP_REMOVED lines=11> */
.L_x_587:
[----:B-1----:R-:W2:Y:S01]  /*11520*/  LDL R9, [R1+0x4] ;  /* 0x0000040001097983 */ /* 0x002ea20000100800 */
[----:B------:R-:W-:Y:S01]  /*11530*/  R2UR UR9, R7 ;  /* 0x00000000070972ca */ /* 0x000fe200000e0000 */
[----:B------:R-:W-:Y:S01]  /*11540*/  UIADD3 UR4, UP0, UR38, 0x570, URZ ;  /* 0x0000057026047890 */ /* 0x000fe2000ff1e03f */
[----:B------:R-:W-:Y:S01]  /*11550*/  R2UR UR11, R6 ;  /* 0x00000000060b72ca */ /* 0x000fe200000e0000 */
[----:B------:R-:W-:Y:S01]  /*11560*/  UMOV UR6, 0x0 ;  /* 0x0000000000067882 */ /* 0x000fe20000000000 */
[----:B------:R-:W-:Y:S01]  /*11570*/  R2UR UR12, R4 ;  /* 0x00000000040c72ca */ /* 0x000fe200000e0000 */
[----:B------:R-:W-:Y:S01]  /*11580*/  UIADD3.X UR5, URZ, UR39, URZ, UP0, !UPT ;  /* 0x000000273f057290 */ /* 0x000fe200087fe43f */
[----:B------:R-:W-:Y:S01]  /*11590*/  R2UR UR13, R3 ;  /* 0x00000000030d72ca */ /* 0x000fe200000e0000 */
[----:B------:R-:W-:Y:S01]  /*115a0*/  UMOV UR7, 0x12f00000 ;  /* 0x12f0000000077882 */ /* 0x000fe20000000000 */
[----:B------:R-:W-:-:S05]  /*115b0*/  UMOV UR10, URZ ;  /* 0x0000003f000a7c82 */ /* 0x000fca0008000000 */
[----:B------:R-:W-:Y:S01]  /*115c0*/  UIADD3 UR9, UR9, 0x22890, URZ ;  /* 0x0002289009097890 */ /* 0x000fe2000fffe03f */
[----:B--2---:R-:W-:-:S05]  /*115d0*/  IMAD R9, R9, 0x3000, R5 ;  /* 0x0000300009097824 */ /* 0x004fca00078e0205 */
[----:B------:R-:W-:-:S13]  /*115e0*/  R2UR UR8, R9 ;  /* 0x00000000090872ca */ /* 0x000fda00000e0000 */
[----:B------:R-:W-:-:S09]  /*115f0*/  UIADD3 UR8, UR8, 0x1c400, URZ ;  /* 0x0001c40008087890 */ /* 0x000fd2000fffe03f */
[----:B------:R1:W-:Y:S01]  /*11600*/  UTMALDG.4D [UR8], [UR4], desc[UR6] ;  /* 0x00000608040075b4 */ /* 0x0003e20008019000 */
[----:B------:R-:W2:Y:S02]  /*11610*/  SYNCS.PHASECHK.TRANS64.TRYWAIT P1, [R7+URZ+0x228c0], R8 ;  /* 0x0228c008070075a7 */ /* 0x000ea4000802017f */
[----:B-12---:R-:W-:Y:S05]  /*11620*/  @!P1 BRA `(.L_x_588) ;  /* 0x0000004400d49947 */ /* 0x006fea0003800000 */
.L_x_706:
        /* <DEDUP_REMOVED lines=8> */
.L_x_589:
        /* <DEDUP_REMOVED lines=18> */
[----:B------:R0:W-:Y:S02]  /*117d0*/  UTMALDG.4D [UR8], [UR4], desc[UR6] ;  /* 0x00000608040075b4 */ /* 0x0001e40008019000 */
[----:B0-----:R-:W-:Y:S01]  /*117e0*/  UMOV UR8, UR15 ;  /* 0x0000000f00087c82 */ /* 0x001fe20008000000 */
[----:B------:R-:W-:Y:S01]  /*117f0*/  UMOV UR10, UR17 ;  /* 0x00000011000a7c82 */ /* 0x000fe20008000000 */
[----:B------:R-:W-:Y:S01]  /*11800*/  UMOV UR15, 0x80 ;  /* 0x00000080000f7882 */ /* 0x000fe20000000000 */
        /* <DEDUP_REMOVED lines=8> */
[----:B0-----:R-:W-:Y:S01]  /*11890*/  NOP ;  /* 0x0000000000007918 */ /* 0x001fe20000000000 */
.L_x_585:
[----:B------:R-:W-:Y:S05]  /*118a0*/  BSYNC B1 ;  /* 0x0000000000017941 */ /* 0x000fea0003800000 */
.L_x_584:
[----:B------:R-:W2:Y:S04]  /*118b0*/  LDL.LU R7, [R1+0x4] ;  /* 0x0000040001077983 */ /* 0x000ea80000300800 */
[----:B------:R-:W3:Y:S01]  /*118c0*/  LDL.LU R8, [R1+0xc] ;  /* 0x00000c0001087983 */ /* 0x000ee20000300800 */
[----:B------:R-:W-:Y:S02]  /*118d0*/  VIADD R0, R0, 0xffffffff ;  /* 0xffffffff00007836 */ /* 0x000fe40000000000 */
[----:B------:R-:W-:Y:S02]  /*118e0*/  VIADD R6, R6, 0xffffffa0 ;  /* 0xffffffa006067836 */ /* 0x000fe40000000000 */
[----:B--2---:R-:W-:-:S05]  /*118f0*/  VIADD R7, R7, 0x1 ;  /* 0x0000000107077836 */ /* 0x004fca0000000000 */
[----:B------:R-:W-:-:S04]  /*11900*/  ISETP.NE.AND P0, PT, R7, 0x2, PT ;  /* 0x000000020700780c */ /* 0x000fc80003f05270 */
[----:B------:R-:W-:Y:S02]  /*11910*/  SEL R9, R7, RZ, P0 ;  /* 0x000000ff07097207 */ /* 0x000fe40000000000 */
[----:B------:R-:W-:Y:S02]  /*11920*/  SEL R7, RZ, 0x1, P0 ;  /* 0x00000001ff077807 */ /* 0x000fe40000000000 */
[----:B------:R-:W-:Y:S01]  /*11930*/  ISETP.GT.AND P0, PT, R0, R2, PT ;  /* 0x000000020000720c */ /* 0x000fe20003f04270 */
[----:B------:R1:W-:Y:S01]  /*11940*/  STL [R1+0x4], R9 ;  /* 0x0000040901007387 */ /* 0x0003e20000100800 */
[----:B---3--:R-:W-:-:S05]  /*11950*/  LOP3.LUT R8, R8, R7, RZ, 0x3c, !PT ;  /* 0x0000000708087212 */ /* 0x008fca00078e3cff */
[----:B------:R1:W-:Y:S06]  /*11960*/  STL [R1+0xc], R8 ;  /* 0x00000c0801007387 */ /* 0x0003ec0000100800 */
[----:B------:R-:W-:Y:S05]  /*11970*/  @P0 BRA `(.L_x_590) ;  /* 0xfffffff800980947 */ /* 0x000fea000383ffff */
.L_x_573:
[----:B------:R-:W-:Y:S05]  /*11980*/  BSYNC B0 ;  /* 0x0000000000007941 */ /* 0x000fea0003800000 */
.L_x_572:
[----:B-----5:R-:W2:Y:S01]  /*11990*/  LDL R7, [R1+0x2c] ;  /* 0x00002c0001077983 */ /* 0x020ea20000100800 */
[----:B------:R-:W-:Y:S05]  /*119a0*/  @!P2 WARPSYNC.ALL ;  /* 0x000000000000a948 */ /* 0x000fea0003800000 */
[----:B------:R-:W-:Y:S01]  /*119b0*/  BSSY B6, `(.L_x_591) ;  /* 0x00002ae000067945 */ /* 0x000fe20003800000 */
[----:B------:R-:W-:Y:S01]  /*119c0*/  @!P2 BAR.SYNC.DEFER_BLOCKING 0xc, 0x120 ;  /* 0x030480000000ab1d */ /* 0x000fe20000010000 */
[----:B--2---:R-:W-:-:S13]  /*119d0*/  ISETP.GT.AND P0, PT, R7, RZ, PT ;  /* 0x000000ff0700720c */ /* 0x004fda0003f04270 */
[----:B------:R-:W-:Y:S05]  /*119e0*/  @P0 BRA `(.L_x_592) ;  /* 0x0000000000440947 */ /* 0x000fea0003800000 */
[----:B------:R-:W2:Y:S02]  /*119f0*/  S2R R7, SR_TID.X ;  /* 0x0000000000077919 */ /* 0x000ea40000002100 */
[----:B--2---:R-:W-:-:S04]  /*11a00*/  LOP3.LUT R7, R7, 0x1f, RZ, 0xc0, !PT ;  /* 0x0000001f07077812 */ /* 0x004fc800078ec0ff */
[----:B------:R-:W-:-:S13]  /*11a10*/  ISETP.NE.AND P1, PT, R7, RZ, PT ;  /* 0x000000ff0700720c */ /* 0x000fda0003f25270 */
[----:B------:R-:W-:Y:S05]  /*11a20*/  @P1 BRA `(.L_x_593) ;  /* 0x0000002800981947 */ /* 0x000fea0003800000 */
[----:B------:R-:W2:Y:S01]  /*11a30*/  S2R R7, SR_LANEID ;  /* 0x0000000000077919 */ /* 0x000ea20000000000 */
[----:B------:R-:W-:Y:S01]  /*11a40*/  VOTEU.ANY UR4, UPT, PT ;  /* 0x0000000000047886 */ /* 0x000fe200038e0100 */
[----:B0-----:R-:W0:Y:S01]  /*11a50*/  LDC.64 R2, c[0x0][0xc38] ;  /* 0x00030e00ff027b82 */ /* 0x001e220000000a00 */
[----:B------:R-:W2:Y:S08]  /*11a60*/  FLO.U32 R0, UR4 ;  /* 0x0000000400007d00 */ /* 0x000eb000080e0000 */
[----:B------:R-:W0:Y:S01]  /*11a70*/  POPC R5, UR4 ;  /* 0x0000000400057d09 */ /* 0x000e220008000000 */
[----:B--2---:R-:W-:-:S13]  /*11a80*/  ISETP.EQ.U32.AND P0, PT, R0, R7, PT ;  /* 0x000000070000720c */ /* 0x004fda0003f02070 */
[----:B0-----:R-:W2:Y:S01]  /*11a90*/  @P0 ATOMG.E.ADD.STRONG.GPU PT, R3, desc[UR40][R2.64], R5 ;  /* 0x00000005020309a8 */ /* 0x001ea200081ee1e8 */
[----:B------:R-:W0:Y:S02]  /*11aa0*/  S2R R4, SR_LTMASK ;  /* 0x0000000000047919 */ /* 0x000e240000003900 */
[----:B0-----:R-:W-:-:S04]  /*11ab0*/  LOP3.LUT R4, R4, UR4, RZ, 0xc0, !PT ;  /* 0x0000000404047c12 */ /* 0x001fc8000f8ec0ff */
[----:B------:R-:W0:Y:S01]  /*11ac0*/  POPC R7, R4 ;  /* 0x0000000400077309 */ /* 0x000e220000000000 */
[----:B--2---:R-:W0:Y:S02]  /*11ad0*/  SHFL.IDX PT, R0, R3, R0, 0x1f ;  /* 0x00001f0003007589 */ /* 0x004e2400000e0000 */
[----:B0-----:R-:W-:Y:S01]  /*11ae0*/  IADD3 R16, R0, UR37, R7 ;  /* 0x0000002500107c10 */ /* 0x001fe2000fffe007 */
[----:B------:R-:W-:Y:S06]  /*11af0*/  BRA `(.L_x_593) ;  /* 0x0000002800647947 */ /* 0x000fec0003800000 */
.L_x_592:
[----:B------:R-:W0:Y:S01]  /*11b00*/  S2R R0, SR_CgaCtaId ;  /* 0x0000000000007919 */ /* 0x000e220000008800 */
[----:B------:R-:W-:-:S04]  /*11b10*/  MOV R2, 0x400 ;  /* 0x0000040000027802 */ /* 0x000fc80000000f00 */
[----:B0-----:R-:W-:-:S05]  /*11b20*/  LEA R3, R0, R2, 0x18 ;  /* 0x0000000200037211 */ /* 0x001fca00078ec0ff */
        /* <DEDUP_REMOVED lines=15> */
[----:B-1----:R-:W-:Y:S02]  /*11c20*/  IMAD.MOV.U32 R8, RZ, RZ, 0x70 ;  /* 0x00000070ff087424 */ /* 0x002fe400078e00ff */
[----:B------:R-:W-:Y:S02]  /*11c30*/  IMAD.MOV.U32 R12, RZ, RZ, 0x1 ;  /* 0x00000001ff0c7424 */ /* 0x000fe400078e00ff */
[----:B------:R-:W-:-:S07]  /*11c40*/  IMAD.MOV.U32 R13, RZ, RZ, RZ ;  /* 0x000000ffff0d7224 */ /* 0x000fce00078e00ff */
[----:B------:R-:W-:-:S07]  /*11c50*/  LEPC R20, `(.L_x_594) ;  /* 0x000000001014794e */ /* 0x000fce0000000000 */
[----:B0-----:R-:W-:Y:S05]  /*11c60*/  CALL.ABS.NOINC R2 ;  /* 0x0000000002007343 */ /* 0x001fea0003c00000 */
.L_x_594:
        /* <DEDUP_REMOVED lines=9> */
[----:B------:R-:W-:Y:S02]  /*11d00*/  IMAD.U32 R4, RZ, RZ, UR6 ;  /* 0x00000006ff047e24 */ /* 0x000fe4000f8e00ff */
[----:B------:R-:W-:Y:S02]  /*11d10*/  IMAD.U32 R5, RZ, RZ, UR7 ;  /* 0x00000007ff057e24 */ /* 0x000fe4000f8e00ff */
[----:B------:R-:W-:Y:S02]  /*11d20*/  IMAD.U32 R6, RZ, RZ, UR8 ;  /* 0x00000008ff067e24 */ /* 0x000fe4000f8e00ff */
[----:B------:R-:W-:-:S02]  /*11d30*/  IMAD.U32 R7, RZ, RZ, UR9 ;  /* 0x00000009ff077e24 */ /* 0x000fc4000f8e00ff */
[----:B------:R-:W-:Y:S02]  /*11d40*/  IMAD.U32 R10, RZ, RZ, UR4 ;  /* 0x00000004ff0a7e24 */ /* 0x000fe4000f8e00ff */
[----:B------:R-:W-:Y:S02]  /*11d50*/  IMAD.U32 R11, RZ, RZ, UR5 ;  /* 0x00000005ff0b7e24 */ /* 0x000fe4000f8e00ff */
[----:B-1----:R-:W-:Y:S02]  /*11d60*/  IMAD.MOV.U32 R8, RZ, RZ, 0x70 ;  /* 0x00000070ff087424 */ /* 0x002fe400078e00ff */
[----:B------:R-:W-:Y:S02]  /*11d70*/  IMAD.MOV.U32 R12, RZ, RZ, 0x1 ;  /* 0x00000001ff0c7424 */ /* 0x000fe400078e00ff */
[----:B0-----:R-:W-:-:S07]  /*11d80*/  IMAD.MOV.U32 R13, RZ, RZ, RZ ;  /* 0x000000ffff0d7224 */ /* 0x001fce00078e00ff */
[----:B------:R-:W-:-:S07]  /*11d90*/  LEPC R20, `(.L_x_596) ;  /* 0x000000001014794e */ /* 0x000fce0000000000 */
[----:B--2---:R-:W-:Y:S05]  /*11da0*/  CALL.ABS.NOINC R2 ;  /* 0x0000000002007343 */ /* 0x004fea0003c00000 */
.L_x_596:
[----:B------:R-:W-:Y:S01]  /*11db0*/  MOV R2, 0x0 ;  /* 0x0000000000027802 */ /* 0x000fe20000000f00 */
[----:B------:R-:W-:Y:S01]  /*11dc0*/  ULDC.64 UR4, c[0x4][0x90] ;  /* 0x0100240000047ab9 */ /* 0x000fe20000000a00 */
[----:B------:R-:W-:Y:S01]  /*11dd0*/  ULDC.64 UR6, c[0x4][0x98] ;  /* 0x0100260000067ab9 */ /* 0x000fe20000000a00 */
[----:B------:R-:W-:Y:S01]  /*11de0*/  ULDC.64 UR8, c[0x4][0x18] ;  /* 0x0100060000087ab9 */ /* 0x000fe20000000a00 */
[----:B------:R-:W-:Y:S02]  /*11df0*/  IMAD.U32 R4, RZ, RZ, UR4 ;  /* 0x00000004ff047e24 */ /* 0x000fe4000f8e00ff */
[----:B------:R-:W0:Y:S01]  /*11e00*/  LDC.64 R2, c[0x4][R2] ;  /* 0x0100000002027b82 */ /* 0x000e220000000a00 */
[----:B------:R-:W-:Y:S02]  /*11e10*/  IMAD.U32 R5, RZ, RZ, UR5 ;  /* 0x00000005ff057e24 */ /* 0x000fe4000f8e00ff */
[----:B------:R-:W-:Y:S02]  /*11e20*/  IMAD.U32 R6, RZ, RZ, UR6 ;  /* 0x00000006ff067e24 */ /* 0x000fe4000f8e00ff */
[----:B------:R-:W-:-:S02]  /*11e30*/  IMAD.U32 R7, RZ, RZ, UR7 ;  /* 0x00000007ff077e24 */ /* 0x000fc4000f8e00ff */
[----:B------:R-:W-:Y:S02]  /*11e40*/  IMAD.U32 R10, RZ, RZ, UR8 ;  /* 0x00000008ff0a7e24 */ /* 0x000fe4000f8e00ff */
[----:B------:R-:W-:Y:S02]  /*11e50*/  IMAD.U32 R11, RZ, RZ, UR9 ;  /* 0x00000009ff0b7e24 */ /* 0x000fe4000f8e00ff */
[----:B------:R-:W-:Y:S02]  /*11e60*/  IMAD.MOV.U32 R8, RZ, RZ, 0x70 ;  /* 0x00000070ff087424 */ /* 0x000fe400078e00ff */
[----:B------:R-:W-:Y:S02]  /*11e70*/  IMAD.MOV.U32 R12, RZ, RZ, 0x1 ;  /* 0x00000001ff0c7424 */ /* 0x000fe400078e00ff */
[----:B------:R-:W-:-:S07]  /*11e80*/  IMAD.MOV.U32 R13, RZ, RZ, RZ ;  /* 0x000000ffff0d7224 */ /* 0x000fce00078e00ff */
[----:B------:R-:W-:-:S07]  /*11e90*/  LEPC R20, `(.L_x_595) ;  /* 0x000000001014794e */ /* 0x000fce0000000000 */
[----:B0-----:R-:W-:Y:S05]  /*11ea0*/  CALL.ABS.NOINC R2 ;  /* 0x0000000002007343 */ /* 0x001fea0003c00000 */
.L_x_595:
        /* <DEDUP_REMOVED lines=22> */
[----:B0-----:R-:W-:Y:S02]  /*12010*/  ISETP.NE.AND P0, PT, R4, 0x1, PT ;  /* 0x000000010400780c */ /* 0x001fe40003f05270 */
[----:B------:R-:W-:-:S11]  /*12020*/  MOV R4, R18 ;  /* 0x0000001200047202 */ /* 0x000fd60000000f00 */
[----:B------:R-:W0:Y:S08]  /*12030*/  @P0 LDC R5, c[0x0][0x42c] ;  /* 0x00010b00ff050b82 */ /* 0x000e300000000800 */
[----:B--2---:R-:W2:Y:S01]  /*12040*/  @P0 LDC R2, c[0x0][0x430] ;  /* 0x00010c00ff020b82 */ /* 0x004ea20000000800 */
[----:B0-----:R-:W-:-:S05]  /*12050*/  @P0 IMAD.HI.U32 R3, R18, R5, RZ ;  /* 0x0000000512030227 */ /* 0x001fca00078e00ff */
[----:B--2---:R-:W-:Y:S02]  /*12060*/  @P0 SHF.R.U32.HI R4, RZ, R2, R3 ;  /* 0x00000002ff040219 */ /* 0x004fe40000011603 */
[----:B------:R-:W-:-:S04]  /*12070*/  ISETP.NE.U32.AND P0, PT, RZ, UR4, PT ;  /* 0x00000004ff007c0c */ /* 0x000fc8000bf05070 */
[----:B------:R-:W-:-:S04]  /*12080*/  ISETP.NE.AND.EX P0, PT, RZ, UR5, PT, P0 ;  /* 0x00000005ff007c0c */ /* 0x000fc8000bf05300 */
[----:B------:R-:W-:-:S09]  /*12090*/  SEL R2, R6, RZ, !P0 ;  /* 0x000000ff06027207 */ /* 0x000fd20004000000 */
.L_x_597:
        /* <DEDUP_REMOVED lines=17> */
.L_x_709:
[----:B------:R-:W2:Y:S01]  /*121b0*/  LDL R3, [R1+0x1c] ;  /* 0x00001c0001037983 */ /* 0x000ea20000100800 */
[----:B------:R-:W-:Y:S01]  /*121c0*/  UMOV UR4, 0xffffffff ;  /* 0xffffffff00047882 */ /* 0x000fe20000000000 */
[----:B-1----:R-:W-:Y:S01]  /*121d0*/  SHF.R.S32.HI R8, RZ, 0x1f, R0 ;  /* 0x0000001fff087819 */ /* 0x002fe20000011400 */
[----:B--2---:R-:W-:Y:S01]  /*121e0*/  VIADD R3, R3, 0xffffffff ;  /* 0xffffffff03037836 */ /* 0x004fe20000000000 */
[----:B------:R-:W-:Y:S06]  /*121f0*/  BRA.DIV UR4, `(.L_x_599) ;  /* 0x0000003e04287947 */ /* 0x000fec000b800000 */
[----:B------:R-:W-:-:S13]  /*12200*/  ELECT P6, URZ, PT ;  /* 0x00000000003f782f */ /* 0x000fda00038c0000 */
.L_x_712:
        /* <DEDUP_REMOVED lines=11> */
[----:B------:R-:W-:-:S05]  /*122c0*/  @P0 SHF.R.U32.HI R5, RZ, R7, R6 ;  /* 0x00000007ff050219 */ /* 0x000fca0000011606 */
[----:B------:R-:W-:-:S04]  /*122d0*/  IMAD.MOV R6, RZ, RZ, -R5 ;  /* 0x000000ffff067224 */ /* 0x000fc800078e0a05 */
[----:B------:R-:W-:Y:S02]  /*122e0*/  IMAD R7, R9, R6, R3 ;  /* 0x0000000609077224 */ /* 0x000fe400078e0203 */
[----:B------:R-:W-:-:S03]  /*122f0*/  IMAD R6, R8, UR4, RZ ;  /* 0x0000000408067c24 */ /* 0x000fc6000f8e02ff */
[----:B------:R0:W-:Y:S01]  /*12300*/  STL [R1+0x30], R7 ;  /* 0x0000300701007387 */ /* 0x0001e20000100800 */
[----:B------:R-:W-:Y:S02]  /*12310*/  IMAD R9, R0, UR5, R6 ;  /* 0x0000000500097c24 */ /* 0x000fe4000f8e0206 */
[--C-:B------:R-:W-:Y:S01]  /*12320*/  IMAD.MOV.U32 R6, RZ, RZ, R5.reuse ;  /* 0x000000ffff067224 */ /* 0x100fe200078e0005 */
[----:B0-----:R-:W-:-:S03]  /*12330*/  SHF.R.S32.HI R7, RZ, 0x1f, R5 ;  /* 0x0000001fff077819 */ /* 0x001fc60000011405 */
[----:B------:R-:W-:-:S04]  /*12340*/  IMAD.WIDE.U32 R6, R0, UR4, R6 ;  /* 0x0000000400067c25 */ /* 0x000fc8000f8e0006 */
[----:B------:R-:W-:Y:S01]  /*12350*/  IMAD.IADD R5, R7, 0x1, R9 ;  /* 0x0000000107057824 */ /* 0x000fe200078e0209 */
[----:B------:R-:W-:-:S04]  /*12360*/  LEA R10, P0, R6, R20, 0x2 ;  /* 0x00000014060a7211 */ /* 0x000fc800078010ff */
[----:B------:R-:W-:-:S05]  /*12370*/  LEA.HI.X R11, R6, R21, R5, 0x2, P0 ;  /* 0x00000015060b7211 */ /* 0x000fca00000f1405 */
[----:B------:R0:W5:Y:S04]  /*12380*/  LDG.E R6, desc[UR40][R10.64] ;  /* 0x000000280a067981 */ /* 0x000168000c1e1900 */
.L_x_601:
        /* <DEDUP_REMOVED lines=9> */
.L_x_713:
        /* <DEDUP_REMOVED lines=11> */
.L_x_603:
        /* <DEDUP_REMOVED lines=23> */
.L_x_600:
        /* <DEDUP_REMOVED lines=30> */
.L_x_714:
[----:B------:R-:W-:Y:S05]  /*12820*/  BSYNC B0 ;  /* 0x0000000000007941 */ /* 0x000fea0003800000 */
.L_x_604:
[----:B------:R-:W-:Y:S04]  /*12830*/  BSSY B0, `(.L_x_606) ;  /* 0x000003c000007945 */ /* 0x000fe80003800000 */
[----:B------:R-:W-:Y:S05]  /*12840*/  @!P6 BRA `(.L_x_607) ;  /* 0x0000000000e8e947 */ /* 0x000fea0003800000 */
[----:B------:R-:W2:Y:S01]  /*12850*/  LDL R7, [R1] ;  /* 0x0000000001077983 */ /* 0x000ea20000100800 */
[----:B------:R-:W-:-:S03]  /*12860*/  MOV R9, 0x400 ;  /* 0x0000040000097802 */ /* 0x000fc60000000f00 */
[----:B0-----:R-:W3:Y:S01]  /*12870*/  LDL R5, [R1+0x8] ;  /* 0x0000080001057983 */ /* 0x001ee20000100800 */
[----:B------:R-:W0:Y:S02]  /*12880*/  S2R R10, SR_CgaCtaId ;  /* 0x00000000000a7919 */ /* 0x000e240000008800 */
[----:B0-----:R-:W-:-:S05]  /*12890*/  LEA R9, R10, R9, 0x18 ;  /* 0x000000090a097211 */ /* 0x001fca00078ec0ff */
[----:B--2---:R-:W-:Y:S01]  /*128a0*/  IMAD R2, R7, 0x8, R9 ;  /* 0x0000000807027824 */ /* 0x004fe200078e0209 */
[----:B---3--:R-:W-:-:S04]  /*128b0*/  SHF.L.U32 R5, R5, 0x1f, RZ ;  /* 0x0000001f05057819 */ /* 0x008fc800000006ff */
[----:B------:R-:W0:Y:S02]  /*128c0*/  SYNCS.PHASECHK.TRANS64.TRYWAIT P0, [R2+URZ+0x22860], R5 ;  /* 0x02286005020075a7 */ /* 0x000e24000800017f */
[----:B0-----:R-:W-:Y:S05]  /*128d0*/  @!P0 BRA `(.L_x_608) ;  /* 0x0000003400c48947 */ /* 0x001fea0003800000 */
.L_x_715:
        /* <DEDUP_REMOVED lines=11> */
.L_x_609:
        /* <DEDUP_REMOVED lines=38> */
.L_x_607:
[----:B------:R-:W-:Y:S05]  /*12bf0*/  BSYNC B0 ;  /* 0x0000000000007941 */ /* 0x000fea0003800000 */
.L_x_606:
        /* <DEDUP_REMOVED lines=17> */
[----:B--2---:R-:W-:-:S05]  /*12d10*/  VIADD R2, R7, 0x1 ;  /* 0x0000000107027836 */ /* 0x004fca0000000000 */
        /* <DEDUP_REMOVED lines=19> */
[C---:B------:R-:W-:Y:S02]  /*12e50*/  IMAD R10, R0.reuse, UR5, R6 ;  /* 0x00000005000a7c24 */ /* 0x040fe4000f8e0206 */
[--C-:B------:R-:W-:Y:S02]  /*12e60*/  IMAD.MOV.U32 R6, RZ, RZ, R2.reuse ;  /* 0x000000ffff067224 */ /* 0x100fe400078e0002 */
[----:B------:R-:W-:Y:S02]  /*12e70*/  IMAD.MOV R2, RZ, RZ, -R2 ;  /* 0x000000ffff027224 */ /* 0x000fe400078e0a02 */
[----:B------:R-:W-:-:S04]  /*12e80*/  IMAD.WIDE.U32 R6, R0, UR4, R6 ;  /* 0x0000000400067c25 */ /* 0x000fc8000f8e0006 */
[----:B------:R-:W-:Y:S01]  /*12e90*/  IMAD.IADD R10, R10, 0x1, R7 ;  /* 0x000000010a0a7824 */ /* 0x000fe200078e0207 */
[----:B------:R-:W-:Y:S01]  /*12ea0*/  LEA R20, P0, R6, R20, 0x2 ;  /* 0x0000001406147211 */ /* 0x000fe200078010ff */
[----:B------:R-:W-:-:S03]  /*12eb0*/  IMAD R5, R11, R2, R5 ;  /* 0x000000020b057224 */ /* 0x000fc600078e0205 */
[----:B------:R-:W-:-:S05]  /*12ec0*/  LEA.HI.X R21, R6, R21, R10, 0x2, P0 ;  /* 0x0000001506157211 */ /* 0x000fca00000f140a */
[----:B------:R1:W5:Y:S04]  /*12ed0*/  LDG.E R6, desc[UR40][R20.64] ;  /* 0x0000002814067981 */ /* 0x000368000c1e1900 */
.L_x_616:
[----:B------:R-:W2:Y:S01]  /*12ee0*/  S2R R7, SR_CgaCtaId ;  /* 0x0000000000077919 */ /* 0x000ea20000008800 */
[----:B------:R-:W-:-:S04]  /*12ef0*/  MOV R2, 0x400 ;  /* 0x0000040000027802 */ /* 0x000fc80000000f00 */
[----:B--2---:R-:W-:Y:S02]  /*12f00*/  LEA R2, R7, R2, 0x18 ;  /* 0x0000000207027211 */ /* 0x004fe400078ec0ff */
[----:B------:R-:W-:-:S03]  /*12f10*/  SHF.L.U32 R7, R12, 0x1f, RZ ;  /* 0x0000001f0c077819 */ /* 0x000fc600000006ff */
[----:B------:R-:W-:-:S04]  /*12f20*/  IMAD R2, R13, 0x8, R2 ;  /* 0x000000080d027824 */ /* 0x000fc800078e0202 */
[----:B------:R-:W2:Y:S02]  /*12f30*/  SYNCS.PHASECHK.TRANS64.TRYWAIT P0, [R2+URZ+0x22840], R7 ;  /* 0x02284007020075a7 */ /* 0x000ea4000800017f */
[----:B--2---:R-:W-:Y:S05]  /*12f40*/  @!P0 BRA `(.L_x_617) ;  /* 0x00000030003c8947 */ /* 0x004fea0003800000 */
.L_x_716:
[----:B------:R-:W3:Y:S02]  /*12f50*/  S2R R10, SR_TID.X ;  /* 0x00000000000a7919 */ /* 0x000ee40000002100 */
[----:B---3--:R-:W-:-:S04]  /*12f60*/  LOP3.LUT R10, R10, 0x7f, RZ, 0xc0, !PT ;  /* 0x0000007f0a0a7812 */ /* 0x008fc800078ec0ff */
[----:B------:R-:W-:-:S13]  /*12f70*/  ISETP.NE.AND P1, PT, R10, RZ, PT ;  /* 0x000000ff0a00720c */ /* 0x000fda0003f25270 */
        /* <DEDUP_REMOVED lines=8> */
.L_x_618:
[----:B---3--:R-:W3:Y:S01]  /*13000*/  LDL R10, [R1] ;  /* 0x00000000010a7983 */ /* 0x008ee20000100800 */
[----:B0-----:R-:W-:-:S03]  /*13010*/  MOV R12, 0x400 ;  /* 0x00000400000c7802 */ /* 0x001fc60000000f00 */
[----:B------:R-:W4:Y:S01]  /*13020*/  LDL R11, [R1+0x10] ;  /* 0x00001000010b7983 */ /* 0x000f220000100800 */
        /* <DEDUP_REMOVED lines=9> */
[----:B------:R-:W-:Y:S01]  /*130c0*/  UMOV UR7, 0x14f00000 ;  /* 0x14f0000000077882 */ /* 0x000fe20000000000 */
[----:B------:R-:W-:Y:S01]  /*130d0*/  UMOV UR10, URZ ;  /* 0x0000003f000a7c82 */ /* 0x000fe20008000000 */
[----:B---3--:R-:W-:-:S05]  /*130e0*/  IMAD R10, R10, 0x3000, R12 ;  /* 0x000030000a0a7824 */ /* 0x008fca00078e020c */
[----:B------:R-:W-:Y:S01]  /*130f0*/  R2UR UR8, R10 ;  /* 0x000000000a0872ca */ /* 0x000fe200000e0000 */
[----:B----4-:R-:W-:-:S05]  /*13100*/  IMAD R5, R5, 0x60, R11 ;  /* 0x0000006005057824 */ /* 0x010fca00078e020b */
[----:B------:R-:W-:-:S07]  /*13110*/  R2UR UR11, R5 ;  /* 0x00000000050b72ca */ /* 0x000fce00000e0000 */
[----:B------:R-:W-:-:S09]  /*13120*/  UIADD3 UR8, UR8, 0x1c400, URZ ;  /* 0x0001c40008087890 */ /* 0x000fd2000fffe03f */
[----:B------:R0:W-:Y:S01]  /*13130*/  UTMALDG.4D [UR8], [UR4], desc[UR6] ;  /* 0x00000608040075b4 */ /* 0x0001e20008019000 */
[----:B------:R-:W3:Y:S02]  /*13140*/  SYNCS.PHASECHK.TRANS64.TRYWAIT P0, [R2+URZ+0x22860], R7 ;  /* 0x02286007020075a7 */ /* 0x000ee4000800017f */
[----:B0--3--:R-:W-:Y:S05]  /*13150*/  @!P0 BRA `(.L_x_619) ;  /* 0x0000002c00cc8947 */ /* 0x009fea0003800000 */
.L_x_717:
[----:B------:R-:W-:Y:S05]  /*13160*/  @P1 BRA `(.L_x_620) ;  /* 0x00000000001c1947 */ /* 0x000fea0003800000 */
[----:B------:R-:W3:Y:S01]  /*13170*/  S2R R10, SR_TID.X ;  /* 0x00000000000a7919 */ /* 0x000ee20000002100 */
[----:B0-2---:R-:W-:-:S04]  /*13180*/  IMAD.MOV.U32 R7, RZ, RZ, 0xc000 ;  /* 0x0000c000ff077424 */ /* 0x005fc800078e00ff */
[----:B------:R4:W-:Y:S01]  /*13190*/  SYNCS.ARRIVE.TRANS64 RZ, [R2+URZ+0x22850], R7 ;  /* 0x0228500702ff79a7 */ /* 0x0009e2000800003f */
[----:B---3--:R-:W-:-:S04]  /*131a0*/  LOP3.LUT R10, R10, 0x1f, RZ, 0xc0, !PT ;  /* 0x0000001f0a0a7812 */ /* 0x008fc800078ec0ff */
[----:B------:R-:W-:-:S13]  /*131b0*/  ISETP.NE.AND P0, PT, R10, RZ, PT ;  /* 0x000000ff0a00720c */ /* 0x000fda0003f05270 */
[----:B----4-:R-:W-:Y:S05]  /*131c0*/  @!P0 BRA `(.L_x_620) ;  /* 0x0000000000048947 */ /* 0x010fea0003800000 */
[----:B------:R-:W-:Y:S01]  /*131d0*/  BPT.TRAP 0x1 ;  /* 0x000000040000795c */ /* 0x000fe20000300000 */
.L_x_620:
[----:B0-2---:R-:W2:Y:S01]  /*131e0*/  LDL R7, [R1] ;  /* 0x0000000001077983 */ /* 0x005ea20000100800 */
[----:B------:R-:W-:Y:S01]  /*131f0*/  MOV R10, 0x400 ;  /* 0x00000400000a7802 */ /* 0x000fe20000000f00 */
[----:B------:R-:W0:Y:S01]  /*13200*/  S2R R11, SR_CgaCtaId ;  /* 0x00000000000b7919 */ /* 0x000e220000008800 */
[----:B------:R-:W-:Y:S01]  /*13210*/  R2UR UR9, R2 ;  /* 0x00000000020972ca */ /* 0x000fe200000e0000 */
[----:B------:R-:W-:Y:S01]  /*13220*/  UIADD3 UR4, UP0, UR38, 0x470, URZ ;  /* 0x0000047026047890 */ /* 0x000fe2000ff1e03f */
[----:B------:R-:W-:Y:S02]  /*13230*/  R2UR UR11, R5 ;  /* 0x00000000050b72ca */ /* 0x000fe400000e0000 */
[----:B------:R-:W-:Y:S02]  /*13240*/  R2UR UR12, R4 ;  /* 0x00000000040c72ca */ /* 0x000fe400000e0000 */
[----:B------:R-:W-:Y:S01]  /*13250*/  R2UR UR13, R6 ;  /* 0x00000000060d72ca */ /* 0x000fe200000e0000 */
[----:B------:R-:W-:Y:S01]  /*13260*/  UIADD3.X UR5, URZ, UR39, URZ, UP0, !UPT ;  /* 0x000000273f057290 */ /* 0x000fe200087fe43f */
[----:B0-----:R-:W-:-:S05]  /*13270*/  LEA R10, R11, R10, 0x18 ;  /* 0x0000000a0b0a7211 */ /* 0x001fca00078ec0ff */
        /* <DEDUP_REMOVED lines=23> */
[----:B--2---:R-:W-:Y:S01]  /*133f0*/  NOP ;  /* 0x0000000000007918 */ /* 0x004fe20000000000 */
.L_x_615:
[----:B------:R-:W-:Y:S05]  /*13400*/  BSYNC B2 ;  /* 0x0000000000027941 */ /* 0x000fea0003800000 */
.L_x_614:
[----:B------:R-:W2:Y:S02]  /*13410*/  LDL.LU R2, [R1+0x1c] ;  /* 0x00001c0001027983 */ /* 0x000ea40000300800 */
[----:B--2---:R-:W-:-:S07]  /*13420*/  VIADD R5, R2, 0xfffffffd ;  /* 0xfffffffd02057836 */ /* 0x004fce0000000000 */
.L_x_613:
[----:B------:R-:W-:Y:S05]  /*13430*/  BSYNC B1 ;  /* 0x0000000000017941 */ /* 0x000fea0003800000 */
.L_x_612:
[----:B------:R-:W-:-:S04]  /*13440*/  IADD3 R2, -R9, RZ, RZ ;  /* 0x000000ff09027210 */ /* 0x000fc80007ffe1ff */
[----:B------:R-:W-:-:S13]  /*13450*/  ISETP.NE.AND P0, PT, R3, R2, PT ;  /* 0x000000020300720c */ /* 0x000fda0003f05270 */
[----:B------:R-:W-:Y:S05]  /*13460*/  @!P0 BRA `(.L_x_611) ;  /* 0x0000000c00988947 */ /* 0x000fea0003800000 */
.L_x_635:
[----:B--2---:R-:W2:Y:S04]  /*13470*/  LDL.LU R3, [R1] ;  /* 0x0000000001037983 */ /* 0x004ea80000300800 */
        /* <DEDUP_REMOVED lines=8> */
[----:B------:R-:W-:Y:S06]  /*13500*/  @!P6 BRA `(.L_x_622) ;  /* 0x000000040098e947 */ /* 0x000fec0003800000 */
[----:B------:R-:W-:Y:S01]  /*13510*/  ULDC.64 UR4, c[0x0][0x3f8] ;  /* 0x0000fe0000047ab9 */ /* 0x000fe20000000a00 */
[----:B------:R-:W-:Y:S01]  /*13520*/  IMAD.MOV.U32 R11, RZ, RZ, R5 ;  /* 0x000000ffff0b7224 */ /* 0x000fe200078e0005 */
[----:B------:R-:W-:-:S04]  /*13530*/  ISETP.NE.U32.AND P0, PT, RZ, UR4, PT ;  /* 0x00000004ff007c0c */ /* 0x000fc8000bf05070 */
[----:B------:R-:W-:-:S13]  /*13540*/  ISETP.NE.AND.EX P0, PT, RZ, UR5, PT, P0 ;  /* 0x00000005ff007c0c */ /* 0x000fda000bf05300 */
[----:B------:R-:W-:Y:S05]  /*13550*/  @!P0 BRA `(.L_x_623) ;  /* 0x0000000000448947 */ /* 0x000fea0003800000 */
[----:B------:R-:W2:Y:S01]  /*13560*/  LDC R6, c[0x0][0x41c] ;  /* 0x00010700ff067b82 */ /* 0x000ea20000000800 */
[----:B------:R-:W-:Y:S01]  /*13570*/  ULDC.64 UR6, c[0x0][0x408] ;  /* 0x0001020000067ab9 */ /* 0x000fe20000000a00 */
[----:B--2---:R-:W-:-:S13]  /*13580*/  ISETP.NE.AND P0, PT, R6, 0x1, PT ;  /* 0x000000010600780c */ /* 0x004fda0003f05270 */
[----:B------:R-:W0:Y:S02]  /*13590*/  @P0 LDC.64 R2, c[0x0][0x420] ;  /* 0x00010800ff020b82 */ /* 0x000e240000000a00 */
[----:B0-----:R-:W-:-:S04]  /*135a0*/  @P0 IMAD.HI.U32 R12, R5, R2, RZ ;  /* 0x00000002050c0227 */ /* 0x001fc800078e00ff */
[----:B------:R-:W-:Y:S01]  /*135b0*/  IMAD.MOV.U32 R2, RZ, RZ, R5 ;  /* 0x000000ffff027224 */ /* 0x000fe200078e0005 */
[----:B------:R-:W-:-:S04]  /*135c0*/  @P0 SHF.R.U32.HI R2, RZ, R3, R12 ;  /* 0x00000003ff020219 */ /* 0x000fc8000001160c */
[--C-:B------:R-:W-:Y:S01]  /*135d0*/  SHF.R.S32.HI R3, RZ, 0x1f, R2.reuse ;  /* 0x0000001fff037819 */ /* 0x100fe20000011402 */
[----:B------:R-:W-:-:S04]  /*135e0*/  IMAD.MOV R11, RZ, RZ, -R2 ;  /* 0x000000ffff0b7224 */ /* 0x000fc800078e0a02 */
[----:B------:R-:W-:Y:S02]  /*135f0*/  IMAD R11, R6, R11, R5 ;  /* 0x0000000b060b7224 */ /* 0x000fe400078e0205 */
[----:B------:R-:W-:Y:S02]  /*13600*/  IMAD R6, R8, UR6, RZ ;  /* 0x0000000608067c24 */ /* 0x000fe4000f8e02ff */
[----:B------:R-:W-:-:S04]  /*13610*/  IMAD.WIDE.U32 R2, R0, UR6, R2 ;  /* 0x0000000600027c25 */ /* 0x000fc8000f8e0002 */
[----:B------:R-:W-:-:S04]  /*13620*/  IMAD R6, R0, UR7, R6 ;  /* 0x0000000700067c24 */ /* 0x000fc8000f8e0206 */
[----:B------:R-:W-:Y:S01]  /*13630*/  IMAD.IADD R3, R6, 0x1, R3 ;  /* 0x0000000106037824 */ /* 0x000fe200078e0203 */
[----:B------:R-:W-:-:S04]  /*13640*/  LEA R6, P0, R2, UR4, 0x2 ;  /* 0x0000000402067c11 */ /* 0x000fc8000f8010ff */
[----:B------:R-:W-:-:S05]  /*13650*/  LEA.HI.X R7, R2, UR5, R3, 0x2, P0 ;  /* 0x0000000502077c11 */ /* 0x000fca00080f1403 */
[----:B------:R2:W5:Y:S04]  /*13660*/  LDG.E R6, desc[UR40][R6.64] ;  /* 0x0000002806067981 */ /* 0x000568000c1e1900 */
.L_x_623:
[----:B------:R-:W3:Y:S01]  /*13670*/  S2R R3, SR_CgaCtaId ;  /* 0x0000000000037919 */ /* 0x000ee20000008800 */
[----:B------:R-:W-:Y:S02]  /*13680*/  MOV R2, 0x400 ;  /* 0x0000040000027802 */ /* 0x000fe40000000f00 */
[----:B--2---:R-:W-:Y:S02]  /*13690*/  SHF.L.U32 R7, R10, 0x1f, RZ ;  /* 0x0000001f0a077819 */ /* 0x004fe400000006ff */
[----:B---3--:R-:W-:-:S05]  /*136a0*/  LEA R2, R3, R2, 0x18 ;  /* 0x0000000203027211 */ /* 0x008fca00078ec0ff */
[----:B------:R-:W-:-:S04]  /*136b0*/  IMAD R3, R9, 0x8, R2 ;  /* 0x0000000809037824 */ /* 0x000fc800078e0202 */
[----:B------:R-:W2:Y:S02]  /*136c0*/  SYNCS.PHASECHK.TRANS64.TRYWAIT P0, [R3+URZ+0x22840], R7 ;  /* 0x02284007030075a7 */ /* 0x000ea4000800017f */
[----:B--2---:R-:W-:Y:S05]  /*136d0*/  @!P0 BRA `(.L_x_624) ;  /* 0x0000002800808947 */ /* 0x004fea0003800000 */
.L_x_718:
        /* <DEDUP_REMOVED lines=11> */
.L_x_625:
[----:B0-----:R-:W4:Y:S01]  /*13790*/  LDL R12, [R1+0x10] ;  /* 0x00001000010c7983 */ /* 0x001f220000100800 */
[----:B---3--:R-:W-:Y:S01]  /*137a0*/  MOV R2, 0x400 ;  /* 0x0000040000027802 */ /* 0x008fe20000000f00 */
[----:B------:R-:W0:Y:S01]  /*137b0*/  S2R R13, SR_CgaCtaId ;  /* 0x00000000000d7919 */ /* 0x000e220000008800 */
[----:B------:R-:W-:Y:S01]  /*137c0*/  R2UR UR9, R3 ;  /* 0x00000000030972ca */ /* 0x000fe200000e0000 */
[----:B------:R-:W-:Y:S01]  /*137d0*/  UIADD3 UR4, UP0, UR38, 0x370, URZ ;  /* 0x0000037026047890 */ /* 0x000fe2000ff1e03f */
[----:B------:R-:W-:Y:S02]  /*137e0*/  R2UR UR12, R4 ;  /* 0x00000000040c72ca */ /* 0x000fe400000e0000 */
[----:B-----5:R-:W-:Y:S01]  /*137f0*/  R2UR UR13, R6 ;  /* 0x00000000060d72ca */ /* 0x020fe200000e0000 */
[----:B------:R-:W-:Y:S01]  /*13800*/  UIADD3.X UR5, URZ, UR39, URZ, UP0, !UPT ;  /* 0x000000273f057290 */ /* 0x000fe200087fe43f */
[----:B0-----:R-:W-:-:S05]  /*13810*/  LEA R2, R13, R2, 0x18 ;  /* 0x000000020d027211 */ /* 0x001fca00078ec0ff */
[----:B------:R-:W-:-:S05]  /*13820*/  IMAD R2, R9, 0x3000, R2 ;  /* 0x0000300009027824 */ /* 0x000fca00078e0202 */
[----:B------:R-:W-:Y:S01]  /*13830*/  R2UR UR8, R2 ;  /* 0x00000000020872ca */ /* 0x000fe200000e0000 */
[----:B------:R-:W-:Y:S01]  /*13840*/  UIADD3 UR9, UR9, 0x22830, URZ ;  /* 0x0002283009097890 */ /* 0x000fe2000fffe03f */
[----:B------:R-:W-:Y:S01]  /*13850*/  UMOV UR6, 0x0 ;  /* 0x0000000000067882 */ /* 0x000fe20000000000 */
[----:B------:R-:W-:Y:S01]  /*13860*/  UMOV UR7, 0x14f00000 ;  /* 0x14f0000000077882 */ /* 0x000fe20000000000 */
[----:B------:R-:W-:-:S09]  /*13870*/  UMOV UR10, URZ ;  /* 0x0000003f000a7c82 */ /* 0x000fd20008000000 */
[----:B------:R-:W-:Y:S01]  /*13880*/  UIADD3 UR8, UR8, 0x1c400, URZ ;  /* 0x0001c40008087890 */ /* 0x000fe2000fffe03f */
[----:B----4-:R-:W-:-:S05]  /*13890*/  IMAD R2, R11, 0x60, R12 ;  /* 0x000000600b027824 */ /* 0x010fca00078e020c */
[----:B------:R-:W-:-:S13]  /*138a0*/  R2UR UR11, R2 ;  /* 0x00000000020b72ca */ /* 0x000fda00000e0000 */
[----:B------:R0:W-:Y:S01]  /*138b0*/  UTMALDG.4D [UR8], [UR4], desc[UR6] ;  /* 0x00000608040075b4 */ /* 0x0001e20008019000 */
[----:B------:R-:W3:Y:S02]  /*138c0*/  SYNCS.PHASECHK.TRANS64.TRYWAIT P1, [R3+URZ+0x22860], R7 ;  /* 0x02286007030075a7 */ /* 0x000ee4000802017f */
[----:B0--3--:R-:W-:Y:S05]  /*138d0*/  @!P1 BRA `(.L_x_626) ;  /* 0x0000002800149947 */ /* 0x009fea0003800000 */
.L_x_719:
        /* <DEDUP_REMOVED lines=8> */
.L_x_627:
[----:B------:R-:W3:Y:S01]  /*13960*/  S2R R11, SR_CgaCtaId ;  /* 0x00000000000b7919 */ /* 0x000ee20000008800 */
[----:B0-2---:R-:W-:Y:S01]  /*13970*/  MOV R7, 0x400 ;  /* 0x0000040000077802 */ /* 0x005fe20000000f00 */
        /* <DEDUP_REMOVED lines=9> */
[----:B------:R-:W-:-:S07]  /*13a10*/  UMOV UR17, 0x40 ;  /* 0x0000004000117882 */ /* 0x000fce0000000000 */
        /* <DEDUP_REMOVED lines=21> */
.L_x_622:
[----:B------:R-:W-:Y:S05]  /*13b70*/  BSYNC B1 ;  /* 0x0000000000017941 */ /* 0x000fea0003800000 */
.L_x_621:
        /* <DEDUP_REMOVED lines=14> */
[----:B------:R-:W3:Y:S01]  /*13c60*/  LDC R6, c[0x0][0x41c] ;  /* 0x00010700ff067b82 */ /* 0x000ee20000000800 */
[----:B------:R-:W-:Y:S01]  /*13c70*/  ULDC.64 UR6, c[0x0][0x408] ;  /* 0x0001020000067ab9 */ /* 0x000fe20000000a00 */
[----:B---3--:R-:W-:-:S13]  /*13c80*/  ISETP.NE.AND P0, PT, R6, 0x1, PT ;  /* 0x000000010600780c */ /* 0x008fda0003f05270 */
[----:B------:R-:W3:Y:S02]  /*13c90*/  @P0 LDC.64 R2, c[0x0][0x420] ;  /* 0x00010800ff020b82 */ /* 0x000ee40000000a00 */
[----:B---3--:R-:W-:-:S04]  /*13ca0*/  @P0 IMAD.HI.U32 R7, R9, R2, RZ ;  /* 0x0000000209070227 */ /* 0x008fc800078e00ff */
[----:B------:R-:W-:Y:S01]  /*13cb0*/  IMAD.MOV.U32 R2, RZ, RZ, R9 ;  /* 0x000000ffff027224 */ /* 0x000fe200078e0009 */
[----:B------:R-:W-:-:S05]  /*13cc0*/  @P0 SHF.R.U32.HI R2, RZ, R3, R7 ;  /* 0x00000003ff020219 */ /* 0x000fca0000011607 */
[----:B------:R-:W-:-:S04]  /*13cd0*/  IMAD.MOV R3, RZ, RZ, -R2 ;  /* 0x000000ffff037224 */ /* 0x000fc800078e0a02 */
[----:B------:R-:W-:Y:S01]  /*13ce0*/  IMAD R9, R6, R3, R9 ;  /* 0x0000000306097224 */ /* 0x000fe200078e0209 */
[----:B------:R-:W-:Y:S01]  /*13cf0*/  SHF.R.S32.HI R3, RZ, 0x1f, R2 ;  /* 0x0000001fff037819 */ /* 0x000fe20000011402 */
[----:B------:R-:W-:-:S04]  /*13d00*/  IMAD R6, R8, UR6, RZ ;  /* 0x0000000608067c24 */ /* 0x000fc8000f8e02ff */
[C---:B------:R-:W-:Y:S02]  /*13d10*/  IMAD R6, R0.reuse, UR7, R6 ;  /* 0x0000000700067c24 */ /* 0x040fe4000f8e0206 */
[----:B------:R-:W-:-:S04]  /*13d20*/  IMAD.WIDE.U32 R2, R0, UR6, R2 ;  /* 0x0000000600027c25 */ /* 0x000fc8000f8e0002 */
[----:B------:R-:W-:Y:S01]  /*13d30*/  IMAD.IADD R3, R6, 0x1, R3 ;  /* 0x0000000106037824 */ /* 0x000fe200078e0203 */
[----:B------:R-:W-:-:S04]  /*13d40*/  LEA R6, P0, R2, UR4, 0x2 ;  /* 0x0000000402067c11 */ /* 0x000fc8000f8010ff */
[----:B------:R-:W-:-:S05]  /*13d50*/  LEA.HI.X R7, R2, UR5, R3, 0x2, P0 ;  /* 0x0000000502077c11 */ /* 0x000fca00080f1403 */
[----:B------:R3:W5:Y:S04]  /*13d60*/  LDG.E R6, desc[UR40][R6.64] ;  /* 0x0000002806067981 */ /* 0x000768000c1e1900 */
.L_x_630:
[----:B------:R-:W4:Y:S01]  /*13d70*/  S2R R3, SR_CgaCtaId ;  /* 0x0000000000037919 */ /* 0x000f220000008800 */
[----:B------:R-:W-:Y:S02]  /*13d80*/  MOV R2, 0x400 ;  /* 0x0000040000027802 */ /* 0x000fe40000000f00 */
[----:B---3--:R-:W-:Y:S02]  /*13d90*/  SHF.L.U32 R7, R10, 0x1f, RZ ;  /* 0x0000001f0a077819 */ /* 0x008fe400000006ff */
[----:B----4-:R-:W-:-:S05]  /*13da0*/  LEA R2, R3, R2, 0x18 ;  /* 0x0000000203027211 */ /* 0x010fca00078ec0ff */
[----:B------:R-:W-:-:S04]  /*13db0*/  IMAD R3, R11, 0x8, R2 ;  /* 0x000000080b037824 */ /* 0x000fc800078e0202 */
[----:B------:R-:W3:Y:S02]  /*13dc0*/  SYNCS.PHASECHK.TRANS64.TRYWAIT P0, [R3+URZ+0x22840], R7 ;  /* 0x02284007030075a7 */ /* 0x000ee4000800017f */
[----:B---3--:R-:W-:Y:S05]  /*13dd0*/  @!P0 BRA `(.L_x_631) ;  /* 0x0000002000e88947 */ /* 0x008fea0003800000 */
.L_x_720:
[----:B------:R-:W4:Y:S02]  /*13de0*/  S2R R2, SR_TID.X ;  /* 0x0000000000027919 */ /* 0x000f240000002100 */
[----:B----4-:R-:W-:-:S04]  /*13df0*/  LOP3.LUT R2, R2, 0x7f, RZ, 0xc0, !PT ;  /* 0x0000007f02027812 */ /* 0x010fc800078ec0ff */
[----:B------:R-:W-:-:S13]  /*13e00*/  ISETP.NE.AND P0, PT, R2, RZ, PT ;  /* 0x000000ff0200720c */ /* 0x000fda0003f05270 */
[----:B------:R-:W-:Y:S05]  /*13e10*/  @P0 BRA `(.L_x_632) ;  /* 0x00000000001c0947 */ /* 0x000fea0003800000 */
[----:B------:R-:W4:Y:S02]  /*13e20*/  S2R R2, SR_TID.X ;  /* 0x0000000000027919 */ /* 0x000f240000002100 */
[----:B----4-:R-:W-:-:S04]  /*13e30*/  LOP3.LUT R2, R2, 0x1f, RZ, 0xc0, !PT ;  /* 0x0000001f02027812 */ /* 0x010fc800078ec0ff */
[----:B------:R-:W-:Y:S01]  /*13e40*/  ISETP.NE.AND P1, PT, R2, RZ, PT ;  /* 0x000000ff0200720c */ /* 0x000fe20003f25270 */
[----:B------:R-:W-:-:S04]  /*13e50*/  IMAD.MOV.U32 R2, RZ, RZ, 0x3000 ;  /* 0x00003000ff027424 */ /* 0x000fc800078e00ff */
[----:B------:R4:W-:Y:S08]  /*13e60*/  SYNCS.ARRIVE.TRANS64 RZ, [R3+URZ+0x22830], R2 ;  /* 0x0228300203ff79a7 */ /* 0x0009f0000800003f */
[----:B------:R-:W-:Y:S05]  /*13e70*/  @!P1 BRA `(.L_x_632) ;  /* 0x0000000000049947 */ /* 0x000fea0003800000 */
[----:B------:R-:W-:Y:S01]  /*13e80*/  BPT.TRAP 0x1 ;  /* 0x000000040000795c */ /* 0x000fe20000300000 */
.L_x_632:
[----:B----4-:R-:W4:Y:S01]  /*13e90*/  LDL R2, [R1] ;  /* 0x0000000001027983 */ /* 0x010f220000100800 */
[----:B--2---:R-:W-:-:S03]  /*13ea0*/  MOV R11, 0x400 ;  /* 0x00000400000b7802 */ /* 0x004fc60000000f00 */
[----:B------:R-:W2:Y:S01]  /*13eb0*/  LDL R10, [R1+0x10] ;  /* 0x00001000010a7983 */ /* 0x000ea20000100800 */
[----:B0-----:R-:W0:Y:S01]  /*13ec0*/  S2R R12, SR_CgaCtaId ;  /* 0x00000000000c7919 */ /* 0x001e220000008800 */
        /* <DEDUP_REMOVED lines=10> */
[----:B----4-:R-:W-:-:S05]  /*13f70*/  IMAD R2, R2, 0x3000, R11 ;  /* 0x0000300002027824 */ /* 0x010fca00078e020b */
[----:B------:R-:W-:Y:S01]  /*13f80*/  R2UR UR8, R2 ;  /* 0x00000000020872ca */ /* 0x000fe200000e0000 */
[----:B--2---:R-:W-:-:S05]  /*13f90*/  IMAD R9, R9, 0x60, R10 ;  /* 0x0000006009097824 */ /* 0x004fca00078e020a */
[----:B------:R-:W-:-:S07]  /*13fa0*/  R2UR UR11, R9 ;  /* 0x00000000090b72ca */ /* 0x000fce00000e0000 */
[----:B------:R-:W-:-:S09]  /*13fb0*/  UIADD3 UR8, UR8, 0x1c400, URZ ;  /* 0x0001c40008087890 */ /* 0x000fd2000fffe03f */
[----:B------:R0:W-:Y:S01]  /*13fc0*/  UTMALDG.4D [UR8], [UR4], desc[UR6] ;  /* 0x00000608040075b4 */ /* 0x0001e20008019000 */
[----:B------:R-:W2:Y:S02]  /*13fd0*/  SYNCS.PHASECHK.TRANS64.TRYWAIT P1, [R3+URZ+0x22860], R7 ;  /* 0x02286007030075a7 */ /* 0x000ea4000802017f */
[----:B0-2---:R-:W-:Y:S05]  /*13fe0*/  @!P1 BRA `(.L_x_633) ;  /* 0x0000002000789947 */ /* 0x005fea0003800000 */
.L_x_721:
        /* <DEDUP_REMOVED lines=8> */
.L_x_634:
[----:B--2---:R-:W2:Y:S01]  /*14070*/  LDL R2, [R1] ;  /* 0x0000000001027983 */ /* 0x004ea20000100800 */
[----:B0--3--:R-:W-:Y:S01]  /*14080*/  MOV R7, 0x400 ;  /* 0x0000040000077802 */ /* 0x009fe20000000f00 */
        /* <DEDUP_REMOVED lines=31> */
[----:B---3--:R-:W-:Y:S01]  /*14280*/  NOP ;  /* 0x0000000000007918 */ /* 0x008fe20000000000 */
.L_x_629:
[----:B------:R-:W-:Y:S05]  /*14290*/  BSYNC B1 ;  /* 0x0000000000017941 */ /* 0x000fea0003800000 */
.L_x_628:
[C---:B------:R-:W-:Y:S01]  /*142a0*/  ISETP.GT.AND P0, PT, R5.reuse, 0x1, PT ;  /* 0x000000010500780c */ /* 0x040fe20003f04270 */
[----:B------:R-:W-:-:S12]  /*142b0*/  VIADD R5, R5, 0xfffffffe ;  /* 0xfffffffe05057836 */ /* 0x000fd80000000000 */
[----:B------:R-:W-:Y:S05]  /*142c0*/  @P0 BRA `(.L_x_635) ;  /* 0xfffffff000680947 */ /* 0x000fea000383ffff */
.L_x_611:
[----:B------:R-:W-:Y:S05]  /*142d0*/  BSYNC B0 ;  /* 0x0000000000007941 */ /* 0x000fea0003800000 */
.L_x_610:
[----:B------:R-:W3:Y:S01]  /*142e0*/  LDL.LU R3, [R1] ;  /* 0x0000000001037983 */ /* 0x000ee20000300800 */
[----:B------:R-:W-:Y:S01]  /*142f0*/  BSSY B0, `(.L_x_636) ;  /* 0x0000016000007945 */ /* 0x000fe20003800000 */
[----:B------:R-:W4:Y:S02]  /*14300*/  S2R R2, SR_TID.X ;  /* 0x0000000000027919 */ /* 0x000f240000002100 */
[----:B----4-:R-:W-:-:S04]  /*14310*/  LOP3.LUT R2, R2, 0x1f, RZ, 0xc0, !PT ;  /* 0x0000001f02027812 */ /* 0x010fc800078ec0ff */
[----:B------:R-:W-:Y:S01]  /*14320*/  ISETP.NE.AND P1, PT, R2, RZ, PT ;  /* 0x000000ff0200720c */ /* 0x000fe20003f25270 */
[----:B---3--:R-:W-:-:S05]  /*14330*/  VIADD R0, R3, 0x1 ;  /* 0x0000000103007836 */ /* 0x008fca0000000000 */
[----:B------:R-:W-:-:S04]  /*14340*/  ISETP.NE.AND P0, PT, R0, 0x2, PT ;  /* 0x000000020000780c */ /* 0x000fc80003f05270 */
[----:B------:R-:W-:Y:S02]  /*14350*/  SEL R2, R0, RZ, P0 ;  /* 0x000000ff00027207 */ /* 0x000fe40000000000 */
[----:B------:R-:W-:-:S03]  /*14360*/  SEL R0, RZ, 0x1, P0 ;  /* 0x00000001ff007807 */ /* 0x000fc60000000000 */
[----:B------:R3:W-:Y:S01]  /*14370*/  STL [R1], R2 ;  /* 0x0000000201007387 */ /* 0x0007e20000100800 */
[----:B------:R-:W-:Y:S05]  /*14380*/  @P1 BRA `(.L_x_637) ;  /* 0x0000000000301947 */ /* 0x000fea0003800000 */
[----:B------:R-:W4:Y:S01]  /*14390*/  S2R R7, SR_LANEID ;  /* 0x0000000000077919 */ /* 0x000f220000000000 */
[----:B------:R-:W-:Y:S01]  /*143a0*/  VOTEU.ANY UR4, UPT, PT ;  /* 0x0000000000047886 */ /* 0x000fe200038e0100 */
[----:B---3--:R-:W3:Y:S01]  /*143b0*/  LDC.64 R2, c[0x0][0xc38] ;  /* 0x00030e00ff027b82 */ /* 0x008ee20000000a00 */
[----:B------:R-:W4:Y:S08]  /*143c0*/  FLO.U32 R4, UR4 ;  /* 0x0000000400047d00 */ /* 0x000f3000080e0000 */
[----:B------:R-:W3:Y:S01]  /*143d0*/  POPC R5, UR4 ;  /* 0x0000000400057d09 */ /* 0x000ee20008000000 */
[----:B----4-:R-:W-:-:S13]  /*143e0*/  ISETP.EQ.U32.AND P0, PT, R4, R7, PT ;  /* 0x000000070400720c */ /* 0x010fda0003f02070 */
[----:B---3--:R-:W3:Y:S01]  /*143f0*/  @P0 ATOMG.E.ADD.STRONG.GPU PT, R3, desc[UR40][R2.64], R5 ;  /* 0x00000005020309a8 */ /* 0x008ee200081ee1e8 */
[----:B------:R-:W4:Y:S02]  /*14400*/  S2R R6, SR_LTMASK ;  /* 0x0000000000067919 */ /* 0x000f240000003900 */
[----:B----4-:R-:W-:-:S04]  /*14410*/  LOP3.LUT R6, R6, UR4, RZ, 0xc0, !PT ;  /* 0x0000000406067c12 */ /* 0x010fc8000f8ec0ff */
[----:B------:R-:W4:Y:S01]  /*14420*/  POPC R7, R6 ;  /* 0x0000000600077309 */ /* 0x000f220000000000 */
[----:B---3--:R-:W4:Y:S02]  /*14430*/  SHFL.IDX PT, R4, R3, R4, 0x1f ;  /* 0x00001f0403047589 */ /* 0x008f2400000e0000 */
[----:B----4-:R-:W-:-:S07]  /*14440*/  IADD3 R16, R4, UR37, R7 ;  /* 0x0000002504107c10 */ /* 0x010fce000fffe007 */
.L_x_637:
[----:B------:R-:W-:Y:S05]  /*14450*/  BSYNC B0 ;  /* 0x0000000000007941 */ /* 0x000fea0003800000 */
.L_x_636:
[----:B---3--:R-:W3:Y:S02]  /*14460*/  LDL.LU R2, [R1+0x8] ;  /* 0x0000080001027983 */ /* 0x008ee40000300800 */
[----:B---3--:R-:W-:-:S05]  /*14470*/  LOP3.LUT R2, R2, R0, RZ, 0x3c, !PT ;  /* 0x0000000002027212 */ /* 0x008fca00078e3cff */
[----:B------:R3:W-:Y:S02]  /*14480*/  STL [R1+0x8], R2 ;  /* 0x0000080201007387 */ /* 0x0007e40000100800 */
.L_x_593:
[----:B------:R-:W-:Y:S05]  /*14490*/  BSYNC B6 ;  /* 0x0000000000067941 */ /* 0x000fea0003800000 */
.L_x_591:
[----:B------:R-:W-:-:S03]  /*144a0*/  UMOV UR4, 0xffffffff ;  /* 0xffffffff00047882 */ /* 0x000fc60000000000 */
[----:B------:R-:W-:Y:S05]  /*144b0*/  BRA.DIV UR4, `(.L_x_638) ;  /* 0x0000001e04587947 */ /* 0x000fea000b800000 */
[----:B0-----:R0:W4:Y:S04]  /*144c0*/  SHFL.IDX PT, R4, R16, RZ, 0x1f ;  /* 0x00001fff10047589 */ /* 0x00112800000e0000 */
[----:B------:R0:W0:Y:S02]  /*144d0*/  SHFL.IDX PT, R6, R16, 0x1, 0x1f ;  /* 0x00201f0010067f89 */ /* 0x00002400000e0000 */
.L_x_725:
[----:B------:R-:W1:Y:S01]  /*144e0*/  S2R R0, SR_TID.X ;  /* 0x0000000000007919 */ /* 0x000e620000002100 */
[----:B------:R-:W-:Y:S01]  /*144f0*/  ULDC UR4, c[0x0][0xc14] ;  /* 0x0003050000047ab9 */ /* 0x000fe20000000800 */
[----:B------:R-:W-:Y:S01]  /*14500*/  BSSY B0, `(.L_x_639) ;  /* 0x000000b000007945 */ /* 0x000fe20003800000 */
[----:B------:R-:W-:Y:S01]  /*14510*/  IMAD.MOV.U32 R17, RZ, RZ, RZ ;  /* 0x000000ffff117224 */ /* 0x000fe200078e00ff */
[----:B-1----:R-:W-:Y:S01]  /*14520*/  LOP3.LUT R8, R0, 0x1f, RZ, 0xc0, !PT ;  /* 0x0000001f00087812 */ /* 0x002fe200078ec0ff */
[----:B------:R-:W-:-:S03]  /*14530*/  IMAD.U32 R0, RZ, RZ, UR4 ;  /* 0x00000004ff007e24 */ /* 0x000fc6000f8e00ff */
[C---:B------:R-:W-:Y:S01]  /*14540*/  ISETP.NE.AND P0, PT, R8.reuse, 0x1f, PT ;  /* 0x0000001f0800780c */ /* 0x040fe20003f05270 */
[----:B------:R-:W-:-:S05]  /*14550*/  IMAD.IADD R5, R8, 0x1, R19 ;  /* 0x0000000108057824 */ /* 0x000fca00078e0213 */
[----:B------:R-:W-:-:S13]  /*14560*/  ISETP.GE.OR P0, PT, R5, R0, !P0 ;  /* 0x000000000500720c */ /* 0x000fda0004706670 */
[----:B------:R-:W-:Y:S05]  /*14570*/  @P0 BRA `(.L_x_640) ;  /* 0x00000000000c0947 */ /* 0x000fea0003800000 */
[----:B---3--:R-:W1:Y:S02]  /*14580*/  LDC.64 R2, c[0x0][0xc58] ;  /* 0x00031600ff027b82 */ /* 0x008e640000000a00 */
[----:B-1----:R-:W-:-:S05]  /*14590*/  IMAD.WIDE R2, R5, 0x4, R2 ;  /* 0x0000000405027825 */ /* 0x002fca00078e0202 */
[----:B------:R1:W5:Y:S02]  /*145a0*/  LDG.E R17, desc[UR40][R2.64] ;  /* 0x0000002802117981 */ /* 0x000364000c1e1900 */
.L_x_640:
[----:B------:R-:W-:Y:S05]  /*145b0*/  BSYNC B0 ;  /* 0x0000000000007941 */ /* 0x000fea0003800000 */
.L_x_639:
        /* <DEDUP_REMOVED lines=11> */
[----:B-1----:R-:W-:-:S05]  /*14670*/  IMAD.IADD R3, R13, 0x1, R14 ;  /* 0x000000010d037824 */ /* 0x002fca00078e020e */
[----:B------:R-:W0:Y:S02]  /*14680*/  SHFL.UP PT, R14, R3, 0x4, RZ ;  /* 0x04800000030e7989 */ /* 0x000e2400000e00ff */
[----:B0-----:R-:W-:Y:S02]  /*14690*/  SEL R14, R14, RZ, P0 ;  /* 0x000000ff0e0e7207 */ /* 0x001fe40000000000 */
[----:B------:R-:W-:-:S03]  /*146a0*/  ISETP.GE.U32.AND P0, PT, R8, 0x10, PT ;  /* 0x000000100800780c */ /* 0x000fc60003f06070 */
[----:B------:R-:W-:-:S05]  /*146b0*/  IMAD.IADD R5, R3, 0x1, R14 ;  /* 0x0000000103057824 */ /* 0x000fca00078e020e */
[----:B------:R-:W0:Y:S02]  /*146c0*/  SHFL.UP PT, R14, R5, 0x8, RZ ;  /* 0x05000000050e7989 */ /* 0x000e2400000e00ff */
[----:B0-----:R-:W-:-:S05]  /*146d0*/  SEL R14, R14, RZ, P1 ;  /* 0x000000ff0e0e7207 */ /* 0x001fca0000800000 */
[----:B------:R-:W-:-:S05]  /*146e0*/  IMAD.IADD R7, R5, 0x1, R14 ;  /* 0x0000000105077824 */ /* 0x000fca00078e020e */
[----:B------:R-:W3:Y:S02]  /*146f0*/  SHFL.UP PT, R14, R7, 0x10, RZ ;  /* 0x06000000070e7989 */ /* 0x000ee400000e00ff */
[----:B---3--:R-:W-:-:S04]  /*14700*/  SEL R2, R14, RZ, P0 ;  /* 0x000000ff0e027207 */ /* 0x008fc80000000000 */
[----:B------:R-:W-:-:S05]  /*14710*/  IADD3 R2, R7, R2, RZ ;  /* 0x0000000207027210 */ /* 0x000fca0007ffe0ff */
[----:B------:R0:W1:Y:S02]  /*14720*/  SHFL.IDX PT, R14, R2, 0x1f, 0x1f ;  /* 0x03e01f00020e7f89 */ /* 0x00006400000e0000 */
.L_x_733:
[----:B------:R-:W-:Y:S02]  /*14730*/  ULDC UR4, c[0x0][0xc10] ;  /* 0x0003040000047ab9 */ /* 0x000fe40000000800 */
[----:B------:R-:W-:-:S04]  /*14740*/  IMAD.U32 R16, RZ, RZ, UR4 ;  /* 0x00000004ff107e24 */ /* 0x000fc8000f8e00ff */
[----:B-1----:R-:W-:-:S04]  /*14750*/  IMAD R3, R14, R16, RZ ;  /* 0x000000100e037224 */ /* 0x002fc800078e02ff */
[----:B------:R-:W-:-:S05]  /*14760*/  IMAD.IADD R6, R6, 0x1, R3 ;  /* 0x0000000106067824 */ /* 0x000fca00078e0203 */
[----:B----4-:R-:W-:-:S13]  /*14770*/  ISETP.GT.AND P0, PT, R6, R4, PT ;  /* 0x000000040600720c */ /* 0x010fda0003f04270 */
[----:B------:R-:W-:Y:S05]  /*14780*/  @P0 BRA `(.L_x_642) ;  /* 0x0000000000b40947 */ /* 0x000fea0003800000 */
[----:B------:R-:W1:Y:S02]  /*14790*/  LDC R0, c[0x0][0xc14] ;  /* 0x00030500ff007b82 */ /* 0x000e640000000800 */
.L_x_647:
[----:B------:R-:W-:-:S05]  /*147a0*/  VIADD R19, R19, 0x1f ;  /* 0x0000001f13137836 */ /* 0x000fca0000000000 */
[----:B-1----:R-:W-:-:S13]  /*147b0*/  ISETP.GE.AND P0, PT, R19, R0, PT ;  /* 0x000000001300720c */ /* 0x002fda0003f06270 */
        /* <DEDUP_REMOVED lines=10> */
[----:B0-----:R-:W-:-:S05]  /*14860*/  IMAD.WIDE R2, R5, 0x4, R2 ;  /* 0x0000000405027825 */ /* 0x001fca00078e0202 */
[----:B------:R0:W5:Y:S02]  /*14870*/  LDG.E R17, desc[UR40][R2.64] ;  /* 0x0000002802117981 */ /* 0x000164000c1e1900 */
.L_x_645:
[----:B------:R-:W-:Y:S05]  /*14880*/  BSYNC B0 ;  /* 0x0000000000007941 */ /* 0x000fea0003800000 */
.L_x_644:
[----:B------:R-:W-:-:S03]  /*14890*/  UMOV UR4, 0xffffffff ;  /* 0xffffffff00047882 */ /* 0x000fc60000000000 */
[----:B------:R-:W-:Y:S05]  /*148a0*/  BRA.DIV UR4, `(.L_x_646) ;  /* 0x0000001e04787947 */ /* 0x000fea000b800000 */
[----:B-----5:R-:W1:Y:S01]  /*148b0*/  SHFL.UP PT, R14, R17, 0x1, RZ ;  /* 0x04200000110e7989 */ /* 0x020e6200000e00ff */
[C---:B------:R-:W-:Y:S02]  /*148c0*/  ISETP.NE.AND P0, PT, R8.reuse, RZ, PT ;  /* 0x000000ff0800720c */ /* 0x040fe40003f05270 */
[----:B------:R-:W-:Y:S02]  /*148d0*/  ISETP.GE.U32.AND P1, PT, R8, 0x2, PT ;  /* 0x000000020800780c */ /* 0x000fe40003f26070 */
[----:B-1----:R-:W-:Y:S02]  /*148e0*/  SEL R14, R14, RZ, P0 ;  /* 0x000000ff0e0e7207 */ /* 0x002fe40000000000 */
[----:B------:R-:W-:-:S03]  /*148f0*/  ISETP.GE.U32.AND P0, PT, R8, 0x4, PT ;  /* 0x000000040800780c */ /* 0x000fc60003f06070 */
[----:B------:R-:W-:-:S05]  /*14900*/  IMAD.IADD R13, R17, 0x1, R14 ;  /* 0x00000001110d7824 */ /* 0x000fca00078e020e */
[----:B------:R-:W1:Y:S02]  /*14910*/  SHFL.UP PT, R14, R13, 0x2, RZ ;  /* 0x044000000d0e7989 */ /* 0x000e6400000e00ff */
[----:B-1----:R-:W-:Y:S02]  /*14920*/  SEL R14, R14, RZ, P1 ;  /* 0x000000ff0e0e7207 */ /* 0x002fe40000800000 */
[----:B------:R-:W-:-:S03]  /*14930*/  ISETP.GE.U32.AND P1, PT, R8, 0x8, PT ;  /* 0x000000080800780c */ /* 0x000fc60003f26070 */
[----:B0-----:R-:W-:-:S05]  /*14940*/  IMAD.IADD R3, R13, 0x1, R14 ;  /* 0x000000010d037824 */ /* 0x001fca00078e020e */
        /* <DEDUP_REMOVED lines=10> */
[----:B------:R0:W1:Y:S02]  /*149f0*/  SHFL.IDX PT, R14, R2, 0x1f, 0x1f ;  /* 0x03e01f00020e7f89 */ /* 0x00006400000e0000 */
.L_x_741:
[----:B------:R-:W-:Y:S02]  /*14a00*/  ULDC UR4, c[0x0][0xc10] ;  /* 0x0003040000047ab9 */ /* 0x000fe40000000800 */
[----:B------:R-:W-:-:S04]  /*14a10*/  IMAD.U32 R16, RZ, RZ, UR4 ;  /* 0x00000004ff107e24 */ /* 0x000fc8000f8e00ff */
[----:B-1----:R-:W-:-:S04]  /*14a20*/  IMAD R3, R14, R16, RZ ;  /* 0x000000100e037224 */ /* 0x002fc800078e02ff */
[----:B------:R-:W-:-:S05]  /*14a30*/  IMAD.IADD R6, R3, 0x1, R6 ;  /* 0x0000000103067824 */ /* 0x000fca00078e0206 */
[----:B------:R-:W-:-:S13]  /*14a40*/  ISETP.GT.AND P0, PT, R6, R4, PT ;  /* 0x000000040600720c */ /* 0x000fda0003f04270 */
[----:B------:R-:W-:Y:S05]  /*14a50*/  @!P0 BRA `(.L_x_647) ;  /* 0xfffffffc00508947 */ /* 0x000fea000383ffff */
.L_x_642:
[----:B------:R-:W-:Y:S01]  /*14a60*/  IMAD.IADD R6, R6, 0x1, -R3 ;  /* 0x0000000106067824 */ /* 0x000fe200078e0a03 */
[----:B------:R-:W-:-:S03]  /*14a70*/  UMOV UR4, 0xffffffff ;  /* 0xffffffff00047882 */ /* 0x000fc60000000000 */
[----:B------:R-:W-:-:S05]  /*14a80*/  IMAD R3, R2, R16, R6 ;  /* 0x0000001002037224 */ /* 0x000fca00078e0206 */
[----:B------:R-:W-:Y:S01]  /*14a90*/  ISETP.GT.AND P6, PT, R3, R4, PT ;  /* 0x000000040300720c */ /* 0x000fe20003fc4270 */
[----:B------:R-:W-:-:S12]  /*14aa0*/  BRA.DIV UR4, `(.L_x_648) ;  /* 0x0000001e04c87947 */ /* 0x000fd8000b800000 */
[----:B------:R-:W-:-:S04]  /*14ab0*/  VOTE.ANY R3, PT, !P6 ;  /* 0x0000000000037806 */ /* 0x000fc800070e0100 */
[----:B------:R-:W1:Y:S02]  /*14ac0*/  POPC R5, R3 ;  /* 0x0000000300057309 */ /* 0x000e640000000000 */
[----:B-1----:R1:W3:Y:S02]  /*14ad0*/  SHFL.IDX PT, R17, R17, R5, 0x1f ;  /* 0x00001f0511117589 */ /* 0x0022e400000e0000 */
.L_x_745:
[----:B------:R-:W-:Y:S01]  /*14ae0*/  ISETP.NE.AND P0, PT, R3, RZ, PT ;  /* 0x000000ff0300720c */ /* 0x000fe20003f05270 */
[----:B------:R-:W-:-:S12]  /*14af0*/  IMAD.MOV.U32 R14, RZ, RZ, RZ ;  /* 0x000000ffff0e7224 */ /* 0x000fd800078e00ff */
[----:B------:R-:W-:Y:S05]  /*14b00*/  @!P0 BRA `(.L_x_649) ;  /* 0x0000000000108947 */ /* 0x000fea0003800000 */
[----:B------:R-:W-:Y:S01]  /*14b10*/  UMOV UR4, 0xffffffff ;  /* 0xffffffff00047882 */ /* 0x000fe20000000000 */
[----:B------:R-:W-:Y:S02]  /*14b20*/  VIADD R12, R5, 0xffffffff ;  /* 0xffffffff050c7836 */ /* 0x000fe40000000000 */
[----:B------:R-:W-:Y:S05]  /*14b30*/  BRA.DIV UR4, `(.L_x_650) ;  /* 0x0000001e04ec7947 */ /* 0x000fea000b800000 */
[----:B------:R4:W0:Y:S02]  /*14b40*/  SHFL.IDX PT, R14, R2, R12, 0x1f ;  /* 0x00001f0c020e7589 */ /* 0x00082400000e0000 */
.L_x_649:
[----:B0-----:R-:W-:Y:S01]  /*14b50*/  IMAD R16, R14, R16, R6 ;  /* 0x000000100e107224 */ /* 0x001fe200078e0206 */
[----:B---3--:R-:W-:Y:S01]  /*14b60*/  IABS R6, R17 ;  /* 0x0000001100067213 */ /* 0x008fe20000000000 */
[----:B----4-:R-:W-:Y:S01]  /*14b70*/  IMAD.MOV.U32 R2, RZ, RZ, RZ ;  /* 0x000000ffff027224 */ /* 0x010fe200078e00ff */
[----:B------:R-:W-:Y:S02]  /*14b80*/  IADD3 R19, R5, R19, RZ ;  /* 0x0000001305137210 */ /* 0x000fe40007ffe0ff */
[----:B------:R-:W0:Y:S08]  /*14b90*/  I2F.RP R7, R6 ;  /* 0x0000000600077306 */ /* 0x000e300000209400 */
[----:B0-----:R-:W0:Y:S02]  /*14ba0*/  MUFU.RCP R7, R7 ;  /* 0x0000000700077308 */ /* 0x001e240000001000 */
[----:B0-----:R-:W-:-:S06]  /*14bb0*/  VIADD R8, R7, 0xffffffe ;  /* 0x0ffffffe07087836 */ /* 0x001fcc0000000000 */
[----:B------:R-:W0:Y:S02]  /*14bc0*/  F2I.FTZ.U32.TRUNC.NTZ R3, R8 ;  /* 0x0000000800037305 */ /* 0x000e24000021f000 */
[----:B0-----:R-:W-:-:S04]  /*14bd0*/  IMAD.MOV R9, RZ, RZ, -R3 ;  /* 0x000000ffff097224 */ /* 0x001fc800078e0a03 */
[----:B------:R-:W-:-:S04]  /*14be0*/  IMAD R9, R9, R6, RZ ;  /* 0x0000000609097224 */ /* 0x000fc800078e02ff */
[----:B------:R-:W-:Y:S01]  /*14bf0*/  IMAD.HI.U32 R3, R3, R9, R2 ;  /* 0x0000000903037227 */ /* 0x000fe200078e0002 */
[----:B------:R-:W-:-:S03]  /*14c00*/  IABS R9, R17 ;  /* 0x0000001100097213 */ /* 0x000fc60000000000 */
[----:B------:R-:W-:Y:S02]  /*14c10*/  IMAD.IADD R2, R4, 0x1, -R16 ;  /* 0x0000000104027824 */ /* 0x000fe400078e0a10 */
[----:B------:R-:W-:-:S03]  /*14c20*/  IMAD.MOV R7, RZ, RZ, -R9 ;  /* 0x000000ffff077224 */ /* 0x000fc600078e0a09 */
[----:B------:R-:W-:-:S05]  /*14c30*/  IABS R4, R2 ;  /* 0x0000000200047213 */ /* 0x000fca0000000000 */
        /* <DEDUP_REMOVED lines=16> */
.L_x_643:
[----:B------:R-:W-:Y:S01]  /*14d40*/  UMOV UR4, URZ ;  /* 0x0000003f00047c82 */ /* 0x000fe20008000000 */
[----:B------:R-:W-:Y:S01]  /*14d50*/  UMOV UR5, URZ ;  /* 0x0000003f00057c82 */ /* 0x000fe20008000000 */
[----:B------:R-:W-:Y:S01]  /*14d60*/  ULDC UR6, c[0x0][0xc14] ;  /* 0x0003050000067ab9 */ /* 0x000fe20000000800 */
[----:B------:R-:W-:Y:S02]  /*14d70*/  IMAD.MOV.U32 R16, RZ, RZ, R4 ;  /* 0x000000ffff107224 */ /* 0x000fe400078e0004 */
[----:B------:R-:W-:Y:S02]  /*14d80*/  IMAD.U32 R17, RZ, RZ, UR4 ;  /* 0x00000004ff117e24 */ /* 0x000fe4000f8e00ff */
[----:B------:R-:W-:Y:S02]  /*14d90*/  IMAD.U32 R18, RZ, RZ, UR5 ;  /* 0x00000005ff127e24 */ /* 0x000fe4000f8e00ff */
[----:B------:R-:W-:-:S07]  /*14da0*/  IMAD.U32 R19, RZ, RZ, UR6 ;  /* 0x00000006ff137e24 */ /* 0x000fce000f8e00ff */
.L_x_651:
        /* <DEDUP_REMOVED lines=12> */
.L_x_570:
[----:B0-----:R-:W4:Y:S01]  /*14e70*/  LDL.LU R0, [R1+0x28] ;  /* 0x0000280001007983 */ /* 0x001f220000300800 */
[----:B------:R-:W-:Y:S01]  /*14e80*/  BSSY B0, `(.L_x_653) ;  /* 0x000000b000007945 */ /* 0x000fe20003800000 */
[----:B-1----:R-:W0:Y:S01]  /*14e90*/  S2R R5, SR_CgaCtaId ;  /* 0x0000000000057919 */ /* 0x002e220000008800 */
[----:B----4-:R-:W-:-:S05]  /*14ea0*/  VIADD R0, R0, 0x1 ;  /* 0x0000000100007836 */ /* 0x010fca0000000000 */
[----:B---3--:R-:W-:-:S04]  /*14eb0*/  LEA.HI R2, R0, R0, RZ, 0x1 ;  /* 0x0000000000027211 */ /* 0x008fc800078f08ff */
[----:B------:R-:W-:-:S05]  /*14ec0*/  LOP3.LUT R3, R2, 0xfffffffe, RZ, 0xc0, !PT ;  /* 0xfffffffe02037812 */ /* 0x000fca00078ec0ff */
[----:B------:R-:W-:Y:S01]  /*14ed0*/  IMAD.IADD R3, R0, 0x1, -R3 ;  /* 0x0000000100037824 */ /* 0x000fe200078e0a03 */
[----:B------:R-:W-:-:S04]  /*14ee0*/  MOV R0, 0x400 ;  /* 0x0000040000007802 */ /* 0x000fc80000000f00 */
[----:B0-----:R-:W-:Y:S02]  /*14ef0*/  LEA R0, R5, R0, 0x18 ;  /* 0x0000000005007211 */ /* 0x001fe400078ec0ff */
[----:B------:R-:W-:-:S04]  /*14f00*/  SHF.L.U32 R3, R3, 0x1f, RZ ;  /* 0x0000001f03037819 */ /* 0x000fc800000006ff */
[----:B------:R-:W0:Y:S02]  /*14f10*/  SYNCS.PHASECHK.TRANS64.TRYWAIT P0, [R0+URZ+0x22820], R3 ;  /* 0x02282003000075a7 */ /* 0x000e24000800017f */
[----:B0-----:R-:W-:Y:S05]  /*14f20*/  @!P0 BRA `(.L_x_654) ;  /* 0x0000001c00148947 */ /* 0x001fea0003800000 */
.L_x_748:
[----:B------:R-:W-:Y:S05]  /*14f30*/  BSYNC B0 ;  /* 0x0000000000007941 */ /* 0x000fea0003800000 */
.L_x_653:
[----:B------:R-:W-:-:S03]  /*14f40*/  UMOV UR4, 0xffffffff ;  /* 0xffffffff00047882 */ /* 0x000fc60000000000 */
[----:B------:R-:W-:Y:S05]  /*14f50*/  BRA.DIV UR4, `(.L_x_655) ;  /* 0x0000001e041c7947 */ /* 0x000fea000b800000 */
[----:B------:R-:W1:Y:S02]  /*14f60*/  S2R R2, SR_TID.X ;  /* 0x0000000000027919 */ /* 0x000e640000002100 */
[----:B-1----:R-:W-:-:S04]  /*14f70*/  SHF.R.U32.HI R2, RZ, 0x5, R2 ;  /* 0x00000005ff027819 */ /* 0x002fc80000011602 */
[----:B------:R-:W-:-:S05]  /*14f80*/  LOP3.LUT R2, R2, 0x3, RZ, 0xc0, !PT ;  /* 0x0000000302027812 */ /* 0x000fca00078ec0ff */
[----:B------:R1:W3:Y:S02]  /*14f90*/  SHFL.IDX PT, R14, R2, RZ, 0x1f ;  /* 0x00001fff020e7589 */ /* 0x0002e400000e0000 */
.L_x_751:
[----:B---3--:R-:W-:-:S13]  /*14fa0*/  ISETP.NE.AND P0, PT, R14, RZ, PT ;  /* 0x000000ff0e00720c */ /* 0x008fda0003f05270 */
[----:B------:R-:W-:Y:S05]  /*14fb0*/  @P0 BRA `(.L_x_429) ;  /* 0x0000000000940947 */ /* 0x000fea0003800000 */
[----:B------:R-:W-:-:S03]  /*14fc0*/  UMOV UR4, 0xffffffff ;  /* 0xffffffff00047882 */ /* 0x000fc60000000000 */
[----:B------:R-:W-:Y:S05]  /*14fd0*/  BRA.DIV UR4, `(.L_x_656) ;  /* 0x0000001e04307947 */ /* 0x000fea000b800000 */
[----:B------:R-:W-:-:S13]  /*14fe0*/  ELECT P6, URZ, PT ;  /* 0x00000000003f782f */ /* 0x000fda00038c0000 */
.L_x_754:
[----:B------:R-:W-:Y:S05]  /*14ff0*/  @!P6 BRA `(.L_x_429) ;  /* 0x000000000084e947 */ /* 0x000fea0003800000 */
[----:B------:R-:W-:-:S06]  /*15000*/  ULOP3.LUT UR4, UR36, 0x2, URZ, 0xfc, !UPT ;  /* 0x0000000224047892 */ /* 0x000fcc000f8efc3f */
[----:B-1----:R-:W-:-:S05]  /*15010*/  IMAD.U32 R2, RZ, RZ, UR4 ;  /* 0x00000004ff027e24 */ /* 0x002fca000f8e00ff */
[----:B------:R-:W-:-:S13]  /*15020*/  ISETP.NE.AND P2, PT, R2, 0x3, PT ;  /* 0x000000030200780c */ /* 0x000fda0003f45270 */
[----:B------:R-:W-:Y:S05]  /*15030*/  @!P2 BRA `(.L_x_657) ;  /* 0x000000000004a947 */ /* 0x000fea0003800000 */
[----:B------:R-:W-:Y:S01]  /*15040*/  BPT.TRAP 0x1 ;  /* 0x000000040000795c */ /* 0x000fe20000300000 */
.L_x_657:
[----:B0-----:R-:W3:Y:S04]  /*15050*/  LDL R3, [R1] ;  /* 0x0000000001037983 */ /* 0x001ee80000100800 */
[----:B------:R-:W4:Y:S01]  /*15060*/  LDL.LU R7, [R1+0x8] ;  /* 0x0000080001077983 */ /* 0x000f220000300800 */
[----:B------:R-:W-:-:S04]  /*15070*/  VIADD R2, R0, 0x22840 ;  /* 0x0002284000027836 */ /* 0x000fc80000000000 */
[C---:B---3--:R-:W-:Y:S02]  /*15080*/  IMAD R6, R3.reuse, 0x8, R2 ;  /* 0x0000000803067824 */ /* 0x048fe400078e0202 */
[----:B------:R-:W-:Y:S01]  /*15090*/  VIADD R3, R3, 0x1 ;  /* 0x0000000103037836 */ /* 0x000fe20000000000 */
[----:B----4-:R-:W-:-:S04]  /*150a0*/  SHF.L.U32 R5, R7, 0x1f, RZ ;  /* 0x0000001f07057819 */ /* 0x010fc800000006ff */
        /* <DEDUP_REMOVED lines=8> */
.L_x_755:
[----:B------:R-:W1:Y:S02]  /*15130*/  SYNCS.PHASECHK.TRANS64.TRYWAIT P0, [R7+URZ], R2 ;  /* 0x00000002070075a7 */ /* 0x000e64000800017f */
[----:B-1----:R-:W-:Y:S05]  /*15140*/  @!P0 BRA `(.L_x_659) ;  /* 0x0000001c00088947 */ /* 0x002fea0003800000 */
.L_x_756:
[----:B------:R-:W-:Y:S05]  /*15150*/  @!P2 BRA `(.L_x_660) ;  /* 0x000000000004a947 */ /* 0x000fea0003800000 */
[----:B------:R-:W-:Y:S01]  /*15160*/  BPT.TRAP 0x1 ;  /* 0x000000040000795c */ /* 0x000fe20000300000 */
.L_x_660:
[----:B------:R-:W3:Y:S01]  /*15170*/  LDL.LU R4, [R1] ;  /* 0x0000000001047983 */ /* 0x000ee20000300800 */
[----:B------:R-:W-:-:S04]  /*15180*/  VIADD R0, R0, 0x22860 ;  /* 0x0002286000007836 */ /* 0x000fc80000000000 */
[----:B---3--:R-:W-:-:S04]  /*15190*/  IMAD R4, R4, 0x8, R0 ;  /* 0x0000000804047824 */ /* 0x008fc800078e0200 */
[----:B------:R-:W3:Y:S02]  /*151a0*/  SYNCS.PHASECHK.TRANS64.TRYWAIT P0, [R4+URZ], R5 ;  /* 0x00000005040075a7 */ /* 0x000ee4000800017f */
[----:B---3--:R-:W-:Y:S05]  /*151b0*/  @!P0 BRA `(.L_x_661) ;  /* 0x0000001c00008947 */ /* 0x008fea0003800000 */
.L_x_757:
[----:B------:R-:W-:-:S07]  /*151c0*/  IMAD R3, R3, 0x8, R0 ;  /* 0x0000000803037824 */ /* 0x000fce00078e0200 */
.L_x_662:
[----:B----4-:R4:W0:Y:S02]  /*151d0*/  SYNCS.PHASECHK.TRANS64.TRYWAIT P0, [R3+URZ], R2 ;  /* 0x00000002030075a7 */ /* 0x010824000800017f */
[----:B0-----:R-:W-:Y:S05]  /*151e0*/  @!P0 NANOSLEEP.SYNCS 0x989680 ;  /* 0x009896800000895d */ /* 0x001fea0003900000 */
[----:B------:R-:W0:Y:S02]  /*151f0*/  @!P0 SYNCS.PHASECHK.TRANS64 P0, [R3+URZ], R2 ;  /* 0x00000002030085a7 */ /* 0x000e24000800007f */
[----:B0-----:R-:W-:Y:S05]  /*15200*/  @!P0 BRA `(.L_x_662) ;  /* 0xfffffffc00f08947 */ /* 0x001fea000383ffff */
.L_x_429:
[----:B------:R-:W-:Y:S05]  /*15210*/  BSYNC B7 ;  /* 0x0000000000077941 */ /* 0x000fea0003800000 */
.L_x_426:
[----:B------:R-:W-:Y:S05]  /*15220*/  EXIT ;  /* 0x000000000000794d */ /* 0x000fea0003800000 */
.L_x_447:
[----:B0-----:R0:W1:Y:S02]  /*15230*/  SYNCS.PHASECHK.TRANS64.TRYWAIT P6, [R90+URZ+0x22890], R101 ;  /* 0x022890655a0075a7 */ /* 0x00106400080c017f */
[----:B-1----:R-:W-:Y:S05]  /*15240*/  @!P6 NANOSLEEP.SYNCS 0x989680 ;  /* 0x009896800000e95d */ /* 0x002fea0003900000 */
[----:B------:R-:W1:Y:S02]  /*15250*/  @!P6 SYNCS.PHASECHK.TRANS64 P6, [R90+URZ+0x22890], R101 ;  /* 0x022890655a00e5a7 */ /* 0x000e6400080c007f */
[----:B-1----:R-:W-:Y:S05]  /*15260*/  @!P6 BRA `(.L_x_447) ;  /* 0xfffffffc00f0e947 */ /* 0x002fea000383ffff */
[----:B------:R-:W-:Y:S05]  /*15270*/  BRA `(.L_x_663) ;  /* 0xfffffed8002c7947 */ /* 0x000fea000383ffff */
.L_x_465:
[----:B0-----:R0:W1:Y:S02]  /*15280*/  SYNCS.PHASECHK.TRANS64.TRYWAIT P5, [R90+URZ+0x22890], R101 ;  /* 0x022890655a0075a7 */ /* 0x00106400080a017f */
[----:B-1----:R-:W-:Y:S05]  /*15290*/  @!P5 NANOSLEEP.SYNCS 0x989680 ;  /* 0x009896800000d95d */ /* 0x002fea0003900000 */
[----:B------:R-:W1:Y:S02]  /*152a0*/  @!P5 SYNCS.PHASECHK.TRANS64 P5, [R90+URZ+0x22890], R101 ;  /* 0x022890655a00d5a7 */ /* 0x000e6400080a007f */
[----:B-1----:R-:W-:Y:S05]  /*152b0*/  @!P5 BRA `(.L_x_465) ;  /* 0xfffffffc00f0d947 */ /* 0x002fea000383ffff */
[----:B------:R-:W-:Y:S05]  /*152c0*/  BRA `(.L_x_664) ;  /* 0xfffffee800e07947 */ /* 0x000fea000383ffff */
.L_x_474:
[----:B0-----:R0:W1:Y:S02]  /*152d0*/  SYNCS.PHASECHK.TRANS64.TRYWAIT P4, [R90+URZ+0x22890], R101 ;  /* 0x022890655a0075a7 */ /* 0x001064000808017f */
[----:B-1----:R-:W-:Y:S05]  /*152e0*/  @!P4 NANOSLEEP.SYNCS 0x989680 ;  /* 0x009896800000c95d */ /* 0x002fea0003900000 */
[----:B------:R-:W1:Y:S02]  /*152f0*/  @!P4 SYNCS.PHASECHK.TRANS64 P4, [R90+URZ+0x22890], R101 ;  /* 0x022890655a00c5a7 */ /* 0x000e64000808007f */
[----:B-1----:R-:W-:Y:S05]  /*15300*/  @!P4 BRA `(.L_x_474) ;  /* 0xfffffffc00f0c947 */ /* 0x002fea000383ffff */
[----:B------:R-:W-:Y:S05]  /*15310*/  BRA `(.L_x_665) ;  /* 0xfffffefc00047947 */ /* 0x000fea000383ffff */
.L_x_480:
[----:B-1----:R1:W2:Y:S02]  /*15320*/  SYNCS.PHASECHK.TRANS64.TRYWAIT P3, [R90+URZ+0x228b0], R101 ;  /* 0x0228b0655a0075a7 */ /* 0x0022a4000806017f */
[----:B--2---:R-:W-:Y:S05]  /*15330*/  @!P3 NANOSLEEP.SYNCS 0x989680 ;  /* 0x009896800000b95d */ /* 0x004fea0003900000 */
[----:B------:R-:W2:Y:S02]  /*15340*/  @!P3 SYNCS.PHASECHK.TRANS64 P3, [R90+URZ+0x228b0], R101 ;  /* 0x0228b0655a00b5a7 */ /* 0x000ea4000806007f */
[----:B--2---:R-:W-:Y:S05]  /*15350*/  @!P3 BRA `(.L_x_480) ;  /* 0xfffffffc00f0b947 */ /* 0x004fea000383ffff */
[----:B------:R-:W-:Y:S05]  /*15360*/  BRA `(.L_x_666) ;  /* 0xfffffefc00947947 */ /* 0x000fea000383ffff */
.L_x_488:
[----:B------:R-:W-:Y:S01]  /*15370*/  BSSY B0, `(.L_x_667) ;  /* 0x0000008000007945 */ /* 0x000fe20003800000 */
[----:B------:R-:W-:Y:S02]  /*15380*/  IMAD.MOV.U32 R13, RZ, RZ, R230 ;  /* 0x000000ffff0d7224 */ /* 0x000fe400078e00e6 */
[----:B------:R-:W-:Y:S02]  /*15390*/  IMAD.MOV.U32 R12, RZ, RZ, RZ ;  /* 0x000000ffff0c7224 */ /* 0x000fe400078e00ff */
[----:B------:R-:W-:Y:S02]  /*153a0*/  IMAD.MOV.U32 R11, RZ, RZ, 0x1f ;  /* 0x0000001fff0b7424 */ /* 0x000fe400078e00ff */
[----:B------:R-:W-:-:S07]  /*153b0*/  IMAD.MOV.U32 R15, RZ, RZ, -0x1 ;  /* 0xffffffffff0f7424 */ /* 0x000fce00078e00ff */
[----:B-----5:R-:W-:Y:S05]  /*153c0*/  WARPSYNC.COLLECTIVE R15, `(.L_x_668) ;  /* 0x000000000f087348 */ /* 0x020fea0003c00000 */
[----:B------:R0:W1:Y:S02]  /*153d0*/  SHFL.IDX P6, R14, R13, R12, R11 ;  /* 0x0000000c0d0e7389 */ /* 0x00006400000c000b */
[----:B01---5:R-:W-:Y:S01]  /*153e0*/  ENDCOLLECTIVE ;  /* 0x000000000000791b */ /* 0x023fe20003800000 */
.L_x_668:
[----:B------:R-:W-:Y:S05]  /*153f0*/  BSYNC B0 ;  /* 0x0000000000007941 */ /* 0x000fea0003800000 */
.L_x_667:
[----:B------:R-:W-:Y:S05]  /*15400*/  BRA `(.L_x_669) ;  /* 0xffffff0800347947 */ /* 0x000fea000383ffff */
.L_x_502:
[----:B------:R-:W-:Y:S01]  /*15410*/  BSSY B1, `(.L_x_670) ;  /* 0x0000008000017945 */ /* 0x000fe20003800000 */
[----:B------:R-:W-:Y:S02]  /*15420*/  IMAD.MOV.U32 R13, RZ, RZ, R25 ;  /* 0x000000ffff0d7224 */ /* 0x000fe400078e0019 */
[----:B------:R-:W-:Y:S02]  /*15430*/  IMAD.MOV.U32 R12, RZ, RZ, RZ ;  /* 0x000000ffff0c7224 */ /* 0x000fe400078e00ff */
[----:B------:R-:W-:Y:S02]  /*15440*/  IMAD.MOV.U32 R11, RZ, RZ, 0x1c1f ;  /* 0x00001c1fff0b7424 */ /* 0x000fe400078e00ff */
[----:B------:R-:W-:-:S07]  /*15450*/  IMAD.MOV.U32 R15, RZ, RZ, -0x1 ;  /* 0xffffffffff0f7424 */ /* 0x000fce00078e00ff */
[----:B0-----:R-:W-:Y:S05]  /*15460*/  WARPSYNC.COLLECTIVE R15, `(.L_x_671) ;  /* 0x000000000f087348 */ /* 0x001fea0003c00000 */
[----:B------:R1:W2:Y:S02]  /*15470*/  SHFL.IDX P6, R14, R13, R12, R11 ;  /* 0x0000000c0d0e7389 */ /* 0x0002a400000c000b */
[----:B012---:R-:W-:Y:S01]  /*15480*/  ENDCOLLECTIVE ;  /* 0x000000000000791b */ /* 0x007fe20003800000 */
.L_x_671:
[----:B------:R-:W-:Y:S05]  /*15490*/  BSYNC B1 ;  /* 0x0000000000017941 */ /* 0x000fea0003800000 */
.L_x_670:
[----:B------:R-:W-:Y:S05]  /*154a0*/  BRA `(.L_x_672) ;  /* 0xffffff1000347947 */ /* 0x000fea000383ffff */
.L_x_503:
[----:B------:R-:W-:Y:S01]  /*154b0*/  BSSY B1, `(.L_x_673) ;  /* 0x0000008000017945 */ /* 0x000fe20003800000 */
[----:B------:R-:W-:Y:S01]  /*154c0*/  IMAD.MOV.U32 R13, RZ, RZ, R24 ;  /* 0x000000ffff0d7224 */ /* 0x000fe200078e0018 */
[----:B------:R-:W-:Y:S01]  /*154d0*/  MOV R11, 0x1c1f ;  /* 0x00001c1f000b7802 */ /* 0x000fe20000000f00 */
[----:B------:R-:W-:Y:S02]  /*154e0*/  IMAD.MOV.U32 R12, RZ, RZ, RZ ;  /* 0x000000ffff0c7224 */ /* 0x000fe400078e00ff */
[----:B------:R-:W-:-:S07]  /*154f0*/  IMAD.MOV.U32 R15, RZ, RZ, -0x1 ;  /* 0xffffffffff0f7424 */ /* 0x000fce00078e00ff */
[----:B0-----:R-:W-:Y:S05]  /*15500*/  WARPSYNC.COLLECTIVE R15, `(.L_x_674) ;  /* 0x000000000f087348 */ /* 0x001fea0003c00000 */
[----:B------:R1:W2:Y:S02]  /*15510*/  SHFL.IDX P6, R14, R13, R12, R11 ;  /* 0x0000000c0d0e7389 */ /* 0x0002a400000c000b */
[----:B012---:R-:W-:Y:S01]  /*15520*/  ENDCOLLECTIVE ;  /* 0x000000000000791b */ /* 0x007fe20003800000 */
.L_x_674:
[----:B------:R-:W-:Y:S05]  /*15530*/  BSYNC B1 ;  /* 0x0000000000017941 */ /* 0x000fea0003800000 */
.L_x_673:
[----:B------:R-:W-:Y:S05]  /*15540*/  BRA `(.L_x_675) ;  /* 0xffffff1000187947 */ /* 0x000fea000383ffff */
.L_x_504:
        /* <DEDUP_REMOVED lines=8> */
.L_x_677:
[----:B------:R-:W-:Y:S05]  /*155d0*/  BSYNC B1 ;  /* 0x0000000000017941 */ /* 0x000fea0003800000 */
.L_x_676:
[----:B------:R-:W-:Y:S05]  /*155e0*/  BRA `(.L_x_678) ;  /* 0xffffff0c00fc7947 */ /* 0x000fea000383ffff */
.L_x_505:
        /* <DEDUP_REMOVED lines=8> */
.L_x_680:
[----:B------:R-:W-:Y:S05]  /*15670*/  BSYNC B1 ;  /* 0x0000000000017941 */ /* 0x000fea0003800000 */
.L_x_679:
[----:B------:R-:W-:Y:S05]  /*15680*/  BRA `(.L_x_681) ;  /* 0xffffff0c00e07947 */ /* 0x000fea000383ffff */
.L_x_507:
[----:B-1----:R1:W2:Y:S02]  /*15690*/  SYNCS.PHASECHK.TRANS64.TRYWAIT P1, [R18+URZ+0x22800], R9 ;  /* 0x02280009120075a7 */ /* 0x0022a4000802017f */
[----:B--2---:R-:W-:Y:S05]  /*156a0*/  @!P1 NANOSLEEP.SYNCS 0x989680 ;  /* 0x009896800000995d */ /* 0x004fea0003900000 */
[----:B------:R-:W2:Y:S02]  /*156b0*/  @!P1 SYNCS.PHASECHK.TRANS64 P1, [R18+URZ+0x22800], R9 ;  /* 0x02280009120095a7 */ /* 0x000ea4000802007f */
[----:B--2---:R-:W-:Y:S05]  /*156c0*/  @!P1 BRA `(.L_x_507) ;  /* 0xfffffffc00f09947 */ /* 0x004fea000383ffff */
[----:B------:R-:W-:Y:S05]  /*156d0*/  BRA `(.L_x_682) ;  /* 0xffffff1000407947 */ /* 0x000fea000383ffff */
.L_x_515:
[----:B------:R-:W-:Y:S01]  /*156e0*/  BSSY B1, `(.L_x_683) ;  /* 0x0000008000017945 */ /* 0x000fe20003800000 */
[----:B------:R-:W-:Y:S02]  /*156f0*/  IMAD.MOV.U32 R13, RZ, RZ, R25 ;  /* 0x000000ffff0d7224 */ /* 0x000fe400078e0019 */
[----:B------:R-:W-:Y:S02]  /*15700*/  IMAD.MOV.U32 R12, RZ, RZ, RZ ;  /* 0x000000ffff0c7224 */ /* 0x000fe400078e00ff */
[----:B------:R-:W-:Y:S02]  /*15710*/  IMAD.MOV.U32 R11, RZ, RZ, 0x1c1f ;  /* 0x00001c1fff0b7424 */ /* 0x000fe400078e00ff */
[----:B------:R-:W-:-:S07]  /*15720*/  IMAD.MOV.U32 R15, RZ, RZ, -0x1 ;  /* 0xffffffffff0f7424 */ /* 0x000fce00078e00ff */
[----:B01---5:R-:W-:Y:S05]  /*15730*/  WARPSYNC.COLLECTIVE R15, `(.L_x_684) ;  /* 0x000000000f087348 */ /* 0x023fea0003c00000 */
[----:B------:R2:W3:Y:S02]  /*15740*/  SHFL.IDX P6, R14, R13, R12, R11 ;  /* 0x0000000c0d0e7389 */ /* 0x0004e400000c000b */
[----:B0123-5:R-:W-:Y:S01]  /*15750*/  ENDCOLLECTIVE ;  /* 0x000000000000791b */ /* 0x02ffe20003800000 */
.L_x_684:
[----:B------:R-:W-:Y:S05]  /*15760*/  BSYNC B1 ;  /* 0x0000000000017941 */ /* 0x000fea0003800000 */
.L_x_683:
[----:B------:R-:W-:Y:S05]  /*15770*/  BRA `(.L_x_685) ;  /* 0xffffff1c000c7947 */ /* 0x000fea000383ffff */
.L_x_516:
        /* <DEDUP_REMOVED lines=8> */
.L_x_687:
[----:B------:R-:W-:Y:S05]  /*15800*/  BSYNC B1 ;  /* 0x0000000000017941 */ /* 0x000fea0003800000 */
.L_x_686:
[----:B------:R-:W-:Y:S05]  /*15810*/  BRA `(.L_x_688) ;  /* 0xffffff1800f07947 */ /* 0x000fea000383ffff */
.L_x_517:
        /* <DEDUP_REMOVED lines=8> */
.L_x_690:
[----:B------:R-:W-:Y:S05]  /*158a0*/  BSYNC B1 ;  /* 0x0000000000017941 */ /* 0x000fea0003800000 */
.L_x_689:
[----:B------:R-:W-:Y:S05]  /*158b0*/  BRA `(.L_x_691) ;  /* 0xffffff1800d47947 */ /* 0x000fea000383ffff */
.L_x_518:
        /* <DEDUP_REMOVED lines=8> */
.L_x_693:
[----:B------:R-:W-:Y:S05]  /*15940*/  BSYNC B1 ;  /* 0x0000000000017941 */ /* 0x000fea0003800000 */
.L_x_692:
[----:B------:R-:W-:Y:S05]  /*15950*/  BRA `(.L_x_694) ;  /* 0xffffff1800b87947 */ /* 0x000fea000383ffff */
.L_x_520:
[----:B-1----:R1:W2:Y:S02]  /*15960*/  SYNCS.PHASECHK.TRANS64.TRYWAIT P1, [R18+URZ+0x22800], R3 ;  /* 0x02280003120075a7 */ /* 0x0022a4000802017f */
[----:B--2---:R-:W-:Y:S05]  /*15970*/  @!P1 NANOSLEEP.SYNCS 0x989680 ;  /* 0x009896800000995d */ /* 0x004fea0003900000 */
[----:B------:R-:W2:Y:S02]  /*15980*/  @!P1 SYNCS.PHASECHK.TRANS64 P1, [R18+URZ+0x22800], R3 ;  /* 0x02280003120095a7 */ /* 0x000ea4000802007f */
[----:B--2---:R-:W-:Y:S05]  /*15990*/  @!P1 BRA `(.L_x_520) ;  /* 0xfffffffc00f09947 */ /* 0x004fea000383ffff */
[----:B------:R-:W-:Y:S05]  /*159a0*/  BRA `(.L_x_695) ;  /* 0xffffff1c00187947 */ /* 0x000fea000383ffff */
.L_x_526:
[----:B--2---:R2:W3:Y:S02]  /*159b0*/  SYNCS.PHASECHK.TRANS64.TRYWAIT P1, [R3+URZ+0x22830], R72 ;  /* 0x02283048030075a7 */ /* 0x0044e4000802017f */
[----:B---3--:R-:W-:Y:S05]  /*159c0*/  @!P1 NANOSLEEP.SYNCS 0x989680 ;  /* 0x009896800000995d */ /* 0x008fea0003900000 */
[----:B------:R-:W3:Y:S02]  /*159d0*/  @!P1 SYNCS.PHASECHK.TRANS64 P1, [R3+URZ+0x22830], R72 ;  /* 0x02283048030095a7 */ /* 0x000ee4000802007f */
[----:B---3--:R-:W-:Y:S05]  /*159e0*/  @!P1 BRA `(.L_x_526) ;  /* 0xfffffffc00f09947 */ /* 0x008fea000383ffff */
[----:B------:R-:W-:Y:S05]  /*159f0*/  BRA `(.L_x_525) ;  /* 0xffffff28003c7947 */ /* 0x000fea000383ffff */
.L_x_531:
[----:B-1----:R1:W2:Y:S02]  /*15a00*/  SYNCS.PHASECHK.TRANS64.TRYWAIT P2, [R3+URZ+0x22850], R72 ;  /* 0x02285048030075a7 */ /* 0x0022a4000804017f */
[----:B--2---:R-:W-:Y:S05]  /*15a10*/  @!P2 NANOSLEEP.SYNCS 0x989680 ;  /* 0x009896800000a95d */ /* 0x004fea0003900000 */
[----:B------:R-:W2:Y:S02]  /*15a20*/  @!P2 SYNCS.PHASECHK.TRANS64 P2, [R3+URZ+0x22850], R72 ;  /* 0x022850480300a5a7 */ /* 0x000ea4000804007f */
[----:B--2---:R-:W-:Y:S05]  /*15a30*/  @!P2 BRA `(.L_x_531) ;  /* 0xfffffffc00f0a947 */ /* 0x004fea000383ffff */
[----:B------:R-:W-:Y:S05]  /*15a40*/  BRA `(.L_x_530) ;  /* 0xffffff4400607947 */ /* 0x000fea000383ffff */
.L_x_536:
[----:B-1----:R1:W2:Y:S02]  /*15a50*/  SYNCS.PHASECHK.TRANS64.TRYWAIT P3, [R12+URZ+0x22830], R15 ;  /* 0x0228300f0c0075a7 */ /* 0x0022a4000806017f */
[----:B--2---:R-:W-:Y:S05]  /*15a60*/  @!P3 NANOSLEEP.SYNCS 0x989680 ;  /* 0x009896800000b95d */ /* 0x004fea0003900000 */
[----:B------:R-:W2:Y:S02]  /*15a70*/  @!P3 SYNCS.PHASECHK.TRANS64 P3, [R12+URZ+0x22830], R15 ;  /* 0x0228300f0c00b5a7 */ /* 0x000ea4000806007f */
[----:B--2---:R-:W-:Y:S05]  /*15a80*/  @!P3 BRA `(.L_x_536) ;  /* 0xfffffffc00f0b947 */ /* 0x004fea000383ffff */
[----:B------:R-:W-:Y:S05]  /*15a90*/  BRA `(.L_x_535) ;  /* 0xffffff4800a07947 */ /* 0x000fea000383ffff */
.L_x_541:
[----:B-1----:R1:W2:Y:S02]  /*15aa0*/  SYNCS.PHASECHK.TRANS64.TRYWAIT P3, [R12+URZ+0x22850], R15 ;  /* 0x0228500f0c0075a7 */ /* 0x0022a4000806017f */
[----:B--2---:R-:W-:Y:S05]  /*15ab0*/  @!P3 NANOSLEEP.SYNCS 0x989680 ;  /* 0x009896800000b95d */ /* 0x004fea0003900000 */
[----:B------:R-:W2:Y:S02]  /*15ac0*/  @!P3 SYNCS.PHASECHK.TRANS64 P3, [R12+URZ+0x22850], R15 ;  /* 0x0228500f0c00b5a7 */ /* 0x000ea4000806007f */
[----:B--2---:R-:W-:Y:S05]  /*15ad0*/  @!P3 BRA `(.L_x_541) ;  /* 0xfffffffc00f0b947 */ /* 0x004fea000383ffff */
[----:B------:R-:W-:Y:S05]  /*15ae0*/  BRA `(.L_x_540) ;  /* 0xffffff68007c7947 */ /* 0x000fea000383ffff */
.L_x_574:
[----:B------:R-:W0:Y:S01]  /*15af0*/  S2R R11, SR_TID.X ;  /* 0x00000000000b7919 */ /* 0x000e220000002100 */
[----:B------:R-:W-:Y:S01]  /*15b00*/  BSSY B1, `(.L_x_696) ;  /* 0x000000a000017945 */ /* 0x000fe20003800000 */
[----:B------:R-:W-:Y:S02]  /*15b10*/  IMAD.MOV.U32 R12, RZ, RZ, RZ ;  /* 0x000000ffff0c7224 */ /* 0x000fe400078e00ff */
[----:B------:R-:W-:Y:S01]  /*15b20*/  IMAD.MOV.U32 R15, RZ, RZ, -0x1 ;  /* 0xffffffffff0f7424 */ /* 0x000fe200078e00ff */
[----:B0-----:R-:W-:-:S04]  /*15b30*/  SHF.R.U32.HI R11, RZ, 0x5, R11 ;  /* 0x00000005ff0b7819 */ /* 0x001fc8000001160b */
[----:B------:R-:W-:-:S04]  /*15b40*/  LOP3.LUT R11, R11, 0x3, RZ, 0xc0, !PT ;  /* 0x000000030b0b7812 */ /* 0x000fc800078ec0ff */
[----:B------:R-:W-:Y:S01]  /*15b50*/  MOV R13, R11 ;  /* 0x0000000b000d7202 */ /* 0x000fe20000000f00 */
[----:B------:R-:W-:-:S07]  /*15b60*/  IMAD.MOV.U32 R11, RZ, RZ, 0x1f ;  /* 0x0000001fff0b7424 */ /* 0x000fce00078e00ff */
[----:B-----5:R-:W-:Y:S05]  /*15b70*/  WARPSYNC.COLLECTIVE R15, `(.L_x_697) ;  /* 0x000000000f087348 */ /* 0x020fea0003c00000 */
[----:B------:R0:W1:Y:S02]  /*15b80*/  SHFL.IDX P6, R14, R13, R12, R11 ;  /* 0x0000000c0d0e7389 */ /* 0x00006400000c000b */
[----:B01---5:R-:W-:Y:S01]  /*15b90*/  ENDCOLLECTIVE ;  /* 0x000000000000791b */ /* 0x023fe20003800000 */
.L_x_697:
[----:B------:R-:W-:Y:S05]  /*15ba0*/  BSYNC B1 ;  /* 0x0000000000017941 */ /* 0x000fea0003800000 */
.L_x_696:
[----:B------:R-:W-:Y:S05]  /*15bb0*/  BRA `(.L_x_698) ;  /* 0xffffffb000507947 */ /* 0x000fea000383ffff */
.L_x_575:
[----:B------:R-:W-:Y:S01]  /*15bc0*/  BSSY B1, `(.L_x_699) ;  /* 0x0000006000017945 */ /* 0x000fe20003800000 */
[----:B------:R-:W-:-:S07]  /*15bd0*/  IMAD.MOV.U32 R15, RZ, RZ, -0x1 ;  /* 0xffffffffff0f7424 */ /* 0x000fce00078e00ff */
[----:B-----5:R-:W-:Y:S05]  /*15be0*/  WARPSYNC.COLLECTIVE R15, `(.L_x_700) ;  /* 0x000000000f0c7348 */ /* 0x020fea0003c00000 */
[----:B------:R-:W-:Y:S02]  /*15bf0*/  ELECT P6, UR62, PT ;  /* 0x00000000003e782f */ /* 0x000fe400038c0000 */
[----:B------:R-:W-:Y:S01]  /*15c00*/  MOV R14, UR62 ;  /* 0x0000003e000e7c02 */ /* 0x000fe20008000f00 */
[----:B-----5:R-:W-:Y:S10]  /*15c10*/  ENDCOLLECTIVE ;  /* 0x000000000000791b */ /* 0x020ff40003800000 */
.L_x_700:
[----:B------:R-:W-:Y:S05]  /*15c20*/  BSYNC B1 ;  /* 0x0000000000017941 */ /* 0x000fea0003800000 */
.L_x_699:
[----:B------:R-:W-:Y:S05]  /*15c30*/  BRA `(.L_x_701) ;  /* 0xffffffb0003c7947 */ /* 0x000fea000383ffff */
.L_x_577:
[----:B0-----:R0:W1:Y:S02]  /*15c40*/  SYNCS.PHASECHK.TRANS64.TRYWAIT P0, [R5+URZ+0x22820], R6 ;  /* 0x02282006050075a7 */ /* 0x001064000800017f */
[----:B-1----:R-:W-:Y:S05]  /*15c50*/  @!P0 NANOSLEEP.SYNCS 0x989680 ;  /* 0x009896800000895d */ /* 0x002fea0003900000 */
[----:B------:R-:W1:Y:S02]  /*15c60*/  @!P0 SYNCS.PHASECHK.TRANS64 P0, [R5+URZ+0x22820], R6 ;  /* 0x02282006050085a7 */ /* 0x000e64000800007f */
[----:B-1----:R-:W-:Y:S05]  /*15c70*/  @!P0 BRA `(.L_x_577) ;  /* 0xfffffffc00f08947 */ /* 0x002fea000383ffff */
[----:B------:R-:W-:Y:S05]  /*15c80*/  BRA `(.L_x_702) ;  /* 0xffffffb000587947 */ /* 0x000fea000383ffff */
.L_x_580:
[----:B0-----:R0:W1:Y:S02]  /*15c90*/  SYNCS.PHASECHK.TRANS64.TRYWAIT P0, [R6+URZ+0x228a0], R9 ;  /* 0x0228a009060075a7 */ /* 0x001064000800017f */
[----:B-1----:R-:W-:Y:S05]  /*15ca0*/  @!P0 NANOSLEEP.SYNCS 0x989680 ;  /* 0x009896800000895d */ /* 0x002fea0003900000 */
[----:B------:R-:W1:Y:S02]  /*15cb0*/  @!P0 SYNCS.PHASECHK.TRANS64 P0, [R6+URZ+0x228a0], R9 ;  /* 0x0228a009060085a7 */ /* 0x000e64000800007f */
[----:B-1----:R-:W-:Y:S05]  /*15cc0*/  @!P0 BRA `(.L_x_580) ;  /* 0xfffffffc00f08947 */ /* 0x002fea000383ffff */
[----:B------:R-:W-:Y:S05]  /*15cd0*/  BRA `(.L_x_703) ;  /* 0xffffffb000687947 */ /* 0x000fea000383ffff */
.L_x_582:
[----:B-1----:R1:W2:Y:S02]  /*15ce0*/  SYNCS.PHASECHK.TRANS64.TRYWAIT P0, [R6+URZ+0x228c0], R9 ;  /* 0x0228c009060075a7 */ /* 0x0022a4000800017f */
[----:B--2---:R-:W-:Y:S05]  /*15cf0*/  @!P0 NANOSLEEP.SYNCS 0x989680 ;  /* 0x009896800000895d */ /* 0x004fea0003900000 */
[----:B------:R-:W2:Y:S02]  /*15d00*/  @!P0 SYNCS.PHASECHK.TRANS64 P0, [R6+URZ+0x228c0], R9 ;  /* 0x0228c009060085a7 */ /* 0x000ea4000800007f */
[----:B--2---:R-:W-:Y:S05]  /*15d10*/  @!P0 BRA `(.L_x_582) ;  /* 0xfffffffc00f08947 */ /* 0x004fea000383ffff */
[----:B------:R-:W-:Y:S05]  /*15d20*/  BRA `(.L_x_704) ;  /* 0xffffffb000cc7947 */ /* 0x000fea000383ffff */
.L_x_586:
[----:B0-----:R0:W1:Y:S02]  /*15d30*/  SYNCS.PHASECHK.TRANS64.TRYWAIT P0, [R7+URZ+0x228a0], R8 ;  /* 0x0228a008070075a7 */ /* 0x001064000800017f */
[----:B-1----:R-:W-:Y:S05]  /*15d40*/  @!P0 NANOSLEEP.SYNCS 0x989680 ;  /* 0x009896800000895d */ /* 0x002fea0003900000 */
[----:B------:R-:W1:Y:S02]  /*15d50*/  @!P0 SYNCS.PHASECHK.TRANS64 P0, [R7+URZ+0x228a0], R8 ;  /* 0x0228a008070085a7 */ /* 0x000e64000800007f */
[----:B-1----:R-:W-:Y:S05]  /*15d60*/  @!P0 BRA `(.L_x_586) ;  /* 0xfffffffc00f08947 */ /* 0x002fea000383ffff */
[----:B------:R-:W-:Y:S05]  /*15d70*/  BRA `(.L_x_705) ;  /* 0xffffffb400bc7947 */ /* 0x000fea000383ffff */
.L_x_588:
[----:B-1----:R1:W2:Y:S02]  /*15d80*/  SYNCS.PHASECHK.TRANS64.TRYWAIT P1, [R7+URZ+0x228c0], R8 ;  /* 0x0228c008070075a7 */ /* 0x0022a4000802017f */
[----:B--2---:R-:W-:Y:S05]  /*15d90*/  @!P1 NANOSLEEP.SYNCS 0x989680 ;  /* 0x009896800000995d */ /* 0x004fea0003900000 */
[----:B------:R-:W2:Y:S02]  /*15da0*/  @!P1 SYNCS.PHASECHK.TRANS64 P1, [R7+URZ+0x228c0], R8 ;  /* 0x0228c008070095a7 */ /* 0x000ea4000802007f */
[----:B--2---:R-:W-:Y:S05]  /*15db0*/  @!P1 BRA `(.L_x_588) ;  /* 0xfffffffc00f09947 */ /* 0x004fea000383ffff */
[----:B------:R-:W-:Y:S05]  /*15dc0*/  BRA `(.L_x_706) ;  /* 0xffffffb800187947 */ /* 0x000fea000383ffff */
.L_x_598:
[----:B------:R-:W0:Y:S01]  /*15dd0*/  S2R R3, SR_TID.X ;  /* 0x0000000000037919 */ /* 0x000e220000002100 */
[----:B------:R-:W-:Y:S01]  /*15de0*/  BSSY B0, `(.L_x_707) ;  /* 0x000000a000007945 */ /* 0x000fe20003800000 */
[----:B------:R-:W-:Y:S02]  /*15df0*/  IMAD.MOV.U32 R12, RZ, RZ, RZ ;  /* 0x000000ffff0c7224 */ /* 0x000fe400078e00ff */
[----:B------:R-:W-:Y:S02]  /*15e00*/  IMAD.MOV.U32 R11, RZ, RZ, 0x1f ;  /* 0x0000001fff0b7424 */ /* 0x000fe400078e00ff */
[----:B------:R-:W-:Y:S01]  /*15e10*/  IMAD.MOV.U32 R15, RZ, RZ, -0x1 ;  /* 0xffffffffff0f7424 */ /* 0x000fe200078e00ff */
[----:B0-----:R-:W-:-:S04]  /*15e20*/  SHF.R.U32.HI R3, RZ, 0x5, R3 ;  /* 0x00000005ff037819 */ /* 0x001fc80000011603 */
[----:B------:R-:W-:-:S05]  /*15e30*/  LOP3.LUT R3, R3, 0x3, RZ, 0xc0, !PT ;  /* 0x0000000303037812 */ /* 0x000fca00078ec0ff */
[----:B------:R-:W-:-:S07]  /*15e40*/  IMAD.MOV.U32 R13, RZ, RZ, R3 ;  /* 0x000000ffff0d7224 */ /* 0x000fce00078e0003 */
[----:B-1----:R-:W-:Y:S05]  /*15e50*/  WARPSYNC.COLLECTIVE R15, `(.L_x_708) ;  /* 0x000000000f087348 */ /* 0x002fea0003c00000 */
[----:B------:R0:W2:Y:S02]  /*15e60*/  SHFL.IDX P6, R14, R13, R12, R11 ;  /* 0x0000000c0d0e7389 */ /* 0x0000a400000c000b */
[----:B012---:R-:W-:Y:S01]  /*15e70*/  ENDCOLLECTIVE ;  /* 0x000000000000791b */ /* 0x007fe20003800000 */
.L_x_708:
[----:B------:R-:W-:Y:S05]  /*15e80*/  BSYNC B0 ;  /* 0x0000000000007941 */ /* 0x000fea0003800000 */
.L_x_707:
[----:B------:R-:W-:Y:S05]  /*15e90*/  BRA `(.L_x_709) ;  /* 0xffffffc000c47947 */ /* 0x000fea000383ffff */
.L_x_599:
[----:B------:R-:W-:Y:S01]  /*15ea0*/  BSSY B0, `(.L_x_710) ;  /* 0x0000006000007945 */ /* 0x000fe20003800000 */
[----:B------:R-:W-:-:S07]  /*15eb0*/  IMAD.MOV.U32 R15, RZ, RZ, -0x1 ;  /* 0xffffffffff0f7424 */ /* 0x000fce00078e00ff */
[----:B------:R-:W-:Y:S05]  /*15ec0*/  WARPSYNC.COLLECTIVE R15, `(.L_x_711) ;  /* 0x000000000f0c7348 */ /* 0x000fea0003c00000 */
[----:B------:R-:W-:Y:S02]  /*15ed0*/  ELECT P6, UR62, PT ;  /* 0x00000000003e782f */ /* 0x000fe400038c0000 */
[----:B------:R-:W-:Y:S01]  /*15ee0*/  MOV R14, UR62 ;  /* 0x0000003e000e7c02 */ /* 0x000fe20008000f00 */
[----:B------:R-:W-:Y:S10]  /*15ef0*/  ENDCOLLECTIVE ;  /* 0x000000000000791b */ /* 0x000ff40003800000 */
.L_x_711:
[----:B------:R-:W-:Y:S05]  /*15f00*/  BSYNC B0 ;  /* 0x0000000000007941 */ /* 0x000fea0003800000 */
.L_x_710:
[----:B------:R-:W-:Y:S05]  /*15f10*/  BRA `(.L_x_712) ;  /* 0xffffffc000bc7947 */ /* 0x000fea000383ffff */
.L_x_602:
[----:B0-----:R0:W1:Y:S02]  /*15f20*/  SYNCS.PHASECHK.TRANS64.TRYWAIT P0, [R5+URZ+0x22840], R7 ;  /* 0x02284007050075a7 */ /* 0x001064000800017f */
[----:B-1----:R-:W-:Y:S05]  /*15f30*/  @!P0 NANOSLEEP.SYNCS 0x989680 ;  /* 0x009896800000895d */ /* 0x002fea0003900000 */
[----:B------:R-:W1:Y:S02]  /*15f40*/  @!P0 SYNCS.PHASECHK.TRANS64 P0, [R5+URZ+0x22840], R7 ;  /* 0x02284007050085a7 */ /* 0x000e64000800007f */
[----:B-1----:R-:W-:Y:S05]  /*15f50*/  @!P0 BRA `(.L_x_602) ;  /* 0xfffffffc00f08947 */ /* 0x002fea000383ffff */
[----:B------:R-:W-:Y:S05]  /*15f60*/  BRA `(.L_x_713) ;  /* 0xffffffc4002c7947 */ /* 0x000fea000383ffff */
.L_x_605:
        /* <DEDUP_REMOVED lines=8> */
.L_x_608:
[----:B0-----:R0:W1:Y:S02]  /*15ff0*/  SYNCS.PHASECHK.TRANS64.TRYWAIT P0, [R2+URZ+0x22860], R5 ;  /* 0x02286005020075a7 */ /* 0x001064000800017f */
[----:B-1----:R-:W-:Y:S05]  /*16000*/  @!P0 NANOSLEEP.SYNCS 0x989680 ;  /* 0x009896800000895d */ /* 0x002fea0003900000 */
[----:B------:R-:W1:Y:S02]  /*16010*/  @!P0 SYNCS.PHASECHK.TRANS64 P0, [R2+URZ+0x22860], R5 ;  /* 0x02286005020085a7 */ /* 0x000e64000800007f */
[----:B-1----:R-:W-:Y:S05]  /*16020*/  @!P0 BRA `(.L_x_608) ;  /* 0xfffffffc00f08947 */ /* 0x002fea000383ffff */
[----:B------:R-:W-:Y:S05]  /*16030*/  BRA `(.L_x_715) ;  /* 0xffffffc800287947 */ /* 0x000fea000383ffff */
.L_x_617:
[----:B--2---:R2:W3:Y:S02]  /*16040*/  SYNCS.PHASECHK.TRANS64.TRYWAIT P0, [R2+URZ+0x22840], R7 ;  /* 0x02284007020075a7 */ /* 0x0044e4000800017f */
[----:B---3--:R-:W-:Y:S05]  /*16050*/  @!P0 NANOSLEEP.SYNCS 0x989680 ;  /* 0x009896800000895d */ /* 0x008fea0003900000 */
[----:B------:R-:W3:Y:S02]  /*16060*/  @!P0 SYNCS.PHASECHK.TRANS64 P0, [R2+URZ+0x22840], R7 ;  /* 0x02284007020085a7 */ /* 0x000ee4000800007f */
[----:B---3--:R-:W-:Y:S05]  /*16070*/  @!P0 BRA `(.L_x_617) ;  /* 0xfffffffc00f08947 */ /* 0x008fea000383ffff */
[----:B------:R-:W-:Y:S05]  /*16080*/  BRA `(.L_x_716) ;  /* 0xffffffcc00b07947 */ /* 0x000fea000383ffff */
.L_x_619:
[----:B0-----:R0:W3:Y:S02]  /*16090*/  SYNCS.PHASECHK.TRANS64.TRYWAIT P0, [R2+URZ+0x22860], R7 ;  /* 0x02286007020075a7 */ /* 0x0010e4000800017f */
[----:B---3--:R-:W-:Y:S05]  /*160a0*/  @!P0 NANOSLEEP.SYNCS 0x989680 ;  /* 0x009896800000895d */ /* 0x008fea0003900000 */
[----:B------:R-:W3:Y:S02]  /*160b0*/  @!P0 SYNCS.PHASECHK.TRANS64 P0, [R2+URZ+0x22860], R7 ;  /* 0x02286007020085a7 */ /* 0x000ee4000800007f */
[----:B---3--:R-:W-:Y:S05]  /*160c0*/  @!P0 BRA `(.L_x_619) ;  /* 0xfffffffc00f08947 */ /* 0x008fea000383ffff */
[----:B------:R-:W-:Y:S05]  /*160d0*/  BRA `(.L_x_717) ;  /* 0xffffffd000207947 */ /* 0x000fea000383ffff */
.L_x_624:
[----:B--2---:R2:W3:Y:S02]  /*160e0*/  SYNCS.PHASECHK.TRANS64.TRYWAIT P0, [R3+URZ+0x22840], R7 ;  /* 0x02284007030075a7 */ /* 0x0044e4000800017f */
[----:B---3--:R-:W-:Y:S05]  /*160f0*/  @!P0 NANOSLEEP.SYNCS 0x989680 ;  /* 0x009896800000895d */ /* 0x008fea0003900000 */
[----:B------:R-:W3:Y:S02]  /*16100*/  @!P0 SYNCS.PHASECHK.TRANS64 P0, [R3+URZ+0x22840], R7 ;  /* 0x02284007030085a7 */ /* 0x000ee4000800007f */
[----:B---3--:R-:W-:Y:S05]  /*16110*/  @!P0 BRA `(.L_x_624) ;  /* 0xfffffffc00f08947 */ /* 0x008fea000383ffff */
[----:B------:R-:W-:Y:S05]  /*16120*/  BRA `(.L_x_718) ;  /* 0xffffffd4006c7947 */ /* 0x000fea000383ffff */
.L_x_626:
[----:B0-----:R0:W3:Y:S02]  /*16130*/  SYNCS.PHASECHK.TRANS64.TRYWAIT P1, [R3+URZ+0x22860], R7 ;  /* 0x02286007030075a7 */ /* 0x0010e4000802017f */
[----:B---3--:R-:W-:Y:S05]  /*16140*/  @!P1 NANOSLEEP.SYNCS 0x989680 ;  /* 0x009896800000995d */ /* 0x008fea0003900000 */
[----:B------:R-:W3:Y:S02]  /*16150*/  @!P1 SYNCS.PHASECHK.TRANS64 P1, [R3+URZ+0x22860], R7 ;  /* 0x02286007030095a7 */ /* 0x000ee4000802007f */
[----:B---3--:R-:W-:Y:S05]  /*16160*/  @!P1 BRA `(.L_x_626) ;  /* 0xfffffffc00f09947 */ /* 0x008fea000383ffff */
[----:B------:R-:W-:Y:S05]  /*16170*/  BRA `(.L_x_719) ;  /* 0xffffffd400d87947 */ /* 0x000fea000383ffff */
.L_x_631:
[----:B---3--:R3:W4:Y:S02]  /*16180*/  SYNCS.PHASECHK.TRANS64.TRYWAIT P0, [R3+URZ+0x22840], R7 ;  /* 0x02284007030075a7 */ /* 0x008724000800017f */
[----:B----4-:R-:W-:Y:S05]  /*16190*/  @!P0 NANOSLEEP.SYNCS 0x989680 ;  /* 0x009896800000895d */ /* 0x010fea0003900000 */
[----:B------:R-:W4:Y:S02]  /*161a0*/  @!P0 SYNCS.PHASECHK.TRANS64 P0, [R3+URZ+0x22840], R7 ;  /* 0x02284007030085a7 */ /* 0x000f24000800007f */
[----:B----4-:R-:W-:Y:S05]  /*161b0*/  @!P0 BRA `(.L_x_631) ;  /* 0xfffffffc00f08947 */ /* 0x010fea000383ffff */
[----:B------:R-:W-:Y:S05]  /*161c0*/  BRA `(.L_x_720) ;  /* 0xffffffdc00047947 */ /* 0x000fea000383ffff */
.L_x_633:
[----:B0-----:R0:W2:Y:S02]  /*161d0*/  SYNCS.PHASECHK.TRANS64.TRYWAIT P1, [R3+URZ+0x22860], R7 ;  /* 0x02286007030075a7 */ /* 0x0010a4000802017f */
[----:B--2---:R-:W-:Y:S05]  /*161e0*/  @!P1 NANOSLEEP.SYNCS 0x989680 ;  /* 0x009896800000995d */ /* 0x004fea0003900000 */
[----:B------:R-:W2:Y:S02]  /*161f0*/  @!P1 SYNCS.PHASECHK.TRANS64 P1, [R3+URZ+0x22860], R7 ;  /* 0x02286007030095a7 */ /* 0x000ea4000802007f */
[----:B--2---:R-:W-:Y:S05]  /*16200*/  @!P1 BRA `(.L_x_633) ;  /* 0xfffffffc00f09947 */ /* 0x004fea000383ffff */
[----:B------:R-:W-:Y:S05]  /*16210*/  BRA `(.L_x_721) ;  /* 0xffffffdc00747947 */ /* 0x000fea000383ffff */
.L_x_638:
[----:B------:R-:W-:Y:S01]  /*16220*/  BSSY B0, `(.L_x_722) ;  /* 0x0000008000007945 */ /* 0x000fe20003800000 */
[----:B0-----:R-:W-:Y:S02]  /*16230*/  IMAD.MOV.U32 R13, RZ, RZ, R16 ;  /* 0x000000ffff0d7224 */ /* 0x001fe400078e0010 */
[----:B------:R-:W-:Y:S02]  /*16240*/  IMAD.MOV.U32 R12, RZ, RZ, RZ ;  /* 0x000000ffff0c7224 */ /* 0x000fe400078e00ff */
[----:B--2---:R-:W-:Y:S02]  /*16250*/  IMAD.MOV.U32 R11, RZ, RZ, 0x1f ;  /* 0x0000001fff0b7424 */ /* 0x004fe400078e00ff */
[----:B------:R-:W-:-:S07]  /*16260*/  IMAD.MOV.U32 R15, RZ, RZ, -0x1 ;  /* 0xffffffffff0f7424 */ /* 0x000fce00078e00ff */
[----:B-1-3--:R-:W-:Y:S05]  /*16270*/  WARPSYNC.COLLECTIVE R15, `(.L_x_723) ;  /* 0x000000000f087348 */ /* 0x00afea0003c00000 */
[----:B------:R0:W2:Y:S02]  /*16280*/  SHFL.IDX P6, R14, R13, R12, R11 ;  /* 0x0000000c0d0e7389 */ /* 0x0000a400000c000b */
[----:B0123--:R-:W-:Y:S01]  /*16290*/  ENDCOLLECTIVE ;  /* 0x000000000000791b */ /* 0x00ffe20003800000 */
.L_x_723:
[----:B------:R-:W-:Y:S05]  /*162a0*/  BSYNC B0 ;  /* 0x0000000000007941 */ /* 0x000fea0003800000 */
.L_x_722:
        /* <DEDUP_REMOVED lines=8> */
.L_x_724:
[----:B------:R-:W-:Y:S01]  /*16330*/  IMAD.MOV.U32 R6, RZ, RZ, R14 ;  /* 0x000000ffff067224 */ /* 0x000fe200078e000e */
[----:B------:R-:W-:Y:S06]  /*16340*/  BRA `(.L_x_725) ;  /* 0xffffffe000647947 */ /* 0x000fec000383ffff */
.L_x_641:
[----:B------:R-:W-:Y:S01]  /*16350*/  BSSY B0, `(.L_x_726) ;  /* 0x0000008000007945 */ /* 0x000fe20003800000 */
[----:B-----5:R-:W-:Y:S02]  /*16360*/  IMAD.MOV.U32 R13, RZ, RZ, R17 ;  /* 0x000000ffff0d7224 */ /* 0x020fe400078e0011 */
[----:B------:R-:W-:Y:S02]  /*16370*/  IMAD.MOV.U32 R12, RZ, RZ, 0x1 ;  /* 0x00000001ff0c7424 */ /* 0x000fe400078e00ff */
[----:B--2---:R-:W-:Y:S02]  /*16380*/  IMAD.MOV.U32 R11, RZ, RZ, RZ ;  /* 0x000000ffff0b7224 */ /* 0x004fe400078e00ff */
[----:B------:R-:W-:-:S07]  /*16390*/  IMAD.MOV.U32 R15, RZ, RZ, -0x1 ;  /* 0xffffffffff0f7424 */ /* 0x000fce00078e00ff */
[----:B01-34-:R-:W-:Y:S05]  /*163a0*/  WARPSYNC.COLLECTIVE R15, `(.L_x_727) ;  /* 0x000000000f087348 */ /* 0x01bfea0003c00000 */
[----:B------:R2:W0:Y:S02]  /*163b0*/  SHFL.UP P6, R14, R13, R12, R11 ;  /* 0x0400000c0d0e7389 */ /* 0x00042400000c000b */
[----:B01234-:R-:W-:Y:S01]  /*163c0*/  ENDCOLLECTIVE ;  /* 0x000000000000791b */ /* 0x01ffe20003800000 */
.L_x_727:
[----:B------:R-:W-:Y:S05]  /*163d0*/  BSYNC B0 ;  /* 0x0000000000007941 */ /* 0x000fea0003800000 */
.L_x_726:
[----:B------:R-:W-:Y:S01]  /*163e0*/  ISETP.NE.AND P0, PT, R8, RZ, PT ;  /* 0x000000ff0800720c */ /* 0x000fe20003f05270 */
[----:B------:R-:W-:Y:S01]  /*163f0*/  IMAD.MOV.U32 R12, RZ, RZ, 0x2 ;  /* 0x00000002ff0c7424 */ /* 0x000fe200078e00ff */
[----:B------:R-:W-:Y:S01]  /*16400*/  MOV R11, RZ ;  /* 0x000000ff000b7202 */ /* 0x000fe20000000f00 */
[----:B------:R-:W-:Y:S01]  /*16410*/  IMAD.MOV.U32 R15, RZ, RZ, -0x1 ;  /* 0xffffffffff0f7424 */ /* 0x000fe200078e00ff */
[----:B------:R-:W-:Y:S02]  /*16420*/  SEL R14, R14, RZ, P0 ;  /* 0x000000ff0e0e7207 */ /* 0x000fe40000000000 */
[----:B------:R-:W-:-:S03]  /*16430*/  ISETP.GE.U32.AND P0, PT, R8, 0x2, PT ;  /* 0x000000020800780c */ /* 0x000fc60003f06070 */
[----:B------:R-:W-:-:S10]  /*16440*/  IMAD.IADD R13, R17, 0x1, R14 ;  /* 0x00000001110d7824 */ /* 0x000fd400078e020e */
[----:B------:R-:W-:Y:S05]  /*16450*/  WARPSYNC.COLLECTIVE R15, `(.L_x_728) ;  /* 0x000000000f087348 */ /* 0x000fea0003c00000 */
[----:B------:R0:W1:Y:S02]  /*16460*/  SHFL.UP P6, R14, R13, R12, R11 ;  /* 0x0400000c0d0e7389 */ /* 0x00006400000c000b */
[----:B01----:R-:W-:Y:S01]  /*16470*/  ENDCOLLECTIVE ;  /* 0x000000000000791b */ /* 0x003fe20003800000 */
.L_x_728:
        /* <DEDUP_REMOVED lines=8> */
.L_x_729:
        /* <DEDUP_REMOVED lines=8> */
.L_x_730:
        /* <DEDUP_REMOVED lines=8> */
.L_x_731:
        /* <DEDUP_REMOVED lines=8> */
.L_x_732:
[----:B------:R-:W-:Y:S05]  /*16680*/  BRA `(.L_x_733) ;  /* 0xffffffe000287947 */ /* 0x000fea000383ffff */
.L_x_646:
[----:B------:R-:W-:Y:S01]  /*16690*/  BSSY B0, `(.L_x_734) ;  /* 0x0000008000007945 */ /* 0x000fe20003800000 */
[----:B-----5:R-:W-:Y:S02]  /*166a0*/  IMAD.MOV.U32 R13, RZ, RZ, R17 ;  /* 0x000000ffff0d7224 */ /* 0x020fe400078e0011 */
[----:B------:R-:W-:Y:S02]  /*166b0*/  IMAD.MOV.U32 R12, RZ, RZ, 0x1 ;  /* 0x00000001ff0c7424 */ /* 0x000fe400078e00ff */
[----:B--2---:R-:W-:Y:S02]  /*166c0*/  IMAD.MOV.U32 R11, RZ, RZ, RZ ;  /* 0x000000ffff0b7224 */ /* 0x004fe400078e00ff */
[----:B------:R-:W-:-:S07]  /*166d0*/  IMAD.MOV.U32 R15, RZ, RZ, -0x1 ;  /* 0xffffffffff0f7424 */ /* 0x000fce00078e00ff */
[----:B0-----:R-:W-:Y:S05]  /*166e0*/  WARPSYNC.COLLECTIVE R15, `(.L_x_735) ;  /* 0x000000000f087348 */ /* 0x001fea0003c00000 */
[----:B------:R1:W2:Y:S02]  /*166f0*/  SHFL.UP P6, R14, R13, R12, R11 ;  /* 0x0400000c0d0e7389 */ /* 0x0002a400000c000b */
[----:B012---:R-:W-:Y:S01]  /*16700*/  ENDCOLLECTIVE ;  /* 0x000000000000791b */ /* 0x007fe20003800000 */
.L_x_735:
[----:B------:R-:W-:Y:S05]  /*16710*/  BSYNC B0 ;  /* 0x0000000000007941 */ /* 0x000fea0003800000 */
.L_x_734:
        /* <DEDUP_REMOVED lines=10> */
.L_x_736:
        /* <DEDUP_REMOVED lines=8> */
.L_x_737:
[----:B------:R-:W-:Y:S01]  /*16840*/  IMAD.MOV.U32 R12, RZ, RZ, 0x8 ;  /* 0x00000008ff0c7424 */ /* 0x000fe200078e00ff */
[----:B------:R-:W-:Y:S02]  /*16850*/  SEL R14, R14, RZ, P0 ;  /* 0x000000ff0e0e7207 */ /* 0x000fe40000000000 */
[----:B------:R-:W-:Y:S02]  /*16860*/  ISETP.GE.U32.AND P0, PT, R8, 0x8, PT ;  /* 0x000000080800780c */ /* 0x000fe40003f06070 */
[----:B------:R-:W-:-:S05]  /*16870*/  IADD3 R5, R3, R14, RZ ;  /* 0x0000000e03057210 */ /* 0x000fca0007ffe0ff */
[----:B------:R-:W-:-:S07]  /*16880*/  IMAD.MOV.U32 R13, RZ, RZ, R5 ;  /* 0x000000ffff0d7224 */ /* 0x000fce00078e0005 */
[----:B------:R-:W-:Y:S05]  /*16890*/  WARPSYNC.COLLECTIVE R15, `(.L_x_738) ;  /* 0x000000000f087348 */ /* 0x000fea0003c00000 */
[----:B------:R0:W1:Y:S02]  /*168a0*/  SHFL.UP P6, R14, R13, R12, R11 ;  /* 0x0400000c0d0e7389 */ /* 0x00006400000c000b */
[----:B01----:R-:W-:Y:S01]  /*168b0*/  ENDCOLLECTIVE ;  /* 0x000000000000791b */ /* 0x003fe20003800000 */
.L_x_738:
        /* <DEDUP_REMOVED lines=8> */
.L_x_739:
        /* <DEDUP_REMOVED lines=8> */
.L_x_740:
[----:B------:R-:W-:Y:S05]  /*169c0*/  BRA `(.L_x_741) ;  /* 0xffffffe0000c7947 */ /* 0x000fea000383ffff */
.L_x_648:
[----:B------:R-:W-:Y:S01]  /*169d0*/  BSSY B0, `(.L_x_742) ;  /* 0x0000006000007945 */ /* 0x000fe20003800000 */
[----:B------:R-:W-:Y:S01]  /*169e0*/  PLOP3.LUT P6, PT, P6, PT, PT, 0x8, 0x0 ;  /* 0x000000000000781c */ /* 0x000fe200037ce170 */
[----:B------:R-:W-:-:S12]  /*169f0*/  IMAD.MOV.U32 R15, RZ, RZ, -0x1 ;  /* 0xffffffffff0f7424 */ /* 0x000fd800078e00ff */
[----:B0-2---:R-:W-:Y:S05]  /*16a00*/  WARPSYNC.COLLECTIVE R15, `(.L_x_743) ;  /* 0x000000000f087348 */ /* 0x005fea0003c00000 */
[----:B------:R-:W-:Y:S01]  /*16a10*/  VOTE.ANY R14, PT, P6 ;  /* 0x00000000000e7806 */ /* 0x000fe200030e0100 */
[----:B0-2---:R-:W-:Y:S06]  /*16a20*/  ENDCOLLECTIVE ;  /* 0x000000000000791b */ /* 0x005fec0003800000 */
.L_x_743:
[----:B------:R-:W-:Y:S05]  /*16a30*/  BSYNC B0 ;  /* 0x0000000000007941 */ /* 0x000fea0003800000 */
.L_x_742:
[----:B------:R-:W-:Y:S02]  /*16a40*/  IMAD.MOV.U32 R3, RZ, RZ, R14 ;  /* 0x000000ffff037224 */ /* 0x000fe400078e000e */
[----:B------:R-:W-:Y:S02]  /*16a50*/  IMAD.MOV.U32 R13, RZ, RZ, R17 ;  /* 0x000000ffff0d7224 */ /* 0x000fe400078e0011 */
[----:B------:R-:W0:Y:S01]  /*16a60*/  POPC R5, R3 ;  /* 0x0000000300057309 */ /* 0x000e220000000000 */
[----:B------:R-:W-:Y:S02]  /*16a70*/  IMAD.MOV.U32 R11, RZ, RZ, 0x1f ;  /* 0x0000001fff0b7424 */ /* 0x000fe400078e00ff */
[----:B------:R-:W-:Y:S02]  /*16a80*/  IMAD.MOV.U32 R15, RZ, RZ, -0x1 ;  /* 0xffffffffff0f7424 */ /* 0x000fe400078e00ff */
[----:B0-----:R-:W-:-:S07]  /*16a90*/  IMAD.MOV.U32 R12, RZ, RZ, R5 ;  /* 0x000000ffff0c7224 */ /* 0x001fce00078e0005 */
[----:B------:R-:W-:Y:S05]  /*16aa0*/  WARPSYNC.COLLECTIVE R15, `(.L_x_744) ;  /* 0x000000000f087348 */ /* 0x000fea0003c00000 */
[----:B------:R0:W1:Y:S02]  /*16ab0*/  SHFL.IDX P6, R14, R13, R12, R11 ;  /* 0x0000000c0d0e7389 */ /* 0x00006400000c000b */
[----:B01----:R-:W-:Y:S01]  /*16ac0*/  ENDCOLLECTIVE ;  /* 0x000000000000791b */ /* 0x003fe20003800000 */
.L_x_744:
[----:B------:R-:W-:Y:S01]  /*16ad0*/  IMAD.MOV.U32 R17, RZ, RZ, R14 ;  /* 0x000000ffff117224 */ /* 0x000fe200078e000e */
[----:B------:R-:W-:Y:S06]  /*16ae0*/  BRA `(.L_x_745) ;  /* 0xffffffdc00fc7947 */ /* 0x000fec000383ffff */
.L_x_650:
[----:B------:R-:W-:Y:S01]  /*16af0*/  BSSY B0, `(.L_x_746) ;  /* 0x0000007000007945 */ /* 0x000fe20003800000 */
[----:B------:R-:W-:Y:S02]  /*16b00*/  IMAD.MOV.U32 R13, RZ, RZ, R2 ;  /* 0x000000ffff0d7224 */ /* 0x000fe400078e0002 */
[----:B--2---:R-:W-:Y:S02]  /*16b10*/  IMAD.MOV.U32 R11, RZ, RZ, 0x1f ;  /* 0x0000001fff0b7424 */ /* 0x004fe400078e00ff */
[----:B------:R-:W-:-:S07]  /*16b20*/  IMAD.MOV.U32 R15, RZ, RZ, -0x1 ;  /* 0xffffffffff0f7424 */ /* 0x000fce00078e00ff */
[----:B01-3--:R-:W-:Y:S05]  /*16b30*/  WARPSYNC.COLLECTIVE R15, `(.L_x_747) ;  /* 0x000000000f087348 */ /* 0x00bfea0003c00000 */
[----:B------:R2:W4:Y:S02]  /*16b40*/  SHFL.IDX P6, R14, R13, R12, R11 ;  /* 0x0000000c0d0e7389 */ /* 0x00052400000c000b */
[----:B01234-:R-:W-:Y:S01]  /*16b50*/  ENDCOLLECTIVE ;  /* 0x000000000000791b */ /* 0x01ffe20003800000 */
.L_x_747:
[----:B------:R-:W-:Y:S05]  /*16b60*/  BSYNC B0 ;  /* 0x0000000000007941 */ /* 0x000fea0003800000 */
.L_x_746:
[----:B------:R-:W-:Y:S05]  /*16b70*/  BRA `(.L_x_649) ;  /* 0xffffffdc00f47947 */ /* 0x000fea000383ffff */
.L_x_654:
[----:B0-----:R0:W1:Y:S02]  /*16b80*/  SYNCS.PHASECHK.TRANS64.TRYWAIT P0, [R0+URZ+0x22820], R3 ;  /* 0x02282003000075a7 */ /* 0x001064000800017f */
[----:B-1----:R-:W-:Y:S05]  /*16b90*/  @!P0 NANOSLEEP.SYNCS 0x989680 ;  /* 0x009896800000895d */ /* 0x002fea0003900000 */
[----:B------:R-:W1:Y:S02]  /*16ba0*/  @!P0 SYNCS.PHASECHK.TRANS64 P0, [R0+URZ+0x22820], R3 ;  /* 0x02282003000085a7 */ /* 0x000e64000800007f */
[----:B-1----:R-:W-:Y:S05]  /*16bb0*/  @!P0 BRA `(.L_x_654) ;  /* 0xfffffffc00f08947 */ /* 0x002fea000383ffff */
[----:B------:R-:W-:Y:S05]  /*16bc0*/  BRA `(.L_x_748) ;  /* 0xffffffe000d87947 */ /* 0x000fea000383ffff */
.L_x_655:
[----:B------:R-:W1:Y:S01]  /*16bd0*/  S2R R2, SR_TID.X ;  /* 0x0000000000027919 */ /* 0x000e620000002100 */
[----:B------:R-:W-:Y:S01]  /*16be0*/  BSSY B0, `(.L_x_749) ;  /* 0x000000a000007945 */ /* 0x000fe20003800000 */
[----:B------:R-:W-:Y:S02]  /*16bf0*/  IMAD.MOV.U32 R12, RZ, RZ, RZ ;  /* 0x000000ffff0c7224 */ /* 0x000fe400078e00ff */
[----:B--2---:R-:W-:Y:S02]  /*16c00*/  IMAD.MOV.U32 R11, RZ, RZ, 0x1f ;  /* 0x0000001fff0b7424 */ /* 0x004fe400078e00ff */
[----:B------:R-:W-:Y:S01]  /*16c10*/  IMAD.MOV.U32 R15, RZ, RZ, -0x1 ;  /* 0xffffffffff0f7424 */ /* 0x000fe200078e00ff */
[----:B-1----:R-:W-:-:S04]  /*16c20*/  SHF.R.U32.HI R2, RZ, 0x5, R2 ;  /* 0x00000005ff027819 */ /* 0x002fc80000011602 */
[----:B------:R-:W-:-:S05]  /*16c30*/  LOP3.LUT R2, R2, 0x3, RZ, 0xc0, !PT ;  /* 0x0000000302027812 */ /* 0x000fca00078ec0ff */
[----:B------:R-:W-:-:S07]  /*16c40*/  IMAD.MOV.U32 R13, RZ, RZ, R2 ;  /* 0x000000ffff0d7224 */ /* 0x000fce00078e0002 */
[----:B0-----:R-:W-:Y:S05]  /*16c50*/  WARPSYNC.COLLECTIVE R15, `(.L_x_750) ;  /* 0x000000000f087348 */ /* 0x001fea0003c00000 */
[----:B------:R1:W2:Y:S02]  /*16c60*/  SHFL.IDX P6, R14, R13, R12, R11 ;  /* 0x0000000c0d0e7389 */ /* 0x0002a400000c000b */
[----:B012---:R-:W-:Y:S01]  /*16c70*/  ENDCOLLECTIVE ;  /* 0x000000000000791b */ /* 0x007fe20003800000 */
.L_x_750:
[----:B------:R-:W-:Y:S05]  /*16c80*/  BSYNC B0 ;  /* 0x0000000000007941 */ /* 0x000fea0003800000 */
.L_x_749:
[----:B------:R-:W-:Y:S05]  /*16c90*/  BRA `(.L_x_751) ;  /* 0xffffffe000c07947 */ /* 0x000fea000383ffff */
.L_x_656:
[----:B------:R-:W-:Y:S01]  /*16ca0*/  BSSY B0, `(.L_x_752) ;  /* 0x0000006000007945 */ /* 0x000fe20003800000 */
[----:B------:R-:W-:-:S07]  /*16cb0*/  IMAD.MOV.U32 R15, RZ, RZ, -0x1 ;  /* 0xffffffffff0f7424 */ /* 0x000fce00078e00ff */
[----:B012---:R-:W-:Y:S05]  /*16cc0*/  WARPSYNC.COLLECTIVE R15, `(.L_x_753) ;  /* 0x000000000f0c7348 */ /* 0x007fea0003c00000 */
[----:B------:R-:W-:Y:S02]  /*16cd0*/  ELECT P6, UR62, PT ;  /* 0x00000000003e782f */ /* 0x000fe400038c0000 */
[----:B------:R-:W-:Y:S01]  /*16ce0*/  MOV R14, UR62 ;  /* 0x0000003e000e7c02 */ /* 0x000fe20008000f00 */
[----:B012---:R-:W-:Y:S10]  /*16cf0*/  ENDCOLLECTIVE ;  /* 0x000000000000791b */ /* 0x007ff40003800000 */
.L_x_753:
[----:B------:R-:W-:Y:S05]  /*16d00*/  BSYNC B0 ;  /* 0x0000000000007941 */ /* 0x000fea0003800000 */
.L_x_752:
[----:B------:R-:W-:Y:S05]  /*16d10*/  BRA `(.L_x_754) ;  /* 0xffffffe000b47947 */ /* 0x000fea000383ffff */
.L_x_658:
[----:B0-----:R0:W1:Y:S02]  /*16d20*/  SYNCS.PHASECHK.TRANS64.TRYWAIT P0, [R6+URZ], R5 ;  /* 0x00000005060075a7 */ /* 0x001064000800017f */
[----:B-1----:R-:W-:Y:S05]  /*16d30*/  @!P0 NANOSLEEP.SYNCS 0x989680 ;  /* 0x009896800000895d */ /* 0x002fea0003900000 */
[----:B------:R-:W1:Y:S02]  /*16d40*/  @!P0 SYNCS.PHASECHK.TRANS64 P0, [R6+URZ], R5 ;  /* 0x00000005060085a7 */ /* 0x000e64000800007f */
[----:B-1----:R-:W-:Y:S05]  /*16d50*/  @!P0 BRA `(.L_x_658) ;  /* 0xfffffffc00f08947 */ /* 0x002fea000383ffff */
[----:B------:R-:W-:Y:S05]  /*16d60*/  BRA `(.L_x_755) ;  /* 0xffffffe000f07947 */ /* 0x000fea000383ffff */
.L_x_659:
[----:B-1----:R1:W3:Y:S02]  /*16d70*/  SYNCS.PHASECHK.TRANS64.TRYWAIT P0, [R7+URZ], R2 ;  /* 0x00000002070075a7 */ /* 0x0022e4000800017f */
[----:B---3--:R-:W-:Y:S05]  /*16d80*/  @!P0 NANOSLEEP.SYNCS 0x989680 ;  /* 0x009896800000895d */ /* 0x008fea0003900000 */
[----:B------:R-:W3:Y:S02]  /*16d90*/  @!P0 SYNCS.PHASECHK.TRANS64 P0, [R7+URZ], R2 ;  /* 0x00000002070085a7 */ /* 0x000ee4000800007f */
[----:B---3--:R-:W-:Y:S05]  /*16da0*/  @!P0 BRA `(.L_x_659) ;  /* 0xfffffffc00f08947 */ /* 0x008fea000383ffff */
[----:B------:R-:W-:Y:S05]  /*16db0*/  BRA `(.L_x_756) ;  /* 0xffffffe000e47947 */ /* 0x000fea000383ffff */
.L_x_661:
[----:B---3--:R3:W4:Y:S02]  /*16dc0*/  SYNCS.PHASECHK.TRANS64.TRYWAIT P0, [R4+URZ], R5 ;  /* 0x00000005040075a7 */ /* 0x008724000800017f */
[----:B----4-:R-:W-:Y:S05]  /*16dd0*/  @!P0 NANOSLEEP.SYNCS 0x989680 ;  /* 0x009896800000895d */ /* 0x010fea0003900000 */
[----:B------:R-:W4:Y:S02]  /*16de0*/  @!P0 SYNCS.PHASECHK.TRANS64 P0, [R4+URZ], R5 ;  /* 0x00000005040085a7 */ /* 0x000f24000800007f */
[----:B----4-:R-:W-:Y:S05]  /*16df0*/  @!P0 BRA `(.L_x_661) ;  /* 0xfffffffc00f08947 */ /* 0x010fea000383ffff */
[----:B------:R-:W-:Y:S05]  /*16e00*/  BRA `(.L_x_757) ;  /* 0xffffffe000ec7947 */ /* 0x000fea000383ffff */
.L_x_758:
        /* <DEDUP_REMOVED lines=15> */
.L_x_4717:


//--------------------- .text._ZN7cutlass13device_kernelIN5flash11enable_sm90INS1_16FlashAttnFwdSm90INS1_25CollectiveMainloopFwdSm90ILi2EN4cute5tupleIJNS5_1CILi1EEES8_S8_EEENS6_IJNS7_ILi128EEENS7_ILi96EEENS7_ILi64EEEEEELi256ENS_10bfloat16_tEfNS_4arch4Sm90ELb0ELb0ELb1ELb1ELb0ELb0ELb1ELb1ELb0ELb0ELb0ELb0EEENS1_21CollectiveEpilogueFwdINS6_IJSA_NS7_ILi256EEESB_EEES9_SE_SG_Li256ELb1ELb0ELb0ELb0EEENS1_36VarlenDynamicPersistentTileSchedulerILi128ELi96ELi256ELi32ELb0ELb0ELb1ELb0ELb1ELb1EEEEEEEEEvNT_6ParamsE --------------------------
	.section	.text._ZN7cutlass13device_kernelIN5flash11enable_sm90INS1_16FlashAttnFwdSm90INS1_25CollectiveMainloopFwdSm90ILi2EN4cute5tupleIJNS5_1CILi1EEES8_S8_EEENS6_IJNS7_ILi128EEENS7_ILi96EEENS7_ILi64EEEEEELi256ENS_10bfloat16_tEfNS_4arch4Sm90ELb0ELb0ELb1ELb1ELb0ELb0ELb1ELb1ELb0ELb0ELb0ELb0EEENS1_21CollectiveEpilogueFwdINS6_IJSA_NS7_ILi256EEESB_EEES9_SE_SG_Li256ELb1ELb0ELb0ELb0EEENS1_36VarlenDynamicPersistentTileSchedulerILi128ELi96ELi256ELi32ELb0ELb0ELb1ELb0ELb1ELb1EEEEEEEEEvNT_6ParamsE,"ax",@progbits
	.align	128
.text._ZN7cutlass13device_kernelIN5flash11enable_sm90INS1_16FlashAttnFwdSm90INS1_25CollectiveMainloopFwdSm90ILi2EN4cute5tupleIJNS5_1CILi1EEES8_S8_EEENS6_IJNS7_ILi128EEENS7_ILi96EEENS7_ILi64EEEEEELi256ENS_10bfloat16_tEfNS_4arch4Sm90ELb0ELb0ELb1ELb1ELb0ELb0ELb1ELb1ELb0ELb0ELb0ELb0EEENS1_21CollectiveEpilogueFwdINS6_IJSA_NS7_ILi256EEESB_EEES9_SE_SG_Li256ELb1ELb0ELb0ELb0EEENS1_36VarlenDynamicPersistentTileSchedulerILi128ELi96ELi256ELi32ELb0ELb0ELb1ELb0ELb1ELb1EEEEEEEEEvNT_6ParamsE:
        .type           _ZN7cutlass13device_kernelIN5flash11enable_sm90INS1_16FlashAttnFwdSm90INS1_25CollectiveMainloopFwdSm90ILi2EN4cute5tupleIJNS5_1CILi1EEES8_S8_EEENS6_IJNS7_ILi128EEENS7_ILi96EEENS7_ILi64EEEEEELi256ENS_10bfloat16_tEfNS_4arch4Sm90ELb0ELb0ELb1ELb1ELb0ELb0ELb1ELb1ELb0ELb0ELb0ELb0EEENS1_21CollectiveEpilogueFwdINS6_IJSA_NS7_ILi256EEESB_EEES9_SE_SG_Li256ELb1ELb0ELb0ELb0EEENS1_36VarlenDynamicPersistentTileSchedulerILi128ELi96ELi256ELi32ELb0ELb0ELb1ELb0ELb1ELb1EEEEEEEEEvNT_6ParamsE,@function
        .size           _ZN7cutlass13device_kernelIN5flash11enable_sm90INS1_16FlashAttnFwdSm90INS1_25CollectiveMainloopFwdSm90ILi2EN4cute5tupleIJNS5_1CILi1EEES8_S8_EEENS6_IJNS7_ILi128EEENS7_ILi96EEENS7_ILi64EEEEEELi256ENS_10bfloat16_tEfNS_4arch4Sm90ELb0ELb0ELb1ELb1ELb0ELb0ELb1ELb1ELb0ELb0ELb0ELb0EEENS1_21CollectiveEpilogueFwdINS6_IJSA_NS7_ILi256EEESB_EEES9_SE_SG_Li256ELb1ELb0ELb0ELb0EEENS1_36VarlenDynamicPersistentTileSchedulerILi128ELi96ELi256ELi32ELb0ELb0ELb1ELb0ELb1ELb1EEEEEEEEEvNT_6ParamsE,(.L_x_4718 - _ZN7cutlass13device_kernelIN5flash11enable_sm90INS1_16FlashAttnFwdSm90INS1_25CollectiveMainloopFwdSm90ILi2EN4cute5tupleIJNS5_1CILi1EEES8_S8_EEENS6_IJNS7_ILi128EEENS7_ILi96EEENS7_ILi64EEEEEELi256ENS_10bfloat16_tEfNS_4arch4Sm90ELb0ELb0ELb1ELb1ELb0ELb0ELb1ELb1ELb0ELb0ELb0ELb0EEENS1_21CollectiveEpilogueFwdINS6_IJSA_NS7_ILi256EEESB_EEES9_SE_SG_Li256ELb1ELb0ELb0ELb0EEENS1_36VarlenDynamicPersistentTileSchedulerILi128ELi96ELi256ELi32ELb0ELb0ELb1ELb0ELb1ELb1EEEEEEEEEvNT_6ParamsE)
        .other          _ZN7cutlass13device_kernelIN5flash11enable_sm90INS1_16FlashAttnFwdSm90INS1_25CollectiveMainloopFwdSm90ILi2EN4cute5tupleIJNS5_1CILi1EEES8_S8_EEENS6_IJNS7_ILi128EEENS7_ILi96EEENS7_ILi64EEEEEELi256ENS_10bfloat16_tEfNS_4arch4Sm90ELb0ELb0ELb1ELb1ELb0ELb0ELb1ELb1ELb0ELb0ELb0ELb0EEENS1_21CollectiveEpilogueFwdINS6_IJSA_NS7_ILi256EEESB_EEES9_SE_SG_Li256ELb1ELb0ELb0ELb0EEENS1_36VarlenDynamicPersistentTileSchedulerILi128ELi96ELi256ELi32ELb0ELb0ELb1ELb0ELb1ELb1EEEEEEEEEvNT_6ParamsE,@"STO_CUDA_ENTRY STV_DEFAULT"
_ZN7cutlass13device_kernelIN5flash11enable_sm90INS1_16FlashAttnFwdSm90INS1_25CollectiveMainloopFwdSm90ILi2EN4cute5tupleIJNS5_1CILi1EEES8_S8_EEENS6_IJNS7_ILi128EEENS7_ILi96EEENS7_ILi64EEEEEELi256ENS_10bfloat16_tEfNS_4arch4Sm90ELb0ELb0ELb1ELb1ELb0ELb0ELb1ELb1ELb0ELb0ELb0ELb0EEENS1_21CollectiveEpilogueFwdINS6_IJSA_NS7_ILi256EEESB_EEES9_SE_SG_Li256ELb1ELb0ELb0ELb0EEENS1_36VarlenDynamicPersistentTileSchedulerILi128ELi96ELi256ELi32ELb0ELb0ELb1ELb0ELb1ELb1EEEEEEEEEvNT_6ParamsE:
        /* <DEDUP_REMOVED lines=23> */
[----:B0-----:R-:W-:Y:S01]  /*0170*/  NOP ;  /* 0x0000000000007918 */ /* 0x001fe20000000000 */
.L_x_760:
[----:B------:R-:W-:Y:S05]  /*0180*/  BSYNC B0 ;  /* 0x0000000000007941 */ /* 0x000fea0003800000 */
.L_x_759:
        /* <DEDUP_REMOVED lines=21> */
[----:B0-----:R0:W1:Y:S01]  /*02e0*/  @UP1 SYNCS.EXCH.64 URZ, [UR8+0x32400], UR4 ;  /* 0x03240004083f15b2 */ /* 0x0010620008000100 */
[----:B------:R0:W2:Y:S04]  /*02f0*/  @UP2 SYNCS.EXCH.64 URZ, [UR8+0x32410], UR4 ;  /* 0x03241004083f25b2 */ /* 0x0000a80008000100 */
[----:B------:R0:W3:Y:S01]  /*0300*/  @UP3 SYNCS.EXCH.64 URZ, [UR8+0x32420], UR6 ;  /* 0x03242006083f35b2 */ /* 0x0000e20008000100 */
        /* <DEDUP_REMOVED lines=18> */
[----:B----4-:R-:W-:Y:S01]  /*0430*/  NOP ;  /* 0x0000000000007918 */ /* 0x010fe20000000000 */
.L_x_761:
[----:B------:R-:W4:Y:S01]  /*0440*/  SHFL.IDX PT, R2, R0, RZ, 0x1f ;  /* 0x00001fff00027589 */ /* 0x000f2200000e0000 */
[----:B------:R-:W-:Y:S01]  /*0450*/  NOP ;  /* 0x0000000000007918 */ /* 0x000fe20000000000 */
[----:B----4-:R-:W-:-:S13]  /*0460*/  ISETP.NE.AND P0, PT, R2, RZ, PT ;  /* 0x000000ff0200720c */ /* 0x010fda0003f05270 */
        /* <DEDUP_REMOVED lines=19> */
.L_x_762:
[----:B------:R-:W4:Y:S01]  /*05a0*/  SHFL.IDX PT, R2, R0, RZ, 0x1f ;  /* 0x00001fff00027589 */ /* 0x000f2200000e0000 */
[----:B------:R-:W-:Y:S01]  /*05b0*/  NOP ;  /* 0x0000000000007918 */ /* 0x000fe20000000000 */
[----:B----4-:R-:W-:-:S13]  /*05c0*/  ISETP.NE.AND P0, PT, R2, RZ, PT ;  /* 0x000000ff0200720c */ /* 0x010fda0003f05270 */
        /* <DEDUP_REMOVED lines=14> */
[----:B----4-:R-:W-:Y:S01]  /*06b0*/  NOP ;  /* 0x0000000000007918 */ /* 0x010fe20000000000 */
.L_x_763:
        /* <DEDUP_REMOVED lines=22> */
.L_x_764:
        /* <DEDUP_REMOVED lines=22> */
.L_x_765:
[----:B0-----:R-:W-:Y:S01]  /*0980*/  UMOV UR4, 0x1 ;  /* 0x0000000100047882 */ /* 0x001fe20000000000 */
[----:B------:R-:W-:Y:S01]  /*0990*/  PLOP3.LUT P0, PT, PT, PT, UP0, 0x80, 0x0 ;  /* 0x000000000000781c */ /* 0x000fe20003f0f008 */
[----:B------:R-:W-:Y:S01]  /*09a0*/  USEL UR4, UR4, 0x2, !UP0 ;  /* 0x0000000204047887 */ /* 0x000fe2000c000000 */
[----:B------:R-:W-:Y:S01]  /*09b0*/  NOP ;  /* 0x0000000000007918 */ /* 0x000fe20000000000 */
[----:B------:R-:W-:-:S04]  /*09c0*/  ULDC.64 UR60, c[0x0][0x208] ;  /* 0x00008200003c7ab9 */ /* 0x000fc80000000a00 */
[----:B------:R-:W-:-:S05]  /*09d0*/  IMAD.U32 R2, RZ, RZ, UR4 ;  /* 0x00000004ff027e24 */ /* 0x000fca000f8e00ff */
[----:B------:R0:W-:Y:S01]  /*09e0*/  STL [R1+0x2c], R2 ;  /* 0x00002c0201007387 */ /* 0x0001e20000100800 */
[----:B-123--:R-:W-:Y:S06]  /*09f0*/  BAR.SYNC.DEFER_BLOCKING 0x0 ;  /* 0x0000000000007b1d */ /* 0x00efec0000010000 */
[----:B------:R-:W-:Y:S05]  /*0a00*/  @!P0 BRA `(.L_x_766) ;  /* 0x0000009400f08947 */ /* 0x000fea0003800000 */
.L_x_767:
[----:B------:R-:W-:-:S08]  /*0a10*/  NOP ;  /* 0x0000000000007918 */ /* 0x000fd00000000000 */
[----:B------:R-:W1:Y:S02]  /*0a20*/  USETMAXREG.TRY_ALLOC.CTAPOOL UP0, 0xf0 ;  /* 0x000000f0000079c8 */ /* 0x000e640008000600 */
[----:B-1----:R-:W-:-:S13]  /*0a30*/  PLOP3.LUT P0, PT, PT, PT, UP0, 0x80, 0x0 ;  /* 0x000000000000781c */ /* 0x002fda0003f0f008 */
[----:B------:R-:W-:Y:S05]  /*0a40*/  @!P0 BRA `(.L_x_767) ;  /* 0xfffffffc00f08947 */ /* 0x000fea000383ffff */
[----:B------:R-:W1:Y:S01]  /*0a50*/  S2R R0, SR_TID.X ;  /* 0x0000000000007919 */ /* 0x000e620000002100 */
[----:B------:R-:W2:Y:S01]  /*0a60*/  S2UR UR5, SR_CgaCtaId ;  /* 0x00000000000579c3 */ /* 0x000ea20000008800 */
[----:B------:R-:W-:-:S07]  /*0a70*/  UMOV UR4, 0x400 ;  /* 0x0000040000047882 */ /* 0x000fce0000000000 */
[----:B------:R-:W-:Y:S06]  /*0a80*/  BAR.ARV 0x8, 0x120 ;  /* 0x0204800000007b1d */ /* 0x000fec0000002000 */
[----:B--2---:R-:W-:Y:S01]  /*0a90*/  ULEA UR4, UR5, UR4, 0x18 ;  /* 0x0000000405047291 */ /* 0x004fe2000f8ec03f */
[----:B-1----:R-:W-:-:S04]  /*0aa0*/  SHF.R.U32.HI R0, RZ, 0x7, R0 ;  /* 0x00000007ff007819 */ /* 0x002fc80000011600 */
[----:B------:R-:W-:-:S13]  /*0ab0*/  ISETP.NE.AND P0, PT, R0, 0x1, PT ;  /* 0x000000010000780c */ /* 0x000fda0003f05270 */
[----:B------:R-:W-:Y:S08]  /*0ac0*/  @!P0 BAR.ARV 0x9, 0x100 ;  /* 0x0244000000008b1d */ /* 0x000ff00000002000 */
[----:B------:R-:W-:Y:S06]  /*0ad0*/  BAR.SYNC.DEFER_BLOCKING 0x5, 0x120 ;  /* 0x0144800000007b1d */ /* 0x000fec0000010000 */
[----:B------:R-:W1:Y:S01]  /*0ae0*/  LDS.128 R12, [UR4+0x324d0] ;  /* 0x0324d004ff0c7984 */ /* 0x000e620008000c00 */
[----:B------:R-:W-:Y:S01]  /*0af0*/  ULDC UR4, c[0x0][0xd14] ;  /* 0x0003450000047ab9 */ /* 0x000fe20000000800 */
[----:B------:R-:W-:Y:S06]  /*0b00*/  BAR.ARV 0x4, 0x120 ;  /* 0x0104800000007b1d */ /* 0x000fec0000002000 */
[----:B-1----:R-:W-:-:S13]  /*0b10*/  ISETP.GE.AND P0, PT, R15, UR4, PT ;  /* 0x000000040f007c0c */ /* 0x002fda000bf06270 */
[----:B------:R-:W-:Y:S05]  /*0b20*/  @P0 EXIT ;  /* 0x000000000000094d */ /* 0x000fea0003800000 */
[----:B0-----:R-:W2:Y:S01]  /*0b30*/  LDL R2, [R1+0x2c] ;  /* 0x00002c0001027983 */ /* 0x001ea20000100800 */
[----:B------:R-:W-:Y:S01]  /*0b40*/  R2UR UR5, R14 ;  /* 0x000000000e0572ca */ /* 0x000fe200000e0000 */
[----:B------:R-:W-:Y:S01]  /*0b50*/  UMOV UR37, URZ ;  /* 0x0000003f00257c82 */ /* 0x000fe20008000000 */
[----:B------:R-:W-:Y:S01]  /*0b60*/  UMOV UR36, URZ ;  /* 0x0000003f00247c82 */ /* 0x000fe20008000000 */
[----:B------:R-:W0:Y:S02]  /*0b70*/  S2R R0, SR_TID.X ;  /* 0x0000000000007919 */ /* 0x000e240000002100 */
[----:B0-----:R-:W-:-:S05]  /*0b80*/  VIADD R223, R0, 0xffffff80 ;  /* 0xffffff8000df7836 */ /* 0x001fca0000000000 */
[----:B------:R-:W-:-:S04]  /*0b90*/  SHF.R.S32.HI R0, RZ, 0x1f, R223 ;  /* 0x0000001fff007819 */ /* 0x000fc800000114df */
[CC--:B------:R-:W-:Y:S02]  /*0ba0*/  LEA.HI R3, R0.reuse, R223.reuse, RZ, 0x7 ;  /* 0x000000df00037211 */ /* 0x0c0fe400078f38ff */
[----:B------:R-:W-:Y:S02]  /*0bb0*/  LEA.HI R4, R0, R223, RZ, 0x5 ;  /* 0x000000df00047211 */ /* 0x000fe400078f28ff */
[----:B------:R-:W-:-:S03]  /*0bc0*/  SHF.R.S32.HI R218, RZ, 0x7, R3 ;  /* 0x00000007ffda7819 */ /* 0x000fc60000011403 */
[----:B------:R-:W-:Y:S01]  /*0bd0*/  IMAD.SHL.U32 R6, R4, 0x20, RZ ;  /* 0x0000002004067824 */ /* 0x000fe200078e00ff */
[----:B--2---:R-:W-:Y:S02]  /*0be0*/  R2UR UR4, R2 ;  /* 0x00000000020472ca */ /* 0x004fe400000e0000 */
[C---:B------:R-:W-:Y:S02]  /*0bf0*/  LOP3.LUT R2, R3.reuse, 0xffffff80, RZ, 0xc0, !PT ;  /* 0xffffff8003027812 */ /* 0x040fe400078ec0ff */
[----:B------:R-:W-:-:S03]  /*0c00*/  LEA.HI R3, R3, R218, RZ, 0x1 ;  /* 0x000000da03037211 */ /* 0x000fc600078f08ff */
[----:B------:R-:W-:Y:S01]  /*0c10*/  IMAD.IADD R205, R223, 0x1, -R2 ;  /* 0x00000001dfcd7824 */ /* 0x000fe200078e0a02 */
[----:B------:R-:W-:-:S04]  /*0c20*/  LOP3.LUT R3, R3, 0x3fffffe, RZ, 0xc0, !PT ;  /* 0x03fffffe03037812 */ /* 0x000fc800078ec0ff */
[----:B------:R-:W-:Y:S01]  /*0c30*/  SHF.R.S32.HI R8, RZ, 0x1f, R205 ;  /* 0x0000001fff087819 */ /* 0x000fe200000114cd */
[----:B------:R-:W-:Y:S01]  /*0c40*/  ULOP3.LUT UR4, UR4, 0x1, URZ, 0xfc, !UPT ;  /* 0x0000000104047892 */ /* 0x000fe2000f8efc3f */
[----:B------:R-:W-:Y:S02]  /*0c50*/  IMAD.IADD R3, R218, 0x1, -R3 ;  /* 0x00000001da037824 */ /* 0x000fe400078e0a03 */
[CC--:B------:R-:W-:Y:S02]  /*0c60*/  LEA.HI R9, R8.reuse, R205.reuse, RZ, 0x2 ;  /* 0x000000cd08097211 */ /* 0x0c0fe400078f10ff */
[----:B------:R-:W-:Y:S01]  /*0c70*/  LEA.HI R8, R8, R205, RZ, 0x5 ;  /* 0x000000cd08087211 */ /* 0x000fe200078f28ff */
[----:B------:R-:W-:Y:S01]  /*0c80*/  IMAD.U32 R222, RZ, RZ, UR4 ;  /* 0x00000004ffde7e24 */ /* 0x000fe2000f8e00ff */
[--C-:B------:R-:W-:Y:S01]  /*0c90*/  SHF.R.S32.HI R7, RZ, 0x2, R9.reuse ;  /* 0x00000002ff077819 */ /* 0x100fe20000011409 */
[----:B------:R-:W-:Y:S01]  /*0ca0*/  UMOV UR4, URZ ;  /* 0x0000003f00047c82 */ /* 0x000fe20008000000 */
[----:B------:R-:W-:Y:S01]  /*0cb0*/  SHF.R.S32.HI R2, RZ, 0x1f, R9 ;  /* 0x0000001fff027819 */ /* 0x000fe20000011409 */
[----:B------:R-:W-:Y:S01]  /*0cc0*/  IMAD.U32 R204, RZ, RZ, UR4 ;  /* 0x00000004ffcc7e24 */ /* 0x000fe2000f8e00ff */
[----:B------:R-:W-:-:S02]  /*0cd0*/  SHF.R.S32.HI R8, RZ, 0x5, R8 ;  /* 0x00000005ff087819 */ /* 0x000fc40000011408 */
[----:B------:R-:W-:Y:S02]  /*0ce0*/  LEA.HI R5, R2, R7, RZ, 0x3 ;  /* 0x0000000702057211 */ /* 0x000fe400078f18ff */
[----:B------:R-:W-:Y:S02]  /*0cf0*/  LEA.HI R2, R0, R223, RZ, 0x4 ;  /* 0x000000df00027211 */ /* 0x000fe400078f20ff */
[----:B------:R-:W-:Y:S02]  /*0d00*/  LOP3.LUT R10, R5, 0xfffffff8, RZ, 0xc0, !PT ;  /* 0xfffffff8050a7812 */ /* 0x000fe400078ec0ff */
[----:B------:R-:W-:Y:S02]  /*0d10*/  SHF.R.S32.HI R5, RZ, 0x4, R2 ;  /* 0x00000004ff057819 */ /* 0x000fe40000011402 */
[C---:B------:R-:W-:Y:S01]  /*0d20*/  LOP3.LUT R4, R2.reuse, 0x3fffff0, RZ, 0xc0, !PT ;  /* 0x03fffff002047812 */ /* 0x040fe200078ec0ff */
[----:B------:R-:W-:Y:S01]  /*0d30*/  IMAD.IADD R11, R7, 0x1, -R10 ;  /* 0x00000001070b7824 */ /* 0x000fe200078e0a0a */
[----:B------:R-:W-:-:S02]  /*0d40*/  LEA.HI R2, R2, R5, RZ, 0x1 ;  /* 0x0000000502027211 */ /* 0x000fc400078f08ff */
[----:B------:R-:W-:Y:S01]  /*0d50*/  LOP3.LUT R7, R6, 0xfffffc00, RZ, 0xc0, !PT ;  /* 0xfffffc0006077812 */ /* 0x000fe200078ec0ff */
[----:B------:R-:W-:Y:S01]  /*0d60*/  IMAD.IADD R4, R223, 0x1, -R4 ;  /* 0x00000001df047824 */ /* 0x000fe200078e0a04 */
[----:B------:R-:W-:Y:S01]  /*0d70*/  LOP3.LUT R2, R2, 0x1ffffffe, RZ, 0xc0, !PT ;  /* 0x1ffffffe02027812 */ /* 0x000fe200078ec0ff */
[----:B------:R-:W-:Y:S01]  /*0d80*/  IMAD R8, R8, 0x10, R11 ;  /* 0x0000001008087824 */ /* 0x000fe200078e020b */
[----:B------:R-:W-:Y:S01]  /*0d90*/  LEA.HI R0, R0, R223, RZ, 0x3 ;  /* 0x000000df00007211 */ /* 0x000fe200078f18ff */
[----:B------:R-:W-:Y:S01]  /*0da0*/  IMAD R7, R4, 0x40, R7 ;  /* 0x0000004004077824 */ /* 0x000fe200078e0207 */
[----:B------:R-:W-:Y:S01]  /*0db0*/  LOP3.LUT R4, R9, 0x7ffffffc, RZ, 0xc0, !PT ;  /* 0x7ffffffc09047812 */ /* 0x000fe200078ec0ff */
[----:B------:R-:W-:Y:S01]  /*0dc0*/  IMAD.IADD R2, R5, 0x1, -R2 ;  /* 0x0000000105027824 */ /* 0x000fe200078e0a02 */
[----:B------:R-:W-:Y:S01]  /*0dd0*/  SHF.R.S32.HI R22, RZ, 0x3, R0 ;  /* 0x00000003ff167819 */ /* 0x000fe20000011400 */
[----:B------:R-:W-:Y:S02]  /*0de0*/  IMAD R220, R3, 0x40, R8 ;  /* 0x0000004003dc7824 */ /* 0x000fe400078e0208 */
[----:B------:R-:W-:Y:S01]  /*0df0*/  IMAD R221, R2, 0x8, R7 ;  /* 0x0000000802dd7824 */ /* 0x000fe200078e0207 */
[----:B------:R-:W-:Y:S01]  /*0e00*/  LOP3.LUT R2, R0, 0x1ffffff8, RZ, 0xc0, !PT ;  /* 0x1ffffff800027812 */ /* 0x000fe200078ec0ff */
[----:B------:R-:W-:-:S02]  /*0e10*/  IMAD.MOV.U32 R5, RZ, RZ, R13 ;  /* 0x000000ffff057224 */ /* 0x000fc400078e000d */
[----:B------:R-:W-:Y:S02]  /*0e20*/  IMAD.MOV.U32 R7, RZ, RZ, R15 ;  /* 0x000000ffff077224 */ /* 0x000fe400078e000f */
[----:B------:R-:W-:Y:S02]  /*0e30*/  IMAD.IADD R2, R223, 0x1, -R2 ;  /* 0x00000001df027824 */ /* 0x000fe400078e0a02 */
[----:B------:R-:W-:-:S03]  /*0e40*/  IMAD.IADD R219, R205, 0x1, -R4 ;  /* 0x00000001cddb7824 */ /* 0x000fc600078e0a04 */
[----:B------:R-:W-:-:S07]  /*0e50*/  SHF.L.U32 R2, R2, 0x3, RZ ;  /* 0x0000000302027819 */ /* 0x000fce00000006ff */
.L_x_810:
[----:B0---45:R-:W0:Y:S01]  /*0e60*/  LDC.64 R8, c[0x0][0xd60] ;  /* 0x00035800ff087b82 */ /* 0x031e220000000a00 */
[----:B------:R-:W-:Y:S01]  /*0e70*/  ULDC.64 UR6, c[0x0][0xb20] ;  /* 0x0002c80000067ab9 */ /* 0x000fe20000000a00 */
[----:B------:R-:W-:Y:S01]  /*0e80*/  ULDC.64 UR8, c[0x0][0xb18] ;  /* 0x0002c60000087ab9 */ /* 0x000fe20000000a00 */
        /* <DEDUP_REMOVED lines=10> */
[----:B------:R-:W-:Y:S01]  /*0f30*/  IMAD.U32 R202, RZ, RZ, UR4 ;  /* 0x00000004ffca7e24 */ /* 0x000fe2000f8e00ff */
[----:B------:R-:W-:Y:S02]  /*0f40*/  @UP0 ULEA UR6, UP2, UR4, UR6, 0x2 ;  /* 0x0000000604060291 */ /* 0x000fe4000f84103f */
[----:B------:R-:W-:Y:S02]  /*0f50*/  @UP1 ULEA UR8, UP3, UR4, UR8, 0x2 ;  /* 0x0000000804081291 */ /* 0x000fe4000f86103f */
[----:B------:R-:W-:Y:S02]  /*0f60*/  @UP0 ULEA.HI.X UR7, UR4, UR7, UR10, 0x2, UP2 ;  /* 0x0000000704070291 */ /* 0x000fe400090f140a */
[----:B------:R-:W-:Y:S01]  /*0f70*/  IMAD.U32 R203, RZ, RZ, UR10 ;  /* 0x0000000affcb7e24 */ /* 0x000fe2000f8e00ff */
[----:B------:R-:W-:Y:S01]  /*0f80*/  @UP1 ULEA.HI.X UR9, UR4, UR9, UR10, 0x2, UP3 ;  /* 0x0000000904091291 */ /* 0x000fe200098f140a */
[----:B------:R-:W-:-:S02]  /*0f90*/  IMAD.U32 R6, RZ, RZ, UR6 ;  /* 0x00000006ff067e24 */ /* 0x000fc4000f8e00ff */
[----:B------:R-:W-:Y:S01]  /*0fa0*/  IMAD.U32 R8, RZ, RZ, UR8 ;  /* 0x00000008ff087e24 */ /* 0x000fe2000f8e00ff */
[----:B------:R-:W-:Y:S01]  /*0fb0*/  ULDC UR4, c[0x0][0x404] ;  /* 0x0001010000047ab9 */ /* 0x000fe20000000800 */
[----:B------:R-:W-:Y:S01]  /*0fc0*/  IMAD.U32 R7, RZ, RZ, UR7 ;  /* 0x00000007ff077e24 */ /* 0x000fe2000f8e00ff */
[----:B------:R-:W-:Y:S01]  /*0fd0*/  ULDC.64 UR6, c[0x0][0x3f8] ;  /* 0x0000fe0000067ab9 */ /* 0x000fe20000000a00 */
[----:B------:R-:W-:-:S03]  /*0fe0*/  IMAD.U32 R9, RZ, RZ, UR9 ;  /* 0x00000009ff097e24 */ /* 0x000fc6000f8e00ff */
[----:B------:R-:W2:Y:S04]  /*0ff0*/  @P0 LDG.E R6, desc[UR60][R6.64] ;  /* 0x0000003c06060981 */ /* 0x000ea8000c1e1900 */
[----:B---3--:R-:W3:Y:S01]  /*1000*/  @P1 LDG.E R8, desc[UR60][R8.64] ;  /* 0x0000003c08081981 */ /* 0x008ee2000c1e1900 */
[----:B------:R-:W-:Y:S01]  /*1010*/  UISETP.NE.U32.AND UP0, UPT, UR6, URZ, UPT ;  /* 0x0000003f0600728c */ /* 0x000fe2000bf05070 */
[----:B------:R-:W-:Y:S01]  /*1020*/  IMAD.MOV.U32 R200, RZ, RZ, R5 ;  /* 0x000000ffffc87224 */ /* 0x000fe200078e0005 */
[----:B------:R-:W-:Y:S01]  /*1030*/  UMOV UR52, URZ ;  /* 0x0000003f00347c82 */ /* 0x000fe20008000000 */
[----:B------:R-:W-:Y:S01]  /*1040*/  ULDC UR6, c[0x0][0x2e0] ;  /* 0x0000b80000067ab9 */ /* 0x000fe20000000800 */
[----:B------:R-:W-:Y:S01]  /*1050*/  UISETP.NE.AND.EX UP0, UPT, UR7, URZ, UPT, UP0 ;  /* 0x0000003f0700728c */ /* 0x000fe2000bf05300 */
[----:B------:R-:W-:Y:S01]  /*1060*/  IMAD.MOV.U32 R3, RZ, RZ, RZ ;  /* 0x000000ffff037224 */ /* 0x000fe200078e00ff */
[----:B------:R-:W-:Y:S01]  /*1070*/  CS2R R148, SRZ ;  /* 0x0000000000947805 */ /* 0x000fe2000001ff00 */
[----:B------:R-:W-:Y:S01]  /*1080*/  IMAD.MOV.U32 R0, RZ, RZ, RZ ;  /* 0x000000ffff007224 */ /* 0x000fe200078e00ff */
[----:B------:R-:W-:Y:S01]  /*1090*/  USEL UR4, UR4, 0x1, UP0 ;  /* 0x0000000104047887 */ /* 0x000fe20008000000 */
[----:B------:R-:W-:Y:S01]  /*10a0*/  IMAD.MOV.U32 R150, RZ, RZ, RZ ;  /* 0x000000ffff967224 */ /* 0x000fe200078e00ff */
[----:B------:R-:W-:-:S02]  /*10b0*/  CS2R R146, SRZ ;  /* 0x0000000000927805 */ /* 0x000fc4000001ff00 */
[----:B------:R-:W-:Y:S01]  /*10c0*/  CS2R R144, SRZ ;  /* 0x0000000000907805 */ /* 0x000fe2000001ff00 */
[----:B------:R-:W-:Y:S01]  /*10d0*/  UIMAD UR4, UR4, UR6, URZ ;  /* 0x00000006040472a4 */ /* 0x000fe2000f8e023f */
        /* <DEDUP_REMOVED lines=17> */
[----:B------:R-:W-:Y:S01]  /*11f0*/  CS2R R108, SRZ ;  /* 0x00000000006c7805 */ /* 0x000fe2000001ff00 */
[----:B------:R-:W-:Y:S01]  /*1200*/  IMAD.MOV.U32 R172, RZ, RZ, RZ ;  /* 0x000000ffffac7224 */ /* 0x000fe200078e00ff */
        /* <DEDUP_REMOVED lines=33> */
[----:B------:R-:W-:Y:S01]  /*1420*/  MOV R201, UR5 ;  /* 0x0000000500c97c02 */ /* 0x000fe20008000f00 */
[----:B------:R-:W-:Y:S01]  /*1430*/  IMAD.MOV.U32 R41, RZ, RZ, RZ ;  /* 0x000000ffff297224 */ /* 0x000fe200078e00ff */
[----:B--2---:R-:W-:Y:S02]  /*1440*/  @P0 R2UR UR52, R6 ;  /* 0x00000000063402ca */ /* 0x004fe400000e0000 */
[----:B------:R-:W-:Y:S02]  /*1450*/  PLOP3.LUT P0, PT, PT, PT, PT, 0x80, 0x0 ;  /* 0x000000000000781c */ /* 0x000fe40003f0f070 */
[----:B---3--:R-:W-:-:S02]  /*1460*/  @P1 R2UR UR4, R8 ;  /* 0x00000000080412ca */ /* 0x008fc400000e0000 */
[----:B------:R-:W-:Y:S01]  /*1470*/  CS2R R8, SRZ ;  /* 0x0000000000087805 */ /* 0x000fe2000001ff00 */
[----:B-1----:R-:W-:-:S12]  /*1480*/  @P1 BRA `(.L_x_768) ;  /* 0x0000000000381947 */ /* 0x002fd80003800000 */
[----:B------:R-:W-:Y:S02]  /*1490*/  ULDC.64 UR6, c[0x0][0xb00] ;  /* 0x0002c00000067ab9 */ /* 0x000fe40000000a00 */
[----:B------:R-:W-:-:S04]  /*14a0*/  ISETP.NE.U32.AND P1, PT, RZ, UR6, PT ;  /* 0x00000006ff007c0c */ /* 0x000fc8000bf25070 */
[----:B------:R-:W-:-:S13]  /*14b0*/  ISETP.NE.AND.EX P1, PT, RZ, UR7, PT, P1 ;  /* 0x00000007ff007c0c */ /* 0x000fda000bf25310 */
[----:B------:R-:W-:Y:S05]  /*14c0*/  @!P1 BRA `(.L_x_768) ;  /* 0x0000000000289947 */ /* 0x000fea0003800000 */
[----:B------:R-:W-:Y:S01]  /*14d0*/  R2UR UR6, R202 ;  /* 0x00000000ca0672ca */ /* 0x000fe200000e0000 */
[----:B------:R-:W-:-:S12]  /*14e0*/  ULDC.64 UR4, c[0x0][0xb00] ;  /* 0x0002c00000047ab9 */ /* 0x000fd80000000a00 */
        /* <DEDUP_REMOVED lines=8> */
.L_x_768:
[----:B------:R-:W-:Y:S01]  /*1570*/  UIADD3 UR52, -UR52, UR4, URZ ;  /* 0x0000000434347290 */ /* 0x000fe2000fffe13f */
[----:B------:R-:W-:Y:S01]  /*1580*/  IMAD.MOV.U32 R40, RZ, RZ, RZ ;  /* 0x000000ffff287224 */ /* 0x000fe200078e00ff */
[----:B------:R-:W-:Y:S01]  /*1590*/  CS2R R34, SRZ ;  /* 0x0000000000227805 */ /* 0x000fe2000001ff00 */
[----:B------:R-:W-:Y:S01]  /*15a0*/  IMAD.MOV.U32 R163, RZ, RZ, RZ ;  /* 0x000000ffffa37224 */ /* 0x000fe200078e00ff */
        /* <DEDUP_REMOVED lines=8> */
[----:B------:R-:W-:-:S02]  /*1630*/  CS2R R26, SRZ ;  /* 0x00000000001a7805 */ /* 0x000fc4000001ff00 */
[----:B------:R-:W-:Y:S02]  /*1640*/  CS2R R28, SRZ ;  /* 0x00000000001c7805 */ /* 0x000fe4000001ff00 */
[----:B------:R-:W-:Y:S01]  /*1650*/  CS2R R24, SRZ ;  /* 0x0000000000187805 */ /* 0x000fe2000001ff00 */
[----:B------:R-:W-:-:S04]  /*1660*/  USHF.R.U32.HI UR53, URZ, 0x1f, UR5 ;  /* 0x0000001f3f357899 */ /* 0x000fc80008011605 */
[----:B------:R-:W-:Y:S02]  /*1670*/  ULEA.HI.SX32 UR53, UR5, UR53, 0x1c ;  /* 0x0000003505357291 */ /* 0x000fe4000f8fe23f */
[----:B------:R-:W-:Y:S10]  /*1680*/  @!P1 BRA `(.L_x_769) ;  /* 0x0000005c00f49947 */ /* 0x000ff40003800000 */
[----:B------:R-:W0:Y:S01]  /*1690*/  S2R R4, SR_CgaCtaId ;  /* 0x0000000000047919 */ /* 0x000e220000008800 */
[----:B------:R-:W-:Y:S01]  /*16a0*/  MOV R3, 0x400 ;  /* 0x0000040000037802 */ /* 0x000fe20000000f00 */
[----:B------:R-:W1:Y:S03]  /*16b0*/  SHFL.IDX PT, R0, R218, RZ, 0x1f ;  /* 0x00001fffda007589 */ /* 0x000e6600000e0000 */
[----:B0-----:R-:W-:Y:S02]  /*16c0*/  LEA R4, R4, R3, 0x18 ;  /* 0x0000000304047211 */ /* 0x001fe400078ec0ff */
[----:B-1----:R-:W-:-:S03]  /*16d0*/  LEA.HI R3, R0, R0, RZ, 0x1 ;  /* 0x0000000000037211 */ /* 0x002fc600078f08ff */
[----:B------:R-:W-:Y:S01]  /*16e0*/  VIADD R4, R4, 0x18400 ;  /* 0x0001840004047836 */ /* 0x000fe20000000000 */
[----:B------:R-:W-:-:S04]  /*16f0*/  LOP3.LUT R3, R3, 0xffffe, RZ, 0xc0, !PT ;  /* 0x000ffffe03037812 */ /* 0x000fc800078ec0ff */
[----:B------:R-:W-:Y:S01]  /*1700*/  LOP3.LUT P0, RZ, R4, 0x1bf, RZ, 0xc0, !PT ;  /* 0x000001bf04ff7812 */ /* 0x000fe2000780c0ff */
[----:B------:R-:W-:-:S12]  /*1710*/  IMAD.IADD R16, R0, 0x1, -R3 ;  /* 0x0000000100107824 */ /* 0x000fd800078e0a03 */
        /* <DEDUP_REMOVED lines=17> */
.L_x_770:
[----:B------:R-:W0:Y:S01]  /*1830*/  S2R R3, SR_CgaCtaId ;  /* 0x0000000000037919 */ /* 0x000e220000008800 */
[----:B------:R-:W-:Y:S02]  /*1840*/  R2UR UR5, R204 ;  /* 0x00000000cc0572ca */ /* 0x000fe400000e0000 */
[----:B------:R-:W-:Y:S01]  /*1850*/  MOV R0, 0x400 ;  /* 0x0000040000007802 */ /* 0x000fe20000000f00 */
[----:B------:R-:W1:Y:S10]  /*1860*/  S2R R17, SR_TID.X ;  /* 0x0000000000117919 */ /* 0x000e740000002100 */
[----:B------:R-:W-:-:S04]  /*1870*/  ULEA.HI UR4, UR5, UR5, URZ, 0x1 ;  /* 0x0000000505047291 */ /* 0x000fc8000f8f083f */
[----:B------:R-:W-:-:S04]  /*1880*/  ULOP3.LUT UR4, UR4, 0xfffffffe, URZ, 0xc0, !UPT ;  /* 0xfffffffe04047892 */ /* 0x000fc8000f8ec03f */
[----:B------:R-:W-:-:S06]  /*1890*/  UIADD3 UR4, UR5, -UR4, URZ ;  /* 0x8000000405047290 */ /* 0x000fcc000fffe03f */
[----:B------:R-:W-:Y:S02]  /*18a0*/  MOV R5, UR4 ;  /* 0x0000000400057c02 */ /* 0x000fe40008000f00 */
[----:B0-----:R-:W-:Y:S02]  /*18b0*/  LEA R4, R3, R0, 0x18 ;  /* 0x0000000003047211 */ /* 0x001fe400078ec0ff */
[----:B------:R-:W-:Y:S02]  /*18c0*/  SHF.L.U32 R3, R5, 0x1f, RZ ;  /* 0x0000001f05037819 */ /* 0x000fe400000006ff */
[----:B-1----:R-:W-:Y:S02]  /*18d0*/  SHF.R.U32.HI R17, RZ, 0x7, R17 ;  /* 0x00000007ff117819 */ /* 0x002fe40000011611 */
[----:B------:R-:W0:Y:S03]  /*18e0*/  SYNCS.PHASECHK.TRANS64.TRYWAIT P0, [R4+URZ+0x32400], R3 ;  /* 0x03240003040075a7 */ /* 0x000e26000800017f */
[----:B------:R-:W-:Y:S01]  /*18f0*/  VIADD R185, R17, 0x8 ;  /* 0x0000000811b97836 */ /* 0x000fe20000000000 */
[----:B0-----:R-:W-:Y:S06]  /*1900*/  @!P0 BRA `(.L_x_771) ;  /* 0x000000d000648947 */ /* 0x001fec0003800000 */
.L_x_894:
[----:B------:R-:W-:Y:S05]  /*1910*/  WARPSYNC.ALL ;  /* 0x0000000000007948 */ /* 0x000fea0003800000 */
[----:B------:R-:W-:Y:S01]  /*1920*/  R2UR UR4, R222 ;  /* 0x00000000de0472ca */ /* 0x000fe200000e0000 */
[----:B------:R1:W-:-:S12]  /*1930*/  BAR.SYNC.DEFER_BLOCKING R185, 0x100 ;  /* 0x000400b90000751d */ /* 0x0003d80000010000 */
[----:B------:R-:W-:-:S05]  /*1940*/  IMAD.U32 R0, RZ, RZ, UR4 ;  /* 0x00000004ff007e24 */ /* 0x000fca000f8e00ff */
[----:B------:R-:W-:-:S13]  /*1950*/  ISETP.NE.AND P0, PT, R0, 0x3, PT ;  /* 0x000000030000780c */ /* 0x000fda0003f05270 */
[----:B-1----:R-:W-:Y:S05]  /*1960*/  @!P0 BRA `(.L_x_772) ;  /* 0x0000000000048947 */ /* 0x002fea0003800000 */
[----:B------:R-:W-:Y:S01]  /*1970*/  BPT.TRAP 0x1 ;  /* 0x000000040000795c */ /* 0x000fe20000300000 */
.L_x_772:
[----:B------:R-:W-:Y:S02]  /*1980*/  IMAD.U32 R5, RZ, RZ, UR36 ;  /* 0x00000024ff057e24 */ /* 0x000fe4000f8e00ff */
[----:B------:R-:W-:Y:S02]  /*1990*/  IMAD.U32 R6, RZ, RZ, UR37 ;  /* 0x00000025ff067e24 */ /* 0x000fe4000f8e00ff */
[----:B------:R-:W-:-:S03]  /*19a0*/  IMAD R0, R5, 0x8, R4 ;  /* 0x0000000805007824 */ /* 0x000fc600078e0204 */
[----:B------:R-:W-:-:S04]  /*19b0*/  SHF.L.U32 R5, R6, 0x1f, RZ ;  /* 0x0000001f06057819 */ /* 0x000fc800000006ff */
[----:B------:R1:W2:Y:S01]  /*19c0*/  SYNCS.PHASECHK.TRANS64.TRYWAIT P1, [R0+URZ+0x32430], R5 ;  /* 0x03243005000075a7 */ /* 0x0002a2000802017f */
[----:B------:R-:W-:Y:S05]  /*19d0*/  @!P0 BRA `(.L_x_773) ;  /* 0x0000000000048947 */ /* 0x000fea0003800000 */
[----:B------:R-:W-:Y:S01]  /*19e0*/  BPT.TRAP 0x1 ;  /* 0x000000040000795c */ /* 0x000fe20000300000 */
.L_x_773:
[----:B------:R-:W-:Y:S01]  /*19f0*/  IMAD R16, R16, 0x2000, R4 ;  /* 0x0000200010107824 */ /* 0x000fe200078e0204 */
[----:B--2---:R-:W-:Y:S06]  /*1a00*/  @P1 BRA `(.L_x_774) ;  /* 0x0000000000081947 */ /* 0x004fec0003800000 */
[----:B------:R-:W2:Y:S02]  /*1a10*/  SYNCS.PHASECHK.TRANS64.TRYWAIT P1, [R0+URZ+0x32430], R5 ;  /* 0x03243005000075a7 */ /* 0x000ea4000802017f */
[----:B--2---:R-:W-:Y:S05]  /*1a20*/  @!P1 BRA `(.L_x_775) ;  /* 0x000000d000309947 */ /* 0x004fea0003800000 */
.L_x_774:
[----:B------:R-:W-:Y:S01]  /*1a30*/  R2UR UR4, R4 ;  /* 0x00000000040472ca */ /* 0x000fe200000e0000 */
[----:B------:R-:W-:Y:S01]  /*1a40*/  WARPGROUP.ARRIVE ;  /* 0x00000000000079c5 */ /* 0x000fe20000000000 */
[----:B------:R-:W-:Y:S01]  /*1a50*/  R2UR UR5, R16 ;  /* 0x00000000100572ca */ /* 0x000fe200000e0000 */
[----:B------:R-:W-:Y:S01]  /*1a60*/  UMOV UR13, 0x40000040 ;  /* 0x40000040000d7882 */ /* 0x000fe20000000000 */
[----:B------:R-:W-:Y:S01]  /*1a70*/  UMOV UR15, 0x40000040 ;  /* 0x40000040000f7882 */ /* 0x000fe20000000000 */
[----:B------:R-:W-:-:S08]  /*1a80*/  IMAD.U32 R21, RZ, RZ, UR13 ;  /* 0x0000000dff157e24 */ /* 0x000fd0000f8e00ff */
[----:B------:R-:W-:Y:S02]  /*1a90*/  UIADD3 UR4, UR4, 0x1c400, URZ ;  /* 0x0001c40004047890 */ /* 0x000fe4000fffe03f */
[----:B------:R-:W-:Y:S02]  /*1aa0*/  UIADD3 UR6, UR5, 0x18400, URZ ;  /* 0x0001840005067890 */ /* 0x000fe4000fffe03f */
[----:B------:R-:W-:Y:S02]  /*1ab0*/  USHF.R.U32.HI UR4, URZ, 0x4, UR4 ;  /* 0x000000043f047899 */ /* 0x000fe40008011604 */
[----:B------:R-:W-:Y:S02]  /*1ac0*/  USHF.R.U32.HI UR6, URZ, 0x4, UR6 ;  /* 0x000000043f067899 */ /* 0x000fe40008011606 */
[----:B------:R-:W-:Y:S02]  /*1ad0*/  ULOP3.LUT UR4, UR4, 0x3fff, URZ, 0xc0, !UPT ;  /* 0x00003fff04047892 */ /* 0x000fe4000f8ec03f */
[----:B------:R-:W-:-:S02]  /*1ae0*/  ULOP3.LUT UR6, UR6, 0x3fff, URZ, 0xc0, !UPT ;  /* 0x00003fff06067892 */ /* 0x000fc4000f8ec03f */
[----:B------:R-:W-:Y:S02]  /*1af0*/  ULOP3.LUT UR39, UR4, 0x10000, URZ, 0xfc, !UPT ;  /* 0x0001000004277892 */ /* 0x000fe4000f8efc3f */
[----:B------:R-:W-:Y:S02]  /*1b00*/  ULOP3.LUT UR8, UR6, 0x10000, URZ, 0xfc, !UPT ;  /* 0x0001000006087892 */ /* 0x000fe4000f8efc3f */
[----:B------:R-:W-:Y:S02]  /*1b10*/  UIMAD UR4, UR36, 0x300, UR39 ;  /* 0x00000300240478a4 */ /* 0x000fe4000f8e0227 */
[----:B------:R-:W-:Y:S02]  /*1b20*/  UIADD3 UR6, UR8, 0x2, URZ ;  /* 0x0000000208067890 */ /* 0x000fe4000fffe03f */
[----:B------:R-:W-:Y:S01]  /*1b30*/  UIADD3 UR7, UR4, 0x2, URZ ;  /* 0x0000000204077890 */ /* 0x000fe2000fffe03f */
[----:B------:R-:W-:Y:S02]  /*1b40*/  UMOV UR12, UR8 ;  /* 0x00000008000c7c82 */ /* 0x000fe40008000000 */
[----:B------:R-:W-:Y:S01]  /*1b50*/  UMOV UR14, UR4 ;  /* 0x00000004000e7c82 */ /* 0x000fe20008000000 */
[----:B------:R-:W-:Y:S01]  /*1b60*/  IMAD.U32 R20, RZ, RZ, UR12 ;  /* 0x0000000cff147e24 */ /* 0x000fe2000f8e00ff */
[----:B------:R-:W-:Y:S01]  /*1b70*/  HGMMA.64x96x16.F32.BF16 R24, gdesc[UR12], RZ, !UPT, gsb0 ;  /* 0x016000000c1879f0 */ /* 0x000fe2000c0018ff */
[----:B------:R-:W-:Y:S01]  /*1b80*/  UMOV UR12, UR6 ;  /* 0x00000006000c7c82 */ /* 0x000fe20008000000 */
[----:B------:R-:W-:Y:S01]  /*1b90*/  UMOV UR13, 0x40000040 ;  /* 0x40000040000d7882 */ /* 0x000fe20000000000 */
[----:B------:R-:W-:Y:S01]  /*1ba0*/  UMOV UR14, UR7 ;  /* 0x00000007000e7c82 */ /* 0x000fe20008000000 */
[----:B------:R-:W-:Y:S01]  /*1bb0*/  UMOV UR15, 0x40000040 ;  /* 0x40000040000f7882 */ /* 0x000fe20000000000 */
[----:B------:R-:W-:Y:S01]  /*1bc0*/  UIADD3 UR6, UR8, 0x4, URZ ;  /* 0x0000000408067890 */ /* 0x000fe2000fffe03f */
[----:B------:R-:W-:Y:S01]  /*1bd0*/  IMAD.U32 R18, RZ, RZ, UR12 ;  /* 0x0000000cff127e24 */ /* 0x000fe2000f8e00ff */
[----:B------:R-:W-:Y:S01]  /*1be0*/  UIADD3 UR7, UR4, 0x4, URZ ;  /* 0x0000000404077890 */ /* 0x000fe2000fffe03f */
[----:B------:R-:W-:Y:S01]  /*1bf0*/  IMAD.U32 R19, RZ, RZ, UR13 ;  /* 0x0000000dff137e24 */ /* 0x000fe2000f8e00ff */
[----:B------:R-:W-:Y:S01]  /*1c00*/  UIADD3 UR4, UR4, 0x6, URZ ;  /* 0x0000000604047890 */ /* 0x000fe2000fffe03f */
[----:B------:R-:W-:-:S02]  /*1c10*/  WARPGROUP.DEPBAR.LE gsb0, 0x0 ;  /* 0x00008000000079c5 */ /* 0x000fc40000010000 */
[----:B------:R-:W-:-:S06]  /*1c20*/  WARPGROUP.ARRIVE ;  /* 0x00000000000079c5 */ /* 0x000fcc0000000000 */
[----:B------:R-:W-:Y:S01]  /*1c30*/  HGMMA.64x96x16.F32.BF16 R24, gdesc[UR12], R24, gsb0 ;  /* 0x016000000c1879f0 */ /* 0x000fe20008001818 */
[----:B------:R-:W-:Y:S01]  /*1c40*/  UMOV UR12, UR6 ;  /* 0x00000006000c7c82 */ /* 0x000fe20008000000 */
[----:B------:R-:W-:Y:S01]  /*1c50*/  UMOV UR13, 0x40000040 ;  /* 0x40000040000d7882 */ /* 0x000fe20000000000 */
[----:B------:R-:W-:Y:S01]  /*1c60*/  UMOV UR14, UR7 ;  /* 0x00000007000e7c82 */ /* 0x000fe20008000000 */
[----:B------:R-:W-:Y:S01]  /*1c70*/  UMOV UR15, 0x40000040 ;  /* 0x40000040000f7882 */ /* 0x000fe20000000000 */
[----:B------:R-:W-:Y:S01]  /*1c80*/  UIADD3 UR6, UR8, 0x6, URZ ;  /* 0x0000000608067890 */ /* 0x000fe2000fffe03f */
[----:B------:R-:W-:Y:S02]  /*1c90*/  IMAD.U32 R16, RZ, RZ, UR12 ;  /* 0x0000000cff107e24 */ /* 0x000fe4000f8e00ff */
[----:B------:R-:W-:Y:S01]  /*1ca0*/  IMAD.U32 R17, RZ, RZ, UR13 ;  /* 0x0000000dff117e24 */ /* 0x000fe2000f8e00ff */
[----:B------:R-:W-:Y:S02]  /*1cb0*/  WARPGROUP.DEPBAR.LE gsb0, 0x0 ;  /* 0x00008000000079c5 */ /* 0x000fe40000010000 */
[----:B------:R-:W-:-:S06]  /*1cc0*/  WARPGROUP.ARRIVE ;  /* 0x00000000000079c5 */ /* 0x000fcc0000000000 */
[----:B------:R-:W-:Y:S01]  /*1cd0*/  HGMMA.64x96x16.F32.BF16 R24, gdesc[UR12], R24, gsb0 ;  /* 0x016000000c1879f0 */ /* 0x000fe20008001818 */
[----:B------:R-:W-:Y:S01]  /*1ce0*/  UMOV UR12, UR6 ;  /* 0x00000006000c7c82 */ /* 0x000fe20008000000 */
[----:B------:R-:W-:Y:S01]  /*1cf0*/  UMOV UR13, 0x40000040 ;  /* 0x40000040000d7882 */ /* 0x000fe20000000000 */
[----:B------:R-:W-:Y:S01]  /*1d00*/  UMOV UR14, UR4 ;  /* 0x00000004000e7c82 */ /* 0x000fe20008000000 */
[----:B------:R-:W-:Y:S01]  /*1d10*/  UMOV UR15, 0x40000040 ;  /* 0x40000040000f7882 */ /* 0x000fe20000000000 */
[----:B------:R-:W-:Y:S02]  /*1d20*/  IMAD.U32 R14, RZ, RZ, UR12 ;  /* 0x0000000cff0e7e24 */ /* 0x000fe4000f8e00ff */
[----:B------:R-:W-:Y:S01]  /*1d30*/  IMAD.U32 R15, RZ, RZ, UR13 ;  /* 0x0000000dff0f7e24 */ /* 0x000fe2000f8e00ff */
[----:B------:R-:W-:Y:S02]  /*1d40*/  WARPGROUP.DEPBAR.LE gsb0, 0x0 ;  /* 0x00008000000079c5 */ /* 0x000fe40000010000 */
[----:B------:R-:W-:-:S06]  /*1d50*/  WARPGROUP.ARRIVE ;  /* 0x00000000000079c5 */ /* 0x000fcc0000000000 */
[----:B------:R-:W-:Y:S03]  /*1d60*/  HGMMA.64x96x16.F32.BF16 R24, gdesc[UR12], R24, gsb0 ;  /* 0x016000000c1879f0 */ /* 0x000fe60008001818 */
[----:B------:R-:W-:Y:S02]  /*1d70*/  WARPGROUP.DEPBAR.LE gsb0, 0x0 ;  /* 0x00008000000079c5 */ /* 0x000fe40000010000 */
[----:B------:R-:W3:Y:S02]  /*1d80*/  SYNCS.PHASECHK.TRANS64.TRYWAIT P1, [R4+URZ+0x32410], R3 ;  /* 0x03241003040075a7 */ /* 0x000ee4000802017f */
[----:B---3--:R-:W-:Y:S05]  /*1d90*/  @!P1 BRA `(.L_x_776) ;  /* 0x000000cc00689947 */ /* 0x008fea0003800000 */
.L_x_895:
[----:B------:R-:W-:Y:S05]  /*1da0*/  @!P0 BRA `(.L_x_777) ;  /* 0x0000000000048947 */ /* 0x000fea0003800000 */
[----:B------:R-:W-:Y:S01]  /*1db0*/  BPT.TRAP 0x1 ;  /* 0x000000040000795c */ /* 0x000fe20000300000 */
.L_x_777:
[----:B------:R4:W0:Y:S01]  /*1dc0*/  SYNCS.PHASECHK.TRANS64.TRYWAIT P1, [R0+URZ+0x32450], R5 ;  /* 0x03245005000075a7 */ /* 0x000822000802017f */
[----:B------:R-:W-:Y:S05]  /*1dd0*/  @!P0 BRA `(.L_x_778) ;  /* 0x0000000000048947 */ /* 0x000fea0003800000 */
[----:B------:R-:W-:Y:S01]  /*1de0*/  BPT.TRAP 0x1 ;  /* 0x000000040000795c */ /* 0x000fe20000300000 */
.L_x_778:
[----:B0-----:R-:W-:Y:S05]  /*1df0*/  @P1 BRA `(.L_x_779) ;  /* 0x0000000000081947 */ /* 0x001fea0003800000 */
[----:B------:R-:W0:Y:S02]  /*1e00*/  SYNCS.PHASECHK.TRANS64.TRYWAIT P1, [R0+URZ+0x32450], R5 ;  /* 0x03245005000075a7 */ /* 0x000e24000802017f */
[----:B0-----:R-:W-:Y:S05]  /*1e10*/  @!P1 BRA `(.L_x_780) ;  /* 0x000000cc005c9947 */ /* 0x001fea0003800000 */
.L_x_779:
[----:B------:R-:W-:Y:S01]  /*1e20*/  R2UR UR4, R4 ;  /* 0x00000000040472ca */ /* 0x000fe200000e0000 */
[----:B------:R-:W-:Y:S01]  /*1e30*/  UIADD3 UR5, UR5, 0x22400, URZ ;  /* 0x0002240005057890 */ /* 0x000fe2000fffe03f */
[----:B------:R-:W-:Y:S01]  /*1e40*/  WARPGROUP.ARRIVE ;  /* 0x00000000000079c5 */ /* 0x000fe20000000000 */
[----:B------:R-:W-:Y:S01]  /*1e50*/  UMOV UR9, 0x40000040 ;  /* 0x4000004000097882 */ /* 0x000fe20000000000 */
[----:B------:R-:W-:Y:S01]  /*1e60*/  UMOV UR11, 0x40000040 ;  /* 0x40000040000b7882 */ /* 0x000fe20000000000 */
[----:B------:R-:W-:Y:S01]  /*1e70*/  USHF.R.U32.HI UR5, URZ, 0x4, UR5 ;  /* 0x000000043f057899 */ /* 0x000fe20008011605 */
[----:B-12-4-:R-:W-:Y:S01]  /*1e80*/  IMAD.U32 R5, RZ, RZ, UR9 ;  /* 0x00000009ff057e24 */ /* 0x016fe2000f8e00ff */
[----:B------:R-:W-:Y:S01]  /*1e90*/  UMOV UR13, 0x40000040 ;  /* 0x40000040000d7882 */ /* 0x000fe20000000000 */
[----:B------:R-:W-:Y:S01]  /*1ea0*/  UMOV UR15, 0x40000040 ;  /* 0x40000040000f7882 */ /* 0x000fe20000000000 */
[----:B------:R-:W-:Y:S01]  /*1eb0*/  IMAD.U32 R7, RZ, RZ, UR13 ;  /* 0x0000000dff077e24 */ /* 0x000fe2000f8e00ff */
[----:B------:R-:W-:Y:S01]  /*1ec0*/  UMOV UR17, 0x40000040 ;  /* 0x4000004000117882 */ /* 0x000fe20000000000 */
[----:B------:R-:W-:Y:S01]  /*1ed0*/  UMOV UR19, 0x40000040 ;  /* 0x4000004000137882 */ /* 0x000fe20000000000 */
[----:B------:R-:W-:Y:S01]  /*1ee0*/  UMOV UR21, 0x40000040 ;  /* 0x4000004000157882 */ /* 0x000fe20000000000 */
[----:B------:R-:W-:Y:S01]  /*1ef0*/  UIADD3 UR4, UR4, 0x400, URZ ;  /* 0x0000040004047890 */ /* 0x000fe2000fffe03f */
[----:B------:R-:W0:Y:S01]  /*1f00*/  S2R R74, SR_TID.X ;  /* 0x00000000004a7919 */ /* 0x000e220000002100 */
[----:B------:R-:W-:Y:S01]  /*1f10*/  UMOV UR23, 0x40000040 ;  /* 0x4000004000177882 */ /* 0x000fe20000000000 */
[----:B------:R-:W-:Y:S01]  /*1f20*/  UMOV UR25, 0x40000040 ;  /* 0x4000004000197882 */ /* 0x000fe20000000000 */
[----:B------:R-:W-:Y:S01]  /*1f30*/  USHF.R.U32.HI UR4, URZ, 0x4, UR4 ;  /* 0x000000043f047899 */ /* 0x000fe20008011604 */
[----:B------:R-:W-:Y:S01]  /*1f40*/  UMOV UR27, 0x40000040 ;  /* 0x40000040001b7882 */ /* 0x000fe20000000000 */
[----:B------:R-:W-:-:S02]  /*1f50*/  UMOV UR29, 0x40000040 ;  /* 0x40000040001d7882 */ /* 0x000fc40000000000 */
[----:B------:R-:W-:Y:S02]  /*1f60*/  ULOP3.LUT UR7, UR4, 0x3fff, URZ, 0xc0, !UPT ;  /* 0x00003fff04077892 */ /* 0x000fe4000f8ec03f */
[----:B------:R-:W-:Y:S02]  /*1f70*/  ULOP3.LUT UR4, UR5, 0x3fff, URZ, 0xc0, !UPT ;  /* 0x00003fff05047892 */ /* 0x000fe4000f8ec03f */
[----:B------:R-:W-:Y:S02]  /*1f80*/  ULOP3.LUT UR38, UR7, 0x10000, URZ, 0xfc, !UPT ;  /* 0x0001000007267892 */ /* 0x000fe4000f8efc3f */
[----:B------:R-:W-:Y:S02]  /*1f90*/  ULOP3.LUT UR4, UR4, 0x10000, URZ, 0xfc, !UPT ;  /* 0x0001000004047892 */ /* 0x000fe4000f8efc3f */
[----:B------:R-:W-:Y:S02]  /*1fa0*/  UIMAD UR5, UR36, 0xc00, UR38 ;  /* 0x00000c00240578a4 */ /* 0x000fe4000f8e0226 */
[----:B------:R-:W-:-:S02]  /*1fb0*/  UIADD3 UR6, UR4, 0x2, URZ ;  /* 0x0000000204067890 */ /* 0x000fc4000fffe03f */
[----:B------:R-:W-:Y:S02]  /*1fc0*/  UIADD3 UR16, UR4, 0x406, URZ ;  /* 0x0000040604107890 */ /* 0x000fe4000fffe03f */
[----:B------:R-:W-:Y:S01]  /*1fd0*/  UMOV UR8, UR4 ;  /* 0x0000000400087c82 */ /* 0x000fe20008000000 */
[----:B------:R-:W-:Y:S01]  /*1fe0*/  UMOV UR10, UR5 ;  /* 0x00000005000a7c82 */ /* 0x000fe20008000000 */
[----:B---3--:R-:W-:Y:S01]  /*1ff0*/  IMAD.U32 R4, RZ, RZ, UR8 ;  /* 0x00000008ff047e24 */ /* 0x008fe2000f8e00ff */
[----:B------:R-:W-:Y:S01]  /*2000*/  HGMMA.64x96x16.F32.BF16 R24, gdesc[UR8], R24, gsb0 ;  /* 0x01600000081879f0 */ /* 0x000fe20008001818 */
[----:B------:R-:W-:Y:S01]  /*2010*/  UIADD3 UR8, UR5, 0x2, URZ ;  /* 0x0000000205087890 */ /* 0x000fe2000fffe03f */
[----:B------:R-:W-:Y:S01]  /*2020*/  UMOV UR12, UR6 ;  /* 0x00000006000c7c82 */ /* 0x000fe20008000000 */
[----:B------:R-:W-:Y:S01]  /*2030*/  UIADD3 UR6, UR4, 0x4, URZ ;  /* 0x0000000404067890 */ /* 0x000fe2000fffe03f */
[----:B------:R-:W-:Y:S01]  /*2040*/  MOV R6, UR12 ;  /* 0x0000000c00067c02 */ /* 0x000fe20008000f00 */
[----:B------:R-:W-:-:S03]  /*2050*/  UIADD3 UR10, UR5, 0x302, URZ ;  /* 0x00000302050a7890 */ /* 0x000fc6000fffe03f */
[----:B------:R-:W-:Y:S01]  /*2060*/  UMOV UR14, UR8 ;  /* 0x00000008000e7c82 */ /* 0x000fe20008000000 */
[----:B------:R-:W-:Y:S01]  /*2070*/  UIADD3 UR8, UR5, 0x4, URZ ;  /* 0x0000000405087890 */ /* 0x000fe2000fffe03f */
[----:B------:R-:W-:Y:S01]  /*2080*/  UMOV UR9, 0x40000040 ;  /* 0x4000004000097882 */ /* 0x000fe20000000000 */
[----:B------:R-:W-:Y:S01]  /*2090*/  UMOV UR11, 0x40000040 ;  /* 0x40000040000b7882 */ /* 0x000fe20000000000 */
[----:B------:R-:W-:Y:S02]  /*20a0*/  UIADD3 UR18, UR5, 0x306, URZ ;  /* 0x0000030605127890 */ /* 0x000fe4000fffe03f */
[----:B------:R-:W-:Y:S02]  /*20b0*/  UIADD3 UR20, UR4, 0x800, URZ ;  /* 0x0000080004147890 */ /* 0x000fe4000fffe03f */
[----:B------:R-:W-:Y:S02]  /*20c0*/  UIADD3 UR22, UR5, 0x600, URZ ;  /* 0x0000060005167890 */ /* 0x000fe4000fffe03f */
[----:B------:R-:W-:-:S02]  /*20d0*/  UIADD3 UR24, UR4, 0x802, URZ ;  /* 0x0000080204187890 */ /* 0x000fc4000fffe03f */
[----:B------:R-:W-:Y:S02]  /*20e0*/  UIADD3 UR26, UR5, 0x602, URZ ;  /* 0x00000602051a7890 */ /* 0x000fe4000fffe03f */
[----:B------:R-:W-:Y:S02]  /*20f0*/  UIADD3 UR28, UR4, 0x804, URZ ;  /* 0x00000804041c7890 */ /* 0x000fe4000fffe03f */
[----:B------:R-:W-:Y:S01]  /*2100*/  UIADD3 UR30, UR5, 0x604, URZ ;  /* 0x00000604051e7890 */ /* 0x000fe2000fffe03f */
[----:B------:R-:W-:Y:S01]  /*2110*/  UMOV UR31, 0x40000040 ;  /* 0x40000040001f7882 */ /* 0x000fe20000000000 */
[----:B------:R-:W-:Y:S02]  /*2120*/  UIADD3 UR32, UR4, 0x806, URZ ;  /* 0x0000080604207890 */ /* 0x000fe4000fffe03f */
[----:B------:R-:W-:Y:S01]  /*2130*/  UIADD3 UR34, UR5, 0x606, URZ ;  /* 0x0000060605227890 */ /* 0x000fe2000fffe03f */
[----:B------:R-:W-:Y:S01]  /*2140*/  UMOV UR33, 0x40000040 ;  /* 0x4000004000217882 */ /* 0x000fe20000000000 */
[----:B------:R-:W-:Y:S01]  /*2150*/  UMOV UR35, 0x40000040 ;  /* 0x4000004000237882 */ /* 0x000fe20000000000 */
[----:B------:R-:W-:-:S02]  /*2160*/  UIADD3 UR40, UR4, 0xc00, URZ ;  /* 0x00000c0004287890 */ /* 0x000fc4000fffe03f */
[----:B------:R-:W-:Y:S01]  /*2170*/  UIADD3 UR42, UR5, 0x900, URZ ;  /* 0x00000900052a7890 */ /* 0x000fe2000fffe03f */
[----:B------:R-:W-:Y:S01]  /*2180*/  UMOV UR41, 0x40000040 ;  /* 0x4000004000297882 */ /* 0x000fe20000000000 */
        /* <DEDUP_REMOVED lines=13> */
[----:B------:R-:W-:Y:S02]  /*2260*/  ULOP3.LUT UR7, UR7, 0x3000000, URZ, 0xfc, !UPT ;  /* 0x0300000007077892 */ /* 0x000fe4000f8efc3f */
[----:B------:R-:W-:Y:S01]  /*2270*/  UISETP.GE.AND UP0, UPT, UR52, 0x61, UPT ;  /* 0x000000613400788c */ /* 0x000fe2000bf06270 */
[----:B------:R-:W-:Y:S02]  /*2280*/  WARPGROUP.DEPBAR.LE gsb0, 0x0 ;  /* 0x00008000000079c5 */ /* 0x000fe40000010000 */
[----:B------:R-:W-:-:S06]  /*2290*/  WARPGROUP.ARRIVE ;  /* 0x00000000000079c5 */ /* 0x000fcc0000000000 */
[----:B------:R-:W-:Y:S01]  /*22a0*/  HGMMA.64x96x16.F32.BF16 R24, gdesc[UR12], R24, gsb0 ;  /* 0x016000000c1879f0 */ /* 0x000fe20008001818 */
        /* <DEDUP_REMOVED lines=28> */
[----:B------:R-:W-:Y:S01]  /*2470*/  ULDC UR6, c[0x0][0xa80] ;  /* 0x0002a00000067ab9 */ /* 0x000fe20000000800 */
[----:B------:R-:W-:Y:S01]  /*2480*/  IMAD.U32 R13, RZ, RZ, UR13 ;  /* 0x0000000dff0d7e24 */ /* 0x000fe2000f8e00ff */
        /* <DEDUP_REMOVED lines=10> */
[----:B------:R-:W-:Y:S01]  /*2530*/  IMAD.U32 R72, RZ, RZ, UR4 ;  /* 0x00000004ff487e24 */ /* 0x000fe2000f8e00ff */
[----:B------:R-:W-:-:S03]  /*2540*/  UIMAD UR4, UR36, 0xc00, UR7 ;  /* 0x00000c00240478a4 */ /* 0x000fc6000f8e0207 */
        /* <DEDUP_REMOVED lines=10> */
[----:B------:R-:W-:Y:S01]  /*25f0*/  UMOV UR10, UR4 ;  /* 0x00000004000a7c82 */ /* 0x000fe20008000000 */
[----:B------:R-:W-:Y:S01]  /*2600*/  UMOV UR11, 0x40000040 ;  /* 0x40000040000b7882 */ /* 0x000fe20000000000 */
[----:B------:R-:W-:Y:S02]  /*2610*/  WARPGROUP.DEPBAR.LE gsb0, 0x0 ;  /* 0x00008000000079c5 */ /* 0x000fe40000010000 */
        /* <DEDUP_REMOVED lines=53> */
[----:B-1----:R-:W-:Y:S01]  /*2970*/  FSEL R73, R26, -INF , P4 ;  /* 0xff8000001a497808 */ /* 0x002fe20002000000 */
[----:B------:R-:W-:Y:S01]  /*2980*/  FMUL.FTZ R42, R42, UR5 ;  /* 0x000000052a2a7c20 */ /* 0x000fe20008410000 */
[----:B------:R-:W-:Y:S01]  /*2990*/  FMUL.FTZ R48, R48, UR5 ;  /* 0x0000000530307c20 */ /* 0x000fe20008410000 */
[----:B------:R-:W-:Y:S01]  /*29a0*/  FMUL.FTZ R43, R43, UR5 ;  /* 0x000000052b2b7c20 */ /* 0x000fe20008410000 */
[----:B------:R-:W-:Y:S01]  /*29b0*/  FMUL.FTZ R49, R49, UR5 ;  /* 0x0000000531317c20 */ /* 0x000fe20008410000 */
[----:B------:R-:W-:Y:S01]  /*29c0*/  FMUL.FTZ R46, R46, UR5 ;  /* 0x000000052e2e7c20 */ /* 0x000fe20008410000 */
[----:B------:R-:W-:Y:S01]  /*29d0*/  FMUL.FTZ R52, R52, UR5 ;  /* 0x0000000534347c20 */ /* 0x000fe20008410000 */
[----:B------:R-:W1:Y:S01]  /*29e0*/  MUFU.TANH R30, R30 ;  /* 0x0000001e001e7308 */ /* 0x000e620000002400 */
        /* <DEDUP_REMOVED lines=26> */
[----:B------:R-:W-:Y:S01]  /*2b90*/  FMNMX.FTZ R29, R24, R26, !PT ;  /* 0x0000001a181d7209 */ /* 0x000fe20007810000 */
[----:B------:R-:W-:Y:S01]  /*2ba0*/  FMUL.FTZ R67, R67, UR5 ;  /* 0x0000000543437c20 */ /* 0x000fe20008410000 */
[----:B------:R-:W-:Y:S01]  /*2bb0*/  FMUL.FTZ R69, R69, UR5 ;  /* 0x0000000545457c20 */ /* 0x000fe20008410000 */
[----:B------:R-:W-:Y:S01]  /*2bc0*/  FMUL.FTZ R70, R70, UR5 ;  /* 0x0000000546467c20 */ /* 0x000fe20008410000 */
[----:B------:R-:W-:Y:S01]  /*2bd0*/  FMUL.FTZ R71, R71, UR5 ;  /* 0x0000000547477c20 */ /* 0x000fe20008410000 */
[----:B------:R-:W2:Y:S01]  /*2be0*/  MUFU.TANH R27, R27 ;  /* 0x0000001b001b7308 */ /* 0x000ea20000002400 */
[----:B---3--:R-:W-:-:S02]  /*2bf0*/  FSEL R28, R28, -INF , P6 ;  /* 0xff8000001c1c7808 */ /* 0x008fc40003000000 */
[----:B------:R-:W-:Y:S02]  /*2c00*/  ISETP.GT.AND P6, PT, R3, 0x20, PT ;  /* 0x000000200300780c */ /* 0x000fe40003fc4270 */
[----:B------:R-:W-:-:S03]  /*2c10*/  FMNMX.FTZ R29, R28, R29, !PT ;  /* 0x0000001d1c1d7209 */ /* 0x000fc60007810000 */
[----:B------:R-:W3:Y:S01]  /*2c20*/  MUFU.TANH R33, R33 ;  /* 0x0000002100217308 */ /* 0x000ee20000002400 */
[----:B-1----:R-:W-:Y:S02]  /*2c30*/  FSEL R182, R32, -INF , P2 ;  /* 0xff80000020b67808 */ /* 0x002fe40001000000 */
[----:B------:R-:W-:-:S04]  /*2c40*/  FMNMX.FTZ R29, R30, R29, !PT ;  /* 0x0000001d1e1d7209 */ /* 0x000fc80007810000 */
[----:B------:R-:W-:Y:S01]  /*2c50*/  FMNMX.FTZ R29, R182, R29, !PT ;  /* 0x0000001db61d7209 */ /* 0x000fe20007810000 */
[----:B------:R-:W1:Y:S01]  /*2c60*/  MUFU.TANH R36, R36 ;  /* 0x0000002400247308 */ /* 0x000e620000002400 */
[----:B--2---:R-:W-:Y:S02]  /*2c70*/  FSEL R27, R27, -INF , P5 ;  /* 0xff8000001b1b7808 */ /* 0x004fe40002800000 */
[----:B------:R-:W-:Y:S02]  /*2c80*/  ISETP.GT.AND P5, PT, R3, 0x19, PT ;  /* 0x000000190300780c */ /* 0x000fe40003fa4270 */
[----:B------:R-:W-:-:S03]  /*2c90*/  FMNMX.FTZ R32, R73, R27, !PT ;  /* 0x0000001b49207209 */ /* 0x000fc60007810000 */
[----:B------:R-:W2:Y:S01]  /*2ca0*/  MUFU.TANH R31, R31 ;  /* 0x0000001f001f7308 */ /* 0x000ea20000002400 */
[----:B---3--:R-:W-:Y:S02]  /*2cb0*/  FSEL R184, R33, -INF , P3 ;  /* 0xff80000021b87808 */ /* 0x008fe40001800000 */
[----:B------:R-:W-:Y:S02]  /*2cc0*/  FMNMX.FTZ R32, R25, R32, !PT ;  /* 0x0000002019207209 */ /* 0x000fe40007810000 */
[----:B------:R-:W-:-:S03]  /*2cd0*/  FMNMX.FTZ R29, R184, R29, !PT ;  /* 0x0000001db81d7209 */ /* 0x000fc60007810000 */
[----:B------:R-:W3:Y:S01]  /*2ce0*/  MUFU.TANH R37, R37 ;  /* 0x0000002500257308 */ /* 0x000ee20000002400 */
[----:B-1----:R-:W-:-:S04]  /*2cf0*/  FSEL R188, R36, -INF , P4 ;  /* 0xff80000024bc7808 */ /* 0x002fc80002000000 */
[----:B------:R-:W-:-:S03]  /*2d00*/  FMNMX.FTZ R29, R188, R29, !PT ;  /* 0x0000001dbc1d7209 */ /* 0x000fc60007810000 */
[----:B------:R-:W1:Y:S01]  /*2d10*/  MUFU.TANH R34, R34 ;  /* 0x0000002200227308 */ /* 0x000e620000002400 */
[----:B--2---:R-:W-:Y:S02]  /*2d20*/  FSEL R31, R31, -INF , P1 ;  /* 0xff8000001f1f7808 */ /* 0x004fe40000800000 */
[----:B------:R-:W-:Y:S02]  /*2d30*/  ISETP.GT.AND P1, PT, R3, 0x21, PT ;  /* 0x000000210300780c */ /* 0x000fe40003f24270 */
[----:B------:R-:W-:-:S03]  /*2d40*/  FMNMX.FTZ R32, R31, R32, !PT ;  /* 0x000000201f207209 */ /* 0x000fc60007810000 */
[----:B------:R-:W2:Y:S01]  /*2d50*/  MUFU.TANH R40, R40 ;  /* 0x0000002800287308 */ /* 0x000ea20000002400 */
[----:B---3--:R-:W-:-:S04]  /*2d60*/  FSEL R186, R37, -INF , P5 ;  /* 0xff80000025ba7808 */ /* 0x008fc80002800000 */
[----:B------:R-:W-:-:S03]  /*2d70*/  FMNMX.FTZ R29, R186, R29, !PT ;  /* 0x0000001dba1d7209 */ /* 0x000fc60007810000 */
[----:B------:R-:W3:Y:S01]  /*2d80*/  MUFU.TANH R35, R35 ;  /* 0x0000002300237308 */ /* 0x000ee20000002400 */
[----:B-1----:R-:W-:Y:S02]  /*2d90*/  FSEL R217, R34, -INF , P2 ;  /* 0xff80000022d97808 */ /* 0x002fe40001000000 */
[----:B------:R-:W-:Y:S02]  /*2da0*/  ISETP.GT.AND P2, PT, R3, 0x28, PT ;  /* 0x000000280300780c */ /* 0x000fe40003f44270 */
[----:B------:R-:W-:-:S03]  /*2db0*/  FMNMX.FTZ R32, R217, R32, !PT ;  /* 0x00000020d9207209 */ /* 0x000fc60007810000 */
[----:B------:R-:W1:Y:S01]  /*2dc0*/  MUFU.TANH R41, R41 ;  /* 0x0000002900297308 */ /* 0x000e620000002400 */
[----:B--2---:R-:W-:-:S04]  /*2dd0*/  FSEL R198, R40, -INF , P6 ;  /* 0xff80000028c67808 */ /* 0x004fc80003000000 */
[----:B------:R-:W-:-:S03]  /*2de0*/  FMNMX.FTZ R29, R198, R29, !PT ;  /* 0x0000001dc61d7209 */ /* 0x000fc60007810000 */
[----:B------:R-:W2:Y:S01]  /*2df0*/  MUFU.TANH R38, R38 ;  /* 0x0000002600267308 */ /* 0x000ea20000002400 */
[----:B---3--:R-:W-:Y:S02]  /*2e00*/  FSEL R187, R35, -INF , P3 ;  /* 0xff80000023bb7808 */ /* 0x008fe40001800000 */
[----:B------:R-:W-:Y:S02]  /*2e10*/  ISETP.GT.AND P3, PT, R3, 0x29, PT ;  /* 0x000000290300780c */ /* 0x000fe40003f64270 */
        /* <DEDUP_REMOVED lines=89> */
[----:B--2---:R-:W-:-:S04]  /*33b0*/  FSEL R213, R62, -INF , P4 ;  /* 0xff8000003ed57808 */ /* 0x004fc80002000000 */
[----:B------:R-:W-:-:S03]  /*33c0*/  FMNMX.FTZ R32, R213, R32, !PT ;  /* 0x00000020d5207209 */ /* 0x000fc60007810000 */
[----:B------:R-:W2:Y:S01]  /*33d0*/  MUFU.TANH R66, R66 ;  /* 0x0000004200427308 */ /* 0x000ea20000002400 */
[----:B---3--:R-:W-:-:S04]  /*33e0*/  FSEL R174, R68, -INF , P2 ;  /* 0xff80000044ae7808 */ /* 0x008fc80001000000 */
        /* <DEDUP_REMOVED lines=12> */
[----:B------:R-:W-:Y:S02]  /*34b0*/  FMNMX.FTZ R34, R175, R34, !PT ;  /* 0x00000022af227209 */ /* 0x000fe40007810000 */
[----:B--2---:R-:W-:-:S03]  /*34c0*/  FSEL R178, R70, -INF , P2 ;  /* 0xff80000046b27808 */ /* 0x004fc60001000000 */
        /* <DEDUP_REMOVED lines=27> */
[----:B0-----:R-:W-:Y:S01]  /*3680*/  LOP3.LUT P1, RZ, R74, 0x7f, RZ, 0xc0, !PT ;  /* 0x0000007f4aff7812 */ /* 0x001fe2000782c0ff */
[--C-:B------:R-:W-:Y:S01]  /*3690*/  FFMA.FTZ R166, R166, UR6, -R181.reuse ;  /* 0x00000006a6a67c23 */ /* 0x100fe200080108b5 */
[----:B------:R-:W-:Y:S01]  /*36a0*/  SHF.R.U32.HI R74, RZ, 0x7, R74 ;  /* 0x00000007ff4a7819 */ /* 0x000fe2000001164a */
[--C-:B------:R-:W-:Y:S01]  /*36b0*/  FFMA.FTZ R157, R73, UR6, -R180.reuse ;  /* 0x00000006499d7c23 */ /* 0x100fe200080108b4 */
[--C-:B------:R-:W-:Y:S01]  /*36c0*/  FFMA.FTZ R164, R27, UR6, -R180.reuse ;  /* 0x000000061ba47c23 */ /* 0x100fe200080108b4 */
[--C-:B------:R-:W-:Y:S01]  /*36d0*/  FFMA.FTZ R160, R25, UR6, -R180.reuse ;  /* 0x0000000619a07c23 */ /* 0x100fe200080108b4 */
[----:B------:R-:W-:Y:S01]  /*36e0*/  IADD3 R209, -R74, 0xb, RZ ;  /* 0x0000000b4ad17810 */ /* 0x000fe20007ffe1ff */
[--C-:B------:R-:W-:Y:S01]  /*36f0*/  FFMA.FTZ R161, R31, UR6, -R180.reuse ;  /* 0x000000061fa17c23 */ /* 0x100fe200080108b4 */
[----:B------:R-:W0:Y:S01]  /*3700*/  MUFU.EX2 R3, R3 ;  /* 0x0000000300037308 */ /* 0x000e220000000800 */
[--C-:B------:R-:W-:Y:S01]  /*3710*/  FFMA.FTZ R187, R187, UR6, -R180.reuse ;  /* 0x00000006bbbb7c23 */ /* 0x100fe200080108b4 */
[--C-:B------:R-:W-:Y:S01]  /*3720*/  FFMA.FTZ R188, R211, UR6, -R180.reuse ;  /* 0x00000006d3bc7c23 */ /* 0x100fe200080108b4 */
[----:B------:R-:W-:Y:S01]  /*3730*/  FFMA.FTZ R189, R189, UR6, -R180 ;  /* 0x00000006bdbd7c23 */ /* 0x000fe200080108b4 */
[----:B------:R-:W-:Y:S01]  /*3740*/  FFMA.FTZ R211, R206, UR6, -R181 ;  /* 0x00000006ced37c23 */ /* 0x000fe200080108b5 */
[----:B------:R-:W-:-:S02]  /*3750*/  @!P1 VIADD R24, R0, 0x32440 ;  /* 0x0003244000189836 */ /* 0x000fc40000000000 */
[--C-:B------:R-:W-:Y:S01]  /*3760*/  FFMA.FTZ R206, R210, UR6, -R181.reuse ;  /* 0x00000006d2ce7c23 */ /* 0x100fe200080108b5 */
[--C-:B------:R-:W-:Y:S01]  /*3770*/  FFMA.FTZ R197, R197, UR6, -R180.reuse ;  /* 0x00000006c5c57c23 */ /* 0x100fe200080108b4 */
[----:B------:R-:W-:Y:S01]  /*3780*/  MUFU.EX2 R159, R159 ;  /* 0x0000009f009f7308 */ /* 0x000fe20000000800 */
[----:B------:R-:W-:Y:S01]  /*3790*/  FFMA.FTZ R207, R207, UR6, -R180 ;  /* 0x00000006cfcf7c23 */ /* 0x000fe200080108b4 */
[----:B------:R-:W-:Y:S01]  /*37a0*/  @!P1 PRMT R24, RZ, 0x654, R24 ;  /* 0x00000654ff189816 */ /* 0x000fe20000000018 */
[----:B------:R1:W-:Y:S06]  /*37b0*/  BAR.ARV R209, 0x100 ;  /* 0x000400d10000751d */ /* 0x0003ec0000002000 */
[----:B------:R2:W-:Y:S01]  /*37c0*/  @!P1 SYNCS.ARRIVE.TRANS64.RED.A1T0 RZ, [R24+URZ], RZ ;  /* 0x000000ff18ff99a7 */ /* 0x0005e2000810043f */
[----:B------:R-:W3:Y:S01]  /*37d0*/  MUFU.EX2 R162, R162 ;  /* 0x000000a200a27308 */ /* 0x000ee20000000800 */
[----:B------:R4:W-:Y:S01]  /*37e0*/  BAR.SYNC.DEFER_BLOCKING R185, 0x100 ;  /* 0x000400b90000751d */ /* 0x0009e20000010000 */
[----:B0-----:R-:W-:Y:S01]  /*37f0*/  F2FP.BF16.F32.PACK_AB R152, R3, R158 ;  /* 0x0000009e0398723e */ /* 0x001fe200000010ff */
[--C-:B------:R-:W-:Y:S01]  /*3800*/  FFMA.FTZ R210, R199, UR6, -R180.reuse ;  /* 0x00000006c7d27c23 */ /* 0x100fe200080108b4 */
[--C-:B------:R-:W-:Y:S01]  /*3810*/  FFMA.FTZ R199, R168, UR6, -R181.reuse ;  /* 0x00000006a8c77c23 */ /* 0x100fe200080108b5 */
[--C-:B------:R-:W-:Y:S01]  /*3820*/  FFMA.FTZ R168, R190, UR6, -R181.reuse ;  /* 0x00000006bea87c23 */ /* 0x100fe200080108b5 */
[--C-:B------:R-:W-:Y:S01]  /*3830*/  FFMA.FTZ R190, R167, UR6, -R180.reuse ;  /* 0x00000006a7be7c23 */ /* 0x100fe200080108b4 */
[--C-:B------:R-:W-:Y:S01]  /*3840*/  FFMA.FTZ R165, R165, UR6, -R180.reuse ;  /* 0x00000006a5a57c23 */ /* 0x100fe200080108b4 */
[----:B------:R-:W-:Y:S01]  /*3850*/  MUFU.EX2 R157, R157 ;  /* 0x0000009d009d7308 */ /* 0x000fe20000000800 */
[--C-:B----4-:R-:W-:Y:S01]  /*3860*/  FFMA.FTZ R185, R186, UR6, -R181.reuse ;  /* 0x00000006bab97c23 */ /* 0x110fe200080108b5 */
[--C-:B------:R-:W-:Y:S01]  /*3870*/  FFMA.FTZ R186, R217, UR6, -R180.reuse ;  /* 0x00000006d9ba7c23 */ /* 0x100fe200080108b4 */
[--C-:B------:R-:W-:Y:S01]  /*3880*/  FFMA.FTZ R217, R208, UR6, -R181.reuse ;  /* 0x00000006d0d97c23 */ /* 0x100fe200080108b5 */
[--C-:B------:R-:W-:Y:S01]  /*3890*/  FFMA.FTZ R208, R225, UR6, -R180.reuse ;  /* 0x00000006e1d07c23 */ /* 0x100fe200080108b4 */
[--C-:B------:R-:W-:Y:S01]  /*38a0*/  FFMA.FTZ R225, R192, UR6, -R181.reuse ;  /* 0x00000006c0e17c23 */ /* 0x100fe200080108b5 */
[--C-:B------:R-:W-:Y:S01]  /*38b0*/  FFMA.FTZ R167, R193, UR6, -R180.reuse ;  /* 0x00000006c1a77c23 */ /* 0x100fe200080108b4 */
[--C-:B------:R-:W-:Y:S01]  /*38c0*/  FFMA.FTZ R192, R195, UR6, -R180.reuse ;  /* 0x00000006c3c07c23 */ /* 0x100fe200080108b4 */
[----:B------:R-:W0:Y:S01]  /*38d0*/  MUFU.EX2 R164, R164 ;  /* 0x000000a400a47308 */ /* 0x000e220000000800 */
[----:B---3--:R-:W-:Y:S01]  /*38e0*/  F2FP.BF16.F32.PACK_AB R154, R162, R159 ;  /* 0x0000009fa29a723e */ /* 0x008fe200000010ff */
        /* <DEDUP_REMOVED lines=14> */
[----:B------:R-:W3:Y:S01]  /*39d0*/  MUFU.EX2 R161, R161 ;  /* 0x000000a100a17308 */ /* 0x000ee20000000800 */
[----:B0-----:R-:W-:Y:S01]  /*39e0*/  F2FP.BF16.F32.PACK_AB R153, R164, R157 ;  /* 0x0000009da499723e */ /* 0x001fe200000010ff */
[--C-:B------:R-:W-:Y:S01]  /*39f0*/  FFMA.FTZ R177, R178, UR6, -R180.reuse ;  /* 0x00000006b2b17c23 */ /* 0x100fe200080108b4 */
[----:B------:R-:W-:Y:S01]  /*3a00*/  FFMA.FTZ R163, R163, UR6, -R181 ;  /* 0x00000006a3a37c23 */ /* 0x000fe200080108b5 */
[----:B------:R-:W-:Y:S01]  /*3a10*/  FFMA.FTZ R178, R179, UR6, -R180 ;  /* 0x00000006b3b27c23 */ /* 0x000fe200080108b4 */
[----:B------:R-:W-:Y:S01]  /*3a20*/  FADD.FTZ R158, R158, R3 ;  /* 0x000000039e9e7221 */ /* 0x000fe20000010000 */
[----:B------:R-:W-:Y:S01]  /*3a30*/  FADD.FTZ R157, R157, R164 ;  /* 0x000000a49d9d7221 */ /* 0x000fe20000010000 */
[----:B------:R-:W-:Y:S01]  /*3a40*/  @!P1 VIADD R0, R0, 0x32460 ;  /* 0x0003246000009836 */ /* 0x000fe20000000000 */
[----:B------:R-:W-:Y:S01]  /*3a50*/  MUFU.EX2 R182, R182 ;  /* 0x000000b600b67308 */ /* 0x000fe20000000800 */
[----:B------:R-:W-:-:S03]  /*3a60*/  FADD.FTZ R159, R159, R158 ;  /* 0x0000009e9f9f7221 */ /* 0x000fc60000010000 */
[----:B------:R-:W-:Y:S01]  /*3a70*/  @!P1 PRMT R0, RZ, 0x654, R0 ;  /* 0x00000654ff009816 */ /* 0x000fe20000000000 */
[----:B------:R-:W-:-:S03]  /*3a80*/  FADD.FTZ R159, R162, R159 ;  /* 0x0000009fa29f7221 */ /* 0x000fc60000010000 */
[----:B------:R-:W0:Y:S01]  /*3a90*/  MUFU.EX2 R183, R183 ;  /* 0x000000b700b77308 */ /* 0x000e220000000800 */
[----:B---3--:R-:W-:Y:S01]  /*3aa0*/  F2FP.BF16.F32.PACK_AB R155, R161, R160 ;  /* 0x000000a0a19b723e */ /* 0x008fe200000010ff */
[----:B------:R-:W-:-:S03]  /*3ab0*/  FADD.FTZ R160, R160, R157 ;  /* 0x0000009da0a07221 */ /* 0x000fc60000010000 */
[----:B--2---:R-:W-:Y:S01]  /*3ac0*/  WARPGROUP.ARRIVE ;  /* 0x00000000000079c5 */ /* 0x004fe20000000000 */
[----:B------:R-:W-:Y:S02]  /*3ad0*/  FADD.FTZ R161, R161, R160 ;  /* 0x000000a0a1a17221 */ /* 0x000fe40000010000 */
[----:B------:R-:W-:Y:S03]  /*3ae0*/  MUFU.EX2 R184, R184 ;  /* 0x000000b800b87308 */ /* 0x000fe60000000800 */
[----:B------:R-:W-:Y:S01]  /*3af0*/  HGMMA.64x256x16.F32.BF16 R24, R152, gdesc[UR8].tnspB, RZ, !UPT, gsb0 ;  /* 0x43e0000898187df0 */ /* 0x000fe2000c0018ff */
[----:B------:R-:W-:Y:S01]  /*3b00*/  UIADD3 UR10, UR4, 0x80, URZ ;  /* 0x00000080040a7890 */ /* 0x000fe2000fffe03f */
[----:B------:R-:W-:-:S03]  /*3b10*/  UMOV UR11, 0x40000040 ;  /* 0x40000040000b7882 */ /* 0x000fc60000000000 */
[----:B------:R-:W-:Y:S08]  /*3b20*/  MUFU.EX2 R185, R185 ;  /* 0x000000b900b97308 */ /* 0x000ff00000000800 */
[----:B------:R-:W-:Y:S08]  /*3b30*/  MUFU.EX2 R186, R186 ;  /* 0x000000ba00ba7308 */ /* 0x000ff00000000800 */
[----:B------:R-:W2:Y:S08]  /*3b40*/  MUFU.EX2 R187, R187 ;  /* 0x000000bb00bb7308 */ /* 0x000eb00000000800 */
[----:B------:R-:W-:Y:S08]  /*3b50*/  MUFU.EX2 R188, R188 ;  /* 0x000000bc00bc7308 */ /* 0x000ff00000000800 */
        /* <DEDUP_REMOVED lines=8> */
[----:B------:R-:W1:Y:S08]  /*3be0*/  MUFU.EX2 R210, R210 ;  /* 0x000000d200d27308 */ /* 0x000e700000000800 */
[----:B------:R-:W-:Y:S08]  /*3bf0*/  MUFU.EX2 R166, R166 ;  /* 0x000000a600a67308 */ /* 0x000ff00000000800 */
[----:B------:R-:W1:Y:S08]  /*3c00*/  MUFU.EX2 R199, R199 ;  /* 0x000000c700c77308 */ /* 0x000e700000000800 */
[----:B------:R-:W-:Y:S08]  /*3c10*/  MUFU.EX2 R168, R168 ;  /* 0x000000a800a87308 */ /* 0x000ff00000000800 */
[----:B------:R-:W-:Y:S08]  /*3c20*/  MUFU.EX2 R225, R225 ;  /* 0x000000e100e17308 */ /* 0x000ff00000000800 */
[----:B------:R-:W-:Y:S08]  /*3c30*/  MUFU.EX2 R165, R165 ;  /* 0x000000a500a57308 */ /* 0x000ff00000000800 */
[----:B------:R-:W1:Y:S08]  /*3c40*/  MUFU.EX2 R190, R190 ;  /* 0x000000be00be7308 */ /* 0x000e700000000800 */
        /* <DEDUP_REMOVED lines=14> */
[----:B------:R-:W-:Y:S01]  /*3d30*/  MUFU.EX2 R175, R175 ;  /* 0x000000af00af7308 */ /* 0x000fe20000000800 */
[----:B------:R-:W-:-:S02]  /*3d40*/  WARPGROUP.DEPBAR.LE gsb0, 0x0 ;  /* 0x00008000000079c5 */ /* 0x000fc40000010000 */
[----:B0-----:R-:W-:Y:S01]  /*3d50*/  F2FP.BF16.F32.PACK_AB R152, R183, R182 ;  /* 0x000000b6b798723e */ /* 0x001fe200000010ff */
[----:B------:R-:W-:Y:S01]  /*3d60*/  FADD.FTZ R182, R182, R159 ;  /* 0x0000009fb6b67221 */ /* 0x000fe20000010000 */
[----:B--2---:R-:W-:Y:S01]  /*3d70*/  F2FP.BF16.F32.PACK_AB R153, R187, R186 ;  /* 0x000000babb99723e */ /* 0x004fe200000010ff */
[----:B------:R-:W-:Y:S01]  /*3d80*/  FADD.FTZ R186, R186, R161 ;  /* 0x000000a1baba7221 */ /* 0x000fe20000010000 */
[----:B------:R-:W-:Y:S01]  /*3d90*/  F2FP.BF16.F32.PACK_AB R154, R185, R184 ;  /* 0x000000b8b99a723e */ /* 0x000fe200000010ff */
[----:B------:R-:W0:Y:S01]  /*3da0*/  MUFU.EX2 R176, R176 ;  /* 0x000000b000b07308 */ /* 0x000e220000000800 */
[----:B---3--:R-:W-:Y:S01]  /*3db0*/  F2FP.BF16.F32.PACK_AB R155, R189, R188 ;  /* 0x000000bcbd9b723e */ /* 0x008fe200000010ff */
        /* <DEDUP_REMOVED lines=19> */
[----:B-1----:R-:W-:Y:S01]  /*3ef0*/  F2FP.BF16.F32.PACK_AB R155, R210, R207 ;  /* 0x000000cfd29b723e */ /* 0x002fe200000010ff */
        /* <DEDUP_REMOVED lines=46> */
[----:B0-----:R-:W-:Y:S01]  /*41e0*/  F2FP.BF16.F32.PACK_AB R153, R176, R175 ;  /* 0x000000afb099723e */ /* 0x001fe200000010ff */
[----:B------:R-:W-:Y:S01]  /*41f0*/  FADD.FTZ R175, R175, R196 ;  /* 0x000000c4afaf7221 */ /* 0x000fe20000010000 */
[----:B------:R-:W-:Y:S01]  /*4200*/  F2FP.BF16.F32.PACK_AB R154, R174, R173 ;  /* 0x000000adae9a723e */ /* 0x000fe200000010ff */
[----:B------:R-:W-:Y:S01]  /*4210*/  FADD.FTZ R212, R212, R163 ;  /* 0x000000a3d4d47221 */ /* 0x000fe20000010000 */
[----:B--2---:R-:W-:Y:S01]  /*4220*/  F2FP.BF16.F32.PACK_AB R155, R178, R177 ;  /* 0x000000b1b29b723e */ /* 0x004fe200000010ff */
[----:B------:R-:W-:-:S02]  /*4230*/  FADD.FTZ R176, R176, R175 ;  /* 0x000000afb0b07221 */ /* 0x000fc40000010000 */
[----:B------:R-:W-:Y:S01]  /*4240*/  FADD.FTZ R173, R173, R212 ;  /* 0x000000d4adad7221 */ /* 0x000fe20000010000 */
[----:B------:R-:W-:Y:S01]  /*4250*/  WARPGROUP.ARRIVE ;  /* 0x00000000000079c5 */ /* 0x000fe20000000000 */
[----:B------:R-:W-:-:S04]  /*4260*/  FADD.FTZ R3, R177, R176 ;  /* 0x000000b0b1037221 */ /* 0x000fc80000010000 */
[----:B------:R-:W-:-:S08]  /*4270*/  FADD.FTZ R3, R178, R3 ;  /* 0x00000003b2037221 */ /* 0x000fd00000010000 */
[----:B------:R-:W-:Y:S03]  /*4280*/  HGMMA.64x256x16.F32.BF16 R24, R152, gdesc[UR8].tnspB, R24, gsb0 ;  /* 0x43e0000898187df0 */ /* 0x000fe60008001818 */
[----:B------:R-:W-:Y:S02]  /*4290*/  WARPGROUP.DEPBAR.LE gsb0, 0x0 ;  /* 0x00008000000079c5 */ /* 0x000fe40000010000 */
[----:B------:R0:W-:Y:S02]  /*42a0*/  @!P1 SYNCS.ARRIVE.TRANS64.RED.A1T0 RZ, [R0+URZ], RZ ;  /* 0x000000ff00ff99a7 */ /* 0x0001e4000810043f */
[----:B0-----:R-:W-:Y:S01]  /*42b0*/  FADD.FTZ R0, R174, R173 ;  /* 0x000000adae007221 */ /* 0x001fe20000010000 */
[----:B------:R-:W-:Y:S06]  /*42c0*/  @!P2 BRA `(.L_x_781) ;  /* 0x000000280050a947 */ /* 0x000fec0003800000 */
[----:B------:R-:W-:Y:S01]  /*42d0*/  IMAD.MOV.U32 R207, RZ, RZ, R156 ;  /* 0x000000ffffcf7224 */ /* 0x000fe200078e009c */
[----:B------:R-:W-:Y:S01]  /*42e0*/  UIADD3 UR4, UR53, -0x2, URZ ;  /* 0xfffffffe35047890 */ /* 0x000fe2000fffe03f */
[----:B------:R-:W-:-:S11]  /*42f0*/  IMAD.MOV.U32 R206, RZ, RZ, R191 ;  /* 0x000000ffffce7224 */ /* 0x000fd600078e00bf */
.L_x_790:
        /* <DEDUP_REMOVED lines=10> */
.L_x_782:
[----:B------:R-:W0:Y:S01]  /*43a0*/  S2UR UR6, SR_CgaCtaId ;  /* 0x00000000000679c3 */ /* 0x000e220000008800 */
[----:B------:R-:W-:Y:S01]  /*43b0*/  UMOV UR5, 0x400 ;  /* 0x0000040000057882 */ /* 0x000fe20000000000 */
[----:B------:R-:W-:-:S05]  /*43c0*/  IMAD.U32 R208, RZ, RZ, UR37 ;  /* 0x00000025ffd07e24 */ /* 0x000fca000f8e00ff */
[----:B------:R-:W-:Y:S01]  /*43d0*/  SHF.L.U32 R208, R208, 0x1f, RZ ;  /* 0x0000001fd0d07819 */ /* 0x000fe200000006ff */
[----:B0-----:R-:W-:-:S04]  /*43e0*/  ULEA UR5, UR6, UR5, 0x18 ;  /* 0x0000000506057291 */ /* 0x001fc8000f8ec03f */
[----:B------:R-:W-:-:S09]  /*43f0*/  ULEA UR5, UR36, UR5, 0x3 ;  /* 0x0000000524057291 */ /* 0x000fd2000f8e183f */
[----:B------:R0:W1:Y:S01]  /*4400*/  SYNCS.PHASECHK.TRANS64.TRYWAIT P3, [UR5+0x32430], R208 ;  /* 0x032430d0ff0075a7 */ /* 0x0000620008060145 */
[----:B------:R-:W-:Y:S05]  /*4410*/  @!P0 BRA `(.L_x_783) ;  /* 0x0000000000048947 */ /* 0x000fea0003800000 */
[----:B------:R-:W-:Y:S01]  /*4420*/  BPT.TRAP 0x1 ;  /* 0x000000040000795c */ /* 0x000fe20000300000 */
.L_x_783:
[----:B-1----:R-:W-:Y:S05]  /*4430*/  @P3 BRA `(.L_x_784) ;  /* 0x0000000000083947 */ /* 0x002fea0003800000 */
[----:B------:R-:W1:Y:S02]  /*4440*/  SYNCS.PHASECHK.TRANS64.TRYWAIT P3, [UR5+0x32430], R208 ;  /* 0x032430d0ff0075a7 */ /* 0x000e640008060145 */
[----:B-1----:R-:W-:Y:S05]  /*4450*/  @!P3 BRA `(.L_x_785) ;  /* 0x000000a400e0b947 */ /* 0x002fea0003800000 */
.L_x_784:
[----:B------:R-:W-:Y:S01]  /*4460*/  R2UR UR52, R20 ;  /* 0x00000000143472ca */ /* 0x000fe200000e0000 */
[----:B------:R-:W-:Y:S01]  /*4470*/  UIMAD UR6, UR36, 0x300, UR39 ;  /* 0x00000300240678a4 */ /* 0x000fe2000f8e0227 */
[----:B------:R-:W-:Y:S01]  /*4480*/  R2UR UR53, R21 ;  /* 0x00000000153572ca */ /* 0x000fe200000e0000 */
[----:B-1----:R-:W-:Y:S01]  /*4490*/  WARPGROUP.ARRIVE ;  /* 0x00000000000079c5 */ /* 0x002fe20000000000 */
[----:B------:R-:W-:-:S04]  /*44a0*/  UMOV UR55, 0x40000040 ;  /* 0x4000004000377882 */ /* 0x000fc80000000000 */
[----:B------:R-:W-:-:S07]  /*44b0*/  UMOV UR54, UR6 ;  /* 0x0000000600367c82 */ /* 0x000fce0008000000 */
[----:B------:R-:W-:Y:S01]  /*44c0*/  HGMMA.64x96x16.F32.BF16 R152, gdesc[UR52], RZ, !UPT, gsb0 ;  /* 0x01600000349879f0 */ /* 0x000fe2000c0018ff */
[----:B------:R-:W-:Y:S01]  /*44d0*/  R2UR UR52, R18 ;  /* 0x00000000123472ca */ /* 0x000fe200000e0000 */
[----:B------:R-:W-:Y:S01]  /*44e0*/  UIADD3 UR54, UR6, 0x2, URZ ;  /* 0x0000000206367890 */ /* 0x000fe2000fffe03f */
[----:B------:R-:W-:Y:S01]  /*44f0*/  R2UR UR53, R19 ;  /* 0x00000000133572ca */ /* 0x000fe200000e0000 */
[----:B------:R-:W-:Y:S01]  /*4500*/  UMOV UR55, 0x40000040 ;  /* 0x4000004000377882 */ /* 0x000fe20000000000 */
[----:B------:R-:W-:Y:S02]  /*4510*/  WARPGROUP.DEPBAR.LE gsb0, 0x0 ;  /* 0x00008000000079c5 */ /* 0x000fe40000010000 */
[----:B------:R-:W-:-:S09]  /*4520*/  WARPGROUP.ARRIVE ;  /* 0x00000000000079c5 */ /* 0x000fd20000000000 */
[----:B------:R-:W-:Y:S01]  /*4530*/  HGMMA.64x96x16.F32.BF16 R152, gdesc[UR52], R152, gsb0 ;  /* 0x01600000349879f0 */ /* 0x000fe20008001898 */
        /* <DEDUP_REMOVED lines=13> */
[----:B------:R-:W-:Y:S03]  /*4610*/  HGMMA.64x96x16.F32.BF16 R152, gdesc[UR52], R152, gsb0 ;  /* 0x01600000349879f0 */ /* 0x000fe60008001898 */
[----:B------:R-:W-:Y:S02]  /*4620*/  WARPGROUP.DEPBAR.LE gsb0, 0x0 ;  /* 0x00008000000079c5 */ /* 0x000fe40000010000 */
[----:B------:R-:W-:Y:S05]  /*4630*/  @!P0 BRA `(.L_x_786) ;  /* 0x0000000000048947 */ /* 0x000fea0003800000 */
[----:B------:R-:W-:Y:S01]  /*4640*/  BPT.TRAP 0x1 ;  /* 0x000000040000795c */ /* 0x000fe20000300000 */
.L_x_786:
[----:B------:R1:W2:Y:S01]  /*4650*/  SYNCS.PHASECHK.TRANS64.TRYWAIT P3, [UR5+0x32450], R208 ;  /* 0x032450d0ff0075a7 */ /* 0x0002a20008060145 */
[----:B------:R-:W-:Y:S05]  /*4660*/  @!P0 BRA `(.L_x_787) ;  /* 0x0000000000048947 */ /* 0x000fea0003800000 */
[----:B------:R-:W-:Y:S01]  /*4670*/  BPT.TRAP 0x1 ;  /* 0x000000040000795c */ /* 0x000fe20000300000 */
.L_x_787:
[----:B--2---:R-:W-:Y:S05]  /*4680*/  @P3 BRA `(.L_x_788) ;  /* 0x0000000000083947 */ /* 0x004fea0003800000 */
[----:B------:R-:W2:Y:S02]  /*4690*/  SYNCS.PHASECHK.TRANS64.TRYWAIT P3, [UR5+0x32450], R208 ;  /* 0x032450d0ff0075a7 */ /* 0x000ea40008060145 */
[----:B--2---:R-:W-:Y:S05]  /*46a0*/  @!P3 BRA `(.L_x_789) ;  /* 0x000000a40064b947 */ /* 0x004fea0003800000 */
.L_x_788:
[----:B------:R-:W-:Y:S01]  /*46b0*/  R2UR UR52, R4 ;  /* 0x00000000043472ca */ /* 0x000fe200000e0000 */
[----:B------:R-:W-:Y:S01]  /*46c0*/  UIMAD UR6, UR36, 0xc00, UR38 ;  /* 0x00000c00240678a4 */ /* 0x000fe2000f8e0226 */
[----:B------:R-:W-:Y:S01]  /*46d0*/  R2UR UR53, R5 ;  /* 0x00000000053572ca */ /* 0x000fe200000e0000 */
[----:B------:R-:W-:Y:S01]  /*46e0*/  WARPGROUP.ARRIVE ;  /* 0x00000000000079c5 */ /* 0x000fe20000000000 */
[----:B------:R-:W-:Y:S01]  /*46f0*/  UMOV UR55, 0x40000040 ;  /* 0x4000004000377882 */ /* 0x000fe20000000000 */
[----:B------:R-:W-:-:S04]  /*4700*/  UIADD3 UR10, UR6, 0x302, URZ ;  /* 0x00000302060a7890 */ /* 0x000fc8000fffe03f */
[----:B------:R-:W3:Y:S01]  /*4710*/  S2R R224, SR_TID.X ;  /* 0x0000000000e07919 */ /* 0x000ee20000002100 */
[----:B------:R-:W-:Y:S01]  /*4720*/  UMOV UR11, 0x40000040 ;  /* 0x40000040000b7882 */ /* 0x000fe20000000000 */
[----:B------:R-:W-:Y:S01]  /*4730*/  UMOV UR54, UR6 ;  /* 0x0000000600367c82 */ /* 0x000fe20008000000 */
[----:B------:R-:W-:Y:S01]  /*4740*/  UIADD3 UR14, UR6, 0x304, URZ ;  /* 0x00000304060e7890 */ /* 0x000fe2000fffe03f */
[----:B------:R-:W-:Y:S01]  /*4750*/  UMOV UR15, 0x40000040 ;  /* 0x40000040000f7882 */ /* 0x000fe20000000000 */
[----:B------:R-:W-:Y:S01]  /*4760*/  UIADD3 UR18, UR6, 0x306, URZ ;  /* 0x0000030606127890 */ /* 0x000fe2000fffe03f */
[----:B------:R-:W-:Y:S01]  /*4770*/  UMOV UR19, 0x40000040 ;  /* 0x4000004000137882 */ /* 0x000fe20000000000 */
[----:B------:R-:W-:Y:S01]  /*4780*/  HGMMA.64x96x16.F32.BF16 R152, gdesc[UR52], R152, gsb0 ;  /* 0x01600000349879f0 */ /* 0x000fe20008001898 */
[----:B------:R-:W-:Y:S01]  /*4790*/  R2UR UR52, R6 ;  /* 0x00000000063472ca */ /* 0x000fe200000e0000 */
[----:B------:R-:W-:Y:S01]  /*47a0*/  UIADD3 UR54, UR6, 0x2, URZ ;  /* 0x0000000206367890 */ /* 0x000fe2000fffe03f */
[----:B------:R-:W-:Y:S01]  /*47b0*/  R2UR UR53, R7 ;  /* 0x00000000073572ca */ /* 0x000fe200000e0000 */
[----:B------:R-:W-:Y:S01]  /*47c0*/  UMOV UR55, 0x40000040 ;  /* 0x4000004000377882 */ /* 0x000fe20000000000 */
[----:B------:R-:W-:Y:S01]  /*47d0*/  UIADD3 UR22, UR6, 0x600, URZ ;  /* 0x0000060006167890 */ /* 0x000fe2000fffe03f */
        /* <DEDUP_REMOVED lines=12> */
[----:B---3--:R-:W-:Y:S01]  /*48a0*/  SHF.R.U32.HI R224, RZ, 0x7, R224 ;  /* 0x00000007ffe07819 */ /* 0x008fe200000116e0 */
[----:B------:R-:W-:Y:S01]  /*48b0*/  UMOV UR51, 0x40000040 ;  /* 0x4000004000337882 */ /* 0x000fe20000000000 */
[----:B------:R-:W-:-:S02]  /*48c0*/  WARPGROUP.DEPBAR.LE gsb0, 0x0 ;  /* 0x00008000000079c5 */ /* 0x000fc40000010000 */
[----:B------:R-:W-:-:S06]  /*48d0*/  WARPGROUP.ARRIVE ;  /* 0x00000000000079c5 */ /* 0x000fcc0000000000 */
        /* <DEDUP_REMOVED lines=22> */
[----:B------:R-:W-:Y:S01]  /*4a40*/  UIADD3 UR54, UR6, 0x906, URZ ;  /* 0x0000090606367890 */ /* 0x000fe2000fffe03f */
[----:B------:R-:W-:Y:S01]  /*4a50*/  UMOV UR52, UR56 ;  /* 0x0000003800347c82 */ /* 0x000fe20008000000 */
[----:B------:R-:W-:Y:S01]  /*4a60*/  UMOV UR53, UR57 ;  /* 0x0000003900357c82 */ /* 0x000fe20008000000 */
[----:B------:R-:W-:Y:S01]  /*4a70*/  UMOV UR55, 0x40000040 ;  /* 0x4000004000377882 */ /* 0x000fe20000000000 */
[----:B------:R-:W-:Y:S01]  /*4a80*/  ULDC UR6, c[0x0][0xad0] ;  /* 0x0002b40000067ab9 */ /* 0x000fe20000000800 */
[----:B------:R-:W-:Y:S02]  /*4a90*/  WARPGROUP.DEPBAR.LE gsb0, 0x0 ;  /* 0x00008000000079c5 */ /* 0x000fe40000010000 */
[----:B------:R-:W-:-:S06]  /*4aa0*/  WARPGROUP.ARRIVE ;  /* 0x00000000000079c5 */ /* 0x000fcc0000000000 */
[----:B------:R-:W-:Y:S01]  /*4ab0*/  HGMMA.64x96x16.F32.BF16 R152, gdesc[UR8], R152, gsb0 ;  /* 0x01600000089879f0 */ /* 0x000fe20008001898 */
[----:B------:R-:W-:Y:S02]  /*4ac0*/  UMOV UR11, 0x40000040 ;  /* 0x40000040000b7882 */ /* 0x000fe40000000000 */
        /* <DEDUP_REMOVED lines=34> */
[----:B012---:R-:W-:Y:S01]  /*4cf0*/  FMUL.FTZ R208, R157, UR6 ;  /* 0x000000069dd07c20 */ /* 0x007fe20008410000 */
        /* <DEDUP_REMOVED lines=22> */
[----:B0-----:R-:W-:Y:S01]  /*4e60*/  FMNMX.FTZ R186, R152, R206, !PT ;  /* 0x000000ce98ba7209 */ /* 0x001fe20007810000 */
[----:B------:R-:W-:Y:S01]  /*4e70*/  FMUL.FTZ R161, R164, UR6 ;  /* 0x00000006a4a17c20 */ /* 0x000fe20008410000 */
[----:B------:R-:W-:Y:S01]  /*4e80*/  FMUL.FTZ R174, R178, UR6 ;  /* 0x00000006b2ae7c20 */ /* 0x000fe20008410000 */
[----:B------:R-:W-:Y:S01]  /*4e90*/  FMUL.FTZ R155, R155, UR6 ;  /* 0x000000069b9b7c20 */ /* 0x000fe20008410000 */
[----:B------:R-:W0:Y:S01]  /*4ea0*/  MUFU.TANH R208, R208 ;  /* 0x000000d000d07308 */ /* 0x000e220000002400 */
[----:B------:R-:W-:Y:S01]  /*4eb0*/  FMUL.FTZ R178, R184, UR6 ;  /* 0x00000006b8b27c20 */ /* 0x000fe20008410000 */
[----:B------:R-:W-:Y:S01]  /*4ec0*/  FMUL.FTZ R184, R187, UR6 ;  /* 0x00000006bbb87c20 */ /* 0x000fe20008410000 */
[----:B-1----:R-:W-:Y:S01]  /*4ed0*/  FMNMX.FTZ R187, R153, R186, !PT ;  /* 0x000000ba99bb7209 */ /* 0x002fe20007810000 */
        /* <DEDUP_REMOVED lines=14> */
[----:B------:R-:W-:-:S06]  /*4fc0*/  FMUL.FTZ R187, R189, UR6 ;  /* 0x00000006bdbb7c20 */ /* 0x000fcc0008410000 */
        /* <DEDUP_REMOVED lines=15> */
[----:B------:R-:W-:-:S06]  /*50c0*/  FMUL.FTZ R186, R192, UR6 ;  /* 0x00000006c0ba7c20 */ /* 0x000fcc0008410000 */
        /* <DEDUP_REMOVED lines=38> */
[----:B-1----:R-:W-:Y:S01]  /*5330*/  FMNMX.FTZ R191, R175, R194, !PT ;  /* 0x000000c2afbf7209 */ /* 0x002fe20007810000 */
[----:B------:R-:W-:Y:S01]  /*5340*/  FMUL.FTZ R194, R197, UR6 ;  /* 0x00000006c5c27c20 */ /* 0x000fe20008410000 */
[----:B------:R-:W-:-:S05]  /*5350*/  FMUL.FTZ R197, R198, UR6 ;  /* 0x00000006c6c57c20 */ /* 0x000fca0008410000 */
        /* <DEDUP_REMOVED lines=10> */
[----:B------:R-:W-:-:S06]  /*5400*/  FMUL.FTZ R196, R195, UR6 ;  /* 0x00000006c3c47c20 */ /* 0x000fcc0008410000 */
[----:B------:R-:W0:Y:S01]  /*5410*/  MUFU.TANH R183, R183 ;  /* 0x000000b700b77308 */ /* 0x000e220000002400 */
[----:B-1----:R-:W-:-:S07]  /*5420*/  FMNMX.FTZ R212, R181, R212, !PT ;  /* 0x000000d4b5d47209 */ /* 0x002fce0007810000 */
[----:B------:R-:W1:Y:S01]  /*5430*/  MUFU.TANH R182, R182 ;  /* 0x000000b600b67308 */ /* 0x000e620000002400 */
[----:B--2---:R-:W-:-:S07]  /*5440*/  FMNMX.FTZ R193, R186, R191, !PT ;  /* 0x000000bfbac17209 */ /* 0x004fce0007810000 */
[----:B------:R-:W2:Y:S01]  /*5450*/  MUFU.TANH R184, R184 ;  /* 0x000000b800b87308 */ /* 0x000ea20000002400 */
[----:B0-----:R-:W-:Y:S01]  /*5460*/  FMNMX.FTZ R191, R183, R212, !PT ;  /* 0x000000d4b7bf7209 */ /* 0x001fe20007810000 */
[----:B------:R-:W-:Y:S01]  /*5470*/  FMUL.FTZ R212, R199, UR6 ;  /* 0x00000006c7d47c20 */ /* 0x000fe20008410000 */
[----:B------:R-:W-:-:S05]  /*5480*/  ULDC UR6, c[0x0][0xa80] ;  /* 0x0002a00000067ab9 */ /* 0x000fca0000000800 */
        /* <DEDUP_REMOVED lines=15> */
[----:B--2---:R-:W-:-:S05]  /*5580*/  FMNMX.FTZ R193, R194, R193, !PT ;  /* 0x000000c1c2c17209 */ /* 0x004fca0007810000 */
[----:B------:R-:W2:Y:S02]  /*5590*/  SHFL.BFLY PT, R214, R193, 0x2, 0x1f ;  /* 0x0c401f00c1d67f89 */ /* 0x000ea400000e0000 */
[----:B------:R-:W3:Y:S01]  /*55a0*/  MUFU.TANH R212, R212 ;  /* 0x000000d400d47308 */ /* 0x000ee20000002400 */
[----:B0-----:R-:W-:-:S04]  /*55b0*/  FMNMX.FTZ R198, R196, R191, !PT ;  /* 0x000000bfc4c67209 */ /* 0x001fc80007810000 */
[----:B-1----:R-:W-:-:S04]  /*55c0*/  FMNMX.FTZ R191, R197, R198, !PT ;  /* 0x000000c6c5bf7209 */ /* 0x002fc80007810000 */
[----:B---3--:R-:W-:-:S05]  /*55d0*/  FMNMX.FTZ R195, R212, R191, !PT ;  /* 0x000000bfd4c37209 */ /* 0x008fca0007810000 */
[----:B------:R-:W0:Y:S01]  /*55e0*/  SHFL.BFLY PT, R198, R195, 0x2, 0x1f ;  /* 0x0c401f00c3c67f89 */ /* 0x000e2200000e0000 */
[----:B--2---:R-:W-:-:S05]  /*55f0*/  FMNMX.FTZ R214, R193, R214, !PT ;  /* 0x000000d6c1d67209 */ /* 0x004fca0007810000 */
[----:B------:R-:W1:Y:S01]  /*5600*/  SHFL.BFLY PT, R191, R214, 0x1, 0x1f ;  /* 0x0c201f00d6bf7f89 */ /* 0x000e6200000e0000 */
[----:B0-----:R-:W-:-:S05]  /*5610*/  FMNMX.FTZ R199, R195, R198, !PT ;  /* 0x000000c6c3c77209 */ /* 0x001fca0007810000 */
[----:B------:R-:W0:Y:S01]  /*5620*/  SHFL.BFLY PT, R216, R199, 0x1, 0x1f ;  /* 0x0c201f00c7d87f89 */ /* 0x000e2200000e0000 */
[----:B-1----:R-:W-:Y:S01]  /*5630*/  FMNMX.FTZ R191, R214, R191, !PT ;  /* 0x000000bfd6bf7209 */ /* 0x002fe20007810000 */
[----:B------:R-:W-:Y:S01]  /*5640*/  IMAD.U32 R214, RZ, RZ, UR5 ;  /* 0x00000005ffd67e24 */ /* 0x000fe2000f8e00ff */
[----:B------:R-:W-:-:S03]  /*5650*/  UIMAD UR5, UR36, 0xc00, UR7 ;  /* 0x00000c00240578a4 */ /* 0x000fc6000f8e0207 */
[C---:B------:R-:W-:Y:S01]  /*5660*/  FADD.FTZ R193, -R191.reuse, R206 ;  /* 0x000000cebfc17221 */ /* 0x040fe20000010100 */
[----:B------:R-:W-:-:S03]  /*5670*/  FMUL.FTZ R206, R191, UR6 ;  /* 0x00000006bfce7c20 */ /* 0x000fc60008410000 */
[----:B------:R-:W-:Y:S01]  /*5680*/  FMUL.FTZ R193, R193, UR6 ;  /* 0x00000006c1c17c20 */ /* 0x000fe20008410000 */
[--C-:B------:R-:W-:Y:S01]  /*5690*/  FFMA.FTZ R198, R153, UR6, -R206.reuse ;  /* 0x0000000699c67c23 */ /* 0x100fe200080108ce */
[--C-:B------:R-:W-:Y:S01]  /*56a0*/  FFMA.FTZ R153, R156, UR6, -R206.reuse ;  /* 0x000000069c997c23 */ /* 0x100fe200080108ce */
[--C-:B------:R-:W-:Y:S01]  /*56b0*/  FFMA.FTZ R213, R152, UR6, -R206.reuse ;  /* 0x0000000698d57c23 */ /* 0x100fe200080108ce */
[--C-:B------:R-:W-:Y:S01]  /*56c0*/  FFMA.FTZ R208, R208, UR6, -R206.reuse ;  /* 0x00000006d0d07c23 */ /* 0x100fe200080108ce */
[----:B------:R-:W-:Y:S01]  /*56d0*/  UMOV UR10, UR5 ;  /* 0x00000005000a7c82 */ /* 0x000fe20008000000 */
[----:B------:R-:W1:Y:S01]  /*56e0*/  MUFU.EX2 R193, R193 ;  /* 0x000000c100c17308 */ /* 0x000e620000000800 */
[--C-:B------:R-:W-:Y:S01]  /*56f0*/  FFMA.FTZ R157, R157, UR6, -R206.reuse ;  /* 0x000000069d9d7c23 */ /* 0x100fe200080108ce */
[--C-:B------:R-:W-:Y:S01]  /*5700*/  FFMA.FTZ R158, R158, UR6, -R206.reuse ;  /* 0x000000069e9e7c23 */ /* 0x100fe200080108ce */
[--C-:B------:R-:W-:Y:S01]  /*5710*/  FFMA.FTZ R161, R161, UR6, -R206.reuse ;  /* 0x00000006a1a17c23 */ /* 0x100fe200080108ce */
[--C-:B------:R-:W-:Y:S01]  /*5720*/  FFMA.FTZ R163, R163, UR6, -R206.reuse ;  /* 0x00000006a3a37c23 */ /* 0x100fe200080108ce */
[--C-:B------:R-:W-:Y:S01]  /*5730*/  FFMA.FTZ R162, R162, UR6, -R206.reuse ;  /* 0x00000006a2a27c23 */ /* 0x100fe200080108ce */
[--C-:B------:R-:W-:Y:S01]  /*5740*/  FFMA.FTZ R164, R164, UR6, -R206.reuse ;  /* 0x00000006a4a47c23 */ /* 0x100fe200080108ce */
[--C-:B------:R-:W-:Y:S01]  /*5750*/  FFMA.FTZ R169, R169, UR6, -R206.reuse ;  /* 0x00000006a9a97c23 */ /* 0x100fe200080108ce */
[----:B0-----:R-:W-:Y:S01]  /*5760*/  FMNMX.FTZ R156, R199, R216, !PT ;  /* 0x000000d8c79c7209 */ /* 0x001fe20007810000 */
[----:B------:R0:W-:Y:S01]  /*5770*/  MUFU.EX2 R195, R213 ;  /* 0x000000d500c37308 */ /* 0x0001e20000000800 */
[--C-:B------:R-:W-:Y:S01]  /*5780*/  FFMA.FTZ R171, R171, UR6, -R206.reuse ;  /* 0x00000006abab7c23 */ /* 0x100fe200080108ce */
[--C-:B------:R-:W-:Y:S01]  /*5790*/  FFMA.FTZ R225, R172, UR6, -R206.reuse ;  /* 0x00000006ace17c23 */ /* 0x100fe200080108ce */
[--C-:B------:R-:W-:Y:S01]  /*57a0*/  FFMA.FTZ R172, R177, UR6, -R206.reuse ;  /* 0x00000006b1ac7c23 */ /* 0x100fe200080108ce */
[C---:B------:R-:W-:Y:S01]  /*57b0*/  FADD.FTZ R152, -R156.reuse, R207 ;  /* 0x000000cf9c987221 */ /* 0x040fe20000010100 */
[----:B------:R-:W-:Y:S01]  /*57c0*/  FMUL.FTZ R217, R156, UR6 ;  /* 0x000000069cd97c20 */ /* 0x000fe20008410000 */
[--C-:B------:R-:W-:Y:S01]  /*57d0*/  FFMA.FTZ R177, R179, UR6, -R206.reuse ;  /* 0x00000006b3b17c23 */ /* 0x100fe200080108ce */
[----:B------:R-:W-:Y:S01]  /*57e0*/  FFMA.FTZ R170, R170, UR6, -R206 ;  /* 0x00000006aaaa7c23 */ /* 0x000fe200080108ce */
[----:B------:R-:W-:Y:S01]  /*57f0*/  FMUL.FTZ R207, R152, UR6 ;  /* 0x0000000698cf7c20 */ /* 0x000fe20008410000 */
[----:B------:R-:W-:-:S02]  /*5800*/  @!P1 VIADD R152, R214, 0x32440 ;  /* 0x00032440d6989836 */ /* 0x000fc40000000000 */
[--C-:B------:R-:W-:Y:S01]  /*5810*/  FFMA.FTZ R216, R209, UR6, -R217.reuse ;  /* 0x00000006d1d87c23 */ /* 0x100fe200080108d9 */
[----:B------:R-:W-:Y:S01]  /*5820*/  IADD3 R209, -R224, 0xb, RZ ;  /* 0x0000000be0d17810 */ /* 0x000fe20007ffe1ff */
[----:B------:R2:W-:Y:S01]  /*5830*/  MUFU.EX2 R199, R153 ;  /* 0x0000009900c77308 */ /* 0x0005e20000000800 */
[--C-:B0-----:R-:W-:Y:S01]  /*5840*/  FFMA.FTZ R213, R154, UR6, -R217.reuse ;  /* 0x000000069ad57c23 */ /* 0x101fe200080108d9 */
[----:B------:R-:W-:Y:S01]  /*5850*/  @!P1 PRMT R152, RZ, 0x654, R152 ;  /* 0x00000654ff989816 */ /* 0x000fe20000000098 */
[--C-:B------:R-:W-:Y:S01]  /*5860*/  FFMA.FTZ R215, R155, UR6, -R217.reuse ;  /* 0x000000069bd77c23 */ /* 0x100fe200080108d9 */
[--C-:B------:R-:W-:Y:S01]  /*5870*/  FFMA.FTZ R210, R210, UR6, -R217.reuse ;  /* 0x00000006d2d27c23 */ /* 0x100fe200080108d9 */
[----:B------:R0:W-:Y:S06]  /*5880*/  BAR.ARV R209, 0x100 ;  /* 0x000400d10000751d */ /* 0x0001ec0000002000 */
[----:B--2---:R-:W-:Y:S01]  /*5890*/  IADD3 R153, R224, 0x8, RZ ;  /* 0x00000008e0997810 */ /* 0x004fe20007ffe0ff */
[----:B------:R2:W-:Y:S01]  /*58a0*/  @!P1 SYNCS.ARRIVE.TRANS64.RED.A1T0 RZ, [R152+URZ], RZ ;  /* 0x000000ff98ff99a7 */ /* 0x0005e2000810043f */
        /* <DEDUP_REMOVED lines=32> */
[----:B------:R-:W4:Y:S01]  /*5ab0*/  MUFU.EX2 R215, R215 ;  /* 0x000000d700d77308 */ /* 0x000f220000000800 */
        /* <DEDUP_REMOVED lines=39> */
[-C--:B---3--:R-:W-:Y:S01]  /*5d30*/  FMUL.FTZ R26, R26, R207.reuse ;  /* 0x000000cf1a1a7220 */ /* 0x088fe20000410000 */
        /* <DEDUP_REMOVED lines=63> */
[----:B--2---:R-:W-:Y:S01]  /*6130*/  F2FP.BF16.F32.PACK_AB R152, R198, R195 ;  /* 0x000000c3c698723e */ /* 0x004fe200000010ff */
[--C-:B------:R-:W-:Y:S01]  /*6140*/  FFMA.FTZ R159, R159, UR6, -R217.reuse ;  /* 0x000000069f9f7c23 */ /* 0x100fe200080108d9 */
[----:B-1----:R-:W-:Y:S01]  /*6150*/  F2FP.BF16.F32.PACK_AB R154, R208, R199 ;  /* 0x000000c7d09a723e */ /* 0x002fe200000010ff */
[--C-:B------:R-:W-:Y:S01]  /*6160*/  FFMA.FTZ R160, R160, UR6, -R217.reuse ;  /* 0x00000006a0a07c23 */ /* 0x100fe200080108d9 */
[----:B----4-:R-:W-:Y:S01]  /*6170*/  F2FP.BF16.F32.PACK_AB R153, R215, R213 ;  /* 0x000000d5d799723e */ /* 0x010fe200000010ff */
[--C-:B------:R-:W-:Y:S01]  /*6180*/  FFMA.FTZ R165, R165, UR6, -R217.reuse ;  /* 0x00000006a5a57c23 */ /* 0x100fe200080108d9 */
[----:B-----5:R-:W-:Y:S01]  /*6190*/  F2FP.BF16.F32.PACK_AB R155, R210, R216 ;  /* 0x000000d8d29b723e */ /* 0x020fe200000010ff */
        /* <DEDUP_REMOVED lines=26> */
[----:B------:R-:W2:Y:S01]  /*6340*/  MUFU.EX2 R163, R163 ;  /* 0x000000a300a37308 */ /* 0x000ea20000000800 */
[--C-:B------:R-:W-:Y:S01]  /*6350*/  FFMA.FTZ R192, R197, UR6, -R217.reuse ;  /* 0x00000006c5c07c23 */ /* 0x100fe200080108d9 */
[--C-:B------:R-:W-:Y:S01]  /*6360*/  FFMA.FTZ R186, R186, UR6, -R206.reuse ;  /* 0x00000006baba7c23 */ /* 0x100fe200080108ce */
[----:B------:R-:W-:Y:S01]  /*6370*/  FFMA.FTZ R227, R194, UR6, -R206 ;  /* 0x00000006c2e37c23 */ /* 0x000fe200080108ce */
[--C-:B------:R-:W-:Y:S01]  /*6380*/  FFMA.FTZ R190, R190, UR6, -R217.reuse ;  /* 0x00000006bebe7c23 */ /* 0x100fe200080108d9 */
[--C-:B------:R-:W-:Y:S01]  /*6390*/  FFMA.FTZ R229, R196, UR6, -R217.reuse ;  /* 0x00000006c4e57c23 */ /* 0x100fe200080108d9 */
[----:B------:R-:W-:Y:S01]  /*63a0*/  FFMA.FTZ R197, R212, UR6, -R217 ;  /* 0x00000006d4c57c23 */ /* 0x000fe200080108d9 */
[----:B------:R-:W-:Y:S01]  /*63b0*/  FFMA.FTZ R193, R193, R0, R195 ;  /* 0x00000000c1c17223 */ /* 0x000fe200000100c3 */
[----:B------:R-:W-:Y:S01]  /*63c0*/  MUFU.EX2 R159, R159 ;  /* 0x0000009f009f7308 */ /* 0x000fe20000000800 */
[----:B------:R-:W-:Y:S01]  /*63d0*/  FFMA.FTZ R0, R207, R3, R213 ;  /* 0x00000003cf007223 */ /* 0x000fe200000100d5 */
[----:B------:R-:W-:-:S02]  /*63e0*/  @!P1 VIADD R214, R214, 0x32460 ;  /* 0x00032460d6d69836 */ /* 0x000fc40000000000 */
[----:B------:R-:W-:Y:S01]  /*63f0*/  FADD.FTZ R198, R198, R193 ;  /* 0x000000c1c6c67221 */ /* 0x000fe20000010000 */
[----:B------:R-:W-:Y:S02]  /*6400*/  IMAD.MOV.U32 R207, RZ, RZ, R156 ;  /* 0x000000ffffcf7224 */ /* 0x000fe400078e009c */
[----:B------:R-:W-:Y:S01]  /*6410*/  FADD.FTZ R215, R215, R0 ;  /* 0x00000000d7d77221 */ /* 0x000fe20000010000 */
[----:B------:R-:W-:Y:S02]  /*6420*/  IMAD.MOV.U32 R206, RZ, RZ, R191 ;  /* 0x000000ffffce7224 */ /* 0x000fe400078e00bf */
[----:B------:R-:W-:Y:S01]  /*6430*/  FADD.FTZ R199, R199, R198 ;  /* 0x000000c6c7c77221 */ /* 0x000fe20000010000 */
[----:B------:R-:W3:Y:S01]  /*6440*/  MUFU.EX2 R160, R160 ;  /* 0x000000a000a07308 */ /* 0x000ee20000000800 */
[----:B------:R-:W-:Y:S01]  /*6450*/  FADD.FTZ R215, R216, R215 ;  /* 0x000000d7d8d77221 */ /* 0x000fe20000010000 */
[----:B------:R-:W-:Y:S01]  /*6460*/  @!P1 PRMT R214, RZ, 0x654, R214 ;  /* 0x00000654ffd69816 */ /* 0x000fe200000000d6 */
[----:B------:R-:W-:-:S02]  /*6470*/  FADD.FTZ R208, R208, R199 ;  /* 0x000000c7d0d07221 */ /* 0x000fc40000010000 */
[----:B------:R-:W-:-:S03]  /*6480*/  FADD.FTZ R210, R210, R215 ;  /* 0x000000d7d2d27221 */ /* 0x000fc60000010000 */
[----:B------:R-:W-:Y:S08]  /*6490*/  MUFU.EX2 R165, R165 ;  /* 0x000000a500a57308 */ /* 0x000ff00000000800 */
[----:B------:R-:W4:Y:S08]  /*64a0*/  MUFU.EX2 R167, R167 ;  /* 0x000000a700a77308 */ /* 0x000f300000000800 */
[----:B------:R-:W5:Y:S08]  /*64b0*/  MUFU.EX2 R162, R162 ;  /* 0x000000a200a27308 */ /* 0x000f700000000800 */
[----:B------:R-:W-:Y:S08]  /*64c0*/  MUFU.EX2 R164, R164 ;  /* 0x000000a400a47308 */ /* 0x000ff00000000800 */
[----:B------:R-:W-:Y:S08]  /*64d0*/  MUFU.EX2 R169, R169 ;  /* 0x000000a900a97308 */ /* 0x000ff00000000800 */
[----:B------:R-:W-:Y:S08]  /*64e0*/  MUFU.EX2 R171, R171 ;  /* 0x000000ab00ab7308 */ /* 0x000ff00000000800 */
[----:B------:R-:W0:Y:S08]  /*64f0*/  MUFU.EX2 R166, R166 ;  /* 0x000000a600a67308 */ /* 0x000e300000000800 */
[----:B------:R-:W0:Y:S08]  /*6500*/  MUFU.EX2 R168, R168 ;  /* 0x000000a800a87308 */ /* 0x000e300000000800 */
[----:B------:R-:W-:Y:S08]  /*6510*/  MUFU.EX2 R173, R173 ;  /* 0x000000ad00ad7308 */ /* 0x000ff00000000800 */
        /* <DEDUP_REMOVED lines=19> */
[----:B------:R-:W-:Y:S01]  /*6650*/  MUFU.EX2 R188, R188 ;  /* 0x000000bc00bc7308 */ /* 0x000fe20000000800 */
[----:B------:R-:W-:-:S02]  /*6660*/  WARPGROUP.DEPBAR.LE gsb0, 0x0 ;  /* 0x00008000000079c5 */ /* 0x000fc40000010000 */
[----:B-1----:R-:W-:-:S05]  /*6670*/  F2FP.BF16.F32.PACK_AB R152, R158, R157 ;  /* 0x0000009d9e98723e */ /* 0x002fca00000010ff */
[----:B------:R-:W1:Y:S01]  /*6680*/  MUFU.EX2 R227, R227 ;  /* 0x000000e300e37308 */ /* 0x000e620000000800 */
[----:B--2---:R-:W-:Y:S01]  /*6690*/  F2FP.BF16.F32.PACK_AB R154, R163, R161 ;  /* 0x000000a1a39a723e */ /* 0x004fe200000010ff */
[----:B------:R-:W-:Y:S01]  /*66a0*/  FADD.FTZ R157, R157, R208 ;  /* 0x000000d09d9d7221 */ /* 0x000fe20000010000 */
[----:B---3--:R-:W-:Y:S01]  /*66b0*/  F2FP.BF16.F32.PACK_AB R153, R160, R159 ;  /* 0x0000009fa099723e */ /* 0x008fe200000010ff */
[----:B------:R-:W-:Y:S01]  /*66c0*/  FADD.FTZ R159, R159, R210 ;  /* 0x000000d29f9f7221 */ /* 0x000fe20000010000 */
[----:B----4-:R-:W-:Y:S01]  /*66d0*/  F2FP.BF16.F32.PACK_AB R155, R167, R165 ;  /* 0x000000a5a79b723e */ /* 0x010fe200000010ff */
        /* <DEDUP_REMOVED lines=8> */
[----:B------:R-:W2:Y:S01]  /*6760*/  MUFU.EX2 R229, R229 ;  /* 0x000000e500e57308 */ /* 0x000ea20000000800 */
[----:B------:R-:W-:Y:S01]  /*6770*/  UMOV UR11, 0x40000040 ;  /* 0x40000040000b7882 */ /* 0x000fe20000000000 */
[----:B------:R-:W-:Y:S01]  /*6780*/  FADD.FTZ R163, R163, R158 ;  /* 0x0000009ea3a37221 */ /* 0x000fe20000010000 */
[----:B------:R-:W-:-:S03]  /*6790*/  FADD.FTZ R167, R167, R160 ;  /* 0x000000a0a7a77221 */ /* 0x000fc60000010000 */
[----:B-----5:R-:W-:Y:S01]  /*67a0*/  FADD.FTZ R163, R162, R163 ;  /* 0x000000a3a2a37221 */ /* 0x020fe20000010000 */
[----:B0-----:R-:W-:Y:S01]  /*67b0*/  FADD.FTZ R167, R166, R167 ;  /* 0x000000a7a6a77221 */ /* 0x001fe20000010000 */
[----:B------:R-:W-:Y:S08]  /*67c0*/  MUFU.EX2 R192, R192 ;  /* 0x000000c000c07308 */ /* 0x000ff00000000800 */
[----:B------:R-:W0:Y:S01]  /*67d0*/  MUFU.EX2 R197, R197 ;  /* 0x000000c500c57308 */ /* 0x000e220000000800 */
[----:B------:R-:W-:-:S02]  /*67e0*/  WARPGROUP.DEPBAR.LE gsb0, 0x0 ;  /* 0x00008000000079c5 */ /* 0x000fc40000010000 */
[C---:B------:R-:W-:Y:S01]  /*67f0*/  F2FP.BF16.F32.PACK_AB R152, R164.reuse, R162 ;  /* 0x000000a2a498723e */ /* 0x040fe200000010ff */
[----:B------:R-:W-:Y:S01]  /*6800*/  FADD.FTZ R164, R164, R163 ;  /* 0x000000a3a4a47221 */ /* 0x000fe20000010000 */
[----:B------:R-:W-:Y:S02]  /*6810*/  F2FP.BF16.F32.PACK_AB R154, R171, R169 ;  /* 0x000000a9ab9a723e */ /* 0x000fe400000010ff */
[C---:B------:R-:W-:Y:S01]  /*6820*/  F2FP.BF16.F32.PACK_AB R153, R168.reuse, R166 ;  /* 0x000000a6a899723e */ /* 0x040fe200000010ff */
[----:B------:R-:W-:Y:S01]  /*6830*/  FADD.FTZ R168, R168, R167 ;  /* 0x000000a7a8a87221 */ /* 0x000fe20000010000 */
[----:B------:R-:W-:Y:S01]  /*6840*/  F2FP.BF16.F32.PACK_AB R155, R175, R173 ;  /* 0x000000adaf9b723e */ /* 0x000fe200000010ff */
[----:B------:R-:W-:Y:S02]  /*6850*/  FADD.FTZ R164, R169, R164 ;  /* 0x000000a4a9a47221 */ /* 0x000fe40000010000 */
[----:B------:R-:W-:Y:S01]  /*6860*/  FADD.FTZ R168, R173, R168 ;  /* 0x000000a8ada87221 */ /* 0x000fe20000010000 */
[----:B------:R-:W-:Y:S01]  /*6870*/  WARPGROUP.ARRIVE ;  /* 0x00000000000079c5 */ /* 0x000fe20000000000 */
[----:B------:R-:W-:-:S02]  /*6880*/  FADD.FTZ R171, R171, R164 ;  /* 0x000000a4abab7221 */ /* 0x000fc40000010000 */
[----:B------:R-:W-:-:S03]  /*6890*/  FADD.FTZ R175, R175, R168 ;  /* 0x000000a8afaf7221 */ /* 0x000fc60000010000 */
[----:B------:R-:W-:Y:S01]  /*68a0*/  HGMMA.64x256x16.F32.BF16 R24, R152, gdesc[UR8].tnspB, R24, gsb0 ;  /* 0x43e0000898187df0 */ /* 0x000fe20008001818 */
[----:B------:R-:W-:Y:S01]  /*68b0*/  UIADD3 UR10, UR5, 0x180, URZ ;  /* 0x00000180050a7890 */ /* 0x000fe2000fffe03f */
[----:B------:R-:W-:Y:S01]  /*68c0*/  UMOV UR11, 0x40000040 ;  /* 0x40000040000b7882 */ /* 0x000fe20000000000 */
[----:B------:R-:W-:Y:S02]  /*68d0*/  WARPGROUP.DEPBAR.LE gsb0, 0x0 ;  /* 0x00008000000079c5 */ /* 0x000fe40000010000 */
[----:B------:R-:W-:Y:S01]  /*68e0*/  F2FP.BF16.F32.PACK_AB R152, R225, R170 ;  /* 0x000000aae198723e */ /* 0x000fe200000010ff */
[----:B------:R-:W-:Y:S01]  /*68f0*/  FADD.FTZ R170, R170, R171 ;  /* 0x000000abaaaa7221 */ /* 0x000fe20000010000 */
[----:B------:R-:W-:Y:S02]  /*6900*/  F2FP.BF16.F32.PACK_AB R154, R177, R172 ;  /* 0x000000acb19a723e */ /* 0x000fe400000010ff */
        /* <DEDUP_REMOVED lines=11> */
[----:B------:R-:W-:Y:S01]  /*69c0*/  FADD.FTZ R181, R181, R176 ;  /* 0x000000b0b5b57221 */ /* 0x000fe20000010000 */
        /* <DEDUP_REMOVED lines=13> */
[----:B------:R-:W-:-:S07]  /*6aa0*/  FADD.FTZ R185, R185, R180 ;  /* 0x000000b4b9b97221 */ /* 0x000fce0000010000 */
[----:B------:R-:W-:Y:S01]  /*6ab0*/  HGMMA.64x256x16.F32.BF16 R24, R152, gdesc[UR8].tnspB, R24, gsb0 ;  /* 0x43e0000898187df0 */ /* 0x000fe20008001818 */
[----:B------:R-:W-:Y:S01]  /*6ac0*/  UIADD3 UR10, UR5, 0x280, URZ ;  /* 0x00000280050a7890 */ /* 0x000fe2000fffe03f */
[----:B------:R-:W-:Y:S01]  /*6ad0*/  FADD.FTZ R189, R189, R184 ;  /* 0x000000b8bdbd7221 */ /* 0x000fe20000010000 */
[----:B------:R-:W-:Y:S01]  /*6ae0*/  UMOV UR11, 0x40000040 ;  /* 0x40000040000b7882 */ /* 0x000fe20000000000 */
[----:B------:R-:W-:Y:S02]  /*6af0*/  WARPGROUP.DEPBAR.LE gsb0, 0x0 ;  /* 0x00008000000079c5 */ /* 0x000fe40000010000 */
[----:B------:R-:W-:Y:S01]  /*6b00*/  F2FP.BF16.F32.PACK_AB R152, R211, R186 ;  /* 0x000000bad398723e */ /* 0x000fe200000010ff */
[----:B------:R-:W-:Y:S01]  /*6b10*/  FADD.FTZ R186, R186, R185 ;  /* 0x000000b9baba7221 */ /* 0x000fe20000010000 */
[----:B-1----:R-:W-:Y:S02]  /*6b20*/  F2FP.BF16.F32.PACK_AB R154, R227, R188 ;  /* 0x000000bce39a723e */ /* 0x002fe400000010ff */
[----:B--2---:R-:W-:Y:S01]  /*6b30*/  F2FP.BF16.F32.PACK_AB R153, R229, R190 ;  /* 0x000000bee599723e */ /* 0x004fe200000010ff */
[----:B------:R-:W-:Y:S01]  /*6b40*/  FADD.FTZ R190, R190, R189 ;  /* 0x000000bdbebe7221 */ /* 0x000fe20000010000 */
[----:B0-----:R-:W-:Y:S01]  /*6b50*/  F2FP.BF16.F32.PACK_AB R155, R197, R192 ;  /* 0x000000c0c59b723e */ /* 0x001fe200000010ff */
[----:B------:R-:W-:-:S02]  /*6b60*/  FADD.FTZ R211, R211, R186 ;  /* 0x000000bad3d37221 */ /* 0x000fc40000010000 */
[----:B------:R-:W-:Y:S01]  /*6b70*/  FADD.FTZ R229, R229, R190 ;  /* 0x000000bee5e57221 */ /* 0x000fe20000010000 */
[----:B------:R-:W-:Y:S01]  /*6b80*/  WARPGROUP.ARRIVE ;  /* 0x00000000000079c5 */ /* 0x000fe20000000000 */
[----:B------:R-:W-:Y:S02]  /*6b90*/  FADD.FTZ R0, R188, R211 ;  /* 0x000000d3bc007221 */ /* 0x000fe40000010000 */
[----:B------:R-:W-:Y:S02]  /*6ba0*/  FADD.FTZ R192, R192, R229 ;  /* 0x000000e5c0c07221 */ /* 0x000fe40000010000 */
[----:B------:R-:W-:-:S07]  /*6bb0*/  FADD.FTZ R0, R227, R0 ;  /* 0x00000000e3007221 */ /* 0x000fce0000010000 */
[----:B------:R-:W-:Y:S01]  /*6bc0*/  HGMMA.64x256x16.F32.BF16 R24, R152, gdesc[UR8].tnspB, R24, gsb0 ;  /* 0x43e0000898187df0 */ /* 0x000fe20008001818 */
[----:B------:R-:W-:Y:S02]  /*6bd0*/  FADD.FTZ R3, R197, R192 ;  /* 0x000000c0c5037221 */ /* 0x000fe40000010000 */
[----:B------:R-:W-:Y:S02]  /*6be0*/  WARPGROUP.DEPBAR.LE gsb0, 0x0 ;  /* 0x00008000000079c5 */ /* 0x000fe40000010000 */
[----:B------:R0:W-:Y:S01]  /*6bf0*/  @!P1 SYNCS.ARRIVE.TRANS64.RED.A1T0 RZ, [R214+URZ], RZ ;  /* 0x000000ffd6ff99a7 */ /* 0x0001e2000810043f */
[----:B------:R-:W-:Y:S05]  /*6c00*/  @P2 BRA `(.L_x_790) ;  /* 0xffffffd400bc2947 */ /* 0x000fea000383ffff */
.L_x_781:
[----:B------:R-:W1:Y:S01]  /*6c10*/  SHFL.BFLY PT, R5, R0, 0x2, 0x1f ;  /* 0x0c401f0000057f89 */ /* 0x000e6200000e0000 */
[----:B------:R-:W-:Y:S01]  /*6c20*/  R2UR UR4, R204 ;  /* 0x00000000cc0472ca */ /* 0x000fe200000e0000 */
[----:B------:R-:W-:Y:S01]  /*6c30*/  UIADD3 UR36, UR36, 0x1, URZ ;  /* 0x0000000124247890 */ /* 0x000fe2000fffe03f */
[----:B------:R-:W-:Y:S01]  /*6c40*/  IMAD.U32 R10, RZ, RZ, UR6 ;  /* 0x00000006ff0a7e24 */ /* 0x000fe2000f8e00ff */
[----:B------:R-:W2:Y:S01]  /*6c50*/  SHFL.BFLY PT, R6, R3, 0x2, 0x1f ;  /* 0x0c401f0003067f89 */ /* 0x000ea200000e0000 */
[----:B------:R-:W-:Y:S01]  /*6c60*/  IMAD.MOV.U32 R8, RZ, RZ, -0x800000 ;  /* 0xff800000ff087424 */ /* 0x000fe200078e00ff */
[----:B------:R-:W-:Y:S01]  /*6c70*/  UISETP.NE.AND UP0, UPT, UR36, 0x2, UPT ;  /* 0x000000022400788c */ /* 0x000fe2000bf05270 */
[----:B------:R3:W-:Y:S07]  /*6c80*/  BAR.ARV R209, 0x100 ;  /* 0x000400d10000751d */ /* 0x0007ee0000002000 */
[----:B------:R-:W-:Y:S01]  /*6c90*/  UIADD3 UR4, UR4, 0x1, URZ ;  /* 0x0000000104047890 */ /* 0x000fe2000fffe03f */
[----:B------:R-:W-:Y:S06]  /*6ca0*/  BAR.ARV 0x8, 0x120 ;  /* 0x0204800000007b1d */ /* 0x000fec0000002000 */
[----:B------:R-:W-:Y:S01]  /*6cb0*/  IMAD.U32 R204, RZ, RZ, UR4 ;  /* 0x00000004ffcc7e24 */ /* 0x000fe2000f8e00ff */
[----:B------:R-:W-:Y:S01]  /*6cc0*/  USEL UR4, URZ, 0x1, UP0 ;  /* 0x000000013f047887 */ /* 0x000fe20008000000 */
[----:B-1----:R-:W-:Y:S01]  /*6cd0*/  FADD.FTZ R5, R5, R0 ;  /* 0x0000000005057221 */ /* 0x002fe20000010000 */
[----:B------:R-:W-:Y:S01]  /*6ce0*/  IMAD.MOV.U32 R0, RZ, RZ, RZ ;  /* 0x000000ffff007224 */ /* 0x000fe200078e00ff */
[----:B------:R-:W-:Y:S01]  /*6cf0*/  PLOP3.LUT P0, PT, PT, PT, PT, 0x8, 0x0 ;  /* 0x000000000000781c */ /* 0x000fe20003f0e170 */
[----:B------:R-:W-:Y:S01]  /*6d00*/  USEL UR36, UR36, URZ, UP0 ;  /* 0x0000003f24247287 */ /* 0x000fe20008000000 */
[----:B--2---:R-:W-:Y:S01]  /*6d10*/  FADD.FTZ R6, R6, R3 ;  /* 0x0000000306067221 */ /* 0x004fe20000010000 */
[----:B------:R-:W1:Y:S01]  /*6d20*/  SHFL.BFLY PT, R4, R5, 0x1, 0x1f ;  /* 0x0c201f0005047f89 */ /* 0x000e6200000e0000 */
[----:B------:R-:W-:Y:S01]  /*6d30*/  IMAD.MOV.U32 R3, RZ, RZ, -0x800000 ;  /* 0xff800000ff037424 */ /* 0x000fe200078e00ff */
[----:B------:R-:W-:-:S02]  /*6d40*/  ULOP3.LUT UR37, UR37, UR4, URZ, 0x3c, !UPT ;  /* 0x0000000425257292 */ /* 0x000fc4000f8e3c3f */
[----:B------:R-:W2:Y:S01]  /*6d50*/  SHFL.BFLY PT, R7, R6, 0x1, 0x1f ;  /* 0x0c201f0006077f89 */ /* 0x000ea200000e0000 */
[----:B-1----:R-:W-:Y:S01]  /*6d60*/  FADD.FTZ R9, R5, R4 ;  /* 0x0000000405097221 */ /* 0x002fe20000010000 */
[----:B------:R-:W-:Y:S02]  /*6d70*/  IMAD.MOV.U32 R4, RZ, RZ, RZ ;  /* 0x000000ffff047224 */ /* 0x000fe400078e00ff */
[----:B--2---:R-:W-:Y:S02]  /*6d80*/  FADD.FTZ R7, R6, R7 ;  /* 0x0000000706077221 */ /* 0x004fe40000010000 */
[----:B------:R-:W-:-:S03]  /*6d90*/  FSETP.NE.FTZ.AND P1, PT, R9, RZ, PT ;  /* 0x000000ff0900720b */ /* 0x000fc60003f35000 */
[----:B------:R-:W-:-:S10]  /*6da0*/  FSETP.NE.FTZ.AND P2, PT, R7, RZ, PT ;  /* 0x000000ff0700720b */ /* 0x000fd40003f55000 */
[----:B------:R-:W1:Y:S03]  /*6db0*/  @P1 MUFU.RCP R4, R9 ;  /* 0x0000000900041308 */ /* 0x000e660000001000 */
[----:B------:R-:W-:-:S05]  /*6dc0*/  @P2 FMUL.FTZ R10, R10, 0.69314718246459960938 ;  /* 0x3f3172180a0a2820 */ /* 0x000fca0000410000 */
[----:B------:R-:W2:Y:S08]  /*6dd0*/  @P1 MUFU.LG2 R5, R9 ;  /* 0x0000000900051308 */ /* 0x000eb00000000c00 */
[----:B------:R-:W4:Y:S01]  /*6de0*/  @P2 MUFU.LG2 R6, R7 ;  /* 0x0000000700062308 */ /* 0x000f220000000c00 */
[-C--:B-1----:R-:W-:Y:S01]  /*6df0*/  FMUL.FTZ R24, R24, R4.reuse ;  /* 0x0000000418187220 */ /* 0x082fe20000410000 */
[-C--:B------:R-:W-:Y:S01]  /*6e00*/  FMUL.FTZ R25, R25, R4.reuse ;  /* 0x0000000419197220 */ /* 0x080fe20000410000 */
[-C--:B------:R-:W-:Y:S01]  /*6e10*/  FMUL.FTZ R28, R28, R4.reuse ;  /* 0x000000041c1c7220 */ /* 0x080fe20000410000 */
[-C--:B------:R-:W-:Y:S01]  /*6e20*/  FMUL.FTZ R29, R29, R4.reuse ;  /* 0x000000041d1d7220 */ /* 0x080fe20000410000 */
[-C--:B------:R-:W-:Y:S01]  /*6e30*/  FMUL.FTZ R32, R32, R4.reuse ;  /* 0x0000000420207220 */ /* 0x080fe20000410000 */
[-C--:B------:R-:W-:Y:S01]  /*6e40*/  FMUL.FTZ R33, R33, R4.reuse ;  /* 0x0000000421217220 */ /* 0x080fe20000410000 */
[-C--:B------:R-:W-:Y:S01]  /*6e50*/  FMUL.FTZ R36, R36, R4.reuse ;  /* 0x0000000424247220 */ /* 0x080fe20000410000 */
[----:B------:R4:W1:Y:S01]  /*6e60*/  @P2 MUFU.RCP R0, R7 ;  /* 0x0000000700002308 */ /* 0x0008620000001000 */
        /* <DEDUP_REMOVED lines=58> */
[----:B--2---:R-:W-:Y:S01]  /*7210*/  @P1 FMUL.FTZ R5, R5, 0.69314718246459960938 ;  /* 0x3f31721805051820 */ /* 0x004fe20000410000 */
[----:B----4-:R-:W-:Y:S01]  /*7220*/  @P2 FMUL.FTZ R7, R6, 0.69314718246459960938 ;  /* 0x3f31721806072820 */ /* 0x010fe20000410000 */
[-C--:B-1----:R-:W-:Y:S01]  /*7230*/  FMUL.FTZ R9, R83, R0.reuse ;  /* 0x0000000053097220 */ /* 0x082fe20000410000 */
[----:B------:R-:W-:Y:S01]  /*7240*/  @P1 FMUL.FTZ R4, R4, 0.69314718246459960938 ;  /* 0x3f31721804041820 */ /* 0x000fe20000410000 */
        /* <DEDUP_REMOVED lines=64> */
[----:B---3--:R-:W-:-:S07]  /*7650*/  @P2 FFMA.FTZ R3, R10, R156, R7 ;  /* 0x0000009c0a032223 */ /* 0x008fce0000010007 */
.L_x_769:
[----:B------:R-:W1:Y:S01]  /*7660*/  S2R R4, SR_CgaCtaId ;  /* 0x0000000000047919 */ /* 0x000e620000008800 */
[----:B------:R-:W-:Y:S01]  /*7670*/  MOV R151, 0x400 ;  /* 0x0000040000977802 */ /* 0x000fe20000000f00 */
[----:B------:R-:W-:Y:S01]  /*7680*/  BSSY B0, `(.L_x_791) ;  /* 0x00002b0000007945 */ /* 0x000fe20003800000 */
[----:B------:R-:W-:Y:S02]  /*7690*/  BAR.SYNC.DEFER_BLOCKING 0x5, 0x120 ;  /* 0x0144800000007b1d */ /* 0x000fe40000010000 */
[----:B-1----:R-:W-:-:S05]  /*76a0*/  LEA R151, R4, R151, 0x18 ;  /* 0x0000009704977211 */ /* 0x002fca00078ec0ff */
[----:B------:R-:W1:Y:S02]  /*76b0*/  LDS.128 R4, [R151+0x324d0] ;  /* 0x0324d00097047984 */ /* 0x000e640000000c00 */
[----:B-1----:R-:W-:Y:S01]  /*76c0*/  R2UR UR5, R6 ;  /* 0x00000000060572ca */ /* 0x002fe200000e0000 */
[----:B------:R-:W-:Y:S06]  /*76d0*/  BAR.ARV 0x4, 0x120 ;  /* 0x0104800000007b1d */ /* 0x000fec0000002000 */
[----:B------:R-:W-:Y:S08]  /*76e0*/  @P0 BRA `(.L_x_792) ;  /* 0x0000001c00840947 */ /* 0x000ff00003800000 */
[----:B------:R-:W1:Y:S01]  /*76f0*/  S2R R4, SR_SWINHI ;  /* 0x0000000000047919 */ /* 0x000e620000002f00 */
[----:B------:R-:W-:Y:S02]  /*7700*/  R2UR UR4, R202 ;  /* 0x00000000ca0472ca */ /* 0x000fe400000e0000 */
[----:B------:R-:W-:Y:S01]  /*7710*/  R2UR UR6, R203 ;  /* 0x00000000cb0672ca */ /* 0x000fe200000e0000 */
[----:B------:R-:W-:Y:S01]  /*7720*/  BAR.SYNC.DEFER_BLOCKING 0x1, 0x100 ;  /* 0x0044000000007b1d */ /* 0x000fe20000010000 */
[----:B------:R-:W-:Y:S02]  /*7730*/  F2FP.BF16.F32.PACK_AB R24, R25, R24 ;  /* 0x000000181918723e */ /* 0x000fe400000010ff */
[----:B------:R-:W-:Y:S02]  /*7740*/  F2FP.BF16.F32.PACK_AB R25, R165, R26 ;  /* 0x0000001aa519723e */ /* 0x000fe400000010ff */
[----:B------:R-:W-:Y:S02]  /*7750*/  F2FP.BF16.F32.PACK_AB R26, R29, R28 ;  /* 0x0000001c1d1a723e */ /* 0x000fe400000010ff */
[----:B------:R-:W-:-:S02]  /*7760*/  F2FP.BF16.F32.PACK_AB R32, R33, R32 ;  /* 0x000000202120723e */ /* 0x000fc400000010ff */
[----:B------:R-:W-:Y:S01]  /*7770*/  F2FP.BF16.F32.PACK_AB R27, R12, R27 ;  /* 0x0000001b0c1b723e */ /* 0x000fe200000010ff */
[----:B------:R-:W-:Y:S01]  /*7780*/  USHF.L.U32 UR8, UR4, 0x2, URZ ;  /* 0x0000000204087899 */ /* 0x000fe2000800063f */
        /* <DEDUP_REMOVED lines=15> */
[----:B------:R-:W-:Y:S02]  /*7880*/  MOV R10, R151 ;  /* 0x00000097000a7202 */ /* 0x000fe40000000f00 */
[----:B-1----:R-:W-:Y:S02]  /*7890*/  MOV R11, R4 ;  /* 0x00000004000b7202 */ /* 0x002fe40000000f00 */
[----:B------:R-:W-:Y:S02]  /*78a0*/  F2FP.BF16.F32.PACK_AB R56, R57, R56 ;  /* 0x000000383938723e */ /* 0x000fe400000010ff */
[----:B------:R-:W-:Y:S01]  /*78b0*/  F2FP.BF16.F32.PACK_AB R50, R53, R52 ;  /* 0x000000343532723e */ /* 0x000fe200000010ff */
[----:B------:R-:W-:Y:S01]  /*78c0*/  IMAD.WIDE R106, R221, 0x2, R10 ;  /* 0x00000002dd6a7825 */ /* 0x000fe200078e020a */
[----:B------:R-:W-:-:S02]  /*78d0*/  F2FP.BF16.F32.PACK_AB R51, R159, R51 ;  /* 0x000000339f33723e */ /* 0x000fc400000010ff */
[----:B------:R-:W-:Y:S02]  /*78e0*/  F2FP.BF16.F32.PACK_AB R57, R158, R58 ;  /* 0x0000003a9e39723e */ /* 0x000fe400000010ff */
[C---:B------:R-:W-:Y:S02]  /*78f0*/  IADD3 R173, P1, R106.reuse, 0x20, RZ ;  /* 0x000000206aad7810 */ /* 0x040fe40007f3e0ff */
[C---:B------:R-:W-:Y:S02]  /*7900*/  IADD3 R175, P0, R106.reuse, 0x40, RZ ;  /* 0x000000406aaf7810 */ /* 0x040fe40007f1e0ff */
[C---:B------:R-:W-:Y:S01]  /*7910*/  IADD3 R183, P5, R106.reuse, 0x4040, RZ ;  /* 0x000040406ab77810 */ /* 0x040fe20007fbe0ff */
[--C-:B------:R-:W-:Y:S01]  /*7920*/  IMAD.X R15, RZ, RZ, R107.reuse, P1 ;  /* 0x000000ffff0f7224 */ /* 0x100fe200008e066b */
[C---:B------:R-:W-:Y:S01]  /*7930*/  IADD3 R177, P4, R106.reuse, 0x60, RZ ;  /* 0x000000606ab17810 */ /* 0x040fe20007f9e0ff */
[--C-:B------:R-:W-:Y:S01]  /*7940*/  IMAD.X R17, RZ, RZ, R107.reuse, P0 ;  /* 0x000000ffff117224 */ /* 0x100fe200000e066b */
[C---:B------:R-:W-:Y:S01]  /*7950*/  LOP3.LUT R13, R106.reuse, 0x380, RZ, 0xc0, !PT ;  /* 0x000003806a0d7812 */ /* 0x040fe200078ec0ff */
[--C-:B------:R-:W-:Y:S01]  /*7960*/  IMAD.X R39, RZ, RZ, R107.reuse, P5 ;  /* 0x000000ffff277224 */ /* 0x100fe200028e066b */
[C---:B------:R-:W-:Y:S01]  /*7970*/  IADD3 R179, P3, R106.reuse, 0x4000, RZ ;  /* 0x000040006ab37810 */ /* 0x040fe20007f7e0ff */
[----:B------:R-:W-:Y:S01]  /*7980*/  IMAD.X R19, RZ, RZ, R107, P4 ;  /* 0x000000ffff137224 */ /* 0x000fe200020e066b */
[----:B------:R-:W-:-:S02]  /*7990*/  IADD3 R181, P6, R106, 0x4020, RZ ;  /* 0x000040206ab57810 */ /* 0x000fc40007fde0ff */
[C---:B------:R-:W-:Y:S01]  /*79a0*/  IADD3 R187, P1, R106.reuse, 0x8000, RZ ;  /* 0x000080006abb7810 */ /* 0x040fe20007f3e0ff */
[--C-:B------:R-:W-:Y:S01]  /*79b0*/  IMAD.X R21, RZ, RZ, R107.reuse, P3 ;  /* 0x000000ffff157224 */ /* 0x100fe200018e066b */
[----:B------:R-:W-:Y:S01]  /*79c0*/  LOP3.LUT R14, R173, 0x380, RZ, 0xc0, !PT ;  /* 0x00000380ad0e7812 */ /* 0x000fe200078ec0ff */
[--C-:B------:R-:W-:Y:S01]  /*79d0*/  IMAD.X R31, RZ, RZ, R107.reuse, P6 ;  /* 0x000000ffff1f7224 */ /* 0x100fe200030e066b */
[C---:B------:R-:W-:Y:S01]  /*79e0*/  IADD3 R185, P2, R106.reuse, 0x4060, RZ ;  /* 0x000040606ab97810 */ /* 0x040fe20007f5e0ff */
[----:B------:R-:W-:Y:S01]  /*79f0*/  IMAD.X R55, RZ, RZ, R107, P1 ;  /* 0x000000ffff377224 */ /* 0x000fe200008e066b */
[----:B------:R-:W-:Y:S02]  /*7a00*/  LOP3.LUT R16, R175, 0x380, RZ, 0xc0, !PT ;  /* 0x00000380af107812 */ /* 0x000fe400078ec0ff */
[----:B------:R-:W-:Y:S02]  /*7a10*/  LOP3.LUT R18, R177, 0x380, RZ, 0xc0, !PT ;  /* 0x00000380b1127812 */ /* 0x000fe400078ec0ff */
[----:B------:R-:W-:-:S02]  /*7a20*/  IADD3 R4, P5, R106, 0xc020, RZ ;  /* 0x0000c0206a047810 */ /* 0x000fc40007fbe0ff */
[----:B------:R-:W-:Y:S02]  /*7a30*/  SHF.R.U64 R13, R13, 0x3, RZ ;  /* 0x000000030d0d7819 */ /* 0x000fe400000012ff */
[----:B------:R-:W-:Y:S01]  /*7a40*/  LOP3.LUT R20, R179, 0x380, RZ, 0xc0, !PT ;  /* 0x00000380b3147812 */ /* 0x000fe200078ec0ff */
[--C-:B------:R-:W-:Y:S01]  /*7a50*/  IMAD.X R99, RZ, RZ, R107.reuse, P5 ;  /* 0x000000ffff637224 */ /* 0x100fe200028e066b */
[----:B------:R-:W-:Y:S02]  /*7a60*/  IADD3 R189, P0, R106, 0x8020, RZ ;  /* 0x000080206abd7810 */ /* 0x000fe40007f1e0ff */
[----:B------:R-:W-:Y:S02]  /*7a70*/  SHF.R.U64 R14, R14, 0x3, RZ ;  /* 0x000000030e0e7819 */ /* 0x000fe400000012ff */
[----:B------:R-:W-:Y:S01]  /*7a80*/  LOP3.LUT R30, R181, 0x380, RZ, 0xc0, !PT ;  /* 0x00000380b51e7812 */ /* 0x000fe200078ec0ff */
[----:B------:R-:W-:Y:S01]  /*7a90*/  IMAD.X R63, RZ, RZ, R107, P0 ;  /* 0x000000ffff3f7224 */ /* 0x000fe200000e066b */
[----:B------:R-:W-:-:S02]  /*7aa0*/  IADD3 R191, P4, R106, 0x8040, RZ ;  /* 0x000080406abf7810 */ /* 0x000fc40007f9e0ff */
[----:B------:R-:W-:Y:S02]  /*7ab0*/  IADD3.X R47, RZ, R107, RZ, P2, !PT ;  /* 0x0000006bff2f7210 */ /* 0x000fe400017fe4ff */
[----:B------:R-:W-:Y:S01]  /*7ac0*/  SHF.R.U64 R16, R16, 0x3, RZ ;  /* 0x0000000310107819 */ /* 0x000fe200000012ff */
[--C-:B------:R-:W-:Y:S01]  /*7ad0*/  IMAD.X R71, RZ, RZ, R107.reuse, P4 ;  /* 0x000000ffff477224 */ /* 0x100fe200020e066b */
[----:B------:R-:W-:Y:S02]  /*7ae0*/  LOP3.LUT R38, R183, 0x380, RZ, 0xc0, !PT ;  /* 0x00000380b7267812 */ /* 0x000fe400078ec0ff */
[C---:B------:R-:W-:Y:S02]  /*7af0*/  IADD3 R193, P3, R106.reuse, 0x8060, RZ ;  /* 0x000080606ac17810 */ /* 0x040fe40007f7e0ff */
[C---:B------:R-:W-:Y:S02]  /*7b00*/  IADD3 R195, P6, R106.reuse, 0xc000, RZ ;  /* 0x0000c0006ac37810 */ /* 0x040fe40007fde0ff */
[C---:B------:R-:W-:Y:S01]  /*7b10*/  IADD3 R102, P2, R106.reuse, 0xc040, RZ ;  /* 0x0000c0406a667810 */ /* 0x040fe20007f5e0ff */
[--C-:B------:R-:W-:Y:S01]  /*7b20*/  IMAD.X R79, RZ, RZ, R107.reuse, P3 ;  /* 0x000000ffff4f7224 */ /* 0x100fe200018e066b */
[----:B------:R-:W-:Y:S01]  /*7b30*/  IADD3 R6, P1, R106, 0xc060, RZ ;  /* 0x0000c0606a067810 */ /* 0x000fe20007f3e0ff */
[--C-:B------:R-:W-:Y:S01]  /*7b40*/  IMAD.X R95, RZ, RZ, R107.reuse, P6 ;  /* 0x000000ffff5f7224 */ /* 0x100fe200030e066b */
[----:B------:R-:W-:Y:S01]  /*7b50*/  SHF.R.U64 R18, R18, 0x3, RZ ;  /* 0x0000000312127819 */ /* 0x000fe200000012ff */
[----:B------:R-:W-:Y:S01]  /*7b60*/  IMAD.X R103, RZ, RZ, R107, P2 ;  /* 0x000000ffff677224 */ /* 0x000fe200010e066b */
[----:B------:R-:W-:-:S02]  /*7b70*/  LOP3.LUT R46, R185, 0x380, RZ, 0xc0, !PT ;  /* 0x00000380b92e7812 */ /* 0x000fc400078ec0ff */
[----:B------:R-:W-:Y:S01]  /*7b80*/  LOP3.LUT R106, R13, R106, RZ, 0x3c, !PT ;  /* 0x0000006a0d6a7212 */ /* 0x000fe200078e3cff */
[----:B------:R-:W-:Y:S01]  /*7b90*/  IMAD.X R13, RZ, RZ, R107, P1 ;  /* 0x000000ffff0d7224 */ /* 0x000fe200008e066b */
[----:B------:R-:W-:Y:S02]  /*7ba0*/  SHF.R.U64 R20, R20, 0x3, RZ ;  /* 0x0000000314147819 */ /* 0x000fe400000012ff */
[----:B------:R-:W-:Y:S02]  /*7bb0*/  LOP3.LUT R54, R187, 0x380, RZ, 0xc0, !PT ;  /* 0x00000380bb367812 */ /* 0x000fe400078ec0ff */
[----:B------:R-:W-:Y:S02]  /*7bc0*/  LOP3.LUT R98, R4, 0x380, RZ, 0xc0, !PT ;  /* 0x0000038004627812 */ /* 0x000fe400078ec0ff */
[----:B------:R-:W-:Y:S02]  /*7bd0*/  LOP3.LUT R14, R14, R173, RZ, 0x3c, !PT ;  /* 0x000000ad0e0e7212 */ /* 0x000fe400078e3cff */
[----:B------:R-:W-:-:S02]  /*7be0*/  SHF.R.U64 R30, R30, 0x3, RZ ;  /* 0x000000031e1e7819 */ /* 0x000fc400000012ff */
[----:B------:R-:W-:Y:S02]  /*7bf0*/  LOP3.LUT R62, R189, 0x380, RZ, 0xc0, !PT ;  /* 0x00000380bd3e7812 */ /* 0x000fe400078ec0ff */
[----:B------:R-:W-:Y:S02]  /*7c00*/  LOP3.LUT R16, R16, R175, RZ, 0x3c, !PT ;  /* 0x000000af10107212 */ /* 0x000fe400078e3cff */
[----:B------:R-:W-:Y:S02]  /*7c10*/  SHF.R.U64 R38, R38, 0x3, RZ ;  /* 0x0000000326267819 */ /* 0x000fe400000012ff */
[----:B------:R-:W-:Y:S02]  /*7c20*/  LOP3.LUT R70, R191, 0x380, RZ, 0xc0, !PT ;  /* 0x00000380bf467812 */ /* 0x000fe400078ec0ff */
[----:B------:R-:W-:Y:S02]  /*7c30*/  LOP3.LUT R18, R18, R177, RZ, 0x3c, !PT ;  /* 0x000000b112127212 */ /* 0x000fe400078e3cff */
[----:B------:R-:W-:-:S02]  /*7c40*/  SHF.R.U64 R46, R46, 0x3, RZ ;  /* 0x000000032e2e7819 */ /* 0x000fc400000012ff */
[----:B------:R-:W-:Y:S02]  /*7c50*/  LOP3.LUT R78, R193, 0x380, RZ, 0xc0, !PT ;  /* 0x00000380c14e7812 */ /* 0x000fe400078ec0ff */
[----:B------:R-:W-:Y:S02]  /*7c60*/  LOP3.LUT R165, R6, 0x380, RZ, 0xc0, !PT ;  /* 0x0000038006a57812 */ /* 0x000fe400078ec0ff */
[----:B------:R-:W-:Y:S02]  /*7c70*/  LOP3.LUT R20, R20, R179, RZ, 0x3c, !PT ;  /* 0x000000b314147212 */ /* 0x000fe400078e3cff */
[----:B------:R-:W-:Y:S02]  /*7c80*/  SHF.R.U64 R54, R54, 0x3, RZ ;  /* 0x0000000336367819 */ /* 0x000fe400000012ff */
[----:B------:R-:W-:Y:S02]  /*7c90*/  LOP3.LUT R94, R195, 0x380, RZ, 0xc0, !PT ;  /* 0x00000380c35e7812 */ /* 0x000fe400078ec0ff */
[----:B------:R-:W-:-:S02]  /*7ca0*/  MOV R106, R106 ;  /* 0x0000006a006a7202 */ /* 0x000fc40000000f00 */
[----:B------:R-:W-:Y:S02]  /*7cb0*/  SHF.R.U64 R29, R98, 0x3, RZ ;  /* 0x00000003621d7819 */ /* 0x000fe400000012ff */
[----:B------:R-:W-:Y:S01]  /*7cc0*/  LOP3.LUT R30, R30, R181, RZ, 0x3c, !PT ;  /* 0x000000b51e1e7212 */ /* 0x000fe200078e3cff */
[----:B------:R1:W-:Y:S01]  /*7cd0*/  STSM.16.M88.4 [R106], R24 ;  /* 0x000000186a007844 */ /* 0x0003e20000000200 */
[----:B------:R-:W-:Y:S02]  /*7ce0*/  SHF.R.U64 R62, R62, 0x3, RZ ;  /* 0x000000033e3e7819 */ /* 0x000fe400000012ff */
[----:B------:R-:W-:Y:S02]  /*7cf0*/  LOP3.LUT R107, R102, 0x380, RZ, 0xc0, !PT ;  /* 0x00000380666b7812 */ /* 0x000fe400078ec0ff */
[----:B------:R-:W-:Y:S02]  /*7d00*/  MOV R14, R14 ;  /* 0x0000000e000e7202 */ /* 0x000fe40000000f00 */
[----:B------:R-:W-:-:S02]  /*7d10*/  LOP3.LUT R38, R38, R183, RZ, 0x3c, !PT ;  /* 0x000000b726267212 */ /* 0x000fc400078e3cff */
[----:B------:R-:W-:Y:S01]  /*7d20*/  SHF.R.U64 R70, R70, 0x3, RZ ;  /* 0x0000000346467819 */ /* 0x000fe200000012ff */
[----:B------:R2:W-:Y:S01]  /*7d30*/  STSM.16.M88.4 [R14], R32 ;  /* 0x000000200e007844 */ /* 0x0005e20000000200 */
[----:B------:R-:W-:Y:S02]  /*7d40*/  MOV R16, R16 ;  /* 0x0000001000107202 */ /* 0x000fe40000000f00 */
[----:B------:R-:W-:Y:S02]  /*7d50*/  LOP3.LUT R46, R46, R185, RZ, 0x3c, !PT ;  /* 0x000000b92e2e7212 */ /* 0x000fe400078e3cff */
[----:B------:R-:W-:Y:S01]  /*7d60*/  SHF.R.U64 R78, R78, 0x3, RZ ;  /* 0x000000034e4e7819 */ /* 0x000fe200000012ff */
[----:B------:R3:W-:Y:S01]  /*7d70*/  STSM.16.M88.4 [R16], R40 ;  /* 0x0000002810007844 */ /* 0x0007e20000000200 */
[----:B------:R-:W-:Y:S02]  /*7d80*/  SHF.R.U64 R165, R165, 0x3, RZ ;  /* 0x00000003a5a57819 */ /* 0x000fe400000012ff */
[----:B------:R-:W-:-:S02]  /*7d90*/  MOV R18, R18 ;  /* 0x0000001200127202 */ /* 0x000fc40000000f00 */
[----:B------:R-:W-:Y:S02]  /*7da0*/  F2FP.BF16.F32.PACK_AB R64, R65, R64 ;  /* 0x000000404140723e */ /* 0x000fe400000010ff */
[----:B------:R-:W-:Y:S01]  /*7db0*/  LOP3.LUT R54, R54, R187, RZ, 0x3c, !PT ;  /* 0x000000bb36367212 */ /* 0x000fe200078e3cff */
[----:B------:R3:W-:Y:S01]  /*7dc0*/  STSM.16.M88.4 [R18], R48 ;  /* 0x0000003012007844 */ /* 0x0007e20000000200 */
[----:B------:R-:W-:Y:S02]  /*7dd0*/  SHF.R.U64 R94, R94, 0x3, RZ ;  /* 0x000000035e5e7819 */ /* 0x000fe400000012ff */
[----:B------:R-:W-:Y:S02]  /*7de0*/  LOP3.LUT R98, R29, R4, RZ, 0x3c, !PT ;  /* 0x000000041d627212 */ /* 0x000fe400078e3cff */
[----:B------:R-:W-:Y:S02]  /*7df0*/  MOV R20, R20 ;  /* 0x0000001400147202 */ /* 0x000fe40000000f00 */
[----:B------:R-:W-:-:S02]  /*7e00*/  F2FP.BF16.F32.PACK_AB R58, R61, R60 ;  /* 0x0000003c3d3a723e */ /* 0x000fc400000010ff */
[----:B------:R-:W-:Y:S02]  /*7e10*/  F2FP.BF16.F32.PACK_AB R59, R157, R59 ;  /* 0x0000003b9d3b723e */ /* 0x000fe400000010ff */
[----:B------:R-:W-:Y:S02]  /*7e20*/  F2FP.BF16.F32.PACK_AB R65, R155, R66 ;  /* 0x000000429b41723e */ /* 0x000fe400000010ff */
[----:B------:R-:W-:Y:S01]  /*7e30*/  F2FP.BF16.F32.PACK_AB R72, R73, R72 ;  /* 0x000000484948723e */ /* 0x000fe200000010ff */
[----:B------:R3:W-:Y:S01]  /*7e40*/  STSM.16.M88.4 [R20], R56 ;  /* 0x0000003814007844 */ /* 0x0007e20000000200 */
[----:B------:R-:W-:Y:S02]  /*7e50*/  LOP3.LUT R62, R62, R189, RZ, 0x3c, !PT ;  /* 0x000000bd3e3e7212 */ /* 0x000fe400078e3cff */
[----:B------:R-:W-:Y:S02]  /*7e60*/  SHF.R.U64 R107, R107, 0x3, RZ ;  /* 0x000000036b6b7819 */ /* 0x000fe400000012ff */
[----:B------:R-:W-:-:S02]  /*7e70*/  MOV R30, R30 ;  /* 0x0000001e001e7202 */ /* 0x000fc40000000f00 */
[----:B------:R-:W-:Y:S02]  /*7e80*/  F2FP.BF16.F32.PACK_AB R66, R69, R68 ;  /* 0x000000444542723e */ /* 0x000fe400000010ff */
[----:B------:R-:W-:Y:S02]  /*7e90*/  F2FP.BF16.F32.PACK_AB R67, R154, R67 ;  /* 0x000000439a43723e */ /* 0x000fe400000010ff */
[----:B------:R-:W-:Y:S02]  /*7ea0*/  F2FP.BF16.F32.PACK_AB R73, R153, R74 ;  /* 0x0000004a9949723e */ /* 0x000fe400000010ff */
[----:B------:R-:W-:Y:S01]  /*7eb0*/  F2FP.BF16.F32.PACK_AB R80, R81, R80 ;  /* 0x000000505150723e */ /* 0x000fe200000010ff */
[----:B------:R3:W-:Y:S01]  /*7ec0*/  STSM.16.M88.4 [R30], R64 ;  /* 0x000000401e007844 */ /* 0x0007e20000000200 */
[----:B------:R-:W-:Y:S02]  /*7ed0*/  LOP3.LUT R70, R70, R191, RZ, 0x3c, !PT ;  /* 0x000000bf46467212 */ /* 0x000fe400078e3cff */
[----:B------:R-:W-:-:S02]  /*7ee0*/  MOV R38, R38 ;  /* 0x0000002600267202 */ /* 0x000fc40000000f00 */
[----:B------:R-:W-:Y:S02]  /*7ef0*/  F2FP.BF16.F32.PACK_AB R74, R77, R76 ;  /* 0x0000004c4d4a723e */ /* 0x000fe400000010ff */
[----:B------:R-:W-:Y:S02]  /*7f00*/  F2FP.BF16.F32.PACK_AB R75, R152, R75 ;  /* 0x0000004b984b723e */ /* 0x000fe400000010ff */
[----:B------:R-:W-:Y:S02]  /*7f10*/  F2FP.BF16.F32.PACK_AB R81, R9, R82 ;  /* 0x000000520951723e */ /* 0x000fe400000010ff */
[----:B------:R-:W-:Y:S01]  /*7f20*/  LOP3.LUT R78, R78, R193, RZ, 0x3c, !PT ;  /* 0x000000c14e4e7212 */ /* 0x000fe200078e3cff */
[----:B------:R3:W-:Y:S01]  /*7f30*/  STSM.16.M88.4 [R38], R72 ;  /* 0x0000004826007844 */ /* 0x0007e20000000200 */
[----:B------:R-:W-:Y:S02]  /*7f40*/  LOP3.LUT R12, R165, R6, RZ, 0x3c, !PT ;  /* 0x00000006a50c7212 */ /* 0x000fe400078e3cff */
[----:B------:R-:W-:-:S02]  /*7f50*/  MOV R46, R46 ;  /* 0x0000002e002e7202 */ /* 0x000fc40000000f00 */
[----:B------:R-:W-:Y:S02]  /*7f60*/  F2FP.BF16.F32.PACK_AB R82, R85, R84 ;  /* 0x000000545552723e */ /* 0x000fe400000010ff */
[----:B------:R-:W-:Y:S02]  /*7f70*/  F2FP.BF16.F32.PACK_AB R83, R83, R86 ;  /* 0x000000565353723e */ /* 0x000fe400000010ff */
[----:B------:R-:W-:Y:S02]  /*7f80*/  LOP3.LUT R94, R94, R195, RZ, 0x3c, !PT ;  /* 0x000000c35e5e7212 */ /* 0x000fe400078e3cff */
[----:B------:R-:W-:Y:S01]  /*7f90*/  MOV R54, R54 ;  /* 0x0000003600367202 */ /* 0x000fe20000000f00 */
[----:B------:R3:W-:Y:S01]  /*7fa0*/  STSM.16.M88.4 [R46], R80 ;  /* 0x000000502e007844 */ /* 0x0007e20000000200 */
[----:B------:R-:W-:Y:S02]  /*7fb0*/  MOV R6, R98 ;  /* 0x0000006200067202 */ /* 0x000fe40000000f00 */
[----:B------:R-:W-:-:S02]  /*7fc0*/  F2FP.BF16.F32.PACK_AB R84, R89, R88 ;  /* 0x000000585954723e */ /* 0x000fc400000010ff */
[----:B------:R-:W-:Y:S02]  /*7fd0*/  F2FP.BF16.F32.PACK_AB R85, R91, R90 ;  /* 0x0000005a5b55723e */ /* 0x000fe400000010ff */
[----:B------:R-:W-:Y:S02]  /*7fe0*/  F2FP.BF16.F32.PACK_AB R86, R93, R92 ;  /* 0x0000005c5d56723e */ /* 0x000fe400000010ff */
[----:B------:R-:W-:Y:S02]  /*7ff0*/  F2FP.BF16.F32.PACK_AB R87, R166, R87 ;  /* 0x00000057a657723e */ /* 0x000fe400000010ff */
[----:B------:R-:W-:Y:S02]  /*8000*/  F2FP.BF16.F32.PACK_AB R96, R97, R96 ;  /* 0x000000606160723e */ /* 0x000fe400000010ff */
[----:B------:R-:W-:Y:S01]  /*8010*/  LOP3.LUT R102, R107, R102, RZ, 0x3c, !PT ;  /* 0x000000666b667212 */ /* 0x000fe200078e3cff */
[----:B------:R3:W-:Y:S01]  /*8020*/  STSM.16.M88.4 [R54], R84 ;  /* 0x0000005436007844 */ /* 0x0007e20000000200 */
[----:B------:R-:W-:-:S02]  /*8030*/  MOV R62, R62 ;  /* 0x0000003e003e7202 */ /* 0x000fc40000000f00 */
[----:B------:R-:W-:Y:S02]  /*8040*/  F2FP.BF16.F32.PACK_AB R97, R168, R167 ;  /* 0x000000a7a861723e */ /* 0x000fe400000010ff */
[----:B------:R-:W-:Y:S02]  /*8050*/  F2FP.BF16.F32.PACK_AB R98, R101, R100 ;  /* 0x000000646562723e */ /* 0x000fe400000010ff */
[----:B------:R-:W-:Y:S02]  /*8060*/  F2FP.BF16.F32.PACK_AB R99, R170, R169 ;  /* 0x000000a9aa63723e */ /* 0x000fe400000010ff */
[----:B------:R-:W-:Y:S02]  /*8070*/  F2FP.BF16.F32.PACK_AB R104, R105, R104 ;  /* 0x000000686968723e */ /* 0x000fe400000010ff */
[----:B------:R-:W-:Y:S01]  /*8080*/  F2FP.BF16.F32.PACK_AB R112, R113, R112 ;  /* 0x000000707170723e */ /* 0x000fe200000010ff */
[----:B------:R3:W-:Y:S01]  /*8090*/  STSM.16.M88.4 [R62], R96 ;  /* 0x000000603e007844 */ /* 0x0007e20000000200 */
[----:B------:R-:W-:-:S02]  /*80a0*/  MOV R70, R70 ;  /* 0x0000004600467202 */ /* 0x000fc40000000f00 */
[----:B------:R-:W-:Y:S02]  /*80b0*/  F2FP.BF16.F32.PACK_AB R105, R172, R171 ;  /* 0x000000abac69723e */ /* 0x000fe400000010ff */
[----:B-1----:R-:W-:Y:S02]  /*80c0*/  F2FP.BF16.F32.PACK_AB R106, R109, R108 ;  /* 0x0000006c6d6a723e */ /* 0x002fe400000010ff */
        /* <DEDUP_REMOVED lines=25> */
[----:B------:R-:W-:Y:S01]  /*8260*/  MOV R4, R12 ;  /* 0x0000000c00047202 */ /* 0x000fe20000000f00 */
[----:B------:R-:W-:Y:S01]  /*8270*/  IMAD.U32 R13, RZ, RZ, UR6 ;  /* 0x00000006ff0d7e24 */ /* 0x000fe2000f8e00ff */
[----:B------:R-:W-:Y:S01]  /*8280*/  F2FP.BF16.F32.PACK_AB R146, R149, R148 ;  /* 0x000000949592723e */ /* 0x000fe200000010ff */
[----:B------:R3:W-:Y:S01]  /*8290*/  STSM.16.M88.4 [R102], R136 ;  /* 0x0000008866007844 */ /* 0x0007e20000000200 */
[----:B------:R-:W-:Y:S01]  /*82a0*/  F2FP.BF16.F32.PACK_AB R147, R0, R150 ;  /* 0x000000960093723e */ /* 0x000fe200000010ff */
[----:B------:R-:W-:Y:S01]  /*82b0*/  ULDC.64 UR6, c[0x0][0xce0] ;  /* 0x0003380000067ab9 */ /* 0x000fe20000000a00 */
[----:B------:R-:W1:Y:S01]  /*82c0*/  LDC R77, c[0x0][0xb88] ;  /* 0x0002e200ff4d7b82 */ /* 0x000e620000000800 */
[----:B------:R-:W-:Y:S01]  /*82d0*/  UISETP.NE.U32.AND UP1, UPT, UR6, URZ, UPT ;  /* 0x0000003f0600728c */ /* 0x000fe2000bf25070 */
[----:B------:R-:W-:Y:S01]  /*82e0*/  PLOP3.LUT P1, PT, PT, PT, UP0, 0x80, 0x0 ;  /* 0x000000000000781c */ /* 0x000fe20003f2f008 */
[----:B------:R3:W-:Y:S01]  /*82f0*/  STSM.16.M88.4 [R4], R144 ;  /* 0x0000009004007844 */ /* 0x0007e20000000200 */
[----:B------:R-:W-:-:S04]  /*8300*/  IMAD.U32 R12, RZ, RZ, UR4 ;  /* 0x00000004ff0c7e24 */ /* 0x000fc8000f8e00ff */
[----:B------:R-:W-:Y:S01]  /*8310*/  BAR.SYNC.DEFER_BLOCKING 0x1, 0x100 ;  /* 0x0044000000007b1d */ /* 0x000fe20000010000 */
[----:B------:R-:W-:-:S06]  /*8320*/  UISETP.NE.AND.EX UP1, UPT, UR7, URZ, UPT, UP1 ;  /* 0x0000003f0700728c */ /* 0x000fcc000bf25310 */
[----:B------:R-:W-:-:S05]  /*8330*/  PLOP3.LUT P2, PT, PT, PT, UP1, 0x80, 0x0 ;  /* 0x000000000000781c */ /* 0x000fca0003f4f018 */
[----:B------:R-:W-:-:S04]  /*8340*/  @UP1 UIADD3 UR6, UP2, UR8, UR6, URZ ;  /* 0x0000000608061290 */ /* 0x000fc8000ff5e03f */
[----:B------:R-:W-:Y:S02]  /*8350*/  @UP1 UIADD3.X UR7, UR9, UR7, URZ, UP2, !UPT ;  /* 0x0000000709071290 */ /* 0x000fe400097fe43f */
[----:B--2---:R-:W-:-:S04]  /*8360*/  IMAD.U32 R14, RZ, RZ, UR6 ;  /* 0x00000006ff0e7e24 */ /* 0x004fc8000f8e00ff */
[----:B------:R-:W-:Y:S01]  /*8370*/  IMAD.U32 R15, RZ, RZ, UR7 ;  /* 0x00000007ff0f7e24 */ /* 0x000fe2000f8e00ff */
[----:B------:R-:W2:Y:S01]  /*8380*/  @P1 LDG.E R0, desc[UR60][R12.64] ;  /* 0x0000003c0c001981 */ /* 0x000ea2000c1e1900 */
[----:B------:R-:W-:Y:S01]  /*8390*/  IMAD R9, R22, 0x40, R2 ;  /* 0x0000004016097824 */ /* 0x000fe200078e0202 */
[----:B------:R-:W-:Y:S02]  /*83a0*/  UMOV UR4, URZ ;  /* 0x0000003f00047c82 */ /* 0x000fe40008000000 */
[----:B-1----:R3:W5:Y:S01]  /*83b0*/  @P2 LDG.E R77, desc[UR60][R14.64] ;  /* 0x0000003c0e4d2981 */ /* 0x002762000c1e1900 */
[----:B------:R-:W-:-:S03]  /*83c0*/  IMAD.WIDE R10, R9, 0x2, R10 ;  /* 0x00000002090a7825 */ /* 0x000fc600078e020a */
[----:B------:R-:W-:Y:S02]  /*83d0*/  IADD3 R25, P0, R10, 0x1000, RZ ;  /* 0x000010000a197810 */ /* 0x000fe40007f1e0ff */
[----:B--2---:R-:W-:Y:S01]  /*83e0*/  @P1 R2UR UR4, R0 ;  /* 0x00000000000412ca */ /* 0x004fe200000e0000 */
[----:B---3--:R-:W-:-:S14]  /*83f0*/  @P2 BRA `(.L_x_793) ;  /* 0x0000000000102947 */ /* 0x008fdc0003800000 */
[----:B------:R-:W-:Y:S05]  /*8400*/  @!P1 BRA `(.L_x_793) ;  /* 0x00000000000c9947 */ /* 0x000fea0003800000 */
[----:B------:R-:W2:Y:S04]  /*8410*/  LDG.E R0, desc[UR60][R12.64] ;  /* 0x0000003c0c007981 */ /* 0x000ea8000c1e1900 */
[----:B-----5:R-:W2:Y:S02]  /*8420*/  LDG.E R77, desc[UR60][R12.64+0x4] ;  /* 0x0000043c0c4d7981 */ /* 0x020ea4000c1e1900 */
[----:B--2---:R-:W-:-:S07]  /*8430*/  IMAD.IADD R77, R77, 0x1, -R0 ;  /* 0x000000014d4d7824 */ /* 0x004fce00078e0a00 */
.L_x_793:
[----:B------:R-:W-:Y:S01]  /*8440*/  R2UR UR16, R201 ;  /* 0x00000000c91072ca */ /* 0x000fe200000e0000 */
[----:B------:R-:W-:Y:S01]  /*8450*/  ULDC.64 UR12, c[0x0][0xc70] ;  /* 0x00031c00000c7ab9 */ /* 0x000fe20000000a00 */
[----:B------:R-:W-:Y:S01]  /*8460*/  R2UR UR15, R203 ;  /* 0x00000000cb0f72ca */ /* 0x000fe200000e0000 */
[----:B------:R-:W-:Y:S01]  /*8470*/  USHF.R.S32.HI UR9, URZ, 0x1f, UR4 ;  /* 0x0000001f3f097899 */ /* 0x000fe20008011404 */
[----:B------:R-:W-:Y:S01]  /*8480*/  R2UR UR14, R202 ;  /* 0x00000000ca0e72ca */ /* 0x000fe200000e0000 */
[----:B------:R-:W-:Y:S01]  /*8490*/  UMOV UR8, UR4 ;  /* 0x0000000400087c82 */ /* 0x000fe20008000000 */
[----:B------:R-:W-:Y:S01]  /*84a0*/  LOP3.LUT R24, R25, 0x380, RZ, 0xc0, !PT ;  /* 0x0000038019187812 */ /* 0x000fe200078ec0ff */
[----:B------:R-:W-:Y:S01]  /*84b0*/  IMAD R6, R200, 0x80, R220 ;  /* 0x00000080c8067824 */ /* 0x000fe200078e02dc */
[----:B------:R-:W-:Y:S02]  /*84c0*/  IADD3 R17, P1, R10, 0x2000, RZ ;  /* 0x000020000a117810 */ /* 0x000fe40007f3e0ff */
[----:B------:R-:W-:-:S02]  /*84d0*/  SHF.R.U64 R24, R24, 0x3, RZ ;  /* 0x0000000318187819 */ /* 0x000fc400000012ff */
[----:B------:R-:W-:Y:S01]  /*84e0*/  LOP3.LUT R16, R17, 0x380, RZ, 0xc0, !PT ;  /* 0x0000038011107812 */ /* 0x000fe200078ec0ff */
[----:B------:R-:W-:Y:S01]  /*84f0*/  USHF.R.S32.HI UR11, URZ, 0x1f, UR16 ;  /* 0x0000001f3f0b7899 */ /* 0x000fe20008011410 */
[----:B------:R-:W-:Y:S01]  /*8500*/  IADD3 R13, P2, R10, 0x3000, RZ ;  /* 0x000030000a0d7810 */ /* 0x000fe20007f5e0ff */
[----:B------:R-:W-:Y:S01]  /*8510*/  USEL UR15, UR15, URZ, !UP0 ;  /* 0x0000003f0f0f7287 */ /* 0x000fe2000c000000 */
[----:B------:R-:W-:Y:S01]  /*8520*/  SHF.R.S32.HI R0, RZ, 0x1f, R6 ;  /* 0x0000001fff007819 */ /* 0x000fe20000011406 */
[----:B------:R-:W-:Y:S01]  /*8530*/  UIMAD UR10, UR11, UR12, URZ ;  /* 0x0000000c0b0a72a4 */ /* 0x000fe2000f8e023f */
[----:B------:R-:W-:Y:S01]  /*8540*/  LOP3.LUT R24, R24, R25, RZ, 0x3c, !PT ;  /* 0x0000001918187212 */ /* 0x000fe200078e3cff */
[----:B------:R-:W-:Y:S01]  /*8550*/  UIMAD.WIDE.U32 UR6, UR16, UR12, UR8 ;  /* 0x0000000c100672a5 */ /* 0x000fe2000f8e0008 */
[----:B------:R-:W-:Y:S01]  /*8560*/  SHF.R.U64 R16, R16, 0x3, RZ ;  /* 0x0000000310107819 */ /* 0x000fe200000012ff */
[----:B------:R-:W-:Y:S01]  /*8570*/  UIMAD UR10, UR16, UR13, UR10 ;  /* 0x0000000d100a72a4 */ /* 0x000fe2000f8e020a */
[----:B------:R-:W-:Y:S01]  /*8580*/  LOP3.LUT R12, R13, 0x380, RZ, 0xc0, !PT ;  /* 0x000003800d0c7812 */ /* 0x000fe200078ec0ff */
[----:B------:R-:W-:Y:S01]  /*8590*/  USEL UR14, UR14, URZ, !UP0 ;  /* 0x0000003f0e0e7287 */ /* 0x000fe2000c000000 */
[----:B------:R-:W-:Y:S01]  /*85a0*/  IADD3.X R25, RZ, R11, RZ, P0, !PT ;  /* 0x0000000bff197210 */ /* 0x000fe200007fe4ff */
[----:B------:R-:W-:Y:S01]  /*85b0*/  ULDC.64 UR12, c[0x0][0xc78] ;  /* 0x00031e00000c7ab9 */ /* 0x000fe20000000a00 */
[----:B------:R-:W-:Y:S01]  /*85c0*/  UIADD3 UR7, UR7, UR10, URZ ;  /* 0x0000000a07077290 */ /* 0x000fe2000fffe03f */
[----:B------:R-:W-:Y:S01]  /*85d0*/  IADD3 R69, P0, R10, 0x8000, RZ ;  /* 0x000080000a457810 */ /* 0x000fe20007f1e0ff */
[----:B------:R-:W-:Y:S01]  /*85e0*/  UIMAD UR8, UR15, UR12, URZ ;  /* 0x0000000c0f0872a4 */ /* 0x000fe2000f8e023f */
[----:B------:R-:W-:Y:S01]  /*85f0*/  LOP3.LUT R16, R16, R17, RZ, 0x3c, !PT ;  /* 0x0000001110107212 */ /* 0x000fe200078e3cff */
[----:B------:R-:W-:Y:S01]  /*8600*/  UIMAD.WIDE.U32 UR6, UR14, UR12, UR6 ;  /* 0x0000000c0e0672a5 */ /* 0x000fe2000f8e0006 */
[----:B------:R-:W-:Y:S01]  /*8610*/  SHF.R.U64 R12, R12, 0x3, RZ ;  /* 0x000000030c0c7819 */ /* 0x000fe200000012ff */
[----:B------:R-:W-:Y:S01]  /*8620*/  UIMAD UR8, UR14, UR13, UR8 ;  /* 0x0000000d0e0872a4 */ /* 0x000fe2000f8e0208 */
[----:B------:R-:W-:Y:S01]  /*8630*/  IMAD.X R17, RZ, RZ, R11, P1 ;  /* 0x000000ffff117224 */ /* 0x000fe200008e060b */
[----:B------:R-:W-:Y:S01]  /*8640*/  IADD3 R61, P1, R10, 0x9000, RZ ;  /* 0x000090000a3d7810 */ /* 0x000fe20007f3e0ff */
[----:B------:R-:W-:Y:S01]  /*8650*/  ULDC.64 UR12, c[0x0][0xba0] ;  /* 0x0002e800000c7ab9 */ /* 0x000fe20000000a00 */
[----:B------:R-:W-:-:S02]  /*8660*/  IADD3 R4, P3, R6, UR6, RZ ;  /* 0x0000000606047c10 */ /* 0x000fc4000ff7e0ff */
[----:B------:R-:W-:Y:S01]  /*8670*/  IMAD.U32 R9, RZ, RZ, UR8 ;  /* 0x00000008ff097e24 */ /* 0x000fe2000f8e00ff */
[----:B------:R-:W-:Y:S02]  /*8680*/  LOP3.LUT R68, R69, 0x380, RZ, 0xc0, !PT ;  /* 0x0000038045447812 */ /* 0x000fe400078ec0ff */
[----:B------:R-:W-:Y:S02]  /*8690*/  IADD3 R45, P6, R10, 0x4000, RZ ;  /* 0x000040000a2d7810 */ /* 0x000fe40007fde0ff */
[----:B------:R-:W-:Y:S01]  /*86a0*/  IADD3.X R9, R0, UR7, R9, P3, !PT ;  /* 0x0000000700097c10 */ /* 0x000fe20009ffe409 */
[----:B------:R-:W-:Y:S01]  /*86b0*/  ULDC.64 UR6, c[0x0][0xc40] ;  /* 0x0003100000067ab9 */ /* 0x000fe20000000a00 */
[----:B------:R-:W-:Y:S01]  /*86c0*/  LOP3.LUT R12, R12, R13, RZ, 0x3c, !PT ;  /* 0x0000000d0c0c7212 */ /* 0x000fe200078e3cff */
[----:B------:R-:W-:Y:S01]  /*86d0*/  IMAD.X R13, RZ, RZ, R11, P2 ;  /* 0x000000ffff0d7224 */ /* 0x000fe200010e060b */
[----:B------:R-:W-:Y:S01]  /*86e0*/  LEA R50, P3, R4, UR6, 0x2 ;  /* 0x0000000604327c11 */ /* 0x000fe2000f8610ff */
[----:B------:R-:W-:Y:S01]  /*86f0*/  VIADD R0, R6, 0x8 ;  /* 0x0000000806007836 */ /* 0x000fe20000000000 */
[----:B------:R-:W-:-:S02]  /*8700*/  IADD3 R41, P5, R10, 0x5000, RZ ;  /* 0x000050000a297810 */ /* 0x000fc40007fbe0ff */
[----:B------:R-:W-:Y:S02]  /*8710*/  LEA.HI.X R51, R4, UR7, R9, 0x2, P3 ;  /* 0x0000000704337c11 */ /* 0x000fe400098f1409 */
[C---:B------:R-:W-:Y:S02]  /*8720*/  IADD3 R37, P4, R10.reuse, 0x6000, RZ ;  /* 0x000060000a257810 */ /* 0x040fe40007f9e0ff */
[----:B------:R-:W-:Y:S02]  /*8730*/  IADD3 R29, P3, R10, 0x7000, RZ ;  /* 0x000070000a1d7810 */ /* 0x000fe40007f7e0ff */
[----:B------:R-:W-:Y:S02]  /*8740*/  LOP3.LUT R60, R61, 0x380, RZ, 0xc0, !PT ;  /* 0x000003803d3c7812 */ /* 0x000fe400078ec0ff */
[----:B------:R-:W-:Y:S02]  /*8750*/  SHF.R.U64 R68, R68, 0x3, RZ ;  /* 0x0000000344447819 */ /* 0x000fe400000012ff */
[----:B------:R-:W-:-:S02]  /*8760*/  LOP3.LUT R44, R45, 0x380, RZ, 0xc0, !PT ;  /* 0x000003802d2c7812 */ /* 0x000fc400078ec0ff */
[----:B------:R-:W-:Y:S02]  /*8770*/  IADD3 R49, P2, R10, 0xa000, RZ ;  /* 0x0000a0000a317810 */ /* 0x000fe40007f5e0ff */
[----:B------:R-:W-:Y:S02]  /*8780*/  LOP3.LUT R40, R41, 0x380, RZ, 0xc0, !PT ;  /* 0x0000038029287812 */ /* 0x000fe400078ec0ff */
[----:B------:R-:W-:Y:S02]  /*8790*/  LOP3.LUT R36, R37, 0x380, RZ, 0xc0, !PT ;  /* 0x0000038025247812 */ /* 0x000fe400078ec0ff */
[----:B------:R-:W-:Y:S02]  /*87a0*/  LOP3.LUT R28, R29, 0x380, RZ, 0xc0, !PT ;  /* 0x000003801d1c7812 */ /* 0x000fe400078ec0ff */
[----:B------:R-:W-:Y:S02]  /*87b0*/  SHF.R.U64 R60, R60, 0x3, RZ ;  /* 0x000000033c3c7819 */ /* 0x000fe400000012ff */
[----:B------:R-:W-:Y:S01]  /*87c0*/  LOP3.LUT R68, R68, R69, RZ, 0x3c, !PT ;  /* 0x0000004544447212 */ /* 0x000fe200078e3cff */
[----:B------:R-:W-:Y:S01]  /*87d0*/  IMAD.X R69, RZ, RZ, R11, P0 ;  /* 0x000000ffff457224 */ /* 0x000fe200000e060b */
[----:B------:R-:W-:-:S02]  /*87e0*/  SHF.R.U64 R44, R44, 0x3, RZ ;  /* 0x000000032c2c7819 */ /* 0x000fc400000012ff */
[----:B------:R-:W-:Y:S02]  /*87f0*/  LOP3.LUT R48, R49, 0x380, RZ, 0xc0, !PT ;  /* 0x0000038031307812 */ /* 0x000fe400078ec0ff */
[----:B------:R-:W-:Y:S02]  /*8800*/  LOP3.LUT P0, RZ, R205, 0x3, RZ, 0xc0, !PT ;  /* 0x00000003cdff7812 */ /* 0x000fe4000780c0ff */
[----:B------:R-:W-:Y:S02]  /*8810*/  SHF.R.U64 R40, R40, 0x3, RZ ;  /* 0x0000000328287819 */ /* 0x000fe400000012ff */
[----:B------:R-:W-:Y:S02]  /*8820*/  SHF.R.U64 R36, R36, 0x3, RZ ;  /* 0x0000000324247819 */ /* 0x000fe400000012ff */
[----:B------:R-:W-:Y:S02]  /*8830*/  SHF.R.U64 R28, R28, 0x3, RZ ;  /* 0x000000031c1c7819 */ /* 0x000fe400000012ff */
[----:B------:R-:W-:Y:S01]  /*8840*/  LOP3.LUT R60, R60, R61, RZ, 0x3c, !PT ;  /* 0x0000003d3c3c7212 */ /* 0x000fe200078e3cff */
[--C-:B------:R-:W-:Y:S01]  /*8850*/  IMAD.X R61, RZ, RZ, R11.reuse, P1 ;  /* 0x000000ffff3d7224 */ /* 0x100fe200008e060b */
[----:B------:R-:W-:Y:S01]  /*8860*/  LOP3.LUT R44, R44, R45, RZ, 0x3c, !PT ;  /* 0x0000002d2c2c7212 */ /* 0x000fe200078e3cff */
[----:B------:R-:W-:Y:S01]  /*8870*/  IMAD.X R45, RZ, RZ, R11, P6 ;  /* 0x000000ffff2d7224 */ /* 0x000fe200030e060b */
[----:B------:R-:W-:-:S02]  /*8880*/  SHF.R.U64 R48, R48, 0x3, RZ ;  /* 0x0000000330307819 */ /* 0x000fc400000012ff */
[-C--:B-----5:R-:W-:Y:S02]  /*8890*/  ISETP.GE.OR P1, PT, R6, R77.reuse, P0 ;  /* 0x0000004d0600720c */ /* 0x0a0fe40000726670 */
[----:B------:R-:W-:Y:S02]  /*88a0*/  IADD3 R21, P6, R10, 0xb000, RZ ;  /* 0x0000b0000a157810 */ /* 0x000fe40007fde0ff */
[----:B------:R-:W-:Y:S02]  /*88b0*/  ISETP.GE.OR P0, PT, R0, R77, P0 ;  /* 0x0000004d0000720c */ /* 0x000fe40000706670 */
        /* <DEDUP_REMOVED lines=9> */
[C---:B------:R-:W-:Y:S01]  /*8950*/  LOP3.LUT R15, R10.reuse, 0x380, RZ, 0xc0, !PT ;  /* 0x000003800a0f7812 */ /* 0x040fe200078ec0ff */
[----:B------:R1:W-:Y:S01]  /*8960*/  @!P0 STG.E desc[UR60][R50.64+0x20], R3 ;  /* 0x0000200332008986 */ /* 0x0003e2000c10193c */
[C---:B------:R-:W-:Y:S02]  /*8970*/  IADD3 R65, P4, R10.reuse, 0xd000, RZ ;  /* 0x0000d0000a417810 */ /* 0x040fe40007f9e0ff */
[C---:B------:R-:W-:Y:S01]  /*8980*/  IADD3 R57, P3, R10.reuse, 0xe000, RZ ;  /* 0x0000e0000a397810 */ /* 0x040fe20007f7e0ff */
[----:B------:R-:W-:Y:S01]  /*8990*/  UIMAD UR6, UR9, UR12, URZ ;  /* 0x0000000c090672a4 */ /* 0x000fe2000f8e023f */
[----:B------:R-:W-:Y:S01]  /*89a0*/  LOP3.LUT R20, R21, 0x380, RZ, 0xc0, !PT ;  /* 0x0000038015147812 */ /* 0x000fe200078ec0ff */
[----:B------:R-:W-:Y:S01]  /*89b0*/  IMAD.U32 R23, RZ, RZ, UR12 ;  /* 0x0000000cff177e24 */ /* 0x000fe2000f8e00ff */
[----:B------:R-:W-:Y:S01]  /*89c0*/  IADD3 R9, P2, R10, 0xf000, RZ ;  /* 0x0000f0000a097810 */ /* 0x000fe20007f5e0ff */
[----:B------:R2:W-:Y:S01]  /*89d0*/  @!P1 STG.E desc[UR60][R50.64], R8 ;  /* 0x0000000832009986 */ /* 0x0005e2000c10193c */
[----:B------:R-:W-:-:S02]  /*89e0*/  LOP3.LUT R72, R73, 0x380, RZ, 0xc0, !PT ;  /* 0x0000038049487812 */ /* 0x000fc400078ec0ff */
[----:B------:R-:W-:Y:S01]  /*89f0*/  LOP3.LUT R64, R65, 0x380, RZ, 0xc0, !PT ;  /* 0x0000038041407812 */ /* 0x000fe200078ec0ff */
[----:B------:R-:W-:Y:S01]  /*8a00*/  IMAD.X R53, RZ, RZ, R11, P2 ;  /* 0x000000ffff357224 */ /* 0x000fe200010e060b */
[----:B------:R-:W-:Y:S02]  /*8a10*/  LOP3.LUT R56, R57, 0x380, RZ, 0xc0, !PT ;  /* 0x0000038039387812 */ /* 0x000fe400078ec0ff */
[----:B------:R-:W-:Y:S02]  /*8a20*/  SHF.R.U64 R15, R15, 0x3, RZ ;  /* 0x000000030f0f7819 */ /* 0x000fe400000012ff */
[----:B-1----:R-:W-:Y:S01]  /*8a30*/  SHF.R.S32.HI R3, RZ, 0x1f, R2 ;  /* 0x0000001fff037819 */ /* 0x002fe20000011402 */
[----:B------:R-:W-:Y:S01]  /*8a40*/  UIMAD UR6, UR4, UR13, UR6 ;  /* 0x0000000d040672a4 */ /* 0x000fe2000f8e0206 */
[----:B------:R-:W-:Y:S01]  /*8a50*/  SHF.R.U64 R20, R20, 0x3, RZ ;  /* 0x0000000314147819 */ /* 0x000fe200000012ff */
[----:B------:R-:W5:Y:S01]  /*8a60*/  LD.E.128 R24, desc[UR60][R24.64] ;  /* 0x0000003c18187980 */ /* 0x000f62000c101d00 */
[----:B------:R-:W-:-:S02]  /*8a70*/  LOP3.LUT R0, R9, 0x380, RZ, 0xc0, !PT ;  /* 0x0000038009007812 */ /* 0x000fc400078ec0ff */
[----:B------:R-:W-:Y:S01]  /*8a80*/  SHF.R.U64 R72, R72, 0x3, RZ ;  /* 0x0000000348487819 */ /* 0x000fe200000012ff */
[----:B------:R-:W5:Y:S01]  /*8a90*/  LD.E.128 R16, desc[UR60][R16.64] ;  /* 0x0000003c10107980 */ /* 0x000f62000c101d00 */
[----:B------:R-:W-:Y:S02]  /*8aa0*/  SHF.R.U64 R64, R64, 0x3, RZ ;  /* 0x0000000340407819 */ /* 0x000fe400000012ff */
[----:B------:R-:W-:Y:S01]  /*8ab0*/  SHF.R.U64 R56, R56, 0x3, RZ ;  /* 0x0000000338387819 */ /* 0x000fe200000012ff */
[----:B------:R-:W5:Y:S01]  /*8ac0*/  LD.E.128 R44, desc[UR60][R44.64] ;  /* 0x0000003c2c2c7980 */ /* 0x000f62000c101d00 */
[----:B------:R-:W-:Y:S01]  /*8ad0*/  LOP3.LUT R20, R20, R21, RZ, 0x3c, !PT ;  /* 0x0000001514147212 */ /* 0x000fe200078e3cff */
[----:B------:R-:W-:Y:S01]  /*8ae0*/  IMAD.X R21, RZ, RZ, R11, P6 ;  /* 0x000000ffff157224 */ /* 0x000fe200030e060b */
[----:B------:R-:W-:Y:S01]  /*8af0*/  LOP3.LUT R10, R15, R10, RZ, 0x3c, !PT ;  /* 0x0000000a0f0a7212 */ /* 0x000fe200078e3cff */
[----:B------:R-:W5:Y:S01]  /*8b00*/  LD.E.128 R40, desc[UR60][R40.64] ;  /* 0x0000003c28287980 */ /* 0x000f62000c101d00 */
[----:B------:R-:W-:-:S02]  /*8b10*/  SHF.R.U64 R0, R0, 0x3, RZ ;  /* 0x0000000300007819 */ /* 0x000fc400000012ff */
[----:B------:R-:W-:Y:S01]  /*8b20*/  LOP3.LUT R72, R72, R73, RZ, 0x3c, !PT ;  /* 0x0000004948487212 */ /* 0x000fe200078e3cff */
[--C-:B------:R-:W-:Y:S01]  /*8b30*/  IMAD.X R73, RZ, RZ, R11.reuse, P5 ;  /* 0x000000ffff497224 */ /* 0x100fe200028e060b */
[----:B------:R-:W-:Y:S01]  /*8b40*/  LOP3.LUT R64, R64, R65, RZ, 0x3c, !PT ;  /* 0x0000004140407212 */ /* 0x000fe200078e3cff */
[--C-:B------:R-:W-:Y:S01]  /*8b50*/  IMAD.X R65, RZ, RZ, R11.reuse, P4 ;  /* 0x000000ffff417224 */ /* 0x100fe200020e060b */
[----:B------:R-:W-:Y:S01]  /*8b60*/  LOP3.LUT R56, R56, R57, RZ, 0x3c, !PT ;  /* 0x0000003938387212 */ /* 0x000fe200078e3cff */
[----:B------:R-:W-:Y:S01]  /*8b70*/  IMAD.X R57, RZ, RZ, R11, P3 ;  /* 0x000000ffff397224 */ /* 0x000fe200018e060b */
[----:B------:R-:W-:Y:S01]  /*8b80*/  LOP3.LUT R52, R0, R9, RZ, 0x3c, !PT ;  /* 0x0000000900347212 */ /* 0x000fe200078e3cff */
[----:B------:R-:W5:Y:S04]  /*8b90*/  LD.E.128 R32, desc[UR60][R10.64] ;  /* 0x0000003c0a207980 */ /* 0x000f68000c101d00 */
[----:B------:R-:W5:Y:S04]  /*8ba0*/  LD.E.128 R12, desc[UR60][R12.64] ;  /* 0x0000003c0c0c7980 */ /* 0x000f68000c101d00 */
[----:B------:R-:W5:Y:S04]  /*8bb0*/  LD.E.128 R36, desc[UR60][R36.64] ;  /* 0x0000003c24247980 */ /* 0x000f68000c101d00 */
[----:B--2---:R1:W5:Y:S04]  /*8bc0*/  LD.E.128 R8, desc[UR60][R20.64] ;  /* 0x0000003c14087980 */ /* 0x004368000c101d00 */
[----:B------:R-:W5:Y:S04]  /*8bd0*/  LD.E.128 R28, desc[UR60][R28.64] ;  /* 0x0000003c1c1c7980 */ /* 0x000f68000c101d00 */
[----:B------:R-:W5:Y:S01]  /*8be0*/  LD.E.128 R68, desc[UR60][R68.64] ;  /* 0x0000003c44447980 */ /* 0x000f62000c101d00 */
[----:B-1----:R-:W-:-:S03]  /*8bf0*/  IMAD.WIDE.U32 R20, R23, UR4, R2 ;  /* 0x0000000417147c25 */ /* 0x002fc6000f8e0002 */
[----:B------:R-:W5:Y:S01]  /*8c00*/  LD.E.128 R60, desc[UR60][R60.64] ;  /* 0x0000003c3c3c7980 */ /* 0x000f62000c101d00 */
[----:B------:R-:W-:Y:S01]  /*8c10*/  VIADD R21, R21, UR6 ;  /* 0x0000000615157c36 */ /* 0x000fe20008000000 */
[----:B------:R-:W-:Y:S02]  /*8c20*/  ULDC.64 UR6, c[0x0][0xbe0] ;  /* 0x0002f80000067ab9 */ /* 0x000fe40000000a00 */
[----:B------:R-:W5:Y:S04]  /*8c30*/  LD.E.128 R48, desc[UR60][R48.64] ;  /* 0x0000003c30307980 */ /* 0x000f68000c101d00 */
        /* <DEDUP_REMOVED lines=10> */
[----:B-1----:R-:W1:Y:S01]  /*8ce0*/  FENCE.VIEW.ASYNC.S ;  /* 0x00000000000073c6 */ /* 0x002e620000000000 */
[----:B------:R-:W-:Y:S01]  /*8cf0*/  IMAD.U32 R23, RZ, RZ, UR6 ;  /* 0x00000006ff177e24 */ /* 0x000fe2000f8e00ff */
[----:B------:R-:W-:Y:S01]  /*8d00*/  UIMAD UR4, UR16, UR7, UR4 ;  /* 0x00000007100472a4 */ /* 0x000fe2000f8e0204 */
[----:B------:R-:W-:-:S02]  /*8d10*/  IMAD R77, R200, -0x80, R77 ;  /* 0xffffff80c84d7824 */ /* 0x000fc400078e024d */
[----:B------:R-:W-:Y:S01]  /*8d20*/  IMAD.WIDE.U32 R20, R23, UR16, R20 ;  /* 0x0000001017147c25 */ /* 0x000fe2000f8e0014 */
[----:B------:R-:W-:Y:S02]  /*8d30*/  ULDC.64 UR6, c[0x0][0xbe8] ;  /* 0x0002fa0000067ab9 */ /* 0x000fe40000000a00 */
[CC--:B------:R-:W-:Y:S01]  /*8d40*/  ISETP.GE.AND P3, PT, R22.reuse, R77.reuse, PT ;  /* 0x0000004d1600720c */ /* 0x0c0fe20003f66270 */
[----:B------:R-:W-:Y:S01]  /*8d50*/  VIADD R21, R21, UR4 ;  /* 0x0000000415157c36 */ /* 0x000fe20008000000 */
[----:B------:R-:W-:Y:S01]  /*8d60*/  UIMAD UR4, UR15, UR6, URZ ;  /* 0x000000060f0472a4 */ /* 0x000fe2000f8e023f */
[----:B------:R-:W-:Y:S01]  /*8d70*/  VIADD R151, R151, 0x32420 ;  /* 0x0003242097977836 */ /* 0x000fe20000000000 */
[C---:B------:R-:W-:Y:S01]  /*8d80*/  IADD3 R0, R22.reuse, 0x20, RZ ;  /* 0x0000002016007810 */ /* 0x040fe20007ffe0ff */
[----:B------:R-:W-:Y:S01]  /*8d90*/  IMAD.U32 R79, RZ, RZ, UR6 ;  /* 0x00000006ff4f7e24 */ /* 0x000fe2000f8e00ff */
[----:B------:R-:W-:Y:S01]  /*8da0*/  UIMAD UR4, UR14, UR7, UR4 ;  /* 0x000000070e0472a4 */ /* 0x000fe2000f8e0204 */
[----:B------:R-:W-:Y:S01]  /*8db0*/  VIADD R3, R22, 0x60 ;  /* 0x0000006016037836 */ /* 0x000fe20000000000 */
[----:B------:R-:W-:Y:S01]  /*8dc0*/  ISETP.GE.AND P0, PT, R0, R77, PT ;  /* 0x0000004d0000720c */ /* 0x000fe20003f06270 */
[----:B------:R-:W-:Y:S01]  /*8dd0*/  IMAD.WIDE.U32 R78, R79, UR14, R20 ;  /* 0x0000000e4f4e7c25 */ /* 0x000fe2000f8e0014 */
[----:B------:R-:W-:-:S02]  /*8de0*/  PRMT R151, RZ, 0x654, R151 ;  /* 0x00000654ff977816 */ /* 0x000fc40000000097 */
[--C-:B------:R-:W-:Y:S01]  /*8df0*/  SHF.R.S32.HI R23, RZ, 0x1f, R22.reuse ;  /* 0x0000001fff177819 */ /* 0x100fe20000011416 */
[----:B------:R-:W-:Y:S01]  /*8e00*/  VIADD R0, R22, 0x40 ;  /* 0x0000004016007836 */ /* 0x000fe20000000000 */
[----:B------:R-:W-:Y:S01]  /*8e10*/  BSSY B1, `(.L_x_794) ;  /* 0x000001d000017945 */ /* 0x000fe20003800000 */
[----:B------:R-:W-:Y:S01]  /*8e20*/  VIADD R83, R79, UR4 ;  /* 0x000000044f537c36 */ /* 0x000fe20008000000 */
[----:B-1----:R1:W-:Y:S01]  /*8e30*/  SYNCS.ARRIVE.TRANS64.RED.A1T0 RZ, [R151+URZ], RZ ;  /* 0x000000ff97ff79a7 */ /* 0x0023e2000810043f */
[-C--:B------:R-:W-:Y:S02]  /*8e40*/  ISETP.GE.AND P2, PT, R3, R77.reuse, PT ;  /* 0x0000004d0300720c */ /* 0x080fe40003f46270 */
[----:B------:R-:W-:Y:S01]  /*8e50*/  ISETP.GE.AND P1, PT, R0, R77, PT ;  /* 0x0000004d0000720c */ /* 0x000fe20003f26270 */
[----:B------:R-:W-:Y:S01]  /*8e60*/  IMAD.WIDE R76, R200, 0x80, R22 ;  /* 0x00000080c84c7825 */ /* 0x000fe200078e0216 */
[----:B------:R-:W-:Y:S11]  /*8e70*/  @P3 BRA `(.L_x_795) ;  /* 0x0000000000583947 */ /* 0x000ff60003800000 */
        /* <DEDUP_REMOVED lines=13> */
[----:B------:R-:W-:Y:S02]  /*8f50*/  IMAD.IADD R3, R21, 0x1, R3 ;  /* 0x0000000115037824 */ /* 0x000fe400078e0203 */
[----:B------:R-:W-:Y:S01]  /*8f60*/  VIADD R4, R2, 0xc0 ;  /* 0x000000c002047836 */ /* 0x000fe20000000000 */
[----:B------:R-:W-:Y:S02]  /*8f70*/  ISETP.GE.AND P5, PT, R0, UR4, PT ;  /* 0x0000000400007c0c */ /* 0x000fe4000bfa6270 */
[----:B------:R-:W-:-:S02]  /*8f80*/  LEA.HI.X R81, R20, UR7, R3, 0x1, P6 ;  /* 0x0000000714517c11 */ /* 0x000fc4000b0f0c03 */
[----:B------:R-:W-:-:S03]  /*8f90*/  ISETP.GE.AND P6, PT, R4, UR4, PT ;  /* 0x0000000404007c0c */ /* 0x000fc6000bfc6270 */
[----:B-----5:R2:W-:Y:S04]  /*8fa0*/  @!P4 STG.E.128 desc[UR60][R80.64], R32 ;  /* 0x000000205000c986 */ /* 0x0205e8000c101d3c */
[----:B------:R2:W-:Y:S04]  /*8fb0*/  @!P3 STG.E.128 desc[UR60][R80.64+0x80], R44 ;  /* 0x0000802c5000b986 */ /* 0x0005e8000c101d3c */
[----:B------:R2:W-:Y:S04]  /*8fc0*/  @!P5 STG.E.128 desc[UR60][R80.64+0x100], R68 ;  /* 0x000100445000d986 */ /* 0x0005e8000c101d3c */
[----:B------:R2:W-:Y:S02]  /*8fd0*/  @!P6 STG.E.128 desc[UR60][R80.64+0x180], R72 ;  /* 0x000180485000e986 */ /* 0x0005e4000c101d3c */
.L_x_795:
[----:B------:R-:W-:Y:S05]  /*8fe0*/  BSYNC B1 ;  /* 0x0000000000017941 */ /* 0x000fea0003800000 */
.L_x_794:
[----:B------:R-:W-:Y:S04]  /*8ff0*/  BSSY B1, `(.L_x_796) ;  /* 0x000001a000017945 */ /* 0x000fe80003800000 */
[----:B------:R-:W-:Y:S05]  /*9000*/  @P0 BRA `(.L_x_797) ;  /* 0x0000000000600947 */ /* 0x000fea0003800000 */
[----:B------:R-:W-:Y:S01]  /*9010*/  IADD3 R3, P0, R76, 0x20, RZ ;  /* 0x000000204c037810 */ /* 0x000fe20007f1e0ff */
[----:B------:R-:W-:Y:S01]  /*9020*/  VIADD R4, R2, 0x40 ;  /* 0x0000004002047836 */ /* 0x000fe20000000000 */
[----:B------:R-:W-:Y:S01]  /*9030*/  ULDC UR4, c[0x0][0xb8c] ;  /* 0x0002e30000047ab9 */ /* 0x000fe20000000800 */
[----:B------:R-:W-:Y:S01]  /*9040*/  ULDC.64 UR6, c[0x0][0xbd8] ;  /* 0x0002f60000067ab9 */ /* 0x000fe20000000a00 */
[----:B------:R-:W-:Y:S01]  /*9050*/  IADD3.X R0, RZ, R77, RZ, P0, !PT ;  /* 0x0000004dff007210 */ /* 0x000fe200007fe4ff */
[----:B------:R-:W-:Y:S01]  /*9060*/  IMAD.MOV.U32 R20, RZ, RZ, R78 ;  /* 0x000000ffff147224 */ /* 0x000fe200078e004e */
[----:B------:R-:W-:Y:S01]  /*9070*/  ISETP.GE.AND P4, PT, R4, UR4, PT ;  /* 0x0000000404007c0c */ /* 0x000fe2000bf86270 */
[----:B------:R-:W-:Y:S01]  /*9080*/  IMAD.MOV.U32 R21, RZ, RZ, R83 ;  /* 0x000000ffff157224 */ /* 0x000fe200078e0053 */
[C---:B------:R-:W-:Y:S01]  /*9090*/  ISETP.GE.AND P3, PT, R2.reuse, UR4, PT ;  /* 0x0000000402007c0c */ /* 0x040fe2000bf66270 */
[----:B------:R-:W-:Y:S02]  /*90a0*/  VIADD R6, R2, 0x80 ;  /* 0x0000008002067836 */ /* 0x000fe40000000000 */
[----:B------:R-:W-:-:S02]  /*90b0*/  IMAD R0, R0, UR6, RZ ;  /* 0x0000000600007c24 */ /* 0x000fc4000f8e02ff */
[----:B------:R-:W-:Y:S01]  /*90c0*/  VIADD R4, R2, 0xc0 ;  /* 0x000000c002047836 */ /* 0x000fe20000000000 */
[----:B------:R-:W-:Y:S01]  /*90d0*/  ISETP.GE.AND P5, PT, R6, UR4, PT ;  /* 0x0000000406007c0c */ /* 0x000fe2000bfa6270 */
[----:B------:R-:W-:-:S03]  /*90e0*/  IMAD.WIDE.U32 R20, R3, UR6, R20 ;  /* 0x0000000603147c25 */ /* 0x000fc6000f8e0014 */
[----:B------:R-:W-:Y:S01]  /*90f0*/  ISETP.GE.AND P6, PT, R4, UR4, PT ;  /* 0x0000000404007c0c */ /* 0x000fe2000bfc6270 */
[----:B------:R-:W-:Y:S01]  /*9100*/  IMAD R3, R3, UR7, R0 ;  /* 0x0000000703037c24 */ /* 0x000fe2000f8e0200 */
[----:B------:R-:W-:Y:S02]  /*9110*/  ULDC.64 UR6, c[0x0][0xb80] ;  /* 0x0002e00000067ab9 */ /* 0x000fe40000000a00 */
[----:B--2--5:R-:W-:Y:S01]  /*9120*/  LEA R32, P0, R20, UR6, 0x1 ;  /* 0x0000000614207c11 */ /* 0x024fe2000f8008ff */
[----:B------:R-:W-:-:S05]  /*9130*/  IMAD.IADD R3, R21, 0x1, R3 ;  /* 0x0000000115037824 */ /* 0x000fca00078e0203 */
[----:B------:R-:W-:-:S05]  /*9140*/  LEA.HI.X R33, R20, UR7, R3, 0x1, P0 ;  /* 0x0000000714217c11 */ /* 0x000fca00080f0c03 */
[----:B------:R3:W-:Y:S04]  /*9150*/  @!P3 STG.E.128 desc[UR60][R32.64], R24 ;  /* 0x000000182000b986 */ /* 0x0007e8000c101d3c */
[----:B------:R3:W-:Y:S04]  /*9160*/  @!P4 STG.E.128 desc[UR60][R32.64+0x80], R40 ;  /* 0x000080282000c986 */ /* 0x0007e8000c101d3c */
[----:B------:R3:W-:Y:S04]  /*9170*/  @!P5 STG.E.128 desc[UR60][R32.64+0x100], R60 ;  /* 0x0001003c2000d986 */ /* 0x0007e8000c101d3c */
[----:B------:R3:W-:Y:S02]  /*9180*/  @!P6 STG.E.128 desc[UR60][R32.64+0x180], R64 ;  /* 0x000180402000e986 */ /* 0x0007e4000c101d3c */
.L_x_797:
[----:B------:R-:W-:Y:S05]  /*9190*/  BSYNC B1 ;  /* 0x0000000000017941 */ /* 0x000fea0003800000 */
.L_x_796:
[----:B------:R-:W-:Y:S04]  /*91a0*/  BSSY B1, `(.L_x_798) ;  /* 0x000001a000017945 */ /* 0x000fe80003800000 */
        /* <DEDUP_REMOVED lines=18> */
[----:B---3-5:R-:W-:Y:S01]  /*92d0*/  LEA R24, P0, R20, UR6, 0x1 ;  /* 0x0000000614187c11 */ /* 0x028fe2000f8008ff */
[----:B------:R-:W-:-:S05]  /*92e0*/  IMAD.IADD R3, R21, 0x1, R3 ;  /* 0x0000000115037824 */ /* 0x000fca00078e0203 */
[----:B------:R-:W-:-:S05]  /*92f0*/  LEA.HI.X R25, R20, UR7, R3, 0x1, P0 ;  /* 0x0000000714197c11 */ /* 0x000fca00080f0c03 */
[----:B------:R4:W-:Y:S04]  /*9300*/  @!P1 STG.E.128 desc[UR60][R24.64], R16 ;  /* 0x0000001018009986 */ /* 0x0009e8000c101d3c */
[----:B------:R4:W-:Y:S04]  /*9310*/  @!P3 STG.E.128 desc[UR60][R24.64+0x80], R36 ;  /* 0x000080241800b986 */ /* 0x0009e8000c101d3c */
[----:B------:R4:W-:Y:S04]  /*9320*/  @!P4 STG.E.128 desc[UR60][R24.64+0x100], R48 ;  /* 0x000100301800c986 */ /* 0x0009e8000c101d3c */
[----:B------:R4:W-:Y:S02]  /*9330*/  @!P5 STG.E.128 desc[UR60][R24.64+0x180], R56 ;  /* 0x000180381800d986 */ /* 0x0009e4000c101d3c */
.L_x_799:
[----:B------:R-:W-:Y:S05]  /*9340*/  BSYNC B1 ;  /* 0x0000000000017941 */ /* 0x000fea0003800000 */
.L_x_798:
[----:B------:R-:W-:Y:S05]  /*9350*/  @P2 BRA `(.L_x_800) ;  /* 0x0000000c00882947 */ /* 0x000fea0003800000 */
[----:B------:R-:W-:Y:S01]  /*9360*/  IADD3 R3, P0, R76, 0x60, RZ ;  /* 0x000000604c037810 */ /* 0x000fe20007f1e0ff */
[C---:B------:R-:W-:Y:S01]  /*9370*/  VIADD R0, R2.reuse, 0x40 ;  /* 0x0000004002007836 */ /* 0x040fe20000000000 */
[----:B------:R-:W-:Y:S01]  /*9380*/  ULDC UR4, c[0x0][0xb8c] ;  /* 0x0002e30000047ab9 */ /* 0x000fe20000000800 */
[----:B------:R-:W-:Y:S01]  /*9390*/  ULDC.64 UR6, c[0x0][0xbd8] ;  /* 0x0002f60000067ab9 */ /* 0x000fe20000000a00 */
[----:B----45:R-:W-:Y:S01]  /*93a0*/  IMAD.MOV.U32 R16, RZ, RZ, R78 ;  /* 0x000000ffff107224 */ /* 0x030fe200078e004e */
        /* <DEDUP_REMOVED lines=11> */
[----:B------:R-:W-:Y:S02]  /*9460*/  LEA R18, P0, R16, UR6, 0x1 ;  /* 0x0000000610127c11 */ /* 0x000fe4000f8008ff */
[----:B------:R-:W-:-:S04]  /*9470*/  IADD3 R3, R17, R3, RZ ;  /* 0x0000000311037210 */ /* 0x000fc80007ffe0ff */
        /* <DEDUP_REMOVED lines=8> */
.L_x_792:
[----:B------:R-:W-:Y:S01]  /*9500*/  R2UR UR4, R202 ;  /* 0x00000000ca0472ca */ /* 0x000fe200000e0000 */
[----:B------:R-:W-:Y:S01]  /*9510*/  ULDC.64 UR6, c[0x0][0xcd8] ;  /* 0x0003360000067ab9 */ /* 0x000fe20000000a00 */
[----:B------:R-:W-:Y:S01]  /*9520*/  R2UR UR9, R203 ;  /* 0x00000000cb0972ca */ /* 0x000fe200000e0000 */
[----:B------:R-:W-:Y:S01]  /*9530*/  UISETP.NE.U32.AND UP0, UPT, UR6, URZ, UPT ;  /* 0x0000003f0600728c */ /* 0x000fe2000bf05070 */
[----:B------:R-:W-:-:S03]  /*9540*/  IMAD.MOV.U32 R15, RZ, RZ, RZ ;  /* 0x000000ffff0f7224 */ /* 0x000fc600078e00ff */
[----:B------:R-:W-:-:S06]  /*9550*/  UISETP.NE.AND.EX UP0, UPT, UR7, URZ, UPT, UP0 ;  /* 0x0000003f0700728c */ /* 0x000fcc000bf05300 */
[----:B------:R-:W-:Y:S01]  /*9560*/  USHF.L.U32 UR8, UR4, 0x2, URZ ;  /* 0x0000000204087899 */ /* 0x000fe2000800063f */
[----:B------:R-:W1:Y:S01]  /*9570*/  LDC R13, c[0x0][0xb88] ;  /* 0x0002e200ff0d7b82 */ /* 0x000e620000000800 */
[----:B------:R-:W-:Y:S01]  /*9580*/  USHF.L.U64.HI UR9, UR4, 0x2, UR9 ;  /* 0x0000000204097899 */ /* 0x000fe20008010209 */
[----:B------:R-:W-:Y:S01]  /*9590*/  PLOP3.LUT P1, PT, PT, PT, UP0, 0x80, 0x0 ;  /* 0x000000000000781c */ /* 0x000fe20003f2f008 */
[----:B------:R-:W-:-:S04]  /*95a0*/  UIADD3 UR4, UP1, UR8, UR6, URZ ;  /* 0x0000000608047290 */ /* 0x000fc8000ff3e03f */
[----:B------:R-:W-:Y:S02]  /*95b0*/  UIADD3.X UR6, UR9, UR7, URZ, UP1, !UPT ;  /* 0x0000000709067290 */ /* 0x000fe40008ffe43f */
[----:B------:R-:W-:-:S04]  /*95c0*/  IMAD.U32 R8, RZ, RZ, UR4 ;  /* 0x00000004ff087e24 */ /* 0x000fc8000f8e00ff */
[----:B------:R-:W-:Y:S01]  /*95d0*/  IMAD.U32 R9, RZ, RZ, UR6 ;  /* 0x00000006ff097e24 */ /* 0x000fe2000f8e00ff */
[----:B------:R-:W-:Y:S02]  /*95e0*/  ULDC.64 UR6, c[0x0][0xce0] ;  /* 0x0003380000067ab9 */ /* 0x000fe40000000a00 */
[----:B------:R-:W-:Y:S02]  /*95f0*/  UISETP.NE.U32.AND UP1, UPT, UR6, URZ, UPT ;  /* 0x0000003f0600728c */ /* 0x000fe4000bf25070 */
[----:B------:R2:W5:Y:S02]  /*9600*/  @P1 LDG.E R15, desc[UR60][R8.64] ;  /* 0x0000003c080f1981 */ /* 0x000564000c1e1900 */
[----:B------:R-:W-:-:S06]  /*9610*/  UISETP.NE.AND.EX UP1, UPT, UR7, URZ, UPT, UP1 ;  /* 0x0000003f0700728c */ /* 0x000fcc000bf25310 */
[----:B------:R-:W-:-:S05]  /*9620*/  PLOP3.LUT P2, PT, PT, PT, UP1, 0x80, 0x0 ;  /* 0x000000000000781c */ /* 0x000fca0003f4f018 */
[----:B------:R-:W-:-:S04]  /*9630*/  @UP1 UIADD3 UR6, UP2, UR8, UR6, URZ ;  /* 0x0000000608061290 */ /* 0x000fc8000ff5e03f */
[----:B------:R-:W-:Y:S02]  /*9640*/  @UP1 UIADD3.X UR7, UR9, UR7, URZ, UP2, !UPT ;  /* 0x0000000709071290 */ /* 0x000fe400097fe43f */
[----:B------:R-:W-:-:S04]  /*9650*/  IMAD.U32 R10, RZ, RZ, UR6 ;  /* 0x00000006ff0a7e24 */ /* 0x000fc8000f8e00ff */
[----:B------:R-:W-:-:S05]  /*9660*/  IMAD.U32 R11, RZ, RZ, UR7 ;  /* 0x00000007ff0b7e24 */ /* 0x000fca000f8e00ff */
[----:B-1----:R2:W5:Y:S01]  /*9670*/  @P2 LDG.E R13, desc[UR60][R10.64] ;  /* 0x0000003c0a0d2981 */ /* 0x002562000c1e1900 */
[----:B------:R-:W-:Y:S01]  /*9680*/  ISETP.GE.AND P0, PT, R223, 0x80, PT ;  /* 0x00000080df00780c */ /* 0x000fe20003f06270 */
[----:B------:R-:W-:-:S12]  /*9690*/  @P2 BRA `(.L_x_801) ;  /* 0x0000000000102947 */ /* 0x000fd80003800000 */
[----:B------:R-:W-:Y:S05]  /*96a0*/  @!P1 BRA `(.L_x_801) ;  /* 0x00000000000c9947 */ /* 0x000fea0003800000 */
[----:B------:R-:W3:Y:S04]  /*96b0*/  LDG.E R0, desc[UR60][R8.64] ;  /* 0x0000003c08007981 */ /* 0x000ee8000c1e1900 */
[----:B-----5:R-:W3:Y:S02]  /*96c0*/  LDG.E R13, desc[UR60][R8.64+0x4] ;  /* 0x0000043c080d7981 */ /* 0x020ee4000c1e1900 */
[----:B---3--:R-:W-:-:S07]  /*96d0*/  IMAD.IADD R13, R13, 0x1, -R0 ;  /* 0x000000010d0d7824 */ /* 0x008fce00078e0a00 */
.L_x_801:
[----:B------:R-:W-:Y:S01]  /*96e0*/  R2UR UR7, R201 ;  /* 0x00000000c90772ca */ /* 0x000fe200000e0000 */
[----:B------:R-:W-:Y:S01]  /*96f0*/  BSSY B1, `(.L_x_802) ;  /* 0x0000022000017945 */ /* 0x000fe20003800000 */
[----:B------:R-:W-:Y:S02]  /*9700*/  R2UR UR6, R202 ;  /* 0x00000000ca0672ca */ /* 0x000fe400000e0000 */
[----:B------:R-:W-:Y:S02]  /*9710*/  R2UR UR4, R203 ;  /* 0x00000000cb0472ca */ /* 0x000fe400000e0000 */
[----:B------:R-:W-:Y:S02]  /*9720*/  SHF.R.S32.HI R17, RZ, 0x1f, R2 ;  /* 0x0000001fff117819 */ /* 0x000fe40000011402 */
[----:B-----5:R-:W-:-:S05]  /*9730*/  SHF.R.S32.HI R4, RZ, 0x1f, R15 ;  /* 0x0000001fff047819 */ /* 0x020fca000001140f */
[----:B------:R-:W-:Y:S02]  /*9740*/  USHF.R.S32.HI UR7, URZ, 0x1f, UR7 ;  /* 0x0000001f3f077899 */ /* 0x000fe40008011407 */
[----:B------:R-:W-:Y:S02]  /*9750*/  USEL UR8, UR6, URZ, !UP0 ;  /* 0x0000003f06087287 */ /* 0x000fe4000c000000 */
[----:B------:R-:W-:Y:S01]  /*9760*/  USEL UR9, UR4, URZ, !UP0 ;  /* 0x0000003f04097287 */ /* 0x000fe2000c000000 */
[----:B------:R-:W-:Y:S11]  /*9770*/  @P0 BRA `(.L_x_803) ;  /* 0x0000000000640947 */ /* 0x000ff60003800000 */
[----:B------:R-:W1:Y:S02]  /*9780*/  S2R R0, SR_TID.X ;  /* 0x0000000000007919 */ /* 0x000e640000002100 */
[----:B-1----:R-:W-:-:S04]  /*9790*/  IMAD R0, R200, 0x80, R0 ;  /* 0x00000080c8007824 */ /* 0x002fc800078e0200 */
[----:B------:R-:W-:-:S05]  /*97a0*/  VIADD R0, R0, 0xffffff80 ;  /* 0xffffff8000007836 */ /* 0x000fca0000000000 */
[----:B------:R-:W-:-:S13]  /*97b0*/  ISETP.GE.AND P0, PT, R0, R13, PT ;  /* 0x0000000d0000720c */ /* 0x000fda0003f06270 */
[----:B------:R-:W-:Y:S05]  /*97c0*/  @P0 BRA `(.L_x_803) ;  /* 0x0000000000500947 */ /* 0x000fea0003800000 */
[----:B------:R-:W-:Y:S01]  /*97d0*/  R2UR UR6, R201 ;  /* 0x00000000c90672ca */ /* 0x000fe200000e0000 */
[----:B------:R-:W-:Y:S01]  /*97e0*/  ULDC.64 UR10, c[0x0][0xc70] ;  /* 0x00031c00000a7ab9 */ /* 0x000fe20000000a00 */
[C---:B--2---:R-:W-:Y:S01]  /*97f0*/  IADD3 R8, P0, R0.reuse, R15, RZ ;  /* 0x0000000f00087210 */ /* 0x044fe20007f1e0ff */
[----:B------:R-:W-:Y:S02]  /*9800*/  UIMAD UR4, UR7, UR10, URZ ;  /* 0x0000000a070472a4 */ /* 0x000fe4000f8e023f */
[----:B------:R-:W-:Y:S01]  /*9810*/  IMAD.U32 R3, RZ, RZ, UR10 ;  /* 0x0000000aff037e24 */ /* 0x000fe2000f8e00ff */
[----:B------:R-:W-:-:S07]  /*9820*/  LEA.HI.X.SX32 R9, R0, R4, 0x1, P0 ;  /* 0x0000000400097211 */ /* 0x000fce00000f0eff */
[----:B------:R-:W-:Y:S02]  /*9830*/  UIMAD UR4, UR6, UR11, UR4 ;  /* 0x0000000b060472a4 */ /* 0x000fe4000f8e0204 */
[----:B------:R-:W-:Y:S01]  /*9840*/  IMAD.WIDE.U32 R8, R3, UR6, R8 ;  /* 0x0000000603087c25 */ /* 0x000fe2000f8e0008 */
[----:B------:R-:W-:Y:S02]  /*9850*/  ULDC.64 UR10, c[0x0][0xc78] ;  /* 0x00031e00000a7ab9 */ /* 0x000fe40000000a00 */
        /* <DEDUP_REMOVED lines=11> */
.L_x_803:
[----:B------:R-:W-:Y:S05]  /*9910*/  BSYNC B1 ;  /* 0x0000000000017941 */ /* 0x000fea0003800000 */
.L_x_802:
[----:B------:R-:W-:Y:S01]  /*9920*/  R2UR UR6, R201 ;  /* 0x00000000c90672ca */ /* 0x000fe200000e0000 */
[----:B------:R-:W-:Y:S01]  /*9930*/  ULDC.64 UR10, c[0x0][0xba0] ;  /* 0x0002e800000a7ab9 */ /* 0x000fe20000000a00 */
[----:B-1----:R-:W-:Y:S01]  /*9940*/  IMAD.MOV.U32 R3, RZ, RZ, R17 ;  /* 0x000000ffff037224 */ /* 0x002fe200078e0011 */
[----:B------:R-:W-:Y:S01]  /*9950*/  BSSY B1, `(.L_x_804) ;  /* 0x0000032000017945 */ /* 0x000fe20003800000 */
[----:B------:R-:W-:Y:S02]  /*9960*/  IMAD R0, R4, UR10, RZ ;  /* 0x0000000a04007c24 */ /* 0x000fe4000f8e02ff */
[----:B--2---:R-:W-:-:S04]  /*9970*/  IMAD.WIDE.U32 R8, R15, UR10, R2 ;  /* 0x0000000a0f087c25 */ /* 0x004fc8000f8e0002 */
[----:B------:R-:W-:Y:S01]  /*9980*/  IMAD R15, R15, UR11, R0 ;  /* 0x0000000b0f0f7c24 */ /* 0x000fe2000f8e0200 */
[----:B------:R-:W-:Y:S01]  /*9990*/  ULDC.64 UR10, c[0x0][0xbe0] ;  /* 0x0002f800000a7ab9 */ /* 0x000fe20000000a00 */
[----:B------:R-:W-:Y:S01]  /*99a0*/  VIADD R0, R22, 0x20 ;  /* 0x0000002016007836 */ /* 0x000fe20000000000 */
[----:B------:R-:W-:Y:S02]  /*99b0*/  UIMAD UR4, UR7, UR10, URZ ;  /* 0x0000000a070472a4 */ /* 0x000fe4000f8e023f */
[----:B------:R-:W-:Y:S01]  /*99c0*/  MOV R3, UR10 ;  /* 0x0000000a00037c02 */ /* 0x000fe20008000f00 */
[----:B------:R-:W-:Y:S01]  /*99d0*/  IMAD.IADD R9, R9, 0x1, R15 ;  /* 0x0000000109097824 */ /* 0x000fe200078e020f */
[----:B------:R-:W-:Y:S01]  /*99e0*/  UIMAD UR4, UR6, UR11, UR4 ;  /* 0x0000000b060472a4 */ /* 0x000fe2000f8e0204 */
[----:B------:R-:W-:Y:S01]  /*99f0*/  IMAD R15, R200, -0x80, R13 ;  /* 0xffffff80c80f7824 */ /* 0x000fe200078e020d */
[----:B------:R-:W-:Y:S01]  /*9a00*/  SHF.R.S32.HI R13, RZ, 0x1f, R22 ;  /* 0x0000001fff0d7819 */ /* 0x000fe20000011416 */
[----:B------:R-:W-:Y:S01]  /*9a10*/  IMAD.WIDE.U32 R8, R3, UR6, R8 ;  /* 0x0000000603087c25 */ /* 0x000fe2000f8e0008 */
[----:B------:R-:W-:-:S02]  /*9a20*/  ULDC.64 UR6, c[0x0][0xbe8] ;  /* 0x0002fa0000067ab9 */ /* 0x000fc40000000a00 */
        /* <DEDUP_REMOVED lines=9> */
[----:B------:R-:W-:Y:S02]  /*9ac0*/  IMAD.MOV.U32 R12, RZ, RZ, R22 ;  /* 0x000000ffff0c7224 */ /* 0x000fe400078e0016 */
[----:B------:R-:W-:Y:S02]  /*9ad0*/  VIADD R17, R11, UR4 ;  /* 0x000000040b117c36 */ /* 0x000fe40008000000 */
[----:B------:R-:W-:-:S04]  /*9ae0*/  IMAD.WIDE R12, R200, 0x80, R12 ;  /* 0x00000080c80c7825 */ /* 0x000fc800078e020c */
[----:B------:R-:W-:Y:S01]  /*9af0*/  VIADD R0, R22, 0x60 ;  /* 0x0000006016007836 */ /* 0x000fe20000000000 */
[----:B------:R-:W-:Y:S06]  /*9b00*/  @P2 BRA `(.L_x_805) ;  /* 0x0000000000582947 */ /* 0x000fec0003800000 */
[C---:B------:R-:W-:Y:S01]  /*9b10*/  VIADD R3, R2.reuse, 0x40 ;  /* 0x0000004002037836 */ /* 0x040fe20000000000 */
[----:B------:R-:W-:Y:S01]  /*9b20*/  ULDC UR4, c[0x0][0xb8c] ;  /* 0x0002e30000047ab9 */ /* 0x000fe20000000800 */
[----:B------:R-:W-:Y:S01]  /*9b30*/  VIADD R4, R2, 0x80 ;  /* 0x0000008002047836 */ /* 0x000fe20000000000 */
[----:B------:R-:W-:Y:S01]  /*9b40*/  ULDC.64 UR6, c[0x0][0xbd8] ;  /* 0x0002f60000067ab9 */ /* 0x000fe20000000a00 */
[----:B------:R-:W-:Y:S01]  /*9b50*/  IMAD.MOV.U32 R8, RZ, RZ, R10 ;  /* 0x000000ffff087224 */ /* 0x000fe200078e000a */
[----:B------:R-:W-:Y:S01]  /*9b60*/  ISETP.GE.AND P4, PT, R3, UR4, PT ;  /* 0x0000000403007c0c */ /* 0x000fe2000bf86270 */
[----:B------:R-:W-:Y:S01]  /*9b70*/  IMAD R3, R13, UR6, RZ ;  /* 0x000000060d037c24 */ /* 0x000fe2000f8e02ff */
[----:B------:R-:W-:Y:S01]  /*9b80*/  ISETP.GE.AND P5, PT, R4, UR4, PT ;  /* 0x0000000404007c0c */ /* 0x000fe2000bfa6270 */
[C---:B------:R-:W-:Y:S01]  /*9b90*/  VIADD R4, R2.reuse, 0xc0 ;  /* 0x000000c002047836 */ /* 0x040fe20000000000 */
[----:B------:R-:W-:Y:S01]  /*9ba0*/  ISETP.GE.AND P3, PT, R2, UR4, PT ;  /* 0x0000000402007c0c */ /* 0x000fe2000bf66270 */
[----:B------:R-:W-:-:S02]  /*9bb0*/  IMAD.MOV.U32 R9, RZ, RZ, R17 ;  /* 0x000000ffff097224 */ /* 0x000fc400078e0011 */
        /* <DEDUP_REMOVED lines=11> */
.L_x_805:
[----:B------:R-:W-:Y:S05]  /*9c70*/  BSYNC B1 ;  /* 0x0000000000017941 */ /* 0x000fea0003800000 */
.L_x_804:
[----:B------:R-:W-:Y:S01]  /*9c80*/  BSSY B1, `(.L_x_806) ;  /* 0x000001b000017945 */ /* 0x000fe20003800000 */
[----:B------:R-:W-:-:S03]  /*9c90*/  ISETP.GE.AND P2, PT, R0, R15, PT ;  /* 0x0000000f0000720c */ /* 0x000fc60003f46270 */
[----:B------:R-:W-:Y:S10]  /*9ca0*/  @P1 BRA `(.L_x_807) ;  /* 0x0000000000601947 */ /* 0x000ff40003800000 */
        /* <DEDUP_REMOVED lines=8> */
[----:B------:R-:W-:Y:S01]  /*9d30*/  IMAD.MOV.U32 R9, RZ, RZ, R17 ;  /* 0x000000ffff097224 */ /* 0x000fe200078e0011 */
[C---:B------:R-:W-:Y:S01]  /*9d40*/  IADD3 R4, R2.reuse, 0xc0, RZ ;  /* 0x000000c002047810 */ /* 0x040fe20007ffe0ff */
[----:B------:R-:W-:-:S02]  /*9d50*/  VIADD R6, R2, 0x80 ;  /* 0x0000008002067836 */ /* 0x000fc40000000000 */
[----:B------:R-:W-:Y:S01]  /*9d60*/  IMAD R0, R0, UR6, RZ ;  /* 0x0000000600007c24 */ /* 0x000fe2000f8e02ff */
[----:B------:R-:W-:Y:S01]  /*9d70*/  ISETP.GE.AND P6, PT, R4, UR4, PT ;  /* 0x0000000404007c0c */ /* 0x000fe2000bfc6270 */
[----:B------:R-:W-:Y:S01]  /*9d80*/  IMAD.WIDE.U32 R8, R3, UR6, R8 ;  /* 0x0000000603087c25 */ /* 0x000fe2000f8e0008 */
[----:B------:R-:W-:-:S03]  /*9d90*/  ISETP.GE.AND P5, PT, R6, UR4, PT ;  /* 0x0000000406007c0c */ /* 0x000fc6000bfa6270 */
        /* <DEDUP_REMOVED lines=9> */
.L_x_807:
[----:B------:R-:W-:Y:S05]  /*9e30*/  BSYNC B1 ;  /* 0x0000000000017941 */ /* 0x000fea0003800000 */
.L_x_806:
        /* <DEDUP_REMOVED lines=26> */
.L_x_809:
[----:B------:R-:W-:Y:S05]  /*9fe0*/  BSYNC B1 ;  /* 0x0000000000017941 */ /* 0x000fea0003800000 */
.L_x_808:
        /* <DEDUP_REMOVED lines=18> */
[----:B------:R-:W-:Y:S02]  /*a110*/  LEA R10, P0, R8, UR6, 0x1 ;  /* 0x00000006080a7c11 */ /* 0x000fe4000f8008ff */
[----:B------:R-:W-:-:S04]  /*a120*/  IADD3 R3, R9, R3, RZ ;  /* 0x0000000309037210 */ /* 0x000fc80007ffe0ff */
[----:B------:R-:W-:-:S05]  /*a130*/  LEA.HI.X R11, R8, UR7, R3, 0x1, P0 ;  /* 0x00000007080b7c11 */ /* 0x000fca00080f0c03 */
[----:B------:R4:W-:Y:S04]  /*a140*/  @!P1 STG.E.128 desc[UR60][R10.64], RZ ;  /* 0x000000ff0a009986 */ /* 0x0009e8000c101d3c */
[----:B------:R4:W-:Y:S04]  /*a150*/  @!P2 STG.E.128 desc[UR60][R10.64+0x80], RZ ;  /* 0x000080ff0a00a986 */ /* 0x0009e8000c101d3c */
[----:B------:R4:W-:Y:S04]  /*a160*/  @!P3 STG.E.128 desc[UR60][R10.64+0x100], RZ ;  /* 0x000100ff0a00b986 */ /* 0x0009e8000c101d3c */
[----:B------:R4:W-:Y:S02]  /*a170*/  @!P4 STG.E.128 desc[UR60][R10.64+0x180], RZ ;  /* 0x000180ff0a00c986 */ /* 0x0009e4000c101d3c */
.L_x_800:
[----:B------:R-:W-:Y:S05]  /*a180*/  BSYNC B0 ;  /* 0x0000000000007941 */ /* 0x000fea0003800000 */
.L_x_791:
[----:B------:R-:W-:Y:S02]  /*a190*/  ULDC UR4, c[0x0][0xd14] ;  /* 0x0003450000047ab9 */ /* 0x000fe40000000800 */
[----:B------:R-:W-:-:S13]  /*a1a0*/  ISETP.GE.AND P0, PT, R7, UR4, PT ;  /* 0x0000000407007c0c */ /* 0x000fda000bf06270 */
[----:B------:R-:W-:Y:S05]  /*a1b0*/  @!P0 BRA `(.L_x_810) ;  /* 0xffffff6c00288947 */ /* 0x000fea000383ffff */
[----:B------:R-:W-:Y:S05]  /*a1c0*/  EXIT ;  /* 0x000000000000794d */ /* 0x000fea0003800000 */
.L_x_766:
[----:B------:R-:W-:-:S08]  /*a1d0*/  NOP ;  /* 0x0000000000007918 */ /* 0x000fd00000000000 */
[----:B0-----:R-:W0:-:S00]  /*a1e0*/  USETMAXREG.DEALLOC.CTAPOOL 0x18 ;  /* 0x00000018000079c8 */ /* 0x001e0000080e0500 */
[----:B0-----:R-:W-:-:S06]  /*a1f0*/  LOP3.LUT R0, R0, 0x3, RZ, 0xc0, !PT ;  /* 0x0000000300007812 */ /* 0x001fcc00078ec0ff */
[----:B------:R-:W0:Y:S02]  /*a200*/  SHFL.IDX PT, R0, R0, RZ, 0x1f ;  /* 0x00001fff00007589 */ /* 0x000e2400000e0000 */
[----:B0-----:R-:W-:-:S13]  /*a210*/  ISETP.NE.AND P0, PT, R0, RZ, PT ;  /* 0x000000ff0000720c */ /* 0x001fda0003f05270 */
[----:B------:R-:W-:Y:S05]  /*a220*/  @P0 EXIT ;  /* 0x000000000000094d */ /* 0x000fea0003800000 */
        /* <DEDUP_REMOVED lines=55> */
.L_x_815:
        /* <DEDUP_REMOVED lines=16> */
.L_x_814:
[----:B------:R-:W-:Y:S05]  /*a6a0*/  BSYNC B0 ;  /* 0x0000000000007941 */ /* 0x000fea0003800000 */
.L_x_813:
[----:B0----5:R-:W0:Y:S01]  /*a6b0*/  SHFL.UP PT, R2, R0, 0x1, RZ ;  /* 0x0420000000027989 */ /* 0x021e2200000e00ff */
[C---:B------:R-:W-:Y:S02]  /*a6c0*/  ISETP.NE.AND P0, PT, R8.reuse, RZ, PT ;  /* 0x000000ff0800720c */ /* 0x040fe40003f05270 */
[----:B------:R-:W-:Y:S02]  /*a6d0*/  ISETP.GE.U32.AND P1, PT, R8, 0x2, PT ;  /* 0x000000020800780c */ /* 0x000fe40003f26070 */
[----:B0-----:R-:W-:Y:S02]  /*a6e0*/  SEL R3, R2, RZ, P0 ;  /* 0x000000ff02037207 */ /* 0x001fe40000000000 */
        /* <DEDUP_REMOVED lines=22> */
.L_x_811:
        /* <DEDUP_REMOVED lines=16> */
.L_x_816:
[----:B-1----:R-:W-:Y:S02]  /*a950*/  IMAD R16, R16, UR4, R7 ;  /* 0x0000000410107c24 */ /* 0x002fe4000f8e0207 */
[----:B------:R-:W-:Y:S02]  /*a960*/  IMAD R7, R11, R6, RZ ;  /* 0x000000060b077224 */ /* 0x000fe400078e02ff */
[----:B0-----:R-:W-:Y:S01]  /*a970*/  IMAD.MOV.U32 R2, RZ, RZ, RZ ;  /* 0x000000ffff027224 */ /* 0x001fe200078e00ff */
[----:B------:R-:W-:Y:S01]  /*a980*/  IADD3 R17, -R16, UR6, RZ ;  /* 0x0000000610117c10 */ /* 0x000fe2000fffe1ff */
[----:B------:R-:W-:Y:S02]  /*a990*/  IMAD.IADD R19, R5, 0x1, R19 ;  /* 0x0000000105137824 */ /* 0x000fe400078e0213 */
        /* <DEDUP_REMOVED lines=15> */
[----:B------:R-:W-:-:S04]  /*aa90*/  @!P0 LOP3.LUT R2, RZ, R0, RZ, 0x33, !PT ;  /* 0x00000000ff028212 */ /* 0x000fc800078e33ff */
[----:B------:R-:W-:Y:S01]  /*aaa0*/  IADD3 R3, -R2, RZ, RZ ;  /* 0x000000ff02037210 */ /* 0x000fe20007ffe1ff */
[----:B------:R-:W-:-:S04]  /*aab0*/  IMAD.MOV.U32 R18, RZ, RZ, R2 ;  /* 0x000000ffff127224 */ /* 0x000fc800078e0002 */
[----:B------:R-:W-:Y:S01]  /*aac0*/  IMAD R17, R0, R3, R17 ;  /* 0x0000000300117224 */ /* 0x000fe200078e0211 */
[----:B------:R-:W-:Y:S06]  /*aad0*/  BRA `(.L_x_817) ;  /* 0x00000000000c7947 */ /* 0x000fec0003800000 */
.L_x_812:
[----:B------:R-:W-:Y:S02]  /*aae0*/  IMAD.MOV.U32 R17, RZ, RZ, RZ ;  /* 0x000000ffff117224 */ /* 0x000fe400078e00ff */
[----:B------:R-:W-:Y:S02]  /*aaf0*/  IMAD.U32 R16, RZ, RZ, UR6 ;  /* 0x00000006ff107e24 */ /* 0x000fe4000f8e00ff */
[----:B------:R-:W-:-:S07]  /*ab00*/  IMAD.MOV.U32 R18, RZ, RZ, RZ ;  /* 0x000000ffff127224 */ /* 0x000fce00078e00ff */
.L_x_817:
[----:B------:R-:W0:Y:S01]  /*ab10*/  S2R R0, SR_TID.X ;  /* 0x0000000000007919 */ /* 0x000e220000002100 */
[----:B------:R-:W-:Y:S01]  /*ab20*/  UMOV UR50, URZ ;  /* 0x0000003f00327c82 */ /* 0x000fe20008000000 */
[----:B------:R-:W-:Y:S01]  /*ab30*/  STL [R1], RZ ;  /* 0x000000ff01007387 */ /* 0x000fe20000100800 */
        /* <DEDUP_REMOVED lines=9> */
[----:B------:R0:W-:Y:S07]  /*abd0*/  STL [R1+0x4], R0 ;  /* 0x0000040001007387 */ /* 0x0001ee0000100800 */
[----:B------:R-:W-:Y:S05]  /*abe0*/  @P0 BRA `(.L_x_818) ;  /* 0x0000003800b80947 */ /* 0x000fea0003800000 */
[----:B0-----:R-:W-:Y:S01]  /*abf0*/  IMAD.MOV.U32 R0, RZ, RZ, 0x1 ;  /* 0x00000001ff007424 */ /* 0x001fe200078e00ff */
[----:B------:R0:W-:Y:S01]  /*ac00*/  STL [R1], RZ ;  /* 0x000000ff01007387 */ /* 0x0001e20000100800 */
[----:B------:R-:W-:Y:S01]  /*ac10*/  ULDC UR51, c[0x0][0xc] ;  /* 0x0000030000337ab9 */ /* 0x000fe20000000800 */
[----:B------:R-:W-:Y:S01]  /*ac20*/  ULDC.64 UR48, c[0x0][0x198] ;  /* 0x0000660000307ab9 */ /* 0x000fe20000000a00 */
[----:B------:R-:W-:Y:S01]  /*ac30*/  UMOV UR50, URZ ;  /* 0x0000003f00327c82 */ /* 0x000fe20008000000 */
[----:B------:R0:W-:Y:S04]  /*ac40*/  STL [R1+0x4], R0 ;  /* 0x0000040001007387 */ /* 0x0001e80000100800 */
.L_x_882:
[----:B-12---:R-:W1:Y:S02]  /*ac50*/  LDC.64 R2, c[0x0][0xd60] ;  /* 0x00035800ff027b82 */ /* 0x006e640000000a00 */
[----:B-1----:R-:W-:-:S05]  /*ac60*/  IMAD.WIDE R2, R19, 0x4, R2 ;  /* 0x0000000413027825 */ /* 0x002fca00078e0202 */
[----:B------:R-:W2:Y:S01]  /*ac70*/  LDG.E R5, desc[UR60][R2.64] ;  /* 0x0000003c02057981 */ /* 0x000ea2000c1e1900 */
[----:B------:R-:W-:Y:S05]  /*ac80*/  YIELD ;  /* 0x0000000000007946 */ /* 0x000fea0003800000 */
[----:B------:R-:W-:Y:S01]  /*ac90*/  ULDC.64 UR4, c[0x0][0xb20] ;  /* 0x0002c80000047ab9 */ /* 0x000fe20000000a00 */
[----:B0-----:R-:W-:Y:S01]  /*aca0*/  IMAD.MOV.U32 R0, RZ, RZ, RZ ;  /* 0x000000ffff007224 */ /* 0x001fe200078e00ff */
[----:B------:R-:W-:-:S04]  /*acb0*/  ISETP.NE.U32.AND P0, PT, RZ, UR4, PT ;  /* 0x00000004ff007c0c */ /* 0x000fc8000bf05070 */
[----:B------:R-:W-:Y:S01]  /*acc0*/  ISETP.NE.AND.EX P0, PT, RZ, UR5, PT, P0 ;  /* 0x00000005ff007c0c */ /* 0x000fe2000bf05300 */
[----:B------:R-:W-:Y:S01]  /*acd0*/  IMAD.MOV.U32 R6, RZ, RZ, RZ ;  /* 0x000000ffff067224 */ /* 0x000fe200078e00ff */
[----:B--2---:R-:W-:Y:S01]  /*ace0*/  SHF.R.S32.HI R4, RZ, 0x1f, R5 ;  /* 0x0000001fff047819 */ /* 0x004fe20000011405 */
[----:B------:R-:W-:-:S10]  /*acf0*/  IMAD.SHL.U32 R7, R5, 0x4, RZ ;  /* 0x0000000405077824 */ /* 0x000fd400078e00ff */
        /* <DEDUP_REMOVED lines=40> */
.L_x_819:
        /* <DEDUP_REMOVED lines=29> */
.L_x_821:
[----:B------:R-:W1:Y:S01]  /*b150*/  S2R R3, SR_CgaCtaId ;  /* 0x0000000000037919 */ /* 0x000e620000008800 */
[----:B0-----:R-:W-:-:S04]  /*b160*/  MOV R0, 0x400 ;  /* 0x0000040000007802 */ /* 0x001fc80000000f00 */
[----:B-1----:R-:W-:-:S04]  /*b170*/  LEA R2, R3, R0, 0x18 ;  /* 0x0000000003027211 */ /* 0x002fc800078ec0ff */
[----:B------:R-:W-:Y:S01]  /*b180*/  IADD3 R0, R2, 0x1c400, RZ ;  /* 0x0001c40002007810 */ /* 0x000fe20007ffe0ff */
[----:B------:R0:W-:Y:S03]  /*b190*/  STL [R1+0xc], R2 ;  /* 0x00000c0201007387 */ /* 0x0001e60000100800 */
[----:B------:R-:W-:-:S13]  /*b1a0*/  LOP3.LUT P0, RZ, R0, 0x3ff, RZ, 0xc0, !PT ;  /* 0x000003ff00ff7812 */ /* 0x000fda000780c0ff */
[----:B0-----:R-:W-:Y:S05]  /*b1b0*/  @!P0 BRA `(.L_x_823) ;  /* 0x0000000000408947 */ /* 0x001fea0003800000 */
        /* <DEDUP_REMOVED lines=16> */
.L_x_823:
        /* <DEDUP_REMOVED lines=9> */
[----:B------:R-:W-:Y:S01]  /*b350*/  IMAD.U32 R4, RZ, RZ, UR6 ;  /* 0x00000006ff047e24 */ /* 0x000fe2000f8e00ff */
[----:B------:R-:W-:Y:S01]  /*b360*/  MOV R8, 0x70 ;  /* 0x0000007000087802 */ /* 0x000fe20000000f00 */
[----:B------:R-:W-:Y:S02]  /*b370*/  IMAD.U32 R5, RZ, RZ, UR7 ;  /* 0x00000007ff057e24 */ /* 0x000fe4000f8e00ff */
[----:B------:R-:W-:Y:S02]  /*b380*/  IMAD.U32 R6, RZ, RZ, UR8 ;  /* 0x00000008ff067e24 */ /* 0x000fe4000f8e00ff */
[----:B------:R-:W-:-:S02]  /*b390*/  IMAD.U32 R7, RZ, RZ, UR9 ;  /* 0x00000009ff077e24 */ /* 0x000fc4000f8e00ff */
[----:B------:R-:W-:Y:S02]  /*b3a0*/  IMAD.U32 R10, RZ, RZ, UR4 ;  /* 0x00000004ff0a7e24 */ /* 0x000fe4000f8e00ff */
[----:B------:R-:W-:Y:S02]  /*b3b0*/  IMAD.U32 R11, RZ, RZ, UR5 ;  /* 0x00000005ff0b7e24 */ /* 0x000fe4000f8e00ff */
[----:B------:R-:W-:Y:S02]  /*b3c0*/  IMAD.MOV.U32 R12, RZ, RZ, 0x1 ;  /* 0x00000001ff0c7424 */ /* 0x000fe400078e00ff */
[----:B0-----:R-:W-:-:S07]  /*b3d0*/  IMAD.MOV.U32 R13, RZ, RZ, RZ ;  /* 0x000000ffff0d7224 */ /* 0x001fce00078e00ff */
[----:B------:R-:W-:-:S07]  /*b3e0*/  LEPC R20, `(.L_x_825) ;  /* 0x000000001014794e */ /* 0x000fce0000000000 */
[----:B-1----:R-:W-:Y:S05]  /*b3f0*/  CALL.ABS.NOINC R2 ;  /* 0x0000000002007343 */ /* 0x002fea0003c00000 */
.L_x_825:
        /* <DEDUP_REMOVED lines=16> */
.L_x_824:
[----:B------:R-:W2:Y:S01]  /*b500*/  LDL.LU R2, [R1+0x18] ;  /* 0x0000180001027983 */ /* 0x000ea20000300800 */
[----:B------:R-:W-:Y:S01]  /*b510*/  ULDC.64 UR4, c[0x0][0xaf0] ;  /* 0x0002bc0000047ab9 */ /* 0x000fe20000000a00 */
[----:B------:R-:W0:Y:S02]  /*b520*/  LDC R4, c[0x0][0x428] ;  /* 0x00010a00ff047b82 */ /* 0x000e240000000800 */
[----:B------:R-:W3:Y:S04]  /*b530*/  LDL.LU R0, [R1+0x1c] ;  /* 0x00001c0001007983 */ /* 0x000ee80000300800 */
[----:B------:R-:W4:Y:S04]  /*b540*/  LDL.LU R9, [R1+0x10] ;  /* 0x0000100001097983 */ /* 0x000f280000300800 */
[----:B------:R-:W4:Y:S01]  /*b550*/  LDL.LU R8, [R1+0x28] ;  /* 0x0000280001087983 */ /* 0x000f220000300800 */
[----:B------:R-:W-:-:S04]  /*b560*/  ISETP.NE.U32.AND P0, PT, RZ, UR4, PT ;  /* 0x00000004ff007c0c */ /* 0x000fc8000bf05070 */
[----:B------:R-:W-:Y:S01]  /*b570*/  ISETP.NE.AND.EX P0, PT, RZ, UR5, PT, P0 ;  /* 0x00000005ff007c0c */ /* 0x000fe2000bf05300 */
[----:B------:R-:W1:Y:S02]  /*b580*/  S2R R10, SR_TID.X ;  /* 0x00000000000a7919 */ /* 0x000e640000002100 */
[----:B-1----:R-:W-:-:S04]  /*b590*/  LOP3.LUT R10, R10, 0x1f, RZ, 0xc0, !PT ;  /* 0x0000001f0a0a7812 */ /* 0x002fc800078ec0ff */
        /* <DEDUP_REMOVED lines=8> */
[----:B----4-:R-:W-:-:S06]  /*b620*/  IMAD.MOV.U32 R0, RZ, RZ, R9 ;  /* 0x000000ffff007224 */ /* 0x010fcc00078e0009 */
[----:B------:R1:W5:Y:S01]  /*b630*/  @P0 LDG.E R0, desc[UR60][R2.64] ;  /* 0x0000003c02000981 */ /* 0x000362000c1e1900 */
[----:B0-----:R-:W-:Y:S01]  /*b640*/  ISETP.NE.AND P0, PT, R4, 0x1, PT ;  /* 0x000000010400780c */ /* 0x001fe20003f05270 */
[----:B------:R-:W-:Y:S01]  /*b650*/  IMAD.MOV.U32 R4, RZ, RZ, R18 ;  /* 0x000000ffff047224 */ /* 0x000fe200078e0012 */
[----:B------:R-:W-:Y:S01]  /*b660*/  PLOP3.LUT P1, PT, P6, PT, PT, 0x8, 0x0 ;  /* 0x000000000000781c */ /* 0x000fe2000372e170 */
[----:B------:R-:W-:-:S10]  /*b670*/  IMAD R17, R17, 0x80, R8 ;  /* 0x0000008011117824 */ /* 0x000fd400078e0208 */
[----:B------:R-:W0:Y:S08]  /*b680*/  @P0 LDC R7, c[0x0][0x42c] ;  /* 0x00010b00ff070b82 */ /* 0x000e300000000800 */
[----:B------:R-:W2:Y:S01]  /*b690*/  @P0 LDC R5, c[0x0][0x430] ;  /* 0x00010c00ff050b82 */ /* 0x000ea20000000800 */
[----:B0-----:R-:W-:-:S05]  /*b6a0*/  @P0 IMAD.HI.U32 R6, R18, R7, RZ ;  /* 0x0000000712060227 */ /* 0x001fca00078e00ff */
[----:B--2---:R-:W-:Y:S02]  /*b6b0*/  @P0 SHF.R.U32.HI R4, RZ, R5, R6 ;  /* 0x00000005ff040219 */ /* 0x004fe40000011606 */
[----:B------:R-:W-:-:S04]  /*b6c0*/  ISETP.NE.U32.AND P0, PT, RZ, UR4, PT ;  /* 0x00000004ff007c0c */ /* 0x000fc8000bf05070 */
[----:B------:R-:W-:-:S04]  /*b6d0*/  ISETP.NE.AND.EX P0, PT, RZ, UR5, PT, P0 ;  /* 0x00000005ff007c0c */ /* 0x000fc8000bf05300 */
[----:B-1----:R-:W-:-:S09]  /*b6e0*/  SEL R6, R9, RZ, !P0 ;  /* 0x000000ff09067207 */ /* 0x002fd20004000000 */
.L_x_826:
        /* <DEDUP_REMOVED lines=17> */
.L_x_898:
[----:B------:R-:W2:Y:S01]  /*b800*/  LDL R8, [R1+0x14] ;  /* 0x0000140001087983 */ /* 0x000ea20000100800 */
[----:B------:R-:W-:Y:S01]  /*b810*/  UMOV UR4, 0xffffffff ;  /* 0xffffffff00047882 */ /* 0x000fe20000000000 */
[----:B------:R-:W-:Y:S01]  /*b820*/  SHF.R.S32.HI R5, RZ, 0x1f, R0 ;  /* 0x0000001fff057819 */ /* 0x000fe20000011400 */
[----:B--2---:R-:W-:Y:S01]  /*b830*/  VIADD R9, R8, 0xffffffff ;  /* 0xffffffff08097836 */ /* 0x004fe20000000000 */
[----:B------:R-:W-:Y:S06]  /*b840*/  BRA.DIV UR4, `(.L_x_828) ;  /* 0x0000003604487947 */ /* 0x000fec000b800000 */
[----:B------:R-:W-:-:S13]  /*b850*/  ELECT P6, URZ, PT ;  /* 0x00000000003f782f */ /* 0x000fda00038c0000 */
.L_x_901:
        /* <DEDUP_REMOVED lines=24> */
.L_x_830:
        /* <DEDUP_REMOVED lines=9> */
.L_x_902:
        /* <DEDUP_REMOVED lines=11> */
.L_x_832:
        /* <DEDUP_REMOVED lines=23> */
.L_x_829:
[----:B------:R-:W0:Y:S01]  /*bc90*/  S2R R10, SR_CgaCtaId ;  /* 0x00000000000a7919 */ /* 0x000e220000008800 */
[----:B------:R-:W-:Y:S05]  /*bca0*/  WARPSYNC.ALL ;  /* 0x0000000000007948 */ /* 0x000fea0003800000 */
[----:B------:R-:W-:Y:S01]  /*bcb0*/  BAR.SYNC.DEFER_BLOCKING 0x8, 0x120 ;  /* 0x0204800000007b1d */ /* 0x000fe20000010000 */
[----:B------:R-:W-:Y:S02]  /*bcc0*/  ELECT P0, URZ, PT ;  /* 0x00000000003f782f */ /* 0x000fe40003800000 */
[----:B------:R-:W-:-:S03]  /*bcd0*/  MOV R8, 0x400 ;  /* 0x0000040000087802 */ /* 0x000fc60000000f00 */
[----:B------:R-:W-:Y:S01]  /*bce0*/  BSSY B0, `(.L_x_833) ;  /* 0x0000032000007945 */ /* 0x000fe20003800000 */
[----:B0-----:R-:W-:-:S07]  /*bcf0*/  LEA R8, R10, R8, 0x18 ;  /* 0x000000080a087211 */ /* 0x001fce00078ec0ff */
[----:B------:R-:W-:Y:S05]  /*bd00*/  @!P0 BRA `(.L_x_834) ;  /* 0x0000000000bc8947 */ /* 0x000fea0003800000 */
[----:B------:R-:W-:Y:S01]  /*bd10*/  R2UR UR16, R8 ;  /* 0x00000000081072ca */ /* 0x000fe200000e0000 */
[----:B------:R-:W-:Y:S01]  /*bd20*/  UIADD3 UR4, UP0, UR48, 0x270, URZ ;  /* 0x0000027030047890 */ /* 0x000fe2000ff1e03f */
[----:B------:R-:W-:Y:S01]  /*bd30*/  R2UR UR11, R17 ;  /* 0x00000000110b72ca */ /* 0x000fe200000e0000 */
[----:B------:R-:W-:Y:S01]  /*bd40*/  UMOV UR14, 0x0 ;  /* 0x00000000000e7882 */ /* 0x000fe20000000000 */
[----:B------:R-:W-:Y:S01]  /*bd50*/  R2UR UR12, R18 ;  /* 0x00000000120c72ca */ /* 0x000fe200000e0000 */
[----:B------:R-:W-:Y:S01]  /*bd60*/  UIADD3.X UR5, URZ, UR49, URZ, UP0, !UPT ;  /* 0x000000313f057290 */ /* 0x000fe200087fe43f */
[----:B------:R-:W-:Y:S01]  /*bd70*/  R2UR UR13, R6 ;  /* 0x00000000060d72ca */ /* 0x000fe200000e0000 */
[----:B------:R-:W-:Y:S01]  /*bd80*/  UIADD3 UR6, UP0, UR48, 0x770, URZ ;  /* 0x0000077030067890 */ /* 0x000fe2000ff1e03f */
[----:B------:R-:W-:Y:S01]  /*bd90*/  IMAD.MOV.U32 R6, RZ, RZ, 0x4000 ;  /* 0x00004000ff067424 */ /* 0x000fe200078e00ff */
[----:B------:R-:W-:Y:S01]  /*bda0*/  UMOV UR15, 0x12f00000 ;  /* 0x12f00000000f7882 */ /* 0x000fe20000000000 */
[----:B------:R-:W-:Y:S01]  /*bdb0*/  UMOV UR10, URZ ;  /* 0x0000003f000a7c82 */ /* 0x000fe20008000000 */
[----:B------:R-:W-:Y:S01]  /*bdc0*/  UIADD3.X UR7, URZ, UR49, URZ, UP0, !UPT ;  /* 0x000000313f077290 */ /* 0x000fe200087fe43f */
[----:B------:R0:W-:Y:S01]  /*bdd0*/  SYNCS.ARRIVE.TRANS64 RZ, [R8+URZ+0x32400], R6 ;  /* 0x0324000608ff79a7 */ /* 0x0001e2000800003f */
[----:B------:R-:W-:-:S02]  /*bde0*/  UIADD3 UR8, UR16, 0x18400, URZ ;  /* 0x0001840010087890 */ /* 0x000fc4000fffe03f */
[----:B------:R-:W-:Y:S02]  /*bdf0*/  UIADD3 UR9, UR16, 0x32400, URZ ;  /* 0x0003240010097890 */ /* 0x000fe4000fffe03f */
[----:B------:R-:W-:Y:S02]  /*be00*/  UIADD3 UR40, UR16, 0x22400, URZ ;  /* 0x0002240010287890 */ /* 0x000fe4000fffe03f */
[----:B------:R-:W-:Y:S02]  /*be10*/  UIADD3 UR41, UR16, 0x32410, URZ ;  /* 0x0003241010297890 */ /* 0x000fe4000fffe03f */
[----:B------:R-:W-:Y:S01]  /*be20*/  UIADD3 UR32, UR16, 0x26400, URZ ;  /* 0x0002640010207890 */ /* 0x000fe2000fffe03f */
[----:B0-----:R-:W-:Y:S01]  /*be30*/  IMAD.MOV.U32 R6, RZ, RZ, 0x10000 ;  /* 0x00010000ff067424 */ /* 0x001fe200078e00ff */
[----:B------:R-:W-:Y:S01]  /*be40*/  UIADD3 UR24, UR16, 0x2a400, URZ ;  /* 0x0002a40010187890 */ /* 0x000fe2000fffe03f */
[----:B------:R0:W-:Y:S01]  /*be50*/  UTMALDG.4D [UR8], [UR4], desc[UR14] ;  /* 0x00000e08040075b4 */ /* 0x0001e20008019000 */
[----:B------:R-:W-:Y:S01]  /*be60*/  UIADD3 UR16, UR16, 0x2e400, URZ ;  /* 0x0002e40010107890 */ /* 0x000fe2000fffe03f */
[----:B------:R-:W-:Y:S01]  /*be70*/  UMOV UR43, UR11 ;  /* 0x0000000b002b7c82 */ /* 0x000fe20008000000 */
        /* <DEDUP_REMOVED lines=23> */
[----:B0-----:R-:W-:Y:S01]  /*bff0*/  NOP ;  /* 0x0000000000007918 */ /* 0x001fe20000000000 */
.L_x_834:
[----:B------:R-:W-:Y:S05]  /*c000*/  BSYNC B0 ;  /* 0x0000000000007941 */ /* 0x000fea0003800000 */
.L_x_833:
[----:B------:R-:W-:-:S04]  /*c010*/  UIADD3 UR50, UR50, 0x1, URZ ;  /* 0x0000000132327890 */ /* 0x000fc8000fffe03f */
[----:B------:R-:W-:-:S04]  /*c020*/  ULEA.HI UR4, UR50, UR50, URZ, 0x1 ;  /* 0x0000003232047291 */ /* 0x000fc8000f8f083f */
[----:B------:R-:W-:-:S04]  /*c030*/  ULOP3.LUT UR4, UR4, 0xfffffffe, URZ, 0xc0, !UPT ;  /* 0xfffffffe04047892 */ /* 0x000fc8000f8ec03f */
[----:B------:R-:W-:-:S06]  /*c040*/  UIADD3 UR4, UR50, -UR4, URZ ;  /* 0x8000000432047290 */ /* 0x000fcc000fffe03f */
[----:B------:R-:W-:-:S05]  /*c050*/  IMAD.U32 R6, RZ, RZ, UR4 ;  /* 0x00000004ff067e24 */ /* 0x000fca000f8e00ff */
[----:B------:R-:W-:-:S04]  /*c060*/  SHF.L.U32 R6, R6, 0x1f, RZ ;  /* 0x0000001f06067819 */ /* 0x000fc800000006ff */
[----:B------:R-:W0:Y:S02]  /*c070*/  SYNCS.PHASECHK.TRANS64.TRYWAIT P0, [R8+URZ+0x32420], R6 ;  /* 0x03242006080075a7 */ /* 0x000e24000800017f */
[----:B0-----:R-:W-:Y:S05]  /*c080*/  @!P0 BRA `(.L_x_835) ;  /* 0x0000002c006c8947 */ /* 0x001fea0003800000 */
.L_x_903:
[----:B------:R-:W-:Y:S01]  /*c090*/  ULDC.64 UR38, c[0x0][0x3f8] ;  /* 0x0000fe0000267ab9 */ /* 0x000fe20000000a00 */
[----:B------:R-:W-:Y:S01]  /*c0a0*/  ULDC.64 UR46, c[0x0][0x408] ;  /* 0x00010200002e7ab9 */ /* 0x000fe20000000a00 */
        /* <DEDUP_REMOVED lines=11> */
.L_x_904:
        /* <DEDUP_REMOVED lines=11> */
.L_x_839:
        /* <DEDUP_REMOVED lines=38> */
.L_x_837:
[----:B------:R-:W-:Y:S05]  /*c470*/  BSYNC B0 ;  /* 0x0000000000007941 */ /* 0x000fea0003800000 */
.L_x_836:
        /* <DEDUP_REMOVED lines=30> */
[----:B------:R-:W-:Y:S02]  /*c660*/  ULDC.64 UR4, c[0x0][0x408] ;  /* 0x0001020000047ab9 */ /* 0x000fe40000000a00 */
[----:B------:R-:W-:-:S04]  /*c670*/  IMAD R12, R5, UR4, RZ ;  /* 0x00000004050c7c24 */ /* 0x000fc8000f8e02ff */
[----:B------:R-:W-:Y:S01]  /*c680*/  IMAD R12, R0, UR5, R12 ;  /* 0x00000005000c7c24 */ /* 0x000fe2000f8e020c */
[----:B-1----:R-:W-:-:S13]  /*c690*/  ISETP.NE.AND P0, PT, R13, 0x1, PT ;  /* 0x000000010d00780c */ /* 0x002fda0003f05270 */
[----:B------:R-:W1:Y:S02]  /*c6a0*/  @P0 LDC.64 R6, c[0x0][0x420] ;  /* 0x00010800ff060b82 */ /* 0x000e640000000a00 */
[----:B-1----:R-:W-:-:S05]  /*c6b0*/  @P0 IMAD.HI.U32 R6, R8, R6, RZ ;  /* 0x0000000608060227 */ /* 0x002fca00078e00ff */
[----:B------:R-:W-:-:S04]  /*c6c0*/  @P0 SHF.R.U32.HI R10, RZ, R7, R6 ;  /* 0x00000007ff0a0219 */ /* 0x000fc80000011606 */
[--C-:B------:R-:W-:Y:S01]  /*c6d0*/  SHF.R.S32.HI R7, RZ, 0x1f, R10.reuse ;  /* 0x0000001fff077819 */ /* 0x100fe2000001140a */
[----:B------:R-:W-:-:S04]  /*c6e0*/  IMAD.MOV.U32 R6, RZ, RZ, R10 ;  /* 0x000000ffff067224 */ /* 0x000fc800078e000a */
[----:B------:R-:W-:-:S05]  /*c6f0*/  IMAD.WIDE.U32 R6, R0, UR4, R6 ;  /* 0x0000000400067c25 */ /* 0x000fca000f8e0006 */
[----:B------:R-:W-:Y:S02]  /*c700*/  IADD3 R12, R12, R7, RZ ;  /* 0x000000070c0c7210 */ /* 0x000fe40007ffe0ff */
[----:B------:R-:W-:-:S04]  /*c710*/  LEA R2, P0, R6, R2, 0x2 ;  /* 0x0000000206027211 */ /* 0x000fc800078010ff */
[----:B------:R-:W-:Y:S01]  /*c720*/  LEA.HI.X R3, R6, R3, R12, 0x2, P0 ;  /* 0x0000000306037211 */ /* 0x000fe200000f140c */
[----:B------:R-:W-:-:S04]  /*c730*/  IMAD.MOV R6, RZ, RZ, -R10 ;  /* 0x000000ffff067224 */ /* 0x000fc800078e0a0a */
[----:B------:R1:W5:Y:S01]  /*c740*/  LDG.E R7, desc[UR60][R2.64] ;  /* 0x0000003c02077981 */ /* 0x000362000c1e1900 */
[----:B------:R-:W-:-:S07]  /*c750*/  IMAD R8, R13, R6, R8 ;  /* 0x000000060d087224 */ /* 0x000fce00078e0208 */
.L_x_846:
[----:B-1----:R-:W1:Y:S01]  /*c760*/  S2R R3, SR_CgaCtaId ;  /* 0x0000000000037919 */ /* 0x002e620000008800 */
[----:B------:R-:W-:Y:S02]  /*c770*/  MOV R2, 0x400 ;  /* 0x0000040000027802 */ /* 0x000fe40000000f00 */
[----:B------:R-:W-:Y:S02]  /*c780*/  SHF.L.U32 R6, R14, 0x1f, RZ ;  /* 0x0000001f0e067819 */ /* 0x000fe400000006ff */
[----:B-1----:R-:W-:-:S05]  /*c790*/  LEA R2, R3, R2, 0x18 ;  /* 0x0000000203027211 */ /* 0x002fca00078ec0ff */
[----:B------:R-:W-:-:S04]  /*c7a0*/  IMAD R3, R15, 0x8, R2 ;  /* 0x000000080f037824 */ /* 0x000fc800078e0202 */
[----:B------:R-:W1:Y:S02]  /*c7b0*/  SYNCS.PHASECHK.TRANS64.TRYWAIT P0, [R3+URZ+0x32440], R6 ;  /* 0x03244006030075a7 */ /* 0x000e64000800017f */
[----:B-1----:R-:W-:Y:S05]  /*c7c0*/  @!P0 BRA `(.L_x_847) ;  /* 0x0000002400d08947 */ /* 0x002fea0003800000 */
.L_x_905:
        /* <DEDUP_REMOVED lines=11> */
.L_x_848:
        /* <DEDUP_REMOVED lines=22> */
.L_x_906:
        /* <DEDUP_REMOVED lines=8> */
.L_x_850:
        /* <DEDUP_REMOVED lines=34> */
.L_x_845:
[----:B------:R-:W-:Y:S05]  /*cc80*/  BSYNC B2 ;  /* 0x0000000000027941 */ /* 0x000fea0003800000 */
.L_x_844:
[----:B------:R-:W2:Y:S02]  /*cc90*/  LDL.LU R2, [R1+0x14] ;  /* 0x0000140001027983 */ /* 0x000ea40000300800 */
[----:B--2---:R-:W-:-:S07]  /*cca0*/  VIADD R8, R2, 0xfffffffd ;  /* 0xfffffffd02087836 */ /* 0x004fce0000000000 */
.L_x_843:
[----:B------:R-:W-:Y:S05]  /*ccb0*/  BSYNC B1 ;  /* 0x0000000000017941 */ /* 0x000fea0003800000 */
.L_x_842:
[----:B------:R-:W-:-:S05]  /*ccc0*/  IMAD.MOV R2, RZ, RZ, -R11 ;  /* 0x000000ffff027224 */ /* 0x000fca00078e0a0b */
[----:B------:R-:W-:-:S13]  /*ccd0*/  ISETP.NE.AND P0, PT, R9, R2, PT ;  /* 0x000000020900720c */ /* 0x000fda0003f05270 */
[----:B------:R-:W-:Y:S05]  /*cce0*/  @!P0 BRA `(.L_x_841) ;  /* 0x0000000c00908947 */ /* 0x000fea0003800000 */
.L_x_865:
        /* <DEDUP_REMOVED lines=10> */
[----:B------:R-:W-:Y:S01]  /*cd90*/  ISETP.NE.U32.AND P0, PT, RZ, UR38, PT ;  /* 0x00000026ff007c0c */ /* 0x000fe2000bf05070 */
[----:B------:R-:W-:-:S03]  /*cda0*/  IMAD.MOV.U32 R12, RZ, RZ, R8 ;  /* 0x000000ffff0c7224 */ /* 0x000fc600078e0008 */
[----:B------:R-:W-:-:S13]  /*cdb0*/  ISETP.NE.AND.EX P0, PT, RZ, UR39, PT, P0 ;  /* 0x00000027ff007c0c */ /* 0x000fda000bf05300 */
[----:B------:R-:W-:Y:S05]  /*cdc0*/  @!P0 BRA `(.L_x_853) ;  /* 0x0000000000448947 */ /* 0x000fea0003800000 */
[----:B------:R-:W1:Y:S01]  /*cdd0*/  LDC R12, c[0x0][0x41c] ;  /* 0x00010700ff0c7b82 */ /* 0x000e620000000800 */
[----:B------:R-:W-:Y:S02]  /*cde0*/  IMAD.MOV.U32 R11, RZ, RZ, R8 ;  /* 0x000000ffff0b7224 */ /* 0x000fe400078e0008 */
        /* <DEDUP_REMOVED lines=8> */
[----:B------:R-:W-:-:S04]  /*ce70*/  IMAD.WIDE.U32 R2, R0, UR46, R2 ;  /* 0x0000002e00027c25 */ /* 0x000fc8000f8e0002 */
[----:B------:R-:W-:Y:S01]  /*ce80*/  IMAD.IADD R3, R6, 0x1, R3 ;  /* 0x0000000106037824 */ /* 0x000fe200078e0203 */
[----:B------:R-:W-:-:S04]  /*ce90*/  LEA R6, P0, R2, UR38, 0x2 ;  /* 0x0000002602067c11 */ /* 0x000fc8000f8010ff */
[----:B------:R-:W-:Y:S01]  /*cea0*/  LEA.HI.X R7, R2, UR39, R3, 0x2, P0 ;  /* 0x0000002702077c11 */ /* 0x000fe200080f1403 */
[----:B------:R-:W-:-:S04]  /*ceb0*/  IMAD.MOV R3, RZ, RZ, -R11 ;  /* 0x000000ffff037224 */ /* 0x000fc800078e0a0b */
[----:B------:R-:W-:Y:S01]  /*cec0*/  IMAD R12, R12, R3, R8 ;  /* 0x000000030c0c7224 */ /* 0x000fe200078e0208 */
[----:B------:R1:W5:Y:S06]  /*ced0*/  LDG.E R7, desc[UR60][R6.64] ;  /* 0x0000003c06077981 */ /* 0x00036c000c1e1900 */
.L_x_853:
[----:B------:R-:W2:Y:S01]  /*cee0*/  S2R R3, SR_CgaCtaId ;  /* 0x0000000000037919 */ /* 0x000ea20000008800 */
[----:B------:R-:W-:-:S04]  /*cef0*/  MOV R2, 0x400 ;  /* 0x0000040000027802 */ /* 0x000fc80000000f00 */
[----:B--2---:R-:W-:Y:S02]  /*cf00*/  LEA R2, R3, R2, 0x18 ;  /* 0x0000000203027211 */ /* 0x004fe400078ec0ff */
[----:B------:R-:W-:-:S03]  /*cf10*/  SHF.L.U32 R3, R10, 0x1f, RZ ;  /* 0x0000001f0a037819 */ /* 0x000fc600000006ff */
[----:B------:R-:W-:-:S04]  /*cf20*/  IMAD R2, R9, 0x8, R2 ;  /* 0x0000000809027824 */ /* 0x000fc800078e0202 */
[----:B------:R-:W2:Y:S02]  /*cf30*/  SYNCS.PHASECHK.TRANS64.TRYWAIT P0, [R2+URZ+0x32440], R3 ;  /* 0x03244003020075a7 */ /* 0x000ea4000800017f */
[----:B--2---:R-:W-:Y:S05]  /*cf40*/  @!P0 BRA `(.L_x_854) ;  /* 0x0000002000188947 */ /* 0x004fea0003800000 */
.L_x_907:
        /* <DEDUP_REMOVED lines=11> */
.L_x_855:
        /* <DEDUP_REMOVED lines=21> */
.L_x_908:
        /* <DEDUP_REMOVED lines=8> */
.L_x_857:
        /* <DEDUP_REMOVED lines=33> */
.L_x_852:
[----:B------:R-:W-:Y:S05]  /*d3e0*/  BSYNC B1 ;  /* 0x0000000000017941 */ /* 0x000fea0003800000 */
.L_x_851:
        /* <DEDUP_REMOVED lines=9> */
[----:B------:R-:W-:Y:S02]  /*d480*/  ISETP.NE.U32.AND P0, PT, RZ, UR38, PT ;  /* 0x00000026ff007c0c */ /* 0x000fe4000bf05070 */
[----:B------:R-:W-:Y:S02]  /*d490*/  IADD3 R9, R8, -0x1, RZ ;  /* 0xffffffff08097810 */ /* 0x000fe40007ffe0ff */
[----:B------:R-:W-:-:S13]  /*d4a0*/  ISETP.NE.AND.EX P0, PT, RZ, UR39, PT, P0 ;  /* 0x00000027ff007c0c */ /* 0x000fda000bf05300 */
[----:B------:R-:W-:Y:S05]  /*d4b0*/  @!P0 BRA `(.L_x_860) ;  /* 0x0000000000408947 */ /* 0x000fea0003800000 */
[----:B------:R-:W2:Y:S01]  /*d4c0*/  LDC R6, c[0x0][0x41c] ;  /* 0x00010700ff067b82 */ /* 0x000ea20000000800 */
        /* <DEDUP_REMOVED lines=15> */
.L_x_860:
[----:B------:R-:W3:Y:S01]  /*d5c0*/  S2R R3, SR_CgaCtaId ;  /* 0x0000000000037919 */ /* 0x000ee20000008800 */
[----:B------:R-:W-:-:S04]  /*d5d0*/  MOV R2, 0x400 ;  /* 0x0000040000027802 */ /* 0x000fc80000000f00 */
[----:B---3--:R-:W-:Y:S02]  /*d5e0*/  LEA R2, R3, R2, 0x18 ;  /* 0x0000000203027211 */ /* 0x008fe400078ec0ff */
[----:B------:R-:W-:-:S03]  /*d5f0*/  SHF.L.U32 R3, R11, 0x1f, RZ ;  /* 0x0000001f0b037819 */ /* 0x000fc600000006ff */
[----:B------:R-:W-:-:S04]  /*d600*/  IMAD R2, R12, 0x8, R2 ;  /* 0x000000080c027824 */ /* 0x000fc800078e0202 */
[----:B------:R-:W3:Y:S02]  /*d610*/  SYNCS.PHASECHK.TRANS64.TRYWAIT P0, [R2+URZ+0x32440], R3 ;  /* 0x03244003020075a7 */ /* 0x000ee4000800017f */
[----:B---3--:R-:W-:Y:S05]  /*d620*/  @!P0 BRA `(.L_x_861) ;  /* 0x0000001800888947 */ /* 0x008fea0003800000 */
.L_x_909:
        /* <DEDUP_REMOVED lines=11> */
.L_x_862:
        /* <DEDUP_REMOVED lines=22> */
.L_x_910:
        /* <DEDUP_REMOVED lines=8> */
.L_x_864:
        /* <DEDUP_REMOVED lines=34> */
.L_x_859:
[----:B------:R-:W-:Y:S05]  /*dae0*/  BSYNC B1 ;  /* 0x0000000000017941 */ /* 0x000fea0003800000 */
.L_x_858:
[C---:B------:R-:W-:Y:S01]  /*daf0*/  ISETP.GT.AND P0, PT, R8.reuse, 0x1, PT ;  /* 0x000000010800780c */ /* 0x040fe20003f04270 */
[----:B------:R-:W-:-:S04]  /*db00*/  VIADD R2, R8, 0xfffffffe ;  /* 0xfffffffe08027836 */ /* 0x000fc80000000000 */
[----:B------:R-:W-:-:S08]  /*db10*/  IMAD.MOV.U32 R8, RZ, RZ, R2 ;  /* 0x000000ffff087224 */ /* 0x000fd000078e0002 */
[----:B------:R-:W-:Y:S05]  /*db20*/  @P0 BRA `(.L_x_865) ;  /* 0xfffffff000700947 */ /* 0x000fea000383ffff */
.L_x_841:
[----:B------:R-:W-:Y:S05]  /*db30*/  BSYNC B0 ;  /* 0x0000000000007941 */ /* 0x000fea0003800000 */
.L_x_840:
[----:B------:R-:W2:Y:S01]  /*db40*/  LDL.LU R3, [R1] ;  /* 0x0000000001037983 */ /* 0x000ea20000300800 */
[----:B------:R-:W-:Y:S01]  /*db50*/  BSSY B0, `(.L_x_866) ;  /* 0x0000016000007945 */ /* 0x000fe20003800000 */
[----:B------:R-:W3:Y:S02]  /*db60*/  S2R R2, SR_TID.X ;  /* 0x0000000000027919 */ /* 0x000ee40000002100 */
[----:B---3--:R-:W-:-:S04]  /*db70*/  LOP3.LUT R2, R2, 0x1f, RZ, 0xc0, !PT ;  /* 0x0000001f02027812 */ /* 0x008fc800078ec0ff */
[----:B------:R-:W-:Y:S01]  /*db80*/  ISETP.NE.AND P1, PT, R2, RZ, PT ;  /* 0x000000ff0200720c */ /* 0x000fe20003f25270 */
[----:B--2---:R-:W-:-:S05]  /*db90*/  VIADD R0, R3, 0x1 ;  /* 0x0000000103007836 */ /* 0x004fca0000000000 */
        /* <DEDUP_REMOVED lines=17> */
.L_x_867:
[----:B------:R-:W-:Y:S05]  /*dcb0*/  BSYNC B0 ;  /* 0x0000000000007941 */ /* 0x000fea0003800000 */
.L_x_866:
[----:B--2---:R-:W2:Y:S02]  /*dcc0*/  LDL.LU R2, [R1+0x4] ;  /* 0x0000040001027983 */ /* 0x004ea40000300800 */
[----:B--2---:R-:W-:-:S05]  /*dcd0*/  LOP3.LUT R2, R2, R0, RZ, 0x3c, !PT ;  /* 0x0000000002027212 */ /* 0x004fca00078e3cff */
[----:B------:R2:W-:Y:S02]  /*dce0*/  STL [R1+0x4], R2 ;  /* 0x0000040201007387 */ /* 0x0005e40000100800 */
.L_x_822:
[----:B------:R-:W-:Y:S05]  /*dcf0*/  BSYNC B6 ;  /* 0x0000000000067941 */ /* 0x000fea0003800000 */
.L_x_820:
[----:B------:R-:W-:-:S03]  /*dd00*/  UMOV UR4, 0xffffffff ;  /* 0xffffffff00047882 */ /* 0x000fc60000000000 */
[----:B------:R-:W-:Y:S05]  /*dd10*/  BRA.DIV UR4, `(.L_x_868) ;  /* 0x0000001204f47947 */ /* 0x000fea000b800000 */
[----:B------:R3:W4:Y:S04]  /*dd20*/  SHFL.IDX PT, R4, R16, RZ, 0x1f ;  /* 0x00001fff10047589 */ /* 0x00072800000e0000 */
[----:B------:R3:W0:Y:S02]  /*dd30*/  SHFL.IDX PT, R5, R16, 0x1, 0x1f ;  /* 0x00201f0010057f89 */ /* 0x00062400000e0000 */
.L_x_914:
        /* <DEDUP_REMOVED lines=13> */
.L_x_870:
[----:B------:R-:W-:Y:S05]  /*de10*/  BSYNC B0 ;  /* 0x0000000000007941 */ /* 0x000fea0003800000 */
.L_x_869:
        /* <DEDUP_REMOVED lines=20> */
[----:B0-----:R-:W-:-:S04]  /*df60*/  SEL R14, R14, RZ, P0 ;  /* 0x000000ff0e0e7207 */ /* 0x001fc80000000000 */
[----:B------:R-:W-:-:S05]  /*df70*/  IADD3 R2, R7, R14, RZ ;  /* 0x0000000e07027210 */ /* 0x000fca0007ffe0ff */
[----:B------:R0:W2:Y:S02]  /*df80*/  SHFL.IDX PT, R14, R2, 0x1f, 0x1f ;  /* 0x03e01f00020e7f89 */ /* 0x0000a400000e0000 */
.L_x_922:
[----:B------:R-:W-:Y:S02]  /*df90*/  ULDC UR4, c[0x0][0xd10] ;  /* 0x0003440000047ab9 */ /* 0x000fe40000000800 */
[----:B---3--:R-:W-:-:S04]  /*dfa0*/  IMAD.U32 R16, RZ, RZ, UR4 ;  /* 0x00000004ff107e24 */ /* 0x008fc8000f8e00ff */
[----:B--2---:R-:W-:-:S04]  /*dfb0*/  IMAD R6, R14, R16, RZ ;  /* 0x000000100e067224 */ /* 0x004fc800078e02ff */
[----:B------:R-:W-:-:S05]  /*dfc0*/  IMAD.IADD R5, R5, 0x1, R6 ;  /* 0x0000000105057824 */ /* 0x000fca00078e0206 */
[----:B----4-:R-:W-:-:S13]  /*dfd0*/  ISETP.GT.AND P0, PT, R5, R4, PT ;  /* 0x000000040500720c */ /* 0x010fda0003f04270 */
[----:B------:R-:W-:Y:S05]  /*dfe0*/  @P0 BRA `(.L_x_872) ;  /* 0x0000000000b40947 */ /* 0x000fea0003800000 */
[----:B------:R-:W2:Y:S02]  /*dff0*/  LDC R0, c[0x0][0xd14] ;  /* 0x00034500ff007b82 */ /* 0x000ea40000000800 */
.L_x_877:
        /* <DEDUP_REMOVED lines=14> */
.L_x_875:
[----:B------:R-:W-:Y:S05]  /*e0e0*/  BSYNC B0 ;  /* 0x0000000000007941 */ /* 0x000fea0003800000 */
.L_x_874:
[----:B------:R-:W-:-:S03]  /*e0f0*/  UMOV UR4, 0xffffffff ;  /* 0xffffffff00047882 */ /* 0x000fc60000000000 */
[----:B------:R-:W-:Y:S05]  /*e100*/  BRA.DIV UR4, `(.L_x_876) ;  /* 0x0000001604147947 */ /* 0x000fea000b800000 */
[----:B-----5:R-:W2:Y:S01]  /*e110*/  SHFL.UP PT, R14, R3, 0x1, RZ ;  /* 0x04200000030e7989 */ /* 0x020ea200000e00ff */
[C---:B------:R-:W-:Y:S02]  /*e120*/  ISETP.NE.AND P0, PT, R8.reuse, RZ, PT ;  /* 0x000000ff0800720c */ /* 0x040fe40003f05270 */
[----:B------:R-:W-:Y:S02]  /*e130*/  ISETP.GE.U32.AND P1, PT, R8, 0x2, PT ;  /* 0x000000020800780c */ /* 0x000fe40003f26070 */
        /* <DEDUP_REMOVED lines=18> */
.L_x_930:
[----:B------:R-:W-:Y:S02]  /*e260*/  ULDC UR4, c[0x0][0xd10] ;  /* 0x0003440000047ab9 */ /* 0x000fe40000000800 */
[----:B------:R-:W-:-:S04]  /*e270*/  IMAD.U32 R16, RZ, RZ, UR4 ;  /* 0x00000004ff107e24 */ /* 0x000fc8000f8e00ff */
[----:B--2---:R-:W-:-:S04]  /*e280*/  IMAD R6, R14, R16, RZ ;  /* 0x000000100e067224 */ /* 0x004fc800078e02ff */
[----:B------:R-:W-:-:S05]  /*e290*/  IMAD.IADD R5, R6, 0x1, R5 ;  /* 0x0000000106057824 */ /* 0x000fca00078e0205 */
[----:B------:R-:W-:-:S13]  /*e2a0*/  ISETP.GT.AND P0, PT, R5, R4, PT ;  /* 0x000000040500720c */ /* 0x000fda0003f04270 */
[----:B------:R-:W-:Y:S05]  /*e2b0*/  @!P0 BRA `(.L_x_877) ;  /* 0xfffffffc00508947 */ /* 0x000fea000383ffff */
.L_x_872:
        /* <DEDUP_REMOVED lines=8> */
.L_x_934:
[----:B------:R-:W-:Y:S01]  /*e340*/  ISETP.NE.AND P0, PT, R7, RZ, PT ;  /* 0x000000ff0700720c */ /* 0x000fe20003f05270 */
[----:B------:R-:W-:-:S12]  /*e350*/  IMAD.MOV.U32 R14, RZ, RZ, RZ ;  /* 0x000000ffff0e7224 */ /* 0x000fd800078e00ff */
[----:B------:R-:W-:Y:S05]  /*e360*/  @!P0 BRA `(.L_x_879) ;  /* 0x0000000000108947 */ /* 0x000fea0003800000 */
[----:B------:R-:W-:Y:S01]  /*e370*/  UMOV UR4, 0xffffffff ;  /* 0xffffffff00047882 */ /* 0x000fe20000000000 */
[----:B-1----:R-:W-:Y:S02]  /*e380*/  VIADD R12, R5, 0xffffffff ;  /* 0xffffffff050c7836 */ /* 0x002fe40000000000 */
[----:B------:R-:W-:Y:S05]  /*e390*/  BRA.DIV UR4, `(.L_x_880) ;  /* 0x0000001604887947 */ /* 0x000fea000b800000 */
[----:B------:R4:W1:Y:S02]  /*e3a0*/  SHFL.IDX PT, R14, R2, R12, 0x1f ;  /* 0x00001f0c020e7589 */ /* 0x00086400000e0000 */
.L_x_879:
[----:B---3--:R-:W-:Y:S01]  /*e3b0*/  IABS R7, R17 ;  /* 0x0000001100077213 */ /* 0x008fe20000000000 */
[----:B-1----:R-:W-:Y:S02]  /*e3c0*/  IMAD R16, R14, R16, R6 ;  /* 0x000000100e107224 */ /* 0x002fe400078e0206 */
[----:B------:R-:W-:Y:S01]  /*e3d0*/  IMAD.IADD R19, R5, 0x1, R19 ;  /* 0x0000000105137824 */ /* 0x000fe200078e0213 */
[----:B------:R-:W1:Y:S08]  /*e3e0*/  I2F.RP R8, R7 ;  /* 0x0000000700087306 */ /* 0x000e700000209400 */
[----:B-1----:R-:W2:Y:S02]  /*e3f0*/  MUFU.RCP R8, R8 ;  /* 0x0000000800087308 */ /* 0x002ea40000001000 */
[----:B--2---:R-:W-:-:S06]  /*e400*/  VIADD R3, R8, 0xffffffe ;  /* 0x0ffffffe08037836 */ /* 0x004fcc0000000000 */
[----:B------:R-:W0:Y:S02]  /*e410*/  F2I.FTZ.U32.TRUNC.NTZ R3, R3 ;  /* 0x0000000300037305 */ /* 0x000e24000021f000 */
[----:B0---4-:R-:W-:-:S05]  /*e420*/  IADD3 R2, RZ, -R3, RZ ;  /* 0x80000003ff027210 */ /* 0x011fca0007ffe0ff */
[----:B------:R-:W-:Y:S02]  /*e430*/  IMAD R9, R2, R7, RZ ;  /* 0x0000000702097224 */ /* 0x000fe400078e02ff */
[----:B------:R-:W-:-:S04]  /*e440*/  IMAD.MOV.U32 R2, RZ, RZ, RZ ;  /* 0x000000ffff027224 */ /* 0x000fc800078e00ff */
[----:B------:R-:W-:-:S04]  /*e450*/  IMAD.HI.U32 R6, R3, R9, R2 ;  /* 0x0000000903067227 */ /* 0x000fc800078e0002 */
[----:B------:R-:W-:Y:S01]  /*e460*/  IMAD.IADD R2, R4, 0x1, -R16 ;  /* 0x0000000104027824 */ /* 0x000fe200078e0a10 */
[----:B------:R-:W-:-:S04]  /*e470*/  IABS R4, R17 ;  /* 0x0000001100047213 */ /* 0x000fc80000000000 */
[----:B------:R-:W-:Y:S01]  /*e480*/  IABS R3, R2 ;  /* 0x0000000200037213 */ /* 0x000fe20000000000 */
[----:B------:R-:W-:-:S04]  /*e490*/  IMAD.MOV R4, RZ, RZ, -R4 ;  /* 0x000000ffff047224 */ /* 0x000fc800078e0a04 */
        /* <DEDUP_REMOVED lines=16> */
.L_x_873:
[----:B------:R-:W-:Y:S01]  /*e5a0*/  UMOV UR4, URZ ;  /* 0x0000003f00047c82 */ /* 0x000fe20008000000 */
[----:B------:R-:W-:Y:S01]  /*e5b0*/  UMOV UR5, URZ ;  /* 0x0000003f00057c82 */ /* 0x000fe20008000000 */
[----:B------:R-:W-:Y:S01]  /*e5c0*/  ULDC UR6, c[0x0][0xd14] ;  /* 0x0003450000067ab9 */ /* 0x000fe20000000800 */
[----:B------:R-:W-:Y:S02]  /*e5d0*/  IMAD.MOV.U32 R16, RZ, RZ, R4 ;  /* 0x000000ffff107224 */ /* 0x000fe400078e0004 */
[----:B------:R-:W-:Y:S02]  /*e5e0*/  IMAD.U32 R17, RZ, RZ, UR4 ;  /* 0x00000004ff117e24 */ /* 0x000fe4000f8e00ff */
[----:B------:R-:W-:Y:S02]  /*e5f0*/  IMAD.U32 R18, RZ, RZ, UR5 ;  /* 0x00000005ff127e24 */ /* 0x000fe4000f8e00ff */
[----:B------:R-:W-:-:S07]  /*e600*/  IMAD.U32 R19, RZ, RZ, UR6 ;  /* 0x00000006ff137e24 */ /* 0x000fce000f8e00ff */
.L_x_881:
        /* <DEDUP_REMOVED lines=12> */
.L_x_818:
[----:B------:R-:W3:Y:S01]  /*e6d0*/  S2R R3, SR_CgaCtaId ;  /* 0x0000000000037919 */ /* 0x000ee20000008800 */
[----:B------:R-:W-:Y:S01]  /*e6e0*/  UIADD3 UR4, UR50, 0x1, URZ ;  /* 0x0000000132047890 */ /* 0x000fe2000fffe03f */
[----:B0-----:R-:W-:-:S03]  /*e6f0*/  MOV R0, 0x400 ;  /* 0x0000040000007802 */ /* 0x001fc60000000f00 */
[----:B------:R-:W-:-:S04]  /*e700*/  ULEA.HI UR5, UR4, UR4, URZ, 0x1 ;  /* 0x0000000404057291 */ /* 0x000fc8000f8f083f */
[----:B------:R-:W-:-:S04]  /*e710*/  ULOP3.LUT UR5, UR5, 0xfffffffe, URZ, 0xc0, !UPT ;  /* 0xfffffffe05057892 */ /* 0x000fc8000f8ec03f */
[----:B------:R-:W-:Y:S01]  /*e720*/  UIADD3 UR5, UR4, -UR5, URZ ;  /* 0x8000000504057290 */ /* 0x000fe2000fffe03f */
[----:B---3--:R-:W-:-:S05]  /*e730*/  LEA R0, R3, R0, 0x18 ;  /* 0x0000000003007211 */ /* 0x008fca00078ec0ff */
[----:B------:R-:W-:-:S05]  /*e740*/  IMAD.U32 R3, RZ, RZ, UR5 ;  /* 0x00000005ff037e24 */ /* 0x000fca000f8e00ff */
[----:B------:R-:W-:-:S04]  /*e750*/  SHF.L.U32 R3, R3, 0x1f, RZ ;  /* 0x0000001f03037819 */ /* 0x000fc800000006ff */
[----:B------:R-:W0:Y:S02]  /*e760*/  SYNCS.PHASECHK.TRANS64.TRYWAIT P0, [R0+URZ+0x32420], R3 ;  /* 0x03242003000075a7 */ /* 0x000e24000800017f */
[----:B0-----:R-:W-:Y:S05]  /*e770*/  @!P0 BRA `(.L_x_883) ;  /* 0x0000001000b48947 */ /* 0x001fea0003800000 */
.L_x_937:
[----:B------:R-:W-:-:S03]  /*e780*/  UMOV UR4, 0xffffffff ;  /* 0xffffffff00047882 */ /* 0x000fc60000000000 */
[----:B------:R-:W-:Y:S05]  /*e790*/  BRA.DIV UR4, `(.L_x_884) ;  /* 0x0000001204c07947 */ /* 0x000fea000b800000 */
[----:B--2---:R-:W2:Y:S02]  /*e7a0*/  S2R R2, SR_TID.X ;  /* 0x0000000000027919 */ /* 0x004ea40000002100 */
[----:B--2---:R-:W-:-:S04]  /*e7b0*/  SHF.R.U32.HI R2, RZ, 0x5, R2 ;  /* 0x00000005ff027819 */ /* 0x004fc80000011602 */
[----:B------:R-:W-:-:S05]  /*e7c0*/  LOP3.LUT R2, R2, 0x3, RZ, 0xc0, !PT ;  /* 0x0000000302027812 */ /* 0x000fca00078ec0ff */
[----:B------:R2:W3:Y:S02]  /*e7d0*/  SHFL.IDX PT, R14, R2, RZ, 0x1f ;  /* 0x00001fff020e7589 */ /* 0x0004e400000e0000 */
.L_x_940:
[----:B---3--:R-:W-:Y:S01]  /*e7e0*/  ISETP.NE.AND P0, PT, R14, RZ, PT ;  /* 0x000000ff0e00720c */ /* 0x008fe20003f05270 */
[----:B------:R-:W-:-:S12]  /*e7f0*/  BSSY B0, `(.L_x_885) ;  /* 0x0000029000007945 */ /* 0x000fd80003800000 */
[----:B------:R-:W-:Y:S05]  /*e800*/  @P0 BRA `(.L_x_886) ;  /* 0x00000000009c0947 */ /* 0x000fea0003800000 */
[----:B------:R-:W-:-:S03]  /*e810*/  UMOV UR4, 0xffffffff ;  /* 0xffffffff00047882 */ /* 0x000fc60000000000 */
[----:B------:R-:W-:Y:S05]  /*e820*/  BRA.DIV UR4, `(.L_x_887) ;  /* 0x0000001204d07947 */ /* 0x000fea000b800000 */
[----:B------:R-:W-:-:S13]  /*e830*/  ELECT P6, URZ, PT ;  /* 0x00000000003f782f */ /* 0x000fda00038c0000 */
.L_x_943:
[----:B------:R-:W-:Y:S05]  /*e840*/  @!P6 BRA `(.L_x_886) ;  /* 0x00000000008ce947 */ /* 0x000fea0003800000 */
[----:B--2---:R-:W2:Y:S02]  /*e850*/  LDL R2, [R1+0x2c] ;  /* 0x00002c0001027983 */ /* 0x004ea40000100800 */
[----:B--2---:R-:W-:-:S13]  /*e860*/  R2UR UR4, R2 ;  /* 0x00000000020472ca */ /* 0x004fda00000e0000 */
[----:B------:R-:W-:-:S06]  /*e870*/  ULOP3.LUT UR4, UR4, 0x2, URZ, 0xfc, !UPT ;  /* 0x0000000204047892 */ /* 0x000fcc000f8efc3f */
[----:B------:R-:W-:-:S05]  /*e880*/  IMAD.U32 R2, RZ, RZ, UR4 ;  /* 0x00000004ff027e24 */ /* 0x000fca000f8e00ff */
[----:B------:R-:W-:-:S13]  /*e890*/  ISETP.NE.AND P2, PT, R2, 0x3, PT ;  /* 0x000000030200780c */ /* 0x000fda0003f45270 */
[----:B------:R-:W-:Y:S05]  /*e8a0*/  @!P2 BRA `(.L_x_888) ;  /* 0x000000000004a947 */ /* 0x000fea0003800000 */
[----:B------:R-:W-:Y:S01]  /*e8b0*/  BPT.TRAP 0x1 ;  /* 0x000000040000795c */ /* 0x000fe20000300000 */
.L_x_888:
[----:B0-----:R-:W2:Y:S04]  /*e8c0*/  LDL R3, [R1] ;  /* 0x0000000001037983 */ /* 0x001ea80000100800 */
[----:B------:R-:W3:Y:S01]  /*e8d0*/  LDL.LU R7, [R1+0x4] ;  /* 0x0000040001077983 */ /* 0x000ee20000300800 */
[----:B------:R-:W-:-:S05]  /*e8e0*/  IADD3 R2, R0, 0x32440, RZ ;  /* 0x0003244000027810 */ /* 0x000fca0007ffe0ff */
        /* <DEDUP_REMOVED lines=11> */
.L_x_944:
[----:B------:R-:W2:Y:S02]  /*e9a0*/  SYNCS.PHASECHK.TRANS64.TRYWAIT P0, [R7+URZ], R2 ;  /* 0x00000002070075a7 */ /* 0x000ea4000800017f */
[----:B--2---:R-:W-:Y:S05]  /*e9b0*/  @!P0 BRA `(.L_x_890) ;  /* 0x0000001000a08947 */ /* 0x004fea0003800000 */
.L_x_945:
[----:B------:R-:W-:Y:S05]  /*e9c0*/  @!P2 BRA `(.L_x_891) ;  /* 0x000000000004a947 */ /* 0x000fea0003800000 */
[----:B------:R-:W-:Y:S01]  /*e9d0*/  BPT.TRAP 0x1 ;  /* 0x000000040000795c */ /* 0x000fe20000300000 */
.L_x_891:
[----:B------:R-:W3:Y:S01]  /*e9e0*/  LDL.LU R4, [R1] ;  /* 0x0000000001047983 */ /* 0x000ee20000300800 */
[----:B------:R-:W-:-:S04]  /*e9f0*/  VIADD R0, R0, 0x32460 ;  /* 0x0003246000007836 */ /* 0x000fc80000000000 */
[----:B---3--:R-:W-:-:S04]  /*ea00*/  IMAD R4, R4, 0x8, R0 ;  /* 0x0000000804047824 */ /* 0x008fc800078e0200 */
[----:B------:R-:W3:Y:S02]  /*ea10*/  SYNCS.PHASECHK.TRANS64.TRYWAIT P0, [R4+URZ], R5 ;  /* 0x00000005040075a7 */ /* 0x000ee4000800017f */
[----:B---3--:R-:W-:Y:S05]  /*ea20*/  @!P0 BRA `(.L_x_892) ;  /* 0x0000001000988947 */ /* 0x008fea0003800000 */
.L_x_946:
[----:B------:R-:W-:-:S07]  /*ea30*/  IMAD R3, R3, 0x8, R0 ;  /* 0x0000000803037824 */ /* 0x000fce00078e0200 */
.L_x_893:
[----:B----4-:R4:W0:Y:S02]  /*ea40*/  SYNCS.PHASECHK.TRANS64.TRYWAIT P0, [R3+URZ], R2 ;  /* 0x00000002030075a7 */ /* 0x010824000800017f */
[----:B0-----:R-:W-:Y:S05]  /*ea50*/  @!P0 NANOSLEEP.SYNCS 0x989680 ;  /* 0x009896800000895d */ /* 0x001fea0003900000 */
[----:B------:R-:W0:Y:S02]  /*ea60*/  @!P0 SYNCS.PHASECHK.TRANS64 P0, [R3+URZ], R2 ;  /* 0x00000002030085a7 */ /* 0x000e24000800007f */
[----:B0-----:R-:W-:Y:S05]  /*ea70*/  @!P0 BRA `(.L_x_893) ;  /* 0xfffffffc00f08947 */ /* 0x001fea000383ffff */
.L_x_886:
[----:B------:R-:W-:Y:S05]  /*ea80*/  BSYNC B0 ;  /* 0x0000000000007941 */ /* 0x000fea0003800000 */
.L_x_885:
[----:B------:R-:W-:Y:S05]  /*ea90*/  EXIT ;  /* 0x000000000000794d */ /* 0x000fea0003800000 */
.L_x_771:
[----:B0-----:R0:W1:Y:S02]  /*eaa0*/  SYNCS.PHASECHK.TRANS64.TRYWAIT P0, [R4+URZ+0x32400], R3 ;  /* 0x03240003040075a7 */ /* 0x001064000800017f */
[----:B-1----:R-:W-:Y:S05]  /*eab0*/  @!P0 NANOSLEEP.SYNCS 0x989680 ;  /* 0x009896800000895d */ /* 0x002fea0003900000 */
[----:B------:R-:W1:Y:S02]  /*eac0*/  @!P0 SYNCS.PHASECHK.TRANS64 P0, [R4+URZ+0x32400], R3 ;  /* 0x03240003040085a7 */ /* 0x000e64000800007f */
[----:B-1----:R-:W-:Y:S05]  /*ead0*/  @!P0 BRA `(.L_x_771) ;  /* 0xfffffffc00f08947 */ /* 0x002fea000383ffff */
[----:B------:R-:W-:Y:S05]  /*eae0*/  BRA `(.L_x_894) ;  /* 0xffffff2c00887947 */ /* 0x000fea000383ffff */
.L_x_775:
[----:B--2---:R2:W3:Y:S02]  /*eaf0*/  SYNCS.PHASECHK.TRANS64.TRYWAIT P1, [R0+URZ+0x32430], R5 ;  /* 0x03243005000075a7 */ /* 0x0044e4000802017f */
[----:B---3--:R-:W-:Y:S05]  /*eb00*/  @!P1 NANOSLEEP.SYNCS 0x989680 ;  /* 0x009896800000995d */ /* 0x008fea0003900000 */
[----:B------:R-:W3:Y:S02]  /*eb10*/  @!P1 SYNCS.PHASECHK.TRANS64 P1, [R0+URZ+0x32430], R5 ;  /* 0x03243005000095a7 */ /* 0x000ee4000802007f */
[----:B---3--:R-:W-:Y:S05]  /*eb20*/  @!P1 BRA `(.L_x_775) ;  /* 0xfffffffc00f09947 */ /* 0x008fea000383ffff */
[----:B------:R-:W-:Y:S05]  /*eb30*/  BRA `(.L_x_774) ;  /* 0xffffff2c00bc7947 */ /* 0x000fea000383ffff */
.L_x_776:
[----:B---3--:R3:W4:Y:S02]  /*eb40*/  SYNCS.PHASECHK.TRANS64.TRYWAIT P1, [R4+URZ+0x32410], R3 ;  /* 0x03241003040075a7 */ /* 0x008724000802017f */
[----:B----4-:R-:W-:Y:S05]  /*eb50*/  @!P1 NANOSLEEP.SYNCS 0x989680 ;  /* 0x009896800000995d */ /* 0x010fea0003900000 */
[----:B------:R-:W4:Y:S02]  /*eb60*/  @!P1 SYNCS.PHASECHK.TRANS64 P1, [R4+URZ+0x32410], R3 ;  /* 0x03241003040095a7 */ /* 0x000f24000802007f */
[----:B----4-:R-:W-:Y:S05]  /*eb70*/  @!P1 BRA `(.L_x_776) ;  /* 0xfffffffc00f09947 */ /* 0x010fea000383ffff */
[----:B------:R-:W-:Y:S05]  /*eb80*/  BRA `(.L_x_895) ;  /* 0xffffff3000847947 */ /* 0x000fea000383ffff */
.L_x_780:
[----:B------:R0:W0:Y:S02]  /*eb90*/  SYNCS.PHASECHK.TRANS64.TRYWAIT P1, [R0+URZ+0x32450], R5 ;  /* 0x03245005000075a7 */ /* 0x000024000802017f */
[----:B0-----:R-:W-:Y:S05]  /*eba0*/  @!P1 NANOSLEEP.SYNCS 0x989680 ;  /* 0x009896800000995d */ /* 0x001fea0003900000 */
[----:B------:R-:W0:Y:S02]  /*ebb0*/  @!P1 SYNCS.PHASECHK.TRANS64 P1, [R0+URZ+0x32450], R5 ;  /* 0x03245005000095a7 */ /* 0x000e24000802007f */
[----:B0-----:R-:W-:Y:S05]  /*ebc0*/  @!P1 BRA `(.L_x_780) ;  /* 0xfffffffc00f09947 */ /* 0x001fea000383ffff */
[----:B------:R-:W-:Y:S05]  /*ebd0*/  BRA `(.L_x_779) ;  /* 0xffffff3000907947 */ /* 0x000fea000383ffff */
.L_x_785:
[----:B-1----:R-:W-:-:S04]  /*ebe0*/  IMAD.U32 R153, RZ, RZ, UR5 ;  /* 0x00000005ff997e24 */ /* 0x002fc8000f8e00ff */
[----:B------:R1:W2:Y:S03]  /*ebf0*/  SYNCS.PHASECHK.TRANS64.TRYWAIT P3, [R153+URZ+0x32430], R208 ;  /* 0x032430d0990075a7 */ /* 0x0002a6000806017f */
[----:B--2---:R-:W-:Y:S05]  /*ec00*/  @!P3 NANOSLEEP.SYNCS 0x989680 ;  /* 0x009896800000b95d */ /* 0x004fea0003900000 */
[----:B------:R-:W2:Y:S02]  /*ec10*/  @!P3 SYNCS.PHASECHK.TRANS64 P3, [R153+URZ+0x32430], R208 ;  /* 0x032430d09900b5a7 */ /* 0x000ea4000806007f */
[----:B--2---:R-:W-:Y:S05]  /*ec20*/  @!P3 BRA `(.L_x_785) ;  /* 0xfffffffc00ecb947 */ /* 0x004fea000383ffff */
[----:B------:R-:W-:Y:S05]  /*ec30*/  BRA `(.L_x_784) ;  /* 0xffffff5800087947 */ /* 0x000fea000383ffff */
.L_x_789:
[----:B--2---:R-:W-:-:S04]  /*ec40*/  IMAD.U32 R209, RZ, RZ, UR5 ;  /* 0x00000005ffd17e24 */ /* 0x004fc8000f8e00ff */
[----:B------:R2:W3:Y:S03]  /*ec50*/  SYNCS.PHASECHK.TRANS64.TRYWAIT P3, [R209+URZ+0x32450], R208 ;  /* 0x032450d0d10075a7 */ /* 0x0004e6000806017f */
[----:B---3--:R-:W-:Y:S05]  /*ec60*/  @!P3 NANOSLEEP.SYNCS 0x989680 ;  /* 0x009896800000b95d */ /* 0x008fea0003900000 */
[----:B------:R-:W3:Y:S02]  /*ec70*/  @!P3 SYNCS.PHASECHK.TRANS64 P3, [R209+URZ+0x32450], R208 ;  /* 0x032450d0d100b5a7 */ /* 0x000ee4000806007f */
[----:B---3--:R-:W-:Y:S05]  /*ec80*/  @!P3 BRA `(.L_x_789) ;  /* 0xfffffffc00ecb947 */ /* 0x008fea000383ffff */
[----:B------:R-:W-:Y:S05]  /*ec90*/  BRA `(.L_x_788) ;  /* 0xffffff5800847947 */ /* 0x000fea000383ffff */
.L_x_827:
        /* <DEDUP_REMOVED lines=8> */
[----:B------:R-:W-:Y:S05]  /*ed20*/  WARPSYNC.COLLECTIVE R15, `(.L_x_897) ;  /* 0x000000000f087348 */ /* 0x000fea0003c00000 */
[----:B------:R0:W1:Y:S02]  /*ed30*/  SHFL.IDX P6, R14, R13, R12, R11 ;  /* 0x0000000c0d0e7389 */ /* 0x00006400000c000b */
[----:B01----:R-:W-:Y:S01]  /*ed40*/  ENDCOLLECTIVE ;  /* 0x000000000000791b */ /* 0x003fe20003800000 */
.L_x_897:
[----:B------:R-:W-:Y:S05]  /*ed50*/  BSYNC B0 ;  /* 0x0000000000007941 */ /* 0x000fea0003800000 */
.L_x_896:
[----:B------:R-:W-:Y:S05]  /*ed60*/  BRA `(.L_x_898) ;  /* 0xffffffc800a47947 */ /* 0x000fea000383ffff */
.L_x_828:
[----:B------:R-:W-:Y:S01]  /*ed70*/  BSSY B0, `(.L_x_899) ;  /* 0x0000006000007945 */ /* 0x000fe20003800000 */
[----:B------:R-:W-:-:S07]  /*ed80*/  IMAD.MOV.U32 R15, RZ, RZ, -0x1 ;  /* 0xffffffffff0f7424 */ /* 0x000fce00078e00ff */
[----:B------:R-:W-:Y:S05]  /*ed90*/  WARPSYNC.COLLECTIVE R15, `(.L_x_900) ;  /* 0x000000000f0c7348 */ /* 0x000fea0003c00000 */
[----:B------:R-:W-:Y:S02]  /*eda0*/  ELECT P6, UR62, PT ;  /* 0x00000000003e782f */ /* 0x000fe400038c0000 */
[----:B------:R-:W-:Y:S01]  /*edb0*/  MOV R14, UR62 ;  /* 0x0000003e000e7c02 */ /* 0x000fe20008000f00 */
[----:B------:R-:W-:Y:S10]  /*edc0*/  ENDCOLLECTIVE ;  /* 0x000000000000791b */ /* 0x000ff40003800000 */
.L_x_900:
[----:B------:R-:W-:Y:S05]  /*edd0*/  BSYNC B0 ;  /* 0x0000000000007941 */ /* 0x000fea0003800000 */
.L_x_899:
[----:B------:R-:W-:Y:S05]  /*ede0*/  BRA `(.L_x_901) ;  /* 0xffffffc8009c7947 */ /* 0x000fea000383ffff */
.L_x_831:
[----:B0-----:R0:W1:Y:S02]  /*edf0*/  SYNCS.PHASECHK.TRANS64.TRYWAIT P0, [R8+URZ+0x32440], R10 ;  /* 0x0324400a080075a7 */ /* 0x001064000800017f */
[----:B-1----:R-:W-:Y:S05]  /*ee00*/  @!P0 NANOSLEEP.SYNCS 0x989680 ;  /* 0x009896800000895d */ /* 0x002fea0003900000 */
[----:B------:R-:W1:Y:S02]  /*ee10*/  @!P0 SYNCS.PHASECHK.TRANS64 P0, [R8+URZ+0x32440], R10 ;  /* 0x0324400a080085a7 */ /* 0x000e64000800007f */
[----:B-1----:R-:W-:Y:S05]  /*ee20*/  @!P0 BRA `(.L_x_831) ;  /* 0xfffffffc00f08947 */ /* 0x002fea000383ffff */
[----:B------:R-:W-:Y:S05]  /*ee30*/  BRA `(.L_x_902) ;  /* 0xffffffcc000c7947 */ /* 0x000fea000383ffff */
.L_x_835:
        /* <DEDUP_REMOVED lines=8> */
.L_x_838:
[----:B0-----:R0:W1:Y:S02]  /*eec0*/  SYNCS.PHASECHK.TRANS64.TRYWAIT P0, [R8+URZ+0x32460], R6 ;  /* 0x03246006080075a7 */ /* 0x001064000800017f */
[----:B-1----:R-:W-:Y:S05]  /*eed0*/  @!P0 NANOSLEEP.SYNCS 0x989680 ;  /* 0x009896800000895d */ /* 0x002fea0003900000 */
[----:B------:R-:W1:Y:S02]  /*eee0*/  @!P0 SYNCS.PHASECHK.TRANS64 P0, [R8+URZ+0x32460], R6 ;  /* 0x03246006080085a7 */ /* 0x000e64000800007f */
[----:B-1----:R-:W-:Y:S05]  /*eef0*/  @!P0 BRA `(.L_x_838) ;  /* 0xfffffffc00f08947 */ /* 0x002fea000383ffff */
[----:B------:R-:W-:Y:S05]  /*ef00*/  BRA `(.L_x_904) ;  /* 0xffffffd000947947 */ /* 0x000fea000383ffff */
.L_x_847:
[----:B-1----:R1:W2:Y:S02]  /*ef10*/  SYNCS.PHASECHK.TRANS64.TRYWAIT P0, [R3+URZ+0x32440], R6 ;  /* 0x03244006030075a7 */ /* 0x0022a4000800017f */
[----:B--2---:R-:W-:Y:S05]  /*ef20*/  @!P0 NANOSLEEP.SYNCS 0x989680 ;  /* 0x009896800000895d */ /* 0x004fea0003900000 */
[----:B------:R-:W2:Y:S02]  /*ef30*/  @!P0 SYNCS.PHASECHK.TRANS64 P0, [R3+URZ+0x32440], R6 ;  /* 0x03244006030085a7 */ /* 0x000ea4000800007f */
[----:B--2---:R-:W-:Y:S05]  /*ef40*/  @!P0 BRA `(.L_x_847) ;  /* 0xfffffffc00f08947 */ /* 0x004fea000383ffff */
[----:B------:R-:W-:Y:S05]  /*ef50*/  BRA `(.L_x_905) ;  /* 0xffffffd8001c7947 */ /* 0x000fea000383ffff */
.L_x_849:
[----:B--2---:R2:W3:Y:S02]  /*ef60*/  SYNCS.PHASECHK.TRANS64.TRYWAIT P0, [R3+URZ+0x32460], R6 ;  /* 0x03246006030075a7 */ /* 0x0044e4000800017f */
[----:B---3--:R-:W-:Y:S05]  /*ef70*/  @!P0 NANOSLEEP.SYNCS 0x989680 ;  /* 0x009896800000895d */ /* 0x008fea0003900000 */
[----:B------:R-:W3:Y:S02]  /*ef80*/  @!P0 SYNCS.PHASECHK.TRANS64 P0, [R3+URZ+0x32460], R6 ;  /* 0x03246006030085a7 */ /* 0x000ee4000800007f */
[----:B---3--:R-:W-:Y:S05]  /*ef90*/  @!P0 BRA `(.L_x_849) ;  /* 0xfffffffc00f08947 */ /* 0x008fea000383ffff */
[----:B------:R-:W-:Y:S05]  /*efa0*/  BRA `(.L_x_906) ;  /* 0xffffffd8008c7947 */ /* 0x000fea000383ffff */
.L_x_854:
[----:B--2---:R2:W3:Y:S02]  /*efb0*/  SYNCS.PHASECHK.TRANS64.TRYWAIT P0, [R2+URZ+0x32440], R3 ;  /* 0x03244003020075a7 */ /* 0x0044e4000800017f */
[----:B---3--:R-:W-:Y:S05]  /*efc0*/  @!P0 NANOSLEEP.SYNCS 0x989680 ;  /* 0x009896800000895d */ /* 0x008fea0003900000 */
[----:B------:R-:W3:Y:S02]  /*efd0*/  @!P0 SYNCS.PHASECHK.TRANS64 P0, [R2+URZ+0x32440], R3 ;  /* 0x03244003020085a7 */ /* 0x000ee4000800007f */
[----:B---3--:R-:W-:Y:S05]  /*efe0*/  @!P0 BRA `(.L_x_854) ;  /* 0xfffffffc00f08947 */ /* 0x008fea000383ffff */
[----:B------:R-:W-:Y:S05]  /*eff0*/  BRA `(.L_x_907) ;  /* 0xffffffdc00d47947 */ /* 0x000fea000383ffff */
.L_x_856:
[----:B-1----:R1:W3:Y:S02]  /*f000*/  SYNCS.PHASECHK.TRANS64.TRYWAIT P1, [R2+URZ+0x32460], R3 ;  /* 0x03246003020075a7 */ /* 0x0022e4000802017f */
[----:B---3--:R-:W-:Y:S05]  /*f010*/  @!P1 NANOSLEEP.SYNCS 0x989680 ;  /* 0x009896800000995d */ /* 0x008fea0003900000 */
[----:B------:R-:W3:Y:S02]  /*f020*/  @!P1 SYNCS.PHASECHK.TRANS64 P1, [R2+URZ+0x32460], R3 ;  /* 0x03246003020095a7 */ /* 0x000ee4000802007f */
[----:B---3--:R-:W-:Y:S05]  /*f030*/  @!P1 BRA `(.L_x_856) ;  /* 0xfffffffc00f09947 */ /* 0x008fea000383ffff */
[----:B------:R-:W-:Y:S05]  /*f040*/  BRA `(.L_x_908) ;  /* 0xffffffe000407947 */ /* 0x000fea000383ffff */
.L_x_861:
[----:B---3--:R3:W4:Y:S02]  /*f050*/  SYNCS.PHASECHK.TRANS64.TRYWAIT P0, [R2+URZ+0x32440], R3 ;  /* 0x03244003020075a7 */ /* 0x008724000800017f */
[----:B----4-:R-:W-:Y:S05]  /*f060*/  @!P0 NANOSLEEP.SYNCS 0x989680 ;  /* 0x009896800000895d */ /* 0x010fea0003900000 */
[----:B------:R-:W4:Y:S02]  /*f070*/  @!P0 SYNCS.PHASECHK.TRANS64 P0, [R2+URZ+0x32440], R3 ;  /* 0x03244003020085a7 */ /* 0x000f24000800007f */
[----:B----4-:R-:W-:Y:S05]  /*f080*/  @!P0 BRA `(.L_x_861) ;  /* 0xfffffffc00f08947 */ /* 0x010fea000383ffff */
[----:B------:R-:W-:Y:S05]  /*f090*/  BRA `(.L_x_909) ;  /* 0xffffffe400647947 */ /* 0x000fea000383ffff */
.L_x_863:
[----:B-1----:R1:W2:Y:S02]  /*f0a0*/  SYNCS.PHASECHK.TRANS64.TRYWAIT P1, [R2+URZ+0x32460], R3 ;  /* 0x03246003020075a7 */ /* 0x0022a4000802017f */
[----:B--2---:R-:W-:Y:S05]  /*f0b0*/  @!P1 NANOSLEEP.SYNCS 0x989680 ;  /* 0x009896800000995d */ /* 0x004fea0003900000 */
[----:B------:R-:W2:Y:S02]  /*f0c0*/  @!P1 SYNCS.PHASECHK.TRANS64 P1, [R2+URZ+0x32460], R3 ;  /* 0x03246003020095a7 */ /* 0x000ea4000802007f */
[----:B--2---:R-:W-:Y:S05]  /*f0d0*/  @!P1 BRA `(.L_x_863) ;  /* 0xfffffffc00f09947 */ /* 0x004fea000383ffff */
[----:B------:R-:W-:Y:S05]  /*f0e0*/  BRA `(.L_x_910) ;  /* 0xffffffe400d47947 */ /* 0x000fea000383ffff */
.L_x_868:
[----:B------:R-:W-:Y:S01]  /*f0f0*/  BSSY B0, `(.L_x_911) ;  /* 0x0000008000007945 */ /* 0x000fe20003800000 */
[----:B------:R-:W-:Y:S01]  /*f100*/  IMAD.MOV.U32 R13, RZ, RZ, R16 ;  /* 0x000000ffff0d7224 */ /* 0x000fe200078e0010 */
[----:B0-----:R-:W-:Y:S01]  /*f110*/  MOV R15, 0xffffffff ;  /* 0xffffffff000f7802 */ /* 0x001fe20000000f00 */
[----:B-1----:R-:W-:Y:S02]  /*f120*/  IMAD.MOV.U32 R12, RZ, RZ, RZ ;  /* 0x000000ffff0c7224 */ /* 0x002fe400078e00ff */
[----:B------:R-:W-:-:S07]  /*f130*/  IMAD.MOV.U32 R11, RZ, RZ, 0x1f ;  /* 0x0000001fff0b7424 */ /* 0x000fce00078e00ff */
[----:B--2---:R-:W-:Y:S05]  /*f140*/  WARPSYNC.COLLECTIVE R15, `(.L_x_912) ;  /* 0x000000000f087348 */ /* 0x004fea0003c00000 */
[----:B------:R0:W1:Y:S02]  /*f150*/  SHFL.IDX P6, R14, R13, R12, R11 ;  /* 0x0000000c0d0e7389 */ /* 0x00006400000c000b */
[----:B012---:R-:W-:Y:S01]  /*f160*/  ENDCOLLECTIVE ;  /* 0x000000000000791b */ /* 0x007fe20003800000 */
.L_x_912:
[----:B------:R-:W-:Y:S05]  /*f170*/  BSYNC B0 ;  /* 0x0000000000007941 */ /* 0x000fea0003800000 */
.L_x_911:
        /* <DEDUP_REMOVED lines=8> */
.L_x_913:
[----:B------:R-:W-:Y:S01]  /*f200*/  IMAD.MOV.U32 R5, RZ, RZ, R14 ;  /* 0x000000ffff057224 */ /* 0x000fe200078e000e */
[----:B------:R-:W-:Y:S06]  /*f210*/  BRA `(.L_x_914) ;  /* 0xffffffe800c87947 */ /* 0x000fec000383ffff */
.L_x_871:
[----:B------:R-:W-:Y:S01]  /*f220*/  BSSY B0, `(.L_x_915) ;  /* 0x0000008000007945 */ /* 0x000fe20003800000 */
[----:B-----5:R-:W-:Y:S02]  /*f230*/  IMAD.MOV.U32 R13, RZ, RZ, R3 ;  /* 0x000000ffff0d7224 */ /* 0x020fe400078e0003 */
[----:B-1----:R-:W-:Y:S02]  /*f240*/  IMAD.MOV.U32 R12, RZ, RZ, 0x1 ;  /* 0x00000001ff0c7424 */ /* 0x002fe400078e00ff */
[----:B------:R-:W-:Y:S02]  /*f250*/  IMAD.MOV.U32 R11, RZ, RZ, RZ ;  /* 0x000000ffff0b7224 */ /* 0x000fe400078e00ff */
[----:B------:R-:W-:-:S07]  /*f260*/  IMAD.MOV.U32 R15, RZ, RZ, -0x1 ;  /* 0xffffffffff0f7424 */ /* 0x000fce00078e00ff */
[----:B0-234-:R-:W-:Y:S05]  /*f270*/  WARPSYNC.COLLECTIVE R15, `(.L_x_916) ;  /* 0x000000000f087348 */ /* 0x01dfea0003c00000 */
[----:B------:R1:W0:Y:S02]  /*f280*/  SHFL.UP P6, R14, R13, R12, R11 ;  /* 0x0400000c0d0e7389 */ /* 0x00022400000c000b */
[----:B01234-:R-:W-:Y:S01]  /*f290*/  ENDCOLLECTIVE ;  /* 0x000000000000791b */ /* 0x01ffe20003800000 */
.L_x_916:
[----:B------:R-:W-:Y:S05]  /*f2a0*/  BSYNC B0 ;  /* 0x0000000000007941 */ /* 0x000fea0003800000 */
.L_x_915:
        /* <DEDUP_REMOVED lines=10> */
.L_x_917:
        /* <DEDUP_REMOVED lines=8> */
.L_x_918:
        /* <DEDUP_REMOVED lines=8> */
.L_x_919:
        /* <DEDUP_REMOVED lines=8> */
.L_x_920:
        /* <DEDUP_REMOVED lines=8> */
.L_x_921:
[----:B------:R-:W-:Y:S05]  /*f550*/  BRA `(.L_x_922) ;  /* 0xffffffe8008c7947 */ /* 0x000fea000383ffff */
.L_x_876:
        /* <DEDUP_REMOVED lines=8> */
.L_x_924:
[----:B------:R-:W-:Y:S05]  /*f5e0*/  BSYNC B0 ;  /* 0x0000000000007941 */ /* 0x000fea0003800000 */
.L_x_923:
[----:B------:R-:W-:Y:S01]  /*f5f0*/  ISETP.NE.AND P0, PT, R8, RZ, PT ;  /* 0x000000ff0800720c */ /* 0x000fe20003f05270 */
[----:B------:R-:W-:Y:S01]  /*f600*/  IMAD.MOV.U32 R11, RZ, RZ, RZ ;  /* 0x000000ffff0b7224 */ /* 0x000fe200078e00ff */
[----:B------:R-:W-:Y:S01]  /*f610*/  MOV R12, 0x2 ;  /* 0x00000002000c7802 */ /* 0x000fe20000000f00 */
[----:B------:R-:W-:Y:S01]  /*f620*/  IMAD.MOV.U32 R15, RZ, RZ, -0x1 ;  /* 0xffffffffff0f7424 */ /* 0x000fe200078e00ff */
[----:B------:R-:W-:Y:S02]  /*f630*/  SEL R14, R14, RZ, P0 ;  /* 0x000000ff0e0e7207 */ /* 0x000fe40000000000 */
[----:B------:R-:W-:-:S03]  /*f640*/  ISETP.GE.U32.AND P0, PT, R8, 0x2, PT ;  /* 0x000000020800780c */ /* 0x000fc60003f06070 */
[----:B------:R-:W-:-:S10]  /*f650*/  IMAD.IADD R13, R3, 0x1, R14 ;  /* 0x00000001030d7824 */ /* 0x000fd400078e020e */
[----:B------:R-:W-:Y:S05]  /*f660*/  WARPSYNC.COLLECTIVE R15, `(.L_x_925) ;  /* 0x000000000f087348 */ /* 0x000fea0003c00000 */
[----:B------:R0:W1:Y:S02]  /*f670*/  SHFL.UP P6, R14, R13, R12, R11 ;  /* 0x0400000c0d0e7389 */ /* 0x00006400000c000b */
[----:B01----:R-:W-:Y:S01]  /*f680*/  ENDCOLLECTIVE ;  /* 0x000000000000791b */ /* 0x003fe20003800000 */
.L_x_925:
        /* <DEDUP_REMOVED lines=8> */
.L_x_926:
        /* <DEDUP_REMOVED lines=8> */
.L_x_927:
        /* <DEDUP_REMOVED lines=8> */
.L_x_928:
        /* <DEDUP_REMOVED lines=8> */
.L_x_929:
[----:B------:R-:W-:Y:S05]  /*f890*/  BRA `(.L_x_930) ;  /* 0xffffffe800707947 */ /* 0x000fea000383ffff */
.L_x_878:
[----:B------:R-:W-:Y:S01]  /*f8a0*/  BSSY B0, `(.L_x_931) ;  /* 0x0000006000007945 */ /* 0x000fe20003800000 */
[----:B------:R-:W-:Y:S02]  /*f8b0*/  PLOP3.LUT P6, PT, P6, PT, PT, 0x8, 0x0 ;  /* 0x000000000000781c */ /* 0x000fe400037ce170 */
[----:B------:R-:W-:-:S11]  /*f8c0*/  MOV R15, 0xffffffff ;  /* 0xffffffff000f7802 */ /* 0x000fd60000000f00 */
[----:B01----:R-:W-:Y:S05]  /*f8d0*/  WARPSYNC.COLLECTIVE R15, `(.L_x_932) ;  /* 0x000000000f087348 */ /* 0x003fea0003c00000 */
[----:B------:R-:W-:Y:S01]  /*f8e0*/  VOTE.ANY R14, PT, P6 ;  /* 0x00000000000e7806 */ /* 0x000fe200030e0100 */
[----:B01----:R-:W-:Y:S06]  /*f8f0*/  ENDCOLLECTIVE ;  /* 0x000000000000791b */ /* 0x003fec0003800000 */
.L_x_932:
[----:B------:R-:W-:Y:S05]  /*f900*/  BSYNC B0 ;  /* 0x0000000000007941 */ /* 0x000fea0003800000 */
.L_x_931:
        /* <DEDUP_REMOVED lines=9> */
.L_x_933:
[----:B------:R-:W-:Y:S01]  /*f9a0*/  IMAD.MOV.U32 R17, RZ, RZ, R14 ;  /* 0x000000ffff117224 */ /* 0x000fe200078e000e */
[----:B------:R-:W-:Y:S06]  /*f9b0*/  BRA `(.L_x_934) ;  /* 0xffffffe800607947 */ /* 0x000fec000383ffff */
.L_x_880:
[----:B------:R-:W-:Y:S01]  /*f9c0*/  BSSY B0, `(.L_x_935) ;  /* 0x0000007000007945 */ /* 0x000fe20003800000 */
[----:B------:R-:W-:Y:S02]  /*f9d0*/  IMAD.MOV.U32 R13, RZ, RZ, R2 ;  /* 0x000000ffff0d7224 */ /* 0x000fe400078e0002 */
[----:B------:R-:W-:Y:S02]  /*f9e0*/  IMAD.MOV.U32 R11, RZ, RZ, 0x1f ;  /* 0x0000001fff0b7424 */ /* 0x000fe400078e00ff */
[----:B------:R-:W-:-:S07]  /*f9f0*/  IMAD.MOV.U32 R15, RZ, RZ, -0x1 ;  /* 0xffffffffff0f7424 */ /* 0x000fce00078e00ff */
[----:B0-23--:R-:W-:Y:S05]  /*fa00*/  WARPSYNC.COLLECTIVE R15, `(.L_x_936) ;  /* 0x000000000f087348 */ /* 0x00dfea0003c00000 */
[----:B------:R1:W4:Y:S02]  /*fa10*/  SHFL.IDX P6, R14, R13, R12, R11 ;  /* 0x0000000c0d0e7389 */ /* 0x00032400000c000b */
[----:B01234-:R-:W-:Y:S01]  /*fa20*/  ENDCOLLECTIVE ;  /* 0x000000000000791b */ /* 0x01ffe20003800000 */
.L_x_936:
[----:B------:R-:W-:Y:S05]  /*fa30*/  BSYNC B0 ;  /* 0x0000000000007941 */ /* 0x000fea0003800000 */
.L_x_935:
[----:B------:R-:W-:Y:S05]  /*fa40*/  BRA `(.L_x_879) ;  /* 0xffffffe800587947 */ /* 0x000fea000383ffff */
.L_x_883:
[----:B0-----:R0:W3:Y:S02]  /*fa50*/  SYNCS.PHASECHK.TRANS64.TRYWAIT P0, [R0+URZ+0x32420], R3 ;  /* 0x03242003000075a7 */ /* 0x0010e4000800017f */
[----:B---3--:R-:W-:Y:S05]  /*fa60*/  @!P0 NANOSLEEP.SYNCS 0x989680 ;  /* 0x009896800000895d */ /* 0x008fea0003900000 */
[----:B------:R-:W3:Y:S02]  /*fa70*/  @!P0 SYNCS.PHASECHK.TRANS64 P0, [R0+URZ+0x32420], R3 ;  /* 0x03242003000085a7 */ /* 0x000ee4000800007f */
[----:B---3--:R-:W-:Y:S05]  /*fa80*/  @!P0 BRA `(.L_x_883) ;  /* 0xfffffffc00f08947 */ /* 0x008fea000383ffff */
[----:B------:R-:W-:Y:S05]  /*fa90*/  BRA `(.L_x_937) ;  /* 0xffffffec00387947 */ /* 0x000fea000383ffff */
.L_x_884:
[----:B--2---:R-:W2:Y:S01]  /*faa0*/  S2R R2, SR_TID.X ;  /* 0x0000000000027919 */ /* 0x004ea20000002100 */
        /* <DEDUP_REMOVED lines=10> */
.L_x_939:
[----:B------:R-:W-:Y:S05]  /*fb50*/  BSYNC B0 ;  /* 0x0000000000007941 */ /* 0x000fea0003800000 */
.L_x_938:
[----:B------:R-:W-:Y:S05]  /*fb60*/  BRA `(.L_x_940) ;  /* 0xffffffec001c7947 */ /* 0x000fea000383ffff */
.L_x_887:
[----:B------:R-:W-:Y:S01]  /*fb70*/  BSSY B1, `(.L_x_941) ;  /* 0x0000006000017945 */ /* 0x000fe20003800000 */
[----:B------:R-:W-:-:S07]  /*fb80*/  IMAD.MOV.U32 R15, RZ, RZ, -0x1 ;  /* 0xffffffffff0f7424 */ /* 0x000fce00078e00ff */
[----:B012---:R-:W-:Y:S05]  /*fb90*/  WARPSYNC.COLLECTIVE R15, `(.L_x_942) ;  /* 0x000000000f0c7348 */ /* 0x007fea0003c00000 */
[----:B------:R-:W-:Y:S02]  /*fba0*/  ELECT P6, UR62, PT ;  /* 0x00000000003e782f */ /* 0x000fe400038c0000 */
[----:B------:R-:W-:Y:S01]  /*fbb0*/  MOV R14, UR62 ;  /* 0x0000003e000e7c02 */ /* 0x000fe20008000f00 */
[----:B012---:R-:W-:Y:S10]  /*fbc0*/  ENDCOLLECTIVE ;  /* 0x000000000000791b */ /* 0x007ff40003800000 */
.L_x_942:
[----:B------:R-:W-:Y:S05]  /*fbd0*/  BSYNC B1 ;  /* 0x0000000000017941 */ /* 0x000fea0003800000 */
.L_x_941:
[----:B------:R-:W-:Y:S05]  /*fbe0*/  BRA `(.L_x_943) ;  /* 0xffffffec00147947 */ /* 0x000fea000383ffff */
.L_x_889:
[----:B0-----:R0:W2:Y:S02]  /*fbf0*/  SYNCS.PHASECHK.TRANS64.TRYWAIT P0, [R6+URZ], R5 ;  /* 0x00000005060075a7 */ /* 0x0010a4000800017f */
[----:B--2---:R-:W-:Y:S05]  /*fc00*/  @!P0 NANOSLEEP.SYNCS 0x989680 ;  /* 0x009896800000895d */ /* 0x004fea0003900000 */
[----:B------:R-:W2:Y:S02]  /*fc10*/  @!P0 SYNCS.PHASECHK.TRANS64 P0, [R6+URZ], R5 ;  /* 0x00000005060085a7 */ /* 0x000ea4000800007f */
[----:B--2---:R-:W-:Y:S05]  /*fc20*/  @!P0 BRA `(.L_x_889) ;  /* 0xfffffffc00f08947 */ /* 0x004fea000383ffff */
[----:B------:R-:W-:Y:S05]  /*fc30*/  BRA `(.L_x_944) ;  /* 0xffffffec00587947 */ /* 0x000fea000383ffff */
.L_x_890:
[----:B--2---:R2:W3:Y:S02]  /*fc40*/  SYNCS.PHASECHK.TRANS64.TRYWAIT P0, [R7+URZ], R2 ;  /* 0x00000002070075a7 */ /* 0x0044e4000800017f */
[----:B---3--:R-:W-:Y:S05]  /*fc50*/  @!P0 NANOSLEEP.SYNCS 0x989680 ;  /* 0x009896800000895d */ /* 0x008fea0003900000 */
[----:B------:R-:W3:Y:S02]  /*fc60*/  @!P0 SYNCS.PHASECHK.TRANS64 P0, [R7+URZ], R2 ;  /* 0x00000002070085a7 */ /* 0x000ee4000800007f */
[----:B---3--:R-:W-:Y:S05]  /*fc70*/  @!P0 BRA `(.L_x_890) ;  /* 0xfffffffc00f08947 */ /* 0x008fea000383ffff */
[----:B------:R-:W-:Y:S05]  /*fc80*/  BRA `(.L_x_945) ;  /* 0xffffffec004c7947 */ /* 0x000fea000383ffff */
.L_x_892:
[----:B---3--:R3:W4:Y:S02]  /*fc90*/  SYNCS.PHASECHK.TRANS64.TRYWAIT P0, [R4+URZ], R5 ;  /* 0x00000005040075a7 */ /* 0x008724000800017f */
[----:B----4-:R-:W-:Y:S05]  /*fca0*/  @!P0 NANOSLEEP.SYNCS 0x989680 ;  /* 0x009896800000895d */ /* 0x010fea0003900000 */
[----:B------:R-:W4:Y:S02]  /*fcb0*/  @!P0 SYNCS.PHASECHK.TRANS64 P0, [R4+URZ], R5 ;  /* 0x00000005040085a7 */ /* 0x000f24000800007f */
[----:B----4-:R-:W-:Y:S05]  /*fcc0*/  @!P0 BRA `(.L_x_892) ;  /* 0xfffffffc00f08947 */ /* 0x010fea000383ffff */
[----:B------:R-:W-:Y:S05]  /*fcd0*/  BRA `(.L_x_946) ;  /* 0xffffffec00547947 */ /* 0x000fea000383ffff */
.L_x_947:
        /* <DEDUP_REMOVED lines=10> */
.L_x_4718:


//--------------------- .text._ZN7cutlass13device_kernelIN5flash11enable_sm90INS1_16FlashAttnFwdSm90INS1_25CollectiveMainloopFwdSm90ILi2EN4cute5tupleIJNS5_1CILi1EEES8_S8_EEENS6_IJNS7_ILi128EEENS7_ILi96EEENS7_ILi64EEEEEELi256ENS_10bfloat16_tEfNS_4arch4Sm90ELb0ELb0ELb1ELb1ELb0ELb1ELb1ELb1ELb0ELb0ELb0ELb0EEENS1_21CollectiveEpilogueFwdINS6_IJSA_NS7_ILi256EEESB_EEES9_SE_SG_Li256ELb1ELb0ELb0ELb0EEENS1_36VarlenDynamicPersistentTileSchedulerILi128ELi96ELi256ELi32ELb0ELb0ELb1ELb0ELb1ELb1EEEEEEEEEvNT_6ParamsE --------------------------
	.section	.text._ZN7cutlass13device_kernelIN5flash11enable_sm90INS1_16FlashAttnFwdSm90INS1_25CollectiveMainloopFwdSm90ILi2EN4cute5tupleIJNS5_1CILi1EEES8_S8_EEENS6_IJNS7_ILi128EEENS7_ILi96EEENS7_ILi64EEEEEELi256ENS_10bfloat16_tEfNS_4arch4Sm90ELb0ELb0ELb1ELb1ELb0ELb1ELb1ELb1ELb0ELb0ELb0ELb0EEENS1_21CollectiveEpilogueFwdINS6_IJSA_NS7_ILi256EEESB_EEES9_SE_SG_Li256ELb1ELb0ELb0ELb0EEENS1_36VarlenDynamicPersistentTileSchedulerILi128ELi96ELi256ELi32ELb0ELb0ELb1ELb0ELb1ELb1EEEEEEEEEvNT_6ParamsE,"ax",@progbits
	.align	128
.text._ZN7cutlass13device_kernelIN5flash11enable_sm90INS1_16FlashAttnFwdSm90INS1_25CollectiveMainloopFwdSm90ILi2EN4cute5tupleIJNS5_1CILi1EEES8_S8_EEENS6_IJNS7_ILi128EEENS7_ILi96EEENS7_ILi64EEEEEELi256ENS_10bfloat16_tEfNS_4arch4Sm90ELb0ELb0ELb1ELb1ELb0ELb1ELb1ELb1ELb0ELb0ELb0ELb0EEENS1_21CollectiveEpilogueFwdINS6_IJSA_NS7_ILi256EEESB_EEES9_SE_SG_Li256ELb1ELb0ELb0ELb0EEENS1_36VarlenDynamicPersistentTileSchedulerILi128ELi96ELi256ELi32ELb0ELb0ELb1ELb0ELb1ELb1EEEEEEEEEvNT_6ParamsE:
        .type           _ZN7cutlass13device_kernelIN5flash11enable_sm90INS1_16FlashAttnFwdSm90INS1_25CollectiveMainloopFwdSm90ILi2EN4cute5tupleIJNS5_1CILi1EEES8_S8_EEENS6_IJNS7_ILi128EEENS7_ILi96EEENS7_ILi64EEEEEELi256ENS_10bfloat16_tEfNS_4arch4Sm90ELb0ELb0ELb1ELb1ELb0ELb1ELb1ELb1ELb0ELb0ELb0ELb0EEENS1_21CollectiveEpilogueFwdINS6_IJSA_NS7_ILi256EEESB_EEES9_SE_SG_Li256ELb1ELb0ELb0ELb0EEENS1_36VarlenDynamicPersistentTileSchedulerILi128ELi96ELi256ELi32ELb0ELb0ELb1ELb0ELb1ELb1EEEEEEEEEvNT_6ParamsE,@function
        .size           _ZN7cutlass13device_kernelIN5flash11enable_sm90INS1_16FlashAttnFwdSm90INS1_25CollectiveMainloopFwdSm90ILi2EN4cute5tupleIJNS5_1CILi1EEES8_S8_EEENS6_IJNS7_ILi128EEENS7_ILi96EEENS7_ILi64EEEEEELi256ENS_10bfloat16_tEfNS_4arch4Sm90ELb0ELb0ELb1ELb1ELb0ELb1ELb1ELb1ELb0ELb0ELb0ELb0EEENS1_21CollectiveEpilogueFwdINS6_IJSA_NS7_ILi256EEESB_EEES9_SE_SG_Li256ELb1ELb0ELb0ELb0EEENS1_36VarlenDynamicPersistentTileSchedulerILi128ELi96ELi256ELi32ELb0ELb0ELb1ELb0ELb1ELb1EEEEEEEEEvNT_6ParamsE,(.L_x_4719 - _ZN7cutlass13device_kernelIN5flash11enable_sm90INS1_16FlashAttnFwdSm90INS1_25CollectiveMainloopFwdSm90ILi2EN4cute5tupleIJNS5_1CILi1EEES8_S8_EEENS6_IJNS7_ILi128EEENS7_ILi96EEENS7_ILi64EEEEEELi256ENS_10bfloat16_tEfNS_4arch4Sm90ELb0ELb0ELb1ELb1ELb0ELb1ELb1ELb1ELb0ELb0ELb0ELb0EEENS1_21CollectiveEpilogueFwdINS6_IJSA_NS7_ILi256EEESB_EEES9_SE_SG_Li256ELb1ELb0ELb0ELb0EEENS1_36VarlenDynamicPersistentTileSchedulerILi128ELi96ELi256ELi32ELb0ELb0ELb1ELb0ELb1ELb1EEEEEEEEEvNT_6ParamsE)
        .other          _ZN7cutlass13device_kernelIN5flash11enable_sm90INS1_16FlashAttnFwdSm90INS1_25CollectiveMainloopFwdSm90ILi2EN4cute5tupleIJNS5_1CILi1EEES8_S8_EEENS6_IJNS7_ILi128EEENS7_ILi96EEENS7_ILi64EEEEEELi256ENS_10bfloat16_tEfNS_4arch4Sm90ELb0ELb0ELb1ELb1ELb0ELb1ELb1ELb1ELb0ELb0ELb0ELb0EEENS1_21CollectiveEpilogueFwdINS6_IJSA_NS7_ILi256EEESB_EEES9_SE_SG_Li256ELb1ELb0ELb0ELb0EEENS1_36VarlenDynamicPersistentTileSchedulerILi128ELi96ELi256ELi32ELb0ELb0ELb1ELb0ELb1ELb1EEEEEEEEEvNT_6ParamsE,@"STO_CUDA_ENTRY STV_DEFAULT"
_ZN7cutlass13device_kernelIN5flash11enable_sm90INS1_16FlashAttnFwdSm90INS1_25CollectiveMainloopFwdSm90ILi2EN4cute5tupleIJNS5_1CILi1EEES8_S8_EEENS6_IJNS7_ILi128EEENS7_ILi96EEENS7_ILi64EEEEEELi256ENS_10bfloat16_tEfNS_4arch4Sm90ELb0ELb0ELb1ELb1ELb0ELb1ELb1ELb1ELb0ELb0ELb0ELb0EEENS1_21CollectiveEpilogueFwdINS6_IJSA_NS7_ILi256EEESB_EEES9_SE_SG_Li256ELb1ELb0ELb0ELb0EEENS1_36VarlenDynamicPersistentTileSchedulerILi128ELi96ELi256ELi32ELb0ELb0ELb1ELb0ELb1ELb1EEEEEEEEEvNT_6ParamsE:
        /* <DEDUP_REMOVED lines=17> */
[----:B------:R-:W-:Y:S02]  /*0110*/  UIADD3 UR4, UP5, UR4, 0x670, URZ ;  /* 0x0000067004047890 */ /* 0x000fe4000ffbe03f */
[----:B------:R-:W-:Y:S02]  /*0120*/  UIADD3.X UR9, URZ, UR5, URZ, UP1, !UPT ;  /* 0x000000053f097290 */ /* 0x000fe40008ffe43f */
[----:B------:R-:W-:Y:S02]  /*0130*/  UIADD3.X UR11, URZ, UR5, URZ, UP2, !UPT ;  /* 0x000000053f0b7290 */ /* 0x000fe400097fe43f */
[----:B------:R-:W-:Y:S01]  /*0140*/  UIADD3.X UR13, URZ, UR5, URZ, UP3, !UPT ;  /* 0x000000053f0d7290 */ /* 0x000fe20009ffe43f */
[----:B------:R0:W-:Y:S01]  /*0150*/  UTMACCTL.PF [UR6] ;  /* 0x00000000060079b9 */ /* 0x0001e20008040000 */
[----:B------:R-:W-:-:S03]  /*0160*/  UIADD3.X UR15, URZ, UR5, URZ, UP4, !UPT ;  /* 0x000000053f0f7290 */ /* 0x000fc6000a7fe43f */
[----:B------:R0:W-:Y:S01]  /*0170*/  UTMACCTL.PF [UR8] ;  /* 0x00000000080079b9 */ /* 0x0001e20008040000 */
[----:B------:R-:W-:Y:S01]  /*0180*/  UIADD3.X UR5, URZ, UR5, URZ, UP5, !UPT ;  /* 0x000000053f057290 */ /* 0x000fe2000affe43f */
[----:B------:R0:W-:Y:S02]  /*0190*/  UTMACCTL.PF [UR10] ;  /* 0x000000000a0079b9 */ /* 0x0001e40008040000 */
[----:B------:R0:W-:Y:S02]  /*01a0*/  UTMACCTL.PF [UR12] ;  /* 0x000000000c0079b9 */ /* 0x0001e40008040000 */
[----:B------:R0:W-:Y:S04]  /*01b0*/  UTMACCTL.PF [UR14] ;  /* 0x000000000e0079b9 */ /* 0x0001e80008040000 */
[----:B------:R0:W-:Y:S02]  /*01c0*/  UTMACCTL.PF [UR4] ;  /* 0x00000000040079b9 */ /* 0x0001e40008040000 */
[----:B0-----:R-:W-:Y:S01]  /*01d0*/  NOP ;  /* 0x0000000000007918 */ /* 0x001fe20000000000 */
.L_x_949:
[----:B------:R-:W-:Y:S05]  /*01e0*/  BSYNC B0 ;  /* 0x0000000000007941 */ /* 0x000fea0003800000 */
.L_x_948:
        /* <DEDUP_REMOVED lines=43> */
.L_x_950:
        /* <DEDUP_REMOVED lines=22> */
.L_x_951:
        /* <DEDUP_REMOVED lines=18> */
.L_x_952:
        /* <DEDUP_REMOVED lines=22> */
.L_x_953:
        /* <DEDUP_REMOVED lines=22> */
.L_x_954:
[----:B0-----:R-:W-:Y:S01]  /*09e0*/  UMOV UR4, 0x1 ;  /* 0x0000000100047882 */ /* 0x001fe20000000000 */
[----:B------:R-:W-:Y:S01]  /*09f0*/  PLOP3.LUT P0, PT, PT, PT, UP0, 0x80, 0x0 ;  /* 0x000000000000781c */ /* 0x000fe20003f0f008 */
[----:B------:R-:W-:Y:S01]  /*0a00*/  USEL UR4, UR4, 0x2, !UP0 ;  /* 0x0000000204047887 */ /* 0x000fe2000c000000 */
[----:B------:R-:W-:Y:S01]  /*0a10*/  NOP ;  /* 0x0000000000007918 */ /* 0x000fe20000000000 */
[----:B------:R-:W-:Y:S01]  /*0a20*/  ULDC.64 UR60, c[0x0][0x208] ;  /* 0x00008200003c7ab9 */ /* 0x000fe20000000a00 */
[----:B------:R-:W-:Y:S03]  /*0a30*/  BSSY B7, `(.L_x_955) ;  /* 0x000164b000077945 */ /* 0x000fe60003800000 */
[----:B------:R-:W-:-:S05]  /*0a40*/  IMAD.U32 R2, RZ, RZ, UR4 ;  /* 0x00000004ff027e24 */ /* 0x000fca000f8e00ff */
[----:B------:R0:W-:Y:S01]  /*0a50*/  STL [R1+0x98], R2 ;  /* 0x0000980201007387 */ /* 0x0001e20000100800 */
[----:B-123--:R-:W-:Y:S06]  /*0a60*/  BAR.SYNC.DEFER_BLOCKING 0x0 ;  /* 0x0000000000007b1d */ /* 0x00efec0000010000 */
[----:B------:R-:W-:Y:S05]  /*0a70*/  @!P0 BRA `(.L_x_956) ;  /* 0x0000010c00288947 */ /* 0x000fea0003800000 */
.L_x_957:
        /* <DEDUP_REMOVED lines=8> */
[----:B--2---:R-:W-:-:S06]  /*0b00*/  ULEA UR4, UR5, UR4, 0x18 ;  /* 0x0000000405047291 */ /* 0x004fcc000f8ec03f */
[----:B------:R-:W-:Y:S01]  /*0b10*/  IMAD.U32 R18, RZ, RZ, UR4 ;  /* 0x00000004ff127e24 */ /* 0x000fe2000f8e00ff */
[----:B-1----:R-:W-:Y:S01]  /*0b20*/  SHF.R.U32.HI R0, RZ, 0x7, R0 ;  /* 0x00000007ff007819 */ /* 0x002fe20000011600 */
[----:B------:R-:W-:-:S03]  /*0b30*/  ULDC UR4, c[0x0][0xd14] ;  /* 0x0003450000047ab9 */ /* 0x000fc60000000800 */
[----:B------:R-:W-:-:S13]  /*0b40*/  ISETP.NE.AND P0, PT, R0, 0x1, PT ;  /* 0x000000010000780c */ /* 0x000fda0003f05270 */
[----:B------:R-:W-:Y:S08]  /*0b50*/  @!P0 BAR.ARV 0x9, 0x100 ;  /* 0x0244000000008b1d */ /* 0x000ff00000002000 */
[----:B------:R-:W-:Y:S06]  /*0b60*/  BAR.SYNC.DEFER_BLOCKING 0x5, 0x120 ;  /* 0x0144800000007b1d */ /* 0x000fec0000010000 */
[----:B------:R-:W1:Y:S02]  /*0b70*/  LDS.128 R32, [R18+0x324d0] ;  /* 0x0324d00012207984 */ /* 0x000e640000000c00 */
[----:B------:R-:W-:Y:S06]  /*0b80*/  BAR.ARV 0x4, 0x120 ;  /* 0x0104800000007b1d */ /* 0x000fec0000002000 */
[----:B-1----:R-:W-:-:S13]  /*0b90*/  ISETP.GE.AND P0, PT, R35, UR4, PT ;  /* 0x0000000423007c0c */ /* 0x002fda000bf06270 */
[----:B------:R-:W-:Y:S05]  /*0ba0*/  @P0 BRA `(.L_x_958) ;  /* 0x0000016000cc0947 */ /* 0x000fea0003800000 */
[----:B------:R-:W2:Y:S01]  /*0bb0*/  LDL R3, [R1+0x98] ;  /* 0x0000980001037983 */ /* 0x000ea20000100800 */
[----:B------:R-:W-:Y:S01]  /*0bc0*/  CS2R R22, SRZ ;  /* 0x0000000000167805 */ /* 0x000fe2000001ff00 */
[----:B------:R-:W-:Y:S01]  /*0bd0*/  IMAD.MOV.U32 R200, RZ, RZ, RZ ;  /* 0x000000ffffc87224 */ /* 0x000fe200078e00ff */
[----:B0-----:R-:W0:Y:S01]  /*0be0*/  S2R R2, SR_TID.X ;  /* 0x0000000000027919 */ /* 0x001e220000002100 */
[----:B------:R-:W-:Y:S02]  /*0bf0*/  IMAD.MOV.U32 R235, RZ, RZ, RZ ;  /* 0x000000ffffeb7224 */ /* 0x000fe400078e00ff */
[----:B0-----:R-:W-:-:S05]  /*0c00*/  VIADD R11, R2, 0xffffff80 ;  /* 0xffffff80020b7836 */ /* 0x001fca0000000000 */
[----:B------:R-:W-:-:S04]  /*0c10*/  SHF.R.S32.HI R0, RZ, 0x1f, R11 ;  /* 0x0000001fff007819 */ /* 0x000fc8000001140b */
[CC--:B------:R-:W-:Y:S02]  /*0c20*/  LEA.HI R2, R0.reuse, R11.reuse, RZ, 0x7 ;  /* 0x0000000b00027211 */ /* 0x0c0fe400078f38ff */
[----:B------:R-:W-:Y:S02]  /*0c30*/  LEA.HI R228, R0, R11, RZ, 0x5 ;  /* 0x0000000b00e47211 */ /* 0x000fe400078f28ff */
[----:B------:R-:W-:Y:S02]  /*0c40*/  SHF.R.S32.HI R12, RZ, 0x7, R2 ;  /* 0x00000007ff0c7819 */ /* 0x000fe40000011402 */
[----:B------:R-:W-:Y:S02]  /*0c50*/  SHF.R.S32.HI R228, RZ, 0x5, R228 ;  /* 0x00000005ffe47819 */ /* 0x000fe400000114e4 */
[----:B--2---:R-:W-:Y:S02]  /*0c60*/  R2UR UR4, R3 ;  /* 0x00000000030472ca */ /* 0x004fe400000e0000 */
[----:B------:R-:W-:-:S02]  /*0c70*/  LOP3.LUT R3, R2, 0xffffff80, RZ, 0xc0, !PT ;  /* 0xffffff8002037812 */ /* 0x000fc400078ec0ff */
[----:B------:R-:W-:-:S03]  /*0c80*/  LEA.HI R2, R2, R12, RZ, 0x1 ;  /* 0x0000000c02027211 */ /* 0x000fc600078f08ff */
[----:B------:R-:W-:Y:S01]  /*0c90*/  IMAD.IADD R10, R11, 0x1, -R3 ;  /* 0x000000010b0a7824 */ /* 0x000fe200078e0a03 */
[----:B------:R-:W-:-:S04]  /*0ca0*/  LOP3.LUT R2, R2, 0x3fffffe, RZ, 0xc0, !PT ;  /* 0x03fffffe02027812 */ /* 0x000fc800078ec0ff */
[----:B------:R-:W-:Y:S01]  /*0cb0*/  SHF.R.S32.HI R5, RZ, 0x1f, R10 ;  /* 0x0000001fff057819 */ /* 0x000fe2000001140a */
[----:B------:R-:W-:Y:S01]  /*0cc0*/  ULOP3.LUT UR4, UR4, 0x1, URZ, 0xfc, !UPT ;  /* 0x0000000104047892 */ /* 0x000fe2000f8efc3f */
[----:B------:R-:W-:Y:S02]  /*0cd0*/  IMAD.IADD R2, R12, 0x1, -R2 ;  /* 0x000000010c027824 */ /* 0x000fe400078e0a02 */
[CC--:B------:R-:W-:Y:S02]  /*0ce0*/  LEA.HI R7, R5.reuse, R10.reuse, RZ, 0x2 ;  /* 0x0000000a05077211 */ /* 0x0c0fe400078f10ff */
[----:B------:R-:W-:Y:S02]  /*0cf0*/  LEA.HI R8, R5, R10, RZ, 0x5 ;  /* 0x0000000a05087211 */ /* 0x000fe400078f28ff */
[--C-:B------:R-:W-:Y:S02]  /*0d00*/  SHF.R.S32.HI R4, RZ, 0x2, R7.reuse ;  /* 0x00000002ff047819 */ /* 0x100fe40000011407 */
[----:B------:R-:W-:-:S02]  /*0d10*/  SHF.R.S32.HI R3, RZ, 0x1f, R7 ;  /* 0x0000001fff037819 */ /* 0x000fc40000011407 */
[----:B------:R-:W-:Y:S02]  /*0d20*/  SHF.R.S32.HI R8, RZ, 0x5, R8 ;  /* 0x00000005ff087819 */ /* 0x000fe40000011408 */
[----:B------:R-:W-:Y:S02]  /*0d30*/  LEA.HI R6, R3, R4, RZ, 0x3 ;  /* 0x0000000403067211 */ /* 0x000fe400078f18ff */
[----:B------:R-:W-:Y:S02]  /*0d40*/  LEA.HI R3, R0, R11, RZ, 0x4 ;  /* 0x0000000b00037211 */ /* 0x000fe400078f20ff */
[----:B------:R-:W-:Y:S02]  /*0d50*/  LOP3.LUT R9, R6, 0xfffffff8, RZ, 0xc0, !PT ;  /* 0xfffffff806097812 */ /* 0x000fe400078ec0ff */
[----:B------:R-:W-:Y:S02]  /*0d60*/  SHF.R.S32.HI R6, RZ, 0x4, R3 ;  /* 0x00000004ff067819 */ /* 0x000fe40000011403 */
[----:B------:R-:W-:Y:S01]  /*0d70*/  LOP3.LUT R7, R7, 0x7ffffffc, RZ, 0xc0, !PT ;  /* 0x7ffffffc07077812 */ /* 0x000fe200078ec0ff */
[----:B------:R-:W-:Y:S01]  /*0d80*/  IMAD.IADD R9, R4, 0x1, -R9 ;  /* 0x0000000104097824 */ /* 0x000fe200078e0a09 */
[----:B------:R-:W-:-:S02]  /*0d90*/  LOP3.LUT R4, R3, 0x3fffff0, RZ, 0xc0, !PT ;  /* 0x03fffff003047812 */ /* 0x000fc400078ec0ff */
[----:B------:R-:W-:Y:S01]  /*0da0*/  LEA.HI R3, R3, R6, RZ, 0x1 ;  /* 0x0000000603037211 */ /* 0x000fe200078f08ff */
[----:B------:R-:W-:-:S03]  /*0db0*/  IMAD R9, R8, 0x10, R9 ;  /* 0x0000001008097824 */ /* 0x000fc600078e0209 */
[----:B------:R-:W-:Y:S01]  /*0dc0*/  LOP3.LUT R5, R3, 0x1ffffffe, RZ, 0xc0, !PT ;  /* 0x1ffffffe03057812 */ /* 0x000fe200078ec0ff */
[----:B------:R-:W-:Y:S02]  /*0dd0*/  IMAD.IADD R3, R11, 0x1, -R4 ;  /* 0x000000010b037824 */ /* 0x000fe400078e0a04 */
[----:B------:R-:W-:Y:S02]  /*0de0*/  IMAD R2, R2, 0x40, R9 ;  /* 0x0000004002027824 */ /* 0x000fe400078e0209 */
[----:B------:R-:W-:Y:S01]  /*0df0*/  IMAD R4, R228, 0x10, R3 ;  /* 0x00000010e4047824 */ /* 0x000fe200078e0203 */
[-C--:B------:R-:W-:Y:S01]  /*0e00*/  LEA.HI R3, R0, R11.reuse, RZ, 0x2 ;  /* 0x0000000b00037211 */ /* 0x080fe200078f10ff */
[----:B------:R-:W-:Y:S01]  /*0e10*/  IMAD.IADD R5, R6, 0x1, -R5 ;  /* 0x0000000106057824 */ /* 0x000fe200078e0a05 */
[----:B------:R0:W-:Y:S01]  /*0e20*/  STL [R1+0x90], R2 ;  /* 0x0000900201007387 */ /* 0x0001e20000100800 */
[----:B------:R-:W-:Y:S02]  /*0e30*/  LEA.HI R0, R0, R11, RZ, 0x3 ;  /* 0x0000000b00007211 */ /* 0x000fe400078f18ff */
[----:B------:R-:W-:Y:S01]  /*0e40*/  SHF.R.S32.HI R19, RZ, 0x2, R3 ;  /* 0x00000002ff137819 */ /* 0x000fe20000011403 */
[----:B------:R-:W-:Y:S01]  /*0e50*/  IMAD R5, R4, 0x8, R5 ;  /* 0x0000000804057824 */ /* 0x000fe200078e0205 */
[----:B------:R-:W-:Y:S01]  /*0e60*/  SHF.R.S32.HI R6, RZ, 0x1f, R3 ;  /* 0x0000001fff067819 */ /* 0x000fe20000011403 */
[----:B------:R-:W-:Y:S01]  /*0e70*/  IMAD.U32 R4, RZ, RZ, UR4 ;  /* 0x00000004ff047e24 */ /* 0x000fe2000f8e00ff */
[----:B------:R-:W-:Y:S01]  /*0e80*/  SHF.R.S32.HI R226, RZ, 0x3, R0 ;  /* 0x00000003ffe27819 */ /* 0x000fe20000011400 */
[----:B------:R-:W-:Y:S01]  /*0e90*/  VIADD R234, R19, 0x40 ;  /* 0x0000004013ea7836 */ /* 0x000fe20000000000 */
[----:B------:R-:W-:Y:S01]  /*0ea0*/  LOP3.LUT R0, R0, 0x1ffffff8, RZ, 0xc0, !PT ;  /* 0x1ffffff800007812 */ /* 0x000fe200078ec0ff */
[----:B0-----:R-:W-:Y:S01]  /*0eb0*/  IMAD.MOV.U32 R2, RZ, RZ, RZ ;  /* 0x000000ffff027224 */ /* 0x001fe200078e00ff */
[----:B------:R0:W-:Y:S01]  /*0ec0*/  STL [R1+0x7c], R4 ;  /* 0x00007c0401007387 */ /* 0x0001e20000100800 */
[----:B------:R-:W-:Y:S01]  /*0ed0*/  IMAD.SHL.U32 R224, R234, 0x40, RZ ;  /* 0x00000040eae07824 */ /* 0x000fe200078e00ff */
[----:B------:R-:W-:Y:S01]  /*0ee0*/  LEA.HI R6, R6, R19, RZ, 0x3 ;  /* 0x0000001306067211 */ /* 0x000fe200078f18ff */
[----:B------:R-:W-:Y:S01]  /*0ef0*/  IMAD.IADD R0, R11, 0x1, -R0 ;  /* 0x000000010b007824 */ /* 0x000fe200078e0a00 */
[----:B------:R-:W-:-:S02]  /*0f00*/  SHF.R.S32.HI R237, RZ, 0x1f, R19 ;  /* 0x0000001fffed7819 */ /* 0x000fc40000011413 */
[----:B------:R-:W-:Y:S02]  /*0f10*/  LOP3.LUT R224, R224, 0x1c0, RZ, 0xc0, !PT ;  /* 0x000001c0e0e07812 */ /* 0x000fe400078ec0ff */
[----:B------:R-:W-:Y:S02]  /*0f20*/  LOP3.LUT R6, R6, 0xfffffff8, RZ, 0xc0, !PT ;  /* 0xfffffff806067812 */ /* 0x000fe400078ec0ff */
[----:B0-----:R-:W-:Y:S02]  /*0f30*/  LOP3.LUT R4, R3, 0xfffffffc, RZ, 0xc0, !PT ;  /* 0xfffffffc03047812 */ /* 0x001fe400078ec0ff */
[----:B------:R-:W-:Y:S02]  /*0f40*/  SHF.R.S32.HI R3, RZ, 0x1f, R234 ;  /* 0x0000001fff037819 */ /* 0x000fe400000114ea */
[----:B------:R-:W-:Y:S01]  /*0f50*/  SHF.R.U32.HI R8, RZ, 0x3, R224 ;  /* 0x00000003ff087819 */ /* 0x000fe200000116e0 */
[----:B------:R-:W-:Y:S01]  /*0f60*/  IMAD.IADD R4, R11, 0x1, -R4 ;  /* 0x000000010b047824 */ /* 0x000fe200078e0a04 */
[----:B------:R-:W-:-:S02]  /*0f70*/  LEA.HI R3, R3, R234, RZ, 0x3 ;  /* 0x000000ea03037211 */ /* 0x000fc400078f18ff */
[----:B------:R-:W-:Y:S01]  /*0f80*/  SHF.L.U32 R201, R0, 0x3, RZ ;  /* 0x0000000300c97819 */ /* 0x000fe200000006ff */
[----:B------:R-:W-:Y:S02]  /*0f90*/  IMAD.SHL.U32 R16, R4, 0x8, RZ ;  /* 0x0000000804107824 */ /* 0x000fe400078e00ff */
[----:B------:R-:W-:Y:S02]  /*0fa0*/  IMAD.SHL.U32 R3, R3, 0x40, RZ ;  /* 0x0000004003037824 */ /* 0x000fe400078e00ff */
[----:B------:R-:W-:Y:S01]  /*0fb0*/  IMAD.IADD R0, R19, 0x1, -R6 ;  /* 0x0000000113007824 */ /* 0x000fe200078e0a06 */
[--C-:B------:R-:W-:Y:S01]  /*0fc0*/  LOP3.LUT R4, R224, 0x38, R16.reuse, 0xf8, !PT ;  /* 0x00000038e0047812 */ /* 0x100fe200078ef810 */
[----:B------:R-:W-:Y:S01]  /*0fd0*/  IMAD.IADD R6, R10, 0x1, -R7 ;  /* 0x000000010a067824 */ /* 0x000fe200078e0a07 */
[----:B------:R-:W-:Y:S02]  /*0fe0*/  LOP3.LUT R229, R3, 0xfffffe00, RZ, 0xc0, !PT ;  /* 0xfffffe0003e57812 */ /* 0x000fe400078ec0ff */
[----:B------:R0:W-:Y:S01]  /*0ff0*/  STL [R1+0x80], R0 ;  /* 0x0000800001007387 */ /* 0x0001e20000100800 */
[----:B------:R-:W-:-:S02]  /*1000*/  SHF.R.S32.HI R17, RZ, 0x1f, R16 ;  /* 0x0000001fff117819 */ /* 0x000fc40000011410 */
[----:B------:R-:W-:Y:S01]  /*1010*/  LOP3.LUT R3, R229, R4, R8, 0xf6, !PT ;  /* 0x00000004e5037212 */ /* 0x000fe200078ef608 */
[----:B------:R-:W-:Y:S01]  /*1020*/  IMAD.SHL.U32 R4, R5, 0x8, RZ ;  /* 0x0000000805047824 */ /* 0x000fe200078e00ff */
[----:B------:R1:W-:Y:S03]  /*1030*/  STL [R1+0x8c], R6 ;  /* 0x00008c0601007387 */ /* 0x0003e60000100800 */
[----:B0-----:R-:W-:-:S05]  /*1040*/  IMAD R0, R3, 0x2, R18 ;  /* 0x0000000203007824 */ /* 0x001fca00078e0212 */
[----:B------:R1:W-:Y:S04]  /*1050*/  STL [R1+0x88], R0 ;  /* 0x0000880001007387 */ /* 0x0003e80000100800 */
[----:B------:R1:W-:Y:S02]  /*1060*/  STL [R1+0x94], R4 ;  /* 0x0000940401007387 */ /* 0x0003e40000100800 */
.L_x_1093:
[----:B01---5:R-:W0:Y:S02]  /*1070*/  LDC.64 R4, c[0x0][0xd60] ;  /* 0x00035800ff047b82 */ /* 0x023e240000000a00 */
[----:B0-----:R-:W-:-:S05]  /*1080*/  IMAD.WIDE R4, R35, 0x4, R4 ;  /* 0x0000000423047825 */ /* 0x001fca00078e0204 */
[----:B--2---:R-:W2:Y:S01]  /*1090*/  LDG.E R233, desc[UR60][R4.64] ;  /* 0x0000003c04e97981 */ /* 0x004ea2000c1e1900 */
[----:B------:R-:W-:Y:S05]  /*10a0*/  YIELD ;  /* 0x0000000000007946 */ /* 0x000fea0003800000 */
[----:B------:R-:W-:Y:S01]  /*10b0*/  ULDC.64 UR4, c[0x0][0xb20] ;  /* 0x0002c80000047ab9 */ /* 0x000fe20000000a00 */
[----:B------:R-:W-:Y:S01]  /*10c0*/  ULDC.64 UR6, c[0x0][0xb00] ;  /* 0x0002c00000067ab9 */ /* 0x000fe20000000a00 */
[----:B------:R-:W-:Y:S01]  /*10d0*/  ISETP.NE.U32.AND P1, PT, RZ, UR4, PT ;  /* 0x00000004ff007c0c */ /* 0x000fe2000bf25070 */
[----:B------:R-:W-:Y:S01]  /*10e0*/  IMAD.MOV.U32 R3, RZ, RZ, RZ ;  /* 0x000000ffff037224 */ /* 0x000fe200078e00ff */
[----:B------:R-:W-:Y:S01]  /*10f0*/  ISETP.NE.U32.AND P0, PT, RZ, UR6, PT ;  /* 0x00000006ff007c0c */ /* 0x000fe2000bf05070 */
[----:B------:R-:W-:Y:S01]  /*1100*/  IMAD.MOV.U32 R35, RZ, RZ, RZ ;  /* 0x000000ffff237224 */ /* 0x000fe200078e00ff */
[----:B------:R-:W-:-:S02]  /*1110*/  ISETP.NE.AND.EX P1, PT, RZ, UR5, PT, P1 ;  /* 0x00000005ff007c0c */ /* 0x000fc4000bf25310 */
[----:B------:R-:W-:Y:S02]  /*1120*/  ISETP.NE.AND.EX P0, PT, RZ, UR7, PT, P0 ;  /* 0x00000007ff007c0c */ /* 0x000fe4000bf05300 */
[----:B--2---:R-:W-:Y:S01]  /*1130*/  SHF.R.S32.HI R0, RZ, 0x1f, R233 ;  /* 0x0000001fff007819 */ /* 0x004fe200000114e9 */
[----:B------:R-:W-:-:S08]  /*1140*/  IMAD.SHL.U32 R231, R233, 0x4, RZ ;  /* 0x00000004e9e77824 */ /* 0x000fd000078e00ff */
[C---:B---3--:R-:W-:Y:S02]  /*1150*/  @P1 LEA R6, P2, R233.reuse, UR4, 0x2 ;  /* 0x00000004e9061c11 */ /* 0x048fe4000f8410ff */
[C-C-:B------:R-:W-:Y:S01]  /*1160*/  SHF.L.U64.HI R232, R233.reuse, 0x2, R0.reuse ;  /* 0x00000002e9e87819 */ /* 0x140fe20000010200 */
[----:B------:R0:W-:Y:S01]  /*1170*/  STL [R1+0x84], R0 ;  /* 0x0000840001007387 */ /* 0x0001e20000100800 */
[----:B------:R-:W-:Y:S01]  /*1180*/  @P1 LEA.HI.X R7, R233, UR5, R0, 0x2, P2 ;  /* 0x00000005e9071c11 */ /* 0x000fe200090f1400 */
[----:B------:R-:W-:Y:S01]  /*1190*/  ULDC.64 UR4, c[0x0][0xb10] ;  /* 0x0002c40000047ab9 */ /* 0x000fe20000000a00 */
[----:B------:R-:W-:Y:S02]  /*11a0*/  IADD3 R8, P3, R231, UR6, RZ ;  /* 0x00000006e7087c10 */ /* 0x000fe4000ff7e0ff */
[----:B------:R-:W-:Y:S01]  /*11b0*/  ISETP.NE.U32.AND P2, PT, RZ, UR4, PT ;  /* 0x00000004ff007c0c */ /* 0x000fe2000bf45070 */
[----:B------:R0:W5:Y:S01]  /*11c0*/  @P1 LDG.E R3, desc[UR60][R6.64] ;  /* 0x0000003c06031981 */ /* 0x000162000c1e1900 */
[----:B------:R-:W-:-:S02]  /*11d0*/  IADD3.X R9, R232, UR7, RZ, P3, !PT ;  /* 0x00000007e8097c10 */ /* 0x000fc40009ffe4ff */
[----:B------:R-:W-:-:S03]  /*11e0*/  ISETP.NE.AND.EX P2, PT, RZ, UR5, PT, P2 ;  /* 0x00000005ff007c0c */ /* 0x000fc6000bf45320 */
[----:B------:R0:W5:Y:S10]  /*11f0*/  @P0 LDG.E R35, desc[UR60][R8.64] ;  /* 0x0000003c08230981 */ /* 0x000174000c1e1900 */
[----:B------:R-:W-:Y:S01]  /*1200*/  @P2 IADD3 R4, P1, R231, UR4, RZ ;  /* 0x00000004e7042c10 */ /* 0x000fe2000ff3e0ff */
[----:B------:R-:W-:-:S02]  /*1210*/  ULDC UR4, c[0x0][0x288] ;  /* 0x0000a20000047ab9 */ /* 0x000fc40000000800 */
[----:B------:R-:W-:Y:S01]  /*1220*/  IMAD.U32 R99, RZ, RZ, UR4 ;  /* 0x00000004ff637e24 */ /* 0x000fe2000f8e00ff */
[----:B------:R-:W-:Y:S01]  /*1230*/  @P2 IADD3.X R5, R232, UR5, RZ, P1, !PT ;  /* 0x00000005e8052c10 */ /* 0x000fe20008ffe4ff */
[----:B------:R-:W-:-:S04]  /*1240*/  ULDC.64 UR4, c[0x0][0x3f8] ;  /* 0x0000fe0000047ab9 */ /* 0x000fc80000000a00 */
        /* <DEDUP_REMOVED lines=11> */
[----:B0---4-:R-:W-:Y:S06]  /*1300*/  @P2 BRA `(.L_x_959) ;  /* 0x0000000000242947 */ /* 0x011fec0003800000 */
        /* <DEDUP_REMOVED lines=9> */
.L_x_959:
        /* <DEDUP_REMOVED lines=10> */
.L_x_960:
[----:B------:R-:W-:Y:S05]  /*1440*/  @!P0 BRA `(.L_x_961) ;  /* 0x00000000000c8947 */ /* 0x000fea0003800000 */
[----:B------:R-:W2:Y:S04]  /*1450*/  LDG.E R5, desc[UR60][R8.64] ;  /* 0x0000003c08057981 */ /* 0x000ea8000c1e1900 */
[----:B------:R-:W2:Y:S02]  /*1460*/  LDG.E R30, desc[UR60][R8.64+0x4] ;  /* 0x0000043c081e7981 */ /* 0x000ea4000c1e1900 */
[----:B--2---:R-:W-:-:S07]  /*1470*/  IMAD.IADD R30, R30, 0x1, -R5 ;  /* 0x000000011e1e7824 */ /* 0x004fce00078e0a05 */
.L_x_961:
        /* <DEDUP_REMOVED lines=8> */
[----:B------:R0:W2:Y:S01]  /*1500*/  @P0 LDG.E R9, desc[UR60][R4.64+0x4] ;  /* 0x0000043c04090981 */ /* 0x0000a2000c1e1900 */
[----:B------:R-:W-:Y:S01]  /*1510*/  ISETP.NE.U32.AND P1, PT, RZ, UR4, PT ;  /* 0x00000004ff007c0c */ /* 0x000fe2000bf25070 */
[----:B------:R-:W-:-:S03]  /*1520*/  IMAD.MOV.U32 R28, RZ, RZ, R30 ;  /* 0x000000ffff1c7224 */ /* 0x000fc600078e001e */
[----:B------:R-:W-:Y:S01]  /*1530*/  ISETP.NE.AND.EX P1, PT, RZ, UR5, PT, P1 ;  /* 0x00000005ff007c0c */ /* 0x000fe2000bf25310 */
[----:B0-----:R-:W-:-:S05]  /*1540*/  IMAD.MOV R4, RZ, RZ, -R8 ;  /* 0x000000ffff047224 */ /* 0x001fca00078e0a08 */
[----:B------:R-:W-:-:S07]  /*1550*/  VIMNMX R4, RZ, R4, !PT ;  /* 0x00000004ff047248 */ /* 0x000fce0007fe0100 */
        /* <DEDUP_REMOVED lines=22> */
[----:B------:R-:W-:Y:S01]  /*16c0*/  IADD3 R25, R18, 0x1c400, RZ ;  /* 0x0001c40012197810 */ /* 0x000fe20007ffe0ff */
[----:B------:R-:W-:Y:S03]  /*16d0*/  BSSY B6, `(.L_x_963) ;  /* 0x0000013000067945 */ /* 0x000fe60003800000 */
        /* <DEDUP_REMOVED lines=18> */
.L_x_964:
[----:B------:R-:W-:Y:S05]  /*1800*/  BSYNC B6 ;  /* 0x0000000000067941 */ /* 0x000fea0003800000 */
.L_x_963:
        /* <DEDUP_REMOVED lines=20> */
.L_x_966:
[----:B------:R-:W-:Y:S05]  /*1950*/  BSYNC B6 ;  /* 0x0000000000067941 */ /* 0x000fea0003800000 */
.L_x_965:
[----:B------:R-:W-:Y:S01]  /*1960*/  ULDC.64 UR4, c[0x0][0xaf0] ;  /* 0x0002bc0000047ab9 */ /* 0x000fe20000000a00 */
[----:B------:R-:W2:Y:S01]  /*1970*/  LDL R48, [R1+0x80] ;  /* 0x0000800001307983 */ /* 0x000ea20000100800 */
[----:B------:R-:W-:Y:S01]  /*1980*/  ISETP.NE.U32.AND P0, PT, RZ, UR4, PT ;  /* 0x00000004ff007c0c */ /* 0x000fe2000bf05070 */
[----:B------:R-:W0:Y:S08]  /*1990*/  LDC R0, c[0x0][0x428] ;  /* 0x00010a00ff007b82 */ /* 0x000e300000000800 */
[----:B------:R-:W1:Y:S01]  /*19a0*/  LDC.64 R12, c[0x0][0x2f0] ;  /* 0x0000bc00ff0c7b82 */ /* 0x000e620000000a00 */
[----:B------:R-:W-:Y:S01]  /*19b0*/  ISETP.NE.AND.EX P0, PT, RZ, UR5, PT, P0 ;  /* 0x00000005ff007c0c */ /* 0x000fe2000bf05300 */
[----:B------:R-:W3:Y:S01]  /*19c0*/  S2R R36, SR_TID.X ;  /* 0x0000000000247919 */ /* 0x000ee20000002100 */
[----:B------:R-:W-:Y:S01]  /*19d0*/  IMAD.IADD R72, R35, 0x1, R30 ;  /* 0x0000000123487824 */ /* 0x000fe200078e021e */
[----:B------:R-:W-:-:S04]  /*19e0*/  ULDC.64 UR6, c[0x0][0xb00] ;  /* 0x0002c00000067ab9 */ /* 0x000fc80000000a00 */
[----:B------:R-:W4:Y:S06]  /*19f0*/  LDC R97, c[0x0][0x3d4] ;  /* 0x0000f500ff617b82 */ /* 0x000f2c0000000800 */
[----:B------:R-:W-:Y:S02]  /*1a00*/  @P0 IADD3 R4, P1, R231, UR4, RZ ;  /* 0x00000004e7040c10 */ /* 0x000fe4000ff3e0ff */
[----:B------:R-:W4:Y:S02]  /*1a10*/  LDC.64 R64, c[0x0][0x3e8] ;  /* 0x0000fa00ff407b82 */ /* 0x000f240000000a00 */
[----:B------:R-:W-:Y:S01]  /*1a20*/  @P0 IADD3.X R5, R232, UR5, RZ, P1, !PT ;  /* 0x00000005e8050c10 */ /* 0x000fe20008ffe4ff */
[----:B------:R-:W-:-:S04]  /*1a30*/  ULDC.64 UR4, c[0x0][0x2f8] ;  /* 0x0000be0000047ab9 */ /* 0x000fc80000000a00 */
[----:B------:R3:W2:Y:S01]  /*1a40*/  @P0 LDG.E R31, desc[UR60][R4.64] ;  /* 0x0000003c041f0981 */ /* 0x0006a2000c1e1900 */
[----:B0-----:R-:W-:Y:S01]  /*1a50*/  ISETP.NE.AND P0, PT, R0, 0x1, PT ;  /* 0x000000010000780c */ /* 0x001fe20003f05270 */
[----:B------:R-:W0:Y:S01]  /*1a60*/  LDC.64 R70, c[0x0][0x3d8] ;  /* 0x0000f600ff467b82 */ /* 0x000e220000000a00 */
[----:B------:R-:W-:Y:S01]  /*1a70*/  SHF.R.S32.HI R44, RZ, 0x1f, R72 ;  /* 0x0000001fff2c7819 */ /* 0x000fe20000011448 */
[C---:B------:R-:W-:Y:S02]  /*1a80*/  VIADD R10, R16.reuse, 0xc0 ;  /* 0x000000c0100a7836 */ /* 0x040fe40000000000 */
[----:B------:R-:W-:Y:S02]  /*1a90*/  VIADD R11, R16, 0xe0 ;  /* 0x000000e0100b7836 */ /* 0x000fe40000000000 */
[-C--:B-1----:R-:W-:Y:S02]  /*1aa0*/  IMAD R6, R44, R12.reuse, RZ ;  /* 0x0000000c2c067224 */ /* 0x082fe400078e02ff */
[----:B---3--:R-:W-:Y:S01]  /*1ab0*/  IMAD.WIDE.U32 R4, R72, R12, RZ ;  /* 0x0000000c48047225 */ /* 0x008fe200078e00ff */
[----:B------:R-:W-:-:S03]  /*1ac0*/  SHF.R.U32.HI R46, RZ, 0x7, R36 ;  /* 0x00000007ff2e7819 */ /* 0x000fc60000011624 */
[----:B------:R-:W1:Y:S01]  /*1ad0*/  @P0 LDC R3, c[0x0][0x42c] ;  /* 0x00010b00ff030b82 */ /* 0x000e620000000800 */
[----:B------:R-:W-:Y:S01]  /*1ae0*/  ISETP.NE.AND P6, PT, R46, 0x1, PT ;  /* 0x000000012e00780c */ /* 0x000fe20003fc5270 */
[----:B------:R-:W-:-:S05]  /*1af0*/  VIADD R37, R36, 0xffffff80 ;  /* 0xffffff8024257836 */ /* 0x000fca0000000000 */
[----:B------:R-:W-:Y:S01]  /*1b00*/  SHF.R.S32.HI R36, RZ, 0x1f, R37 ;  /* 0x0000001fff247819 */ /* 0x000fe20000011425 */
[----:B------:R-:W3:Y:S03]  /*1b10*/  @P0 LDC R7, c[0x0][0x430] ;  /* 0x00010c00ff070b82 */ /* 0x000ee60000000800 */
[----:B------:R-:W-:-:S04]  /*1b20*/  LEA.HI R36, R36, R37, RZ, 0x2 ;  /* 0x0000002524247211 */ /* 0x000fc800078f10ff */
[----:B------:R-:W-:-:S05]  /*1b30*/  LOP3.LUT R36, R36, 0xfffffffc, RZ, 0xc0, !PT ;  /* 0xfffffffc24247812 */ /* 0x000fca00078ec0ff */
[----:B------:R-:W-:Y:S02]  /*1b40*/  IMAD.IADD R36, R37, 0x1, -R36 ;  /* 0x0000000125247824 */ /* 0x000fe400078e0a24 */
[----:B-1----:R-:W-:-:S04]  /*1b50*/  @P0 IMAD.HI.U32 R0, R34, R3, RZ ;  /* 0x0000000322000227 */ /* 0x002fc800078e00ff */
[----:B------:R-:W-:Y:S02]  /*1b60*/  IMAD R3, R72, R13, R6 ;  /* 0x0000000d48037224 */ /* 0x000fe400078e0206 */
[----:B------:R-:W-:Y:S01]  /*1b70*/  IMAD R6, R237, R12, RZ ;  /* 0x0000000ced067224 */ /* 0x000fe200078e02ff */
[----:B---3--:R-:W-:Y:S01]  /*1b80*/  @P0 SHF.R.U32.HI R34, RZ, R7, R0 ;  /* 0x00000007ff220219 */ /* 0x008fe20000011600 */
        /* <DEDUP_REMOVED lines=9> */
[----:B------:R-:W-:Y:S02]  /*1c20*/  IMAD.IADD R5, R5, 0x1, R3 ;  /* 0x0000000105057824 */ /* 0x000fe400078e0203 */
[----:B----4-:R-:W-:-:S04]  /*1c30*/  IMAD.WIDE.U32 R38, R19, R64, R16 ;  /* 0x0000004013267225 */ /* 0x010fc800078e0010 */
[----:B------:R-:W-:Y:S02]  /*1c40*/  IMAD.MOV.U32 R40, RZ, RZ, R38 ;  /* 0x000000ffff287224 */ /* 0x000fe400078e0026 */
[----:B------:R-:W-:Y:S02]  /*1c50*/  IMAD R79, R13, 0x60, RZ ;  /* 0x000000600d4f7824 */ /* 0x000fe400078e02ff */
[----:B------:R-:W-:Y:S02]  /*1c60*/  IMAD.MOV.U32 R77, RZ, RZ, 0x20 ;  /* 0x00000020ff4d7424 */ /* 0x000fe400078e00ff */
[----:B------:R-:W-:Y:S01]  /*1c70*/  VIADD R100, R46, 0x8 ;  /* 0x000000082e647836 */ /* 0x000fe20000000000 */
[----:B------:R-:W-:Y:S01]  /*1c80*/  SHF.R.U32.HI R46, RZ, 0x3, R224 ;  /* 0x00000003ff2e7819 */ /* 0x000fe200000116e0 */
[----:B------:R-:W-:Y:S01]  /*1c90*/  IMAD R49, R65, 0x60, RZ ;  /* 0x0000006041317824 */ /* 0x000fe200078e02ff */
[C---:B0-----:R-:W-:Y:S01]  /*1ca0*/  SHF.L.U64.HI R74, R70.reuse, 0x6, R71 ;  /* 0x00000006464a7819 */ /* 0x041fe20000010247 */
[----:B------:R-:W-:Y:S01]  /*1cb0*/  IMAD R81, R71, 0x60, RZ ;  /* 0x0000006047517824 */ /* 0x000fe200078e02ff */
[----:B------:R-:W-:-:S02]  /*1cc0*/  SHF.L.U32 R75, R70, 0x6, RZ ;  /* 0x00000006464b7819 */ /* 0x000fc400000006ff */
[----:B------:R-:W-:Y:S02]  /*1cd0*/  SHF.R.S32.HI R98, RZ, 0x1f, R234 ;  /* 0x0000001fff627819 */ /* 0x000fe400000114ea */
[----:B--2---:R-:W-:Y:S02]  /*1ce0*/  SHF.R.S32.HI R0, RZ, 0x1f, R31 ;  /* 0x0000001fff007819 */ /* 0x004fe4000001141f */
[----:B------:R-:W-:Y:S02]  /*1cf0*/  SEL R35, R31, RZ, !P0 ;  /* 0x000000ff1f237207 */ /* 0x000fe40004000000 */
[----:B------:R-:W-:-:S03]  /*1d00*/  SEL R32, R0, RZ, !P0 ;  /* 0x000000ff00207207 */ /* 0x000fc60004000000 */
[----:B------:R-:W-:-:S04]  /*1d10*/  IMAD.WIDE.U32 R14, R35, UR4, R4 ;  /* 0x00000004230e7c25 */ /* 0x000fc8000f8e0004 */
[----:B------:R-:W-:Y:S02]  /*1d20*/  IMAD R0, R32, UR4, RZ ;  /* 0x0000000420007c24 */ /* 0x000fe4000f8e02ff */
[----:B------:R-:W-:-:S04]  /*1d30*/  IMAD.WIDE.U32 R4, R19, R12, R16 ;  /* 0x0000000c13047225 */ /* 0x000fc800078e0010 */
[----:B------:R-:W-:Y:S01]  /*1d40*/  IMAD R3, R35, UR5, R0 ;  /* 0x0000000523037c24 */ /* 0x000fe2000f8e0200 */
[----:B------:R-:W-:Y:S05]  /*1d50*/  @!P6 WARPSYNC.ALL ;  /* 0x000000000000e948 */ /* 0x000fea0003800000 */
[----:B------:R-:W-:Y:S01]  /*1d60*/  VIADD R0, R16, 0x20 ;  /* 0x0000002010007836 */ /* 0x000fe20000000000 */
[----:B------:R-:W-:Y:S01]  /*1d70*/  ULDC UR6, c[0x0][0x310] ;  /* 0x0000c40000067ab9 */ /* 0x000fe20000000800 */
[----:B------:R-:W-:Y:S01]  /*1d80*/  IADD3 R3, R15, R3, RZ ;  /* 0x000000030f037210 */ /* 0x000fe20007ffe0ff */
[----:B------:R-:W-:Y:S01]  /*1d90*/  ULDC.64 UR4, c[0x0][0x320] ;  /* 0x0000c80000047ab9 */ /* 0x000fe20000000a00 */
[----:B------:R-:W-:Y:S01]  /*1da0*/  @!P6 BAR.SYNC.DEFER_BLOCKING 0x9, 0x100 ;  /* 0x024400000000eb1d */ /* 0x000fe20000010000 */
[----:B------:R-:W-:-:S02]  /*1db0*/  ISETP.GE.AND P1, PT, R0, UR6, PT ;  /* 0x0000000600007c0c */ /* 0x000fc4000bf26270 */
[----:B------:R-:W-:Y:S02]  /*1dc0*/  IADD3 R4, P0, R14, R4, RZ ;  /* 0x000000040e047210 */ /* 0x000fe40007f1e0ff */
[----:B------:R-:W-:Y:S02]  /*1dd0*/  SEL R7, RZ, 0xffffffff, P1 ;  /* 0xffffffffff077807 */ /* 0x000fe40000800000 */
[----:B------:R-:W-:Y:S02]  /*1de0*/  IADD3.X R5, R3, R5, R6, P0, !PT ;  /* 0x0000000503057210 */ /* 0x000fe400007fe406 */
[----:B------:R-:W-:Y:S01]  /*1df0*/  ISETP.GE.AND P0, PT, R16, UR6, PT ;  /* 0x0000000610007c0c */ /* 0x000fe2000bf06270 */
[----:B------:R-:W-:Y:S01]  /*1e00*/  IMAD.SHL.U32 R9, R7, 0x2, RZ ;  /* 0x0000000207097824 */ /* 0x000fe200078e00ff */
[----:B------:R-:W-:Y:S01]  /*1e10*/  ISETP.GE.AND P2, PT, R10, UR6, PT ;  /* 0x000000060a007c0c */ /* 0x000fe2000bf46270 */
[----:B------:R-:W-:Y:S01]  /*1e20*/  IMAD R7, R8, UR4, RZ ;  /* 0x0000000408077c24 */ /* 0x000fe2000f8e02ff */
[----:B------:R-:W-:Y:S01]  /*1e30*/  SEL R6, RZ, 0x1, P0 ;  /* 0x00000001ff067807 */ /* 0x000fe20000000000 */
[----:B------:R-:W-:Y:S01]  /*1e40*/  VIADD R8, R16, 0x80 ;  /* 0x0000008010087836 */ /* 0x000fe20000000000 */
[----:B------:R-:W-:Y:S01]  /*1e50*/  ISETP.GE.AND P3, PT, R11, UR6, PT ;  /* 0x000000060b007c0c */ /* 0x000fe2000bf66270 */
[----:B------:R-:W-:Y:S01]  /*1e60*/  IMAD R31, R34, UR5, R7 ;  /* 0x00000005221f7c24 */ /* 0x000fe2000f8e0207 */
[----:B------:R-:W-:Y:S01]  /*1e70*/  LOP3.LUT R20, R9, 0x2, R6, 0xe2, !PT ;  /* 0x0000000209147812 */ /* 0x000fe200078ee206 */
[----:B------:R-:W-:-:S02]  /*1e80*/  VIADD R6, R16, 0x40 ;  /* 0x0000004010067836 */ /* 0x000fc40000000000 */
[C---:B------:R-:W-:Y:S02]  /*1e90*/  VIADD R7, R16.reuse, 0x60 ;  /* 0x0000006010077836 */ /* 0x040fe40000000000 */
[----:B------:R-:W-:Y:S01]  /*1ea0*/  VIADD R9, R16, 0xa0 ;  /* 0x000000a010097836 */ /* 0x000fe20000000000 */
[----:B------:R-:W-:Y:S01]  /*1eb0*/  ISETP.GE.AND P0, PT, R6, UR6, PT ;  /* 0x0000000606007c0c */ /* 0x000fe2000bf06270 */
[----:B------:R-:W-:Y:S01]  /*1ec0*/  IMAD.WIDE.U32 R10, R34, UR4, R16 ;  /* 0x00000004220a7c25 */ /* 0x000fe2000f8e0010 */
[----:B------:R-:W-:Y:S01]  /*1ed0*/  ISETP.GE.AND P1, PT, R7, UR6, PT ;  /* 0x0000000607007c0c */ /* 0x000fe2000bf26270 */
[----:B------:R-:W-:Y:S01]  /*1ee0*/  ULDC.64 UR4, c[0x0][0x328] ;  /* 0x0000ca0000047ab9 */ /* 0x000fe20000000a00 */
[----:B------:R-:W-:Y:S01]  /*1ef0*/  SEL R21, RZ, 0x4, P0 ;  /* 0x00000004ff157807 */ /* 0x000fe20000000000 */
[----:B------:R-:W-:Y:S01]  /*1f00*/  IMAD.IADD R11, R11, 0x1, R31 ;  /* 0x000000010b0b7824 */ /* 0x000fe200078e021f */
[----:B------:R-:W-:Y:S01]  /*1f10*/  SEL R30, RZ, 0x8, P1 ;  /* 0x00000008ff1e7807 */ /* 0x000fe20000800000 */
[----:B------:R-:W-:Y:S01]  /*1f20*/  IMAD R31, R32, UR4, RZ ;  /* 0x00000004201f7c24 */ /* 0x000fe2000f8e02ff */
[----:B------:R-:W-:-:S02]  /*1f30*/  ISETP.GE.AND P0, PT, R8, UR6, PT ;  /* 0x0000000608007c0c */ /* 0x000fc4000bf06270 */
[----:B------:R-:W-:Y:S02]  /*1f40*/  ISETP.GE.AND P1, PT, R9, UR6, PT ;  /* 0x0000000609007c0c */ /* 0x000fe4000bf26270 */
[----:B------:R-:W-:Y:S02]  /*1f50*/  LOP3.LUT R20, R30, R20, R21, 0xfe, !PT ;  /* 0x000000141e147212 */ /* 0x000fe400078efe15 */
[----:B------:R-:W-:Y:S02]  /*1f60*/  SEL R21, RZ, 0x10, P0 ;  /* 0x00000010ff157807 */ /* 0x000fe40000000000 */
[----:B------:R-:W-:Y:S02]  /*1f70*/  SEL R30, RZ, 0x20, P1 ;  /* 0x00000020ff1e7807 */ /* 0x000fe40000800000 */
[----:B------:R-:W-:Y:S02]  /*1f80*/  ISETP.GE.AND P0, PT, R16, R97, PT ;  /* 0x000000611000720c */ /* 0x000fe40003f06270 */
[----:B------:R-:W-:Y:S01]  /*1f90*/  LOP3.LUT R32, R30, R20, R21, 0xfe, !PT ;  /* 0x000000141e207212 */ /* 0x000fe200078efe15 */
[----:B------:R-:W-:Y:S01]  /*1fa0*/  IMAD.SHL.U32 R20, R36, 0x4, RZ ;  /* 0x0000000424147824 */ /* 0x000fe200078e00ff */
[----:B------:R-:W-:-:S02]  /*1fb0*/  SEL R21, RZ, 0x40, P2 ;  /* 0x00000040ff157807 */ /* 0x000fc40001000000 */
[----:B------:R-:W-:Y:S02]  /*1fc0*/  SEL R43, R97, RZ, P0 ;  /* 0x000000ff612b7207 */ /* 0x000fe40000000000 */
[----:B------:R-:W-:Y:S01]  /*1fd0*/  LOP3.LUT R94, R32, R21, RZ, 0xfc, !PT ;  /* 0x00000015205e7212 */ /* 0x000fe200078efcff */
[----:B------:R-:W-:Y:S02]  /*1fe0*/  IMAD R32, R237, R64, RZ ;  /* 0x00000040ed207224 */ /* 0x000fe400078e02ff */
[----:B------:R-:W-:Y:S02]  /*1ff0*/  IMAD.IADD R43, R16, 0x1, R43 ;  /* 0x00000001102b7824 */ /* 0x000fe400078e022b */
[C---:B------:R-:W-:Y:S02]  /*2000*/  IMAD R47, R35.reuse, UR5, R31 ;  /* 0x00000005232f7c24 */ /* 0x040fe4000f8e021f */
[----:B------:R-:W-:Y:S01]  /*2010*/  IMAD.WIDE.U32 R30, R35, UR4, R10 ;  /* 0x00000004231e7c25 */ /* 0x000fe2000f8e000a */
[----:B------:R-:W-:Y:S01]  /*2020*/  SHF.R.S32.HI R21, RZ, 0x1f, R20 ;  /* 0x0000001fff157819 */ /* 0x000fe20000011414 */
[----:B------:R-:W-:-:S02]  /*2030*/  ULDC UR4, c[0x0][0x2e4] ;  /* 0x0000b90000047ab9 */ /* 0x000fc40000000800 */
[-C--:B------:R-:W-:Y:S02]  /*2040*/  IMAD R10, R237, R70.reuse, RZ ;  /* 0x00000046ed0a7224 */ /* 0x080fe400078e02ff */
[C---:B------:R-:W-:Y:S01]  /*2050*/  IMAD R45, R19.reuse, R65, R32 ;  /* 0x00000041132d7224 */ /* 0x040fe200078e0220 */
[----:B------:R-:W-:Y:S01]  /*2060*/  SHF.R.S32.HI R32, RZ, 0x1f, R43 ;  /* 0x0000001fff207819 */ /* 0x000fe2000001142b */
[----:B------:R-:W-:-:S04]  /*2070*/  IMAD.WIDE.U32 R36, R19, R70, R16 ;  /* 0x0000004613247225 */ /* 0x000fc800078e0010 */
[C---:B------:R-:W-:Y:S01]  /*2080*/  IMAD R69, R19.reuse, R71, R10 ;  /* 0x0000004713457224 */ /* 0x040fe200078e020a */
[----:B------:R-:W-:Y:S01]  /*2090*/  LEA.HI R43, R32, R43, RZ, 0x3 ;  /* 0x0000002b202b7211 */ /* 0x000fe200078f18ff */
[----:B------:R-:W-:Y:S02]  /*20a0*/  IMAD.SHL.U32 R32, R48, 0x40, RZ ;  /* 0x0000004030207824 */ /* 0x000fe400078e00ff */
[----:B------:R-:W-:-:S04]  /*20b0*/  IMAD.WIDE.U32 R10, R19, R70, R20 ;  /* 0x00000046130a7225 */ /* 0x000fc800078e0014 */
[----:B------:R-:W-:Y:S01]  /*20c0*/  IMAD.IADD R67, R69, 0x1, R37 ;  /* 0x0000000145437824 */ /* 0x000fe200078e0225 */
[----:B-----5:R-:W-:Y:S01]  /*20d0*/  SHF.R.S32.HI R37, RZ, 0x1f, R28 ;  /* 0x0000001fff257819 */ /* 0x020fe2000001141c */
[----:B------:R-:W-:Y:S01]  /*20e0*/  IMAD.IADD R41, R45, 0x1, R39 ;  /* 0x000000012d297824 */ /* 0x000fe200078e0227 */
[----:B------:R-:W-:Y:S01]  /*20f0*/  LOP3.LUT R32, R32, 0x1c0, RZ, 0xc0, !PT ;  /* 0x000001c020207812 */ /* 0x000fe200078ec0ff */
[----:B------:R-:W-:Y:S01]  /*2100*/  IMAD.MOV.U32 R68, RZ, RZ, R10 ;  /* 0x000000ffff447224 */ /* 0x000fe200078e000a */
[----:B------:R-:W-:Y:S01]  /*2110*/  SHF.L.U64.HI R10, R12, 0x6, R13 ;  /* 0x000000060c0a7819 */ /* 0x000fe2000001020d */
[----:B------:R-:W-:Y:S02]  /*2120*/  IMAD.MOV.U32 R66, RZ, RZ, R36 ;  /* 0x000000ffff427224 */ /* 0x000fe400078e0024 */
[C---:B------:R-:W-:Y:S02]  /*2130*/  IMAD R13, R37.reuse, R64, RZ ;  /* 0x00000040250d7224 */ /* 0x040fe400078e02ff */
[----:B------:R-:W-:Y:S01]  /*2140*/  IMAD R42, R37, R70, RZ ;  /* 0x00000046252a7224 */ /* 0x000fe200078e02ff */
[----:B------:R-:W-:Y:S01]  /*2150*/  SHF.R.U32.HI R76, RZ, 0x3, R32 ;  /* 0x00000003ff4c7819 */ /* 0x000fe20000011620 */
[----:B------:R-:W-:Y:S01]  /*2160*/  IMAD.WIDE.U32 R36, R28, R64, R40 ;  /* 0x000000401c247225 */ /* 0x000fe200078e0028 */
[----:B------:R-:W-:-:S04]  /*2170*/  LOP3.LUT R41, R32, 0x18, R16, 0xf8, !PT ;  /* 0x0000001820297812 */ /* 0x000fc800078ef810 */
[----:B------:R-:W-:Y:S01]  /*2180*/  LOP3.LUT R41, R41, R76, RZ, 0x3c, !PT ;  /* 0x0000004c29297212 */ /* 0x000fe200078e3cff */
[----:B------:R-:W-:Y:S01]  /*2190*/  IMAD.WIDE.U32 R34, R19, R64, R20 ;  /* 0x0000004013227225 */ /* 0x000fe200078e0014 */
[----:B------:R-:W-:Y:S02]  /*21a0*/  SHF.R.S32.HI R85, RZ, 0x3, R43 ;  /* 0x00000003ff557819 */ /* 0x000fe4000001142b */
[----:B------:R-:W-:Y:S01]  /*21b0*/  LOP3.LUT R86, R43, 0xfffffff8, RZ, 0xc0, !PT ;  /* 0xfffffff82b567812 */ /* 0x000fe200078ec0ff */
[----:B------:R-:W-:Y:S01]  /*21c0*/  IMAD R78, R228, 0x200, R41 ;  /* 0x00000200e44e7824 */ /* 0x000fe200078e0229 */
[----:B------:R-:W-:Y:S01]  /*21d0*/  LOP3.LUT R41, R32, 0x38, R43, 0xf8, !PT ;  /* 0x0000003820297812 */ /* 0x000fe200078ef82b */
[----:B------:R-:W-:Y:S01]  /*21e0*/  IMAD.IADD R39, R35, 0x1, R45 ;  /* 0x0000000123277824 */ /* 0x000fe200078e022d */
[----:B------:R-:W-:Y:S01]  /*21f0*/  LOP3.LUT P1, RZ, R48, 0x4, RZ, 0xc0, !PT ;  /* 0x0000000430ff7812 */ /* 0x000fe2000782c0ff */
[----:B------:R-:W-:Y:S01]  /*2200*/  IMAD.IADD R69, R11, 0x1, R69 ;  /* 0x000000010b457824 */ /* 0x000fe200078e0245 */
[----:B------:R-:W-:Y:S01]  /*2210*/  LOP3.LUT R43, R224, 0x38, R43, 0xf8, !PT ;  /* 0x00000038e02b7812 */ /* 0x000fe200078ef82b */
[----:B------:R-:W-:Y:S01]  /*2220*/  IMAD.MOV.U32 R38, RZ, RZ, R34 ;  /* 0x000000ffff267224 */ /* 0x000fe200078e0022 */
[----:B------:R-:W-:Y:S01]  /*2230*/  IADD3 R72, P2, R19, R72, RZ ;  /* 0x0000004813487210 */ /* 0x000fe20007f5e0ff */
[C---:B------:R-:W-:Y:S01]  /*2240*/  IMAD.SHL.U32 R11, R12.reuse, 0x40, RZ ;  /* 0x000000400c0b7824 */ /* 0x040fe200078e00ff */
[----:B------:R-:W-:Y:S01]  /*2250*/  SEL R77, R77, 0xffffffe0, !P1 ;  /* 0xffffffe04d4d7807 */ /* 0x000fe20004800000 */
[----:B------:R-:W-:Y:S01]  /*2260*/  IMAD.WIDE.U32 R34, R12, 0x60, RZ ;  /* 0x000000600c227825 */ /* 0x000fe200078e00ff */
[----:B------:R-:W-:-:S02]  /*2270*/  SHF.L.U64.HI R12, R64, 0x6, R65 ;  /* 0x00000006400c7819 */ /* 0x000fc40000010241 */
[----:B------:R-:W-:Y:S01]  /*2280*/  LOP3.LUT R41, R41, R76, RZ, 0x3c, !PT ;  /* 0x0000004c29297212 */ /* 0x000fe200078e3cff */
[----:B------:R-:W-:Y:S01]  /*2290*/  IMAD R87, R28, R65, R13 ;  /* 0x000000411c577224 */ /* 0x000fe200078e020d */
[----:B------:R-:W-:Y:S01]  /*22a0*/  LOP3.LUT R40, R43, R46, RZ, 0x3c, !PT ;  /* 0x0000002e2b287212 */ /* 0x000fe200078e3cff */
[----:B------:R-:W-:Y:S01]  /*22b0*/  IMAD.SHL.U32 R13, R64, 0x40, RZ ;  /* 0x00000040400d7824 */ /* 0x000fe200078e00ff */
[----:B------:R-:W-:Y:S01]  /*22c0*/  SEL R93, RZ, 0xffffff80, P3 ;  /* 0xffffff80ff5d7807 */ /* 0x000fe20001800000 */
[----:B------:R-:W-:-:S04]  /*22d0*/  IMAD.WIDE.U32 R38, R28, R64, R38 ;  /* 0x000000401c267225 */ /* 0x000fc800078e0026 */
[C---:B------:R-:W-:Y:S02]  /*22e0*/  IMAD R45, R28.reuse, R71, R42 ;  /* 0x000000471c2d7224 */ /* 0x040fe400078e022a */
[----:B------:R-:W-:-:S04]  /*22f0*/  IMAD.WIDE.U32 R66, R28, R70, R66 ;  /* 0x000000461c427225 */ /* 0x000fc800078e0042 */
[----:B------:R-:W-:Y:S01]  /*2300*/  IMAD.WIDE.U32 R68, R28, R70, R68 ;  /* 0x000000461c447225 */ /* 0x000fe200078e0044 */
[----:B------:R-:W-:-:S03]  /*2310*/  LOP3.LUT R93, R94, 0x80, R93, 0xc8, !PT ;  /* 0x000000805e5d7812 */ /* 0x000fc600078ec85d */
[----:B------:R-:W-:-:S04]  /*2320*/  IMAD.WIDE.U32 R64, R64, 0x60, RZ ;  /* 0x0000006040407825 */ /* 0x000fc800078e00ff */
[----:B------:R-:W-:Y:S01]  /*2330*/  IMAD.WIDE.U32 R70, R70, 0x60, RZ ;  /* 0x0000006046467825 */ /* 0x000fe200078e00ff */
[----:B------:R-:W-:Y:S02]  /*2340*/  SHF.R.S32.HI R89, RZ, 0x1f, R86 ;  /* 0x0000001fff597819 */ /* 0x000fe40000011456 */
[----:B------:R-:W-:Y:S01]  /*2350*/  ISETP.GE.AND P1, PT, R16, UR4, PT ;  /* 0x0000000410007c0c */ /* 0x000fe2000bf26270 */
[----:B------:R-:W-:Y:S01]  /*2360*/  IMAD.X R73, R237, 0x1, R44, P2 ;  /* 0x00000001ed497824 */ /* 0x000fe200010e062c */
[----:B------:R-:W-:Y:S01]  /*2370*/  ISETP.GE.AND P2, PT, R0, UR4, PT ;  /* 0x0000000400007c0c */ /* 0x000fe2000bf46270 */
[----:B------:R-:W-:Y:S01]  /*2380*/  IMAD.IADD R83, R87, 0x1, R37 ;  /* 0x0000000157537824 */ /* 0x000fe200078e0225 */
[----:B------:R-:W-:Y:S01]  /*2390*/  LOP3.LUT R94, R94, 0x40, RZ, 0xc0, !PT ;  /* 0x000000405e5e7812 */ /* 0x000fe200078ec0ff */
[----:B------:R-:W-:Y:S02]  /*23a0*/  IMAD.SHL.U32 R97, R97, 0x2, RZ ;  /* 0x0000000261617824 */ /* 0x000fe400078e00ff */
[----:B------:R-:W-:-:S02]  /*23b0*/  IMAD.IADD R79, R35, 0x1, R79 ;  /* 0x00000001234f7824 */ /* 0x000fc400078e024f */
[----:B------:R-:W-:Y:S02]  /*23c0*/  IMAD.IADD R80, R65, 0x1, R49 ;  /* 0x0000000141507824 */ /* 0x000fe400078e0231 */
[----:B------:R-:W-:Y:S02]  /*23d0*/  IMAD.IADD R81, R71, 0x1, R81 ;  /* 0x0000000147517824 */ /* 0x000fe400078e0251 */
[----:B------:R-:W-:Y:S02]  /*23e0*/  IMAD.IADD R82, R77, 0x1, R78 ;  /* 0x000000014d527824 */ /* 0x000fe400078e024e */
[----:B------:R-:W-:Y:S02]  /*23f0*/  IMAD.IADD R84, R45, 0x1, R67 ;  /* 0x000000012d547824 */ /* 0x000fe400078e0243 */
[----:B------:R-:W-:Y:S02]  /*2400*/  IMAD.IADD R87, R39, 0x1, R87 ;  /* 0x0000000127577824 */ /* 0x000fe400078e0257 */
[----:B------:R-:W-:-:S02]  /*2410*/  IMAD.IADD R88, R69, 0x1, R45 ;  /* 0x0000000145587824 */ /* 0x000fc400078e022d */
[----:B------:R-:W-:Y:S02]  /*2420*/  IMAD R90, R228, 0x200, R41 ;  /* 0x00000200e45a7824 */ /* 0x000fe400078e0229 */
[----:B------:R-:W-:Y:S02]  /*2430*/  IMAD.IADD R91, R229, 0x1, R40 ;  /* 0x00000001e55b7824 */ /* 0x000fe400078e0228 */
[----:B------:R-:W-:-:S07]  /*2440*/  IMAD.IADD R92, R31, 0x1, R47 ;  /* 0x000000011f5c7824 */ /* 0x000fce00078e022f */
.L_x_1014:
        /* <DEDUP_REMOVED lines=9> */
[-C--:B------:R-:W-:Y:S01]  /*24e0*/  IADD3 R26, P3, P4, R4, R104.reuse, R11 ;  /* 0x00000068041a7210 */ /* 0x080fe20007c7e00b */
[----:B------:R-:W-:Y:S01]  /*24f0*/  IMAD R108, R2, 0x1800, R78 ;  /* 0x00001800026c7824 */ /* 0x000fe200078e024e */
[----:B------:R-:W-:Y:S01]  /*2500*/  IADD3 R41, P5, R4, R104, RZ ;  /* 0x0000006804297210 */ /* 0x000fe20007fbe0ff */
[----:B------:R-:W-:Y:S02]  /*2510*/  IMAD.IADD R58, R105, 0x1, R43 ;  /* 0x00000001693a7824 */ /* 0x000fe400078e022b */
[----:B------:R-:W-:Y:S02]  /*2520*/  IMAD R106, R2, 0x1800, R82 ;  /* 0x00001800026a7824 */ /* 0x000fe400078e0252 */
[----:B------:R-:W-:Y:S01]  /*2530*/  IMAD.X R42, R58, 0x1, R5, P5 ;  /* 0x000000013a2a7824 */ /* 0x000fe200028e0605 */
[----:B------:R-:W-:Y:S01]  /*2540*/  IADD3.X R40, R5, R58, R10, P3, P4 ;  /* 0x0000003a05287210 */ /* 0x000fe20001fe840a */
[--C-:B------:R-:W-:Y:S01]  /*2550*/  IMAD R108, R108, 0x2, R25.reuse ;  /* 0x000000026c6c7824 */ /* 0x100fe200078e0219 */
[-C--:B0-----:R-:W-:Y:S01]  /*2560*/  LEA R48, P3, R26, R102.reuse, 0x1 ;  /* 0x000000661a307211 */ /* 0x081fe200078608ff */
[----:B------:R-:W-:Y:S01]  /*2570*/  IMAD R106, R106, 0x2, R25 ;  /* 0x000000026a6a7824 */ /* 0x000fe200078e0219 */
[----:B------:R-:W-:-:S02]  /*2580*/  LEA R50, P5, R41, R102, 0x1 ;  /* 0x0000006629327211 */ /* 0x000fc400078a08ff */
[----:B------:R-:W-:Y:S01]  /*2590*/  LEA.HI.X R49, R26, R103, R40, 0x1, P3 ;  /* 0x000000671a317211 */ /* 0x000fe200018f0c28 */
[----:B------:R-:W-:Y:S01]  /*25a0*/  IMAD.MOV.U32 R26, RZ, RZ, R53 ;  /* 0x000000ffff1a7224 */ /* 0x000fe200078e0035 */
[----:B-1----:R-:W-:Y:S02]  /*25b0*/  ISETP.GE.AND P3, PT, R107, 0x1, PT ;  /* 0x000000016b00780c */ /* 0x002fe40003f66270 */
[----:B------:R-:W-:Y:S02]  /*25c0*/  ISETP.GT.AND P4, PT, R53, R27, PT ;  /* 0x0000001b3500720c */ /* 0x000fe40003f84270 */
[----:B------:R-:W-:Y:S02]  /*25d0*/  LEA.HI.X R51, R41, R103, R42, 0x1, P5 ;  /* 0x0000006729337211 */ /* 0x000fe400028f0c2a */
[----:B------:R-:W-:-:S07]  /*25e0*/  P2R R96, PR, RZ, 0x10 ;  /* 0x00000010ff607803 */ /* 0x000fce0000000000 */
[----:B----4-:R-:W-:Y:S05]  /*25f0*/  @!P3 BRA `(.L_x_968) ;  /* 0x0000002800a4b947 */ /* 0x010fea0003800000 */
        /* <DEDUP_REMOVED lines=9> */
[----:B------:R-:W-:Y:S01]  /*2690*/  IMAD.WIDE.U32 R40, R70, R53, RZ ;  /* 0x0000003546287225 */ /* 0x000fe200078e00ff */
[----:B------:R-:W-:-:S03]  /*26a0*/  IADD3 R110, R43, R47, RZ ;  /* 0x0000002f2b6e7210 */ /* 0x000fc60007ffe0ff */
        /* <DEDUP_REMOVED lines=31> */
.L_x_971:
[----:B------:R-:W-:Y:S05]  /*28a0*/  BSYNC B1 ;  /* 0x0000000000017941 */ /* 0x000fea0003800000 */
.L_x_970:
[----:B------:R-:W-:Y:S01]  /*28b0*/  ISETP.GE.AND P5, PT, R234, R101, PT ;  /* 0x00000065ea00720c */ /* 0x000fe20003fa6270 */
[----:B------:R-:W-:Y:S01]  /*28c0*/  BSSY B1, `(.L_x_972) ;  /* 0x000001c000017945 */ /* 0x000fe20003800000 */
[----:B0-----:R-:W-:Y:S02]  /*28d0*/  CS2R R52, SRZ ;  /* 0x0000000000347805 */ /* 0x001fe4000001ff00 */
[----:B------:R-:W-:Y:S01]  /*28e0*/  CS2R R44, SRZ ;  /* 0x00000000002c7805 */ /* 0x000fe2000001ff00 */
        /* <DEDUP_REMOVED lines=25> */
.L_x_973:
[----:B------:R-:W-:Y:S05]  /*2a80*/  BSYNC B1 ;  /* 0x0000000000017941 */ /* 0x000fea0003800000 */
.L_x_972:
[----:B0-----:R-:W2:Y:S01]  /*2a90*/  LDL R40, [R1+0x7c] ;  /* 0x00007c0001287983 */ /* 0x001ea20000100800 */
[----:B------:R-:W-:Y:S01]  /*2aa0*/  IMAD.MOV.U32 R41, RZ, RZ, R61 ;  /* 0x000000ffff297224 */ /* 0x000fe200078e003d */
[----:B------:R-:W-:Y:S01]  /*2ab0*/  PRMT R102, R102, 0x5410, R103 ;  /* 0x0000541066667816 */ /* 0x000fe20000000067 */
[----:B------:R-:W-:Y:S01]  /*2ac0*/  IMAD.MOV.U32 R42, RZ, RZ, R62 ;  /* 0x000000ffff2a7224 */ /* 0x000fe200078e003e */
[----:B------:R-:W-:Y:S01]  /*2ad0*/  PRMT R103, R103, 0x5410, R104 ;  /* 0x0000541067677816 */ /* 0x000fe20000000068 */
        /* <DEDUP_REMOVED lines=8> */
[----:B------:R-:W-:-:S03]  /*2b60*/  IMAD.MOV.U32 R41, RZ, RZ, R47 ;  /* 0x000000ffff297224 */ /* 0x000fc600078e002f */
[----:B------:R-:W-:Y:S01]  /*2b70*/  PRMT R111, R43, 0x7610, R111 ;  /* 0x000076102b6f7816 */ /* 0x000fe2000000006f */
[----:B------:R-:W-:Y:S01]  /*2b80*/  IMAD.MOV.U32 R43, RZ, RZ, R55 ;  /* 0x000000ffff2b7224 */ /* 0x000fe200078e0037 */
[----:B------:R-:W-:Y:S01]  /*2b90*/  PRMT R103, R41, 0x7610, R103 ;  /* 0x0000761029677816 */ /* 0x000fe20000000067 */
[----:B------:R-:W-:-:S03]  /*2ba0*/  IMAD.MOV.U32 R41, RZ, RZ, R45 ;  /* 0x000000ffff297224 */ /* 0x000fc600078e002d */
[----:B------:R-:W-:Y:S02]  /*2bb0*/  PRMT R113, R43, 0x7610, R113 ;  /* 0x000076102b717816 */ /* 0x000fe40000000071 */
[----:B------:R-:W-:Y:S02]  /*2bc0*/  PRMT R105, R41, 0x7610, R105 ;  /* 0x0000761029697816 */ /* 0x000fe40000000069 */
[----:B--2---:R-:W-:Y:S01]  /*2bd0*/  R2UR UR4, R40 ;  /* 0x00000000280472ca */ /* 0x004fe200000e0000 */
[----:B------:R-:W-:-:S05]  /*2be0*/  IMAD.MOV.U32 R40, RZ, RZ, R60 ;  /* 0x000000ffff287224 */ /* 0x000fca00078e003c */
[----:B------:R-:W-:Y:S01]  /*2bf0*/  PRMT R104, R104, 0x5410, R40 ;  /* 0x0000541068687816 */ /* 0x000fe20000000028 */
[----:B------:R-:W-:-:S05]  /*2c00*/  IMAD.MOV.U32 R40, RZ, RZ, R56 ;  /* 0x000000ffff287224 */ /* 0x000fca00078e0038 */
[----:B------:R-:W-:Y:S01]  /*2c10*/  PRMT R109, R109, 0x5410, R40 ;  /* 0x000054106d6d7816 */ /* 0x000fe20000000028 */
[----:B------:R-:W-:Y:S01]  /*2c20*/  UISETP.NE.AND UP0, UPT, UR4, 0x3, UPT ;  /* 0x000000030400788c */ /* 0x000fe2000bf05270 */
[----:B------:R-:W-:Y:S02]  /*2c30*/  IMAD.MOV.U32 R40, RZ, RZ, R46 ;  /* 0x000000ffff287224 */ /* 0x000fe400078e002e */
[----:B------:R-:W-:Y:S01]  /*2c40*/  PRMT R109, R42, 0x7610, R109 ;  /* 0x000076102a6d7816 */ /* 0x000fe2000000006d */
[----:B------:R-:W-:Y:S02]  /*2c50*/  IMAD.MOV.U32 R42, RZ, RZ, R54 ;  /* 0x000000ffff2a7224 */ /* 0x000fe400078e0036 */
[----:B------:R-:W-:Y:S02]  /*2c60*/  PLOP3.LUT P3, PT, PT, PT, UP0, 0x80, 0x0 ;  /* 0x000000000000781c */ /* 0x000fe40003f6f008 */
[----:B------:R-:W-:Y:S01]  /*2c70*/  PRMT R102, R40, 0x7610, R102 ;  /* 0x0000761028667816 */ /* 0x000fe20000000066 */
[----:B------:R-:W-:Y:S01]  /*2c80*/  IMAD.MOV.U32 R40, RZ, RZ, R44 ;  /* 0x000000ffff287224 */ /* 0x000fe200078e002c */
[----:B------:R-:W-:-:S04]  /*2c90*/  PRMT R112, R42, 0x7610, R112 ;  /* 0x000076102a707816 */ /* 0x000fc80000000070 */
[----:B------:R-:W-:-:S05]  /*2ca0*/  PRMT R104, R40, 0x7610, R104 ;  /* 0x0000761028687816 */ /* 0x000fca0000000068 */
[----:B------:R-:W-:Y:S05]  /*2cb0*/  @!P3 BRA `(.L_x_974) ;  /* 0x000000000004b947 */ /* 0x000fea0003800000 */
[----:B------:R-:W-:Y:S01]  /*2cc0*/  BPT.TRAP 0x1 ;  /* 0x000000040000795c */ /* 0x000fe20000300000 */
.L_x_974:
[----:B------:R-:W-:Y:S01]  /*2cd0*/  IMAD R95, R2, 0x8, R18 ;  /* 0x00000008025f7824 */ /* 0x000fe200078e0212 */
[----:B------:R-:W-:Y:S01]  /*2ce0*/  SHF.L.U32 R110, R23, 0x1f, RZ ;  /* 0x0000001f176e7819 */ /* 0x000fe200000006ff */
[----:B------:R-:W-:Y:S03]  /*2cf0*/  BSSY B1, `(.L_x_975) ;  /* 0x0000003000017945 */ /* 0x000fe60003800000 */
[----:B------:R-:W0:Y:S02]  /*2d00*/  SYNCS.PHASECHK.TRANS64.TRYWAIT P6, [R95+URZ+0x32490], R110 ;  /* 0x0324906e5f0075a7 */ /* 0x000e2400080c017f */
[----:B0-----:R-:W-:Y:S05]  /*2d10*/  @!P6 BRA `(.L_x_976) ;  /* 0x000001400078e947 */ /* 0x001fea0003800000 */
.L_x_1193:
[----:B------:R-:W-:Y:S05]  /*2d20*/  BSYNC B1 ;  /* 0x0000000000017941 */ /* 0x000fea0003800000 */
.L_x_975:
        /* <DEDUP_REMOVED lines=33> */
[----:B------:R-:W-:Y:S01]  /*2f40*/  SHF.L.U32 R42, R41, 0x10, RZ ;  /* 0x00000010292a7819 */ /* 0x000fe200000006ff */
[----:B------:R-:W-:-:S02]  /*2f50*/  IMAD.U32 R41, R40, 0x10000, RZ ;  /* 0x0001000028297824 */ /* 0x000fc400078e00ff */
        /* <DEDUP_REMOVED lines=19> */
.L_x_982:
[----:B------:R-:W-:Y:S05]  /*3090*/  BSYNC B3 ;  /* 0x0000000000037941 */ /* 0x000fea0003800000 */
.L_x_981:
[----:B--2---:R1:W-:Y:S02]  /*30a0*/  STG.E.128 desc[UR60][R50.64], R40 ;  /* 0x0000002832007986 */ /* 0x0043e4000c101d3c */
.L_x_980:
[----:B------:R-:W-:Y:S05]  /*30b0*/  BSYNC B2 ;  /* 0x0000000000027941 */ /* 0x000fea0003800000 */
.L_x_979:
        /* <DEDUP_REMOVED lines=52> */
.L_x_984:
[----:B------:R-:W-:Y:S05]  /*3400*/  BSYNC B2 ;  /* 0x0000000000027941 */ /* 0x000fea0003800000 */
.L_x_983:
[----:B--2---:R2:W-:Y:S02]  /*3410*/  STG.E.128 desc[UR60][R50.64+0x40], R40 ;  /* 0x0000402832007986 */ /* 0x0045e4000c101d3c */
.L_x_978:
[----:B------:R-:W-:Y:S05]  /*3420*/  BSYNC B1 ;  /* 0x0000000000017941 */ /* 0x000fea0003800000 */
.L_x_977:
[----:B------:R-:W-:Y:S05]  /*3430*/  @P5 BRA `(.L_x_985) ;  /* 0x0000001c00845947 */ /* 0x000fea0003800000 */
[----:B------:R-:W-:Y:S04]  /*3440*/  BSSY B1, `(.L_x_986) ;  /* 0x0000036000017945 */ /* 0x000fe80003800000 */
[----:B------:R-:W-:Y:S05]  /*3450*/  @P1 BRA `(.L_x_987) ;  /* 0x0000000000d01947 */ /* 0x000fea0003800000 */
[----:B-12---:R1:W2:Y:S01]  /*3460*/  LDS.128 R40, [R108+0x2000] ;  /* 0x002000006c287984 */ /* 0x0062a20000000c00 */
[----:B------:R-:W-:Y:S01]  /*3470*/  ISETP.GE.AND P4, PT, R20, R107, PT ;  /* 0x0000006b1400720c */ /* 0x000fe20003f86270 */
[----:B------:R-:W-:-:S12]  /*3480*/  BSSY B2, `(.L_x_988) ;  /* 0x0000030000027945 */ /* 0x000fd80003800000 */
[----:B-1----:R-:W-:Y:S05]  /*3490*/  @P4 BRA `(.L_x_989) ;  /* 0x0000000000b84947 */ /* 0x002fea0003800000 */
[--C-:B------:R-:W-:Y:S01]  /*34a0*/  SHF.R.U64 R57, R54, 0x10, R55.reuse ;  /* 0x0000001036397819 */ /* 0x100fe20000001237 */
[----:B--2---:R-:W-:Y:S01]  /*34b0*/  IMAD.U32 R50, R42, 0x10000, RZ ;  /* 0x000100002a327824 */ /* 0x004fe200078e00ff */
[----:B------:R-:W-:Y:S02]  /*34c0*/  SHF.R.U32.HI R54, RZ, 0x10, R55 ;  /* 0x00000010ff367819 */ /* 0x000fe40000011637 */
[--C-:B------:R-:W-:Y:S02]  /*34d0*/  SHF.R.U32.HI R56, RZ, 0x10, R53.reuse ;  /* 0x00000010ff387819 */ /* 0x100fe40000011635 */
[----:B------:R-:W-:Y:S02]  /*34e0*/  PRMT R113, R113, 0x5410, R54 ;  /* 0x0000541071717816 */ /* 0x000fe40000000036 */
[----:B------:R-:W-:Y:S01]  /*34f0*/  SHF.R.U64 R58, R52, 0x10, R53 ;  /* 0x00000010343a7819 */ /* 0x000fe20000001235 */
[----:B------:R-:W-:Y:S01]  /*3500*/  IMAD.U32 R52, R43, 0x10000, RZ ;  /* 0x000100002b347824 */ /* 0x000fe200078e00ff */
[----:B------:R-:W-:-:S02]  /*3510*/  PRMT R111, R111, 0x5410, R56 ;  /* 0x000054106f6f7816 */ /* 0x000fc40000000038 */
[----:B------:R-:W-:Y:S01]  /*3520*/  PRMT R112, R112, 0x5410, R57 ;  /* 0x0000541070707816 */ /* 0x000fe20000000039 */
[----:B------:R-:W-:Y:S01]  /*3530*/  IMAD.U32 R57, R113, 0x10000, RZ ;  /* 0x0001000071397824 */ /* 0x000fe200078e00ff */
[----:B------:R-:W-:Y:S01]  /*3540*/  LOP3.LUT R51, R42, 0xffff0000, RZ, 0xc0, !PT ;  /* 0xffff00002a337812 */ /* 0x000fe200078ec0ff */
[----:B------:R-:W-:Y:S01]  /*3550*/  IMAD.U32 R42, R41, 0x10000, RZ ;  /* 0x00010000292a7824 */ /* 0x000fe200078e00ff */
[----:B------:R-:W-:Y:S02]  /*3560*/  LOP3.LUT R53, R43, 0xffff0000, RZ, 0xc0, !PT ;  /* 0xffff00002b357812 */ /* 0x000fe400078ec0ff */
[----:B------:R-:W-:Y:S01]  /*3570*/  PRMT R109, R109, 0x5410, R58 ;  /* 0x000054106d6d7816 */ /* 0x000fe2000000003a */
[----:B------:R-:W-:Y:S01]  /*3580*/  FMUL.FTZ R61, R51, R57 ;  /* 0x00000039333d7220 */ /* 0x000fe20000410000 */
[----:B------:R-:W-:Y:S01]  /*3590*/  LOP3.LUT R43, R41, 0xffff0000, RZ, 0xc0, !PT ;  /* 0xffff0000292b7812 */ /* 0x000fe200078ec0ff */
[----:B------:R-:W-:Y:S01]  /*35a0*/  IMAD.U32 R41, R40, 0x10000, RZ ;  /* 0x0001000028297824 */ /* 0x000fe200078e00ff */
[C---:B------:R-:W-:Y:S01]  /*35b0*/  LOP3.LUT R56, R112.reuse, 0xffff0000, RZ, 0xc0, !PT ;  /* 0xffff000070387812 */ /* 0x040fe200078ec0ff */
[----:B------:R-:W-:Y:S01]  /*35c0*/  IMAD.U32 R112, R112, 0x10000, RZ ;  /* 0x0001000070707824 */ /* 0x000fe200078e00ff */
[----:B------:R-:W-:-:S02]  /*35d0*/  SHF.L.U32 R55, R111, 0x10, RZ ;  /* 0x000000106f377819 */ /* 0x000fc400000006ff */
[----:B------:R-:W-:Y:S01]  /*35e0*/  LOP3.LUT R54, R109, 0xffff0000, RZ, 0xc0, !PT ;  /* 0xffff00006d367812 */ /* 0x000fe200078ec0ff */
[----:B------:R-:W-:Y:S01]  /*35f0*/  FMUL.FTZ R59, R43, R56 ;  /* 0x000000382b3b7220 */ /* 0x000fe20000410000 */
[----:B------:R-:W-:Y:S01]  /*3600*/  LOP3.LUT R113, R113, 0xffff0000, RZ, 0xc0, !PT ;  /* 0xffff000071717812 */ /* 0x000fe200078ec0ff */
[-C--:B------:R-:W-:Y:S01]  /*3610*/  FMUL.FTZ R51, R51, R55.reuse ;  /* 0x0000003733337220 */ /* 0x080fe20000410000 */
        /* <DEDUP_REMOVED lines=8> */
[----:B------:R-:W-:Y:S01]  /*36a0*/  FMUL.FTZ R54, R53, R111 ;  /* 0x0000006f35367220 */ /* 0x000fe20000410000 */
[----:B------:R-:W-:Y:S01]  /*36b0*/  FFMA.FTZ R56, R42, R56, R43 ;  /* 0x000000382a387223 */ /* 0x000fe2000001002b */
[CC--:B------:R-:W-:Y:S01]  /*36c0*/  FMUL.FTZ R42, R40.reuse, R112.reuse ;  /* 0x00000070282a7220 */ /* 0x0c0fe20000410000 */
[----:B------:R-:W-:Y:S01]  /*36d0*/  FMUL.FTZ R43, R40, R109 ;  /* 0x0000006d282b7220 */ /* 0x000fe20000410000 */
[C---:B------:R-:W-:Y:S01]  /*36e0*/  FFMA.FTZ R51, R52.reuse, R111, -R51 ;  /* 0x0000006f34337223 */ /* 0x040fe20000010833 */
[----:B------:R-:W-:Y:S01]  /*36f0*/  FFMA.FTZ R54, R52, R113, R54 ;  /* 0x0000007134367223 */ /* 0x000fe20000010036 */
[C---:B------:R-:W-:Y:S01]  /*3700*/  FFMA.FTZ R42, R41.reuse, R109, -R42 ;  /* 0x0000006d292a7223 */ /* 0x040fe2000001082a */
[----:B------:R-:W-:Y:S01]  /*3710*/  FFMA.FTZ R43, R41, R112, R43 ;  /* 0x00000070292b7223 */ /* 0x000fe2000001002b */
[----:B------:R-:W-:Y:S02]  /*3720*/  F2FP.BF16.F32.PACK_AB R50, R50, R61 ;  /* 0x0000003d3232723e */ /* 0x000fe400000010ff */
[----:B------:R-:W-:-:S02]  /*3730*/  F2FP.BF16.F32.PACK_AB R51, R54, R51 ;  /* 0x000000333633723e */ /* 0x000fc400000010ff */
[----:B------:R-:W-:Y:S01]  /*3740*/  F2FP.BF16.F32.PACK_AB R40, R43, R42 ;  /* 0x0000002a2b28723e */ /* 0x000fe200000010ff */
[----:B------:R-:W-:Y:S01]  /*3750*/  IMAD.MOV.U32 R42, RZ, RZ, R50 ;  /* 0x000000ffff2a7224 */ /* 0x000fe200078e0032 */
[----:B------:R-:W-:Y:S01]  /*3760*/  F2FP.BF16.F32.PACK_AB R41, R56, R59 ;  /* 0x0000003b3829723e */ /* 0x000fe200000010ff */
[----:B------:R-:W-:-:S07]  /*3770*/  IMAD.MOV.U32 R43, RZ, RZ, R51 ;  /* 0x000000ffff2b7224 */ /* 0x000fce00078e0033 */
.L_x_989:
[----:B------:R-:W-:Y:S05]  /*3780*/  BSYNC B2 ;  /* 0x0000000000027941 */ /* 0x000fea0003800000 */
.L_x_988:
[----:B--2---:R3:W-:Y:S02]  /*3790*/  STG.E.128 desc[UR60][R48.64], R40 ;  /* 0x0000002830007986 */ /* 0x0047e4000c101d3c */
.L_x_987:
[----:B------:R-:W-:Y:S05]  /*37a0*/  BSYNC B1 ;  /* 0x0000000000017941 */ /* 0x000fea0003800000 */
.L_x_986:
        /* <DEDUP_REMOVED lines=52> */
.L_x_991:
[----:B------:R-:W-:Y:S05]  /*3af0*/  BSYNC B1 ;  /* 0x0000000000017941 */ /* 0x000fea0003800000 */
.L_x_990:
[----:B--2---:R1:W-:Y:S01]  /*3b00*/  STG.E.128 desc[UR60][R48.64+0x40], R40 ;  /* 0x0000402830007986 */ /* 0x0043e2000c101d3c */
[----:B------:R-:W-:Y:S05]  /*3b10*/  BRA `(.L_x_985) ;  /* 0x0000001400cc7947 */ /* 0x000fea0003800000 */
.L_x_969:
[----:B------:R-:W2:Y:S01]  /*3b20*/  LDL R44, [R1+0x7c] ;  /* 0x00007c00012c7983 */ /* 0x000ea20000100800 */
[----:B------:R-:W-:-:S04]  /*3b30*/  ISETP.GE.AND P3, PT, R234, R101, PT ;  /* 0x00000065ea00720c */ /* 0x000fc80003f66270 */
        /* <DEDUP_REMOVED lines=9> */
[----:B------:R-:W3:Y:S01]  /*3bd0*/  @!P4 LDC.64 R48, c[0x0][0x3e0] ;  /* 0x0000f800ff30cb82 */ /* 0x000ee20000000a00 */
[----:B------:R-:W-:-:S05]  /*3be0*/  @!P4 IADD3 R40, P5, R66, R40, RZ ;  /* 0x000000284228c210 */ /* 0x000fca0007fbe0ff */
[----:B------:R-:W-:Y:S01]  /*3bf0*/  @!P4 IMAD.X R41, R95, 0x1, R84, P5 ;  /* 0x000000015f29c824 */ /* 0x000fe200028e0654 */
[----:B------:R-:W-:Y:S02]  /*3c00*/  CS2R R46, SRZ ;  /* 0x00000000002e7805 */ /* 0x000fe4000001ff00 */
[----:B--2---:R-:W-:Y:S02]  /*3c10*/  R2UR UR4, R44 ;  /* 0x000000002c0472ca */ /* 0x004fe400000e0000 */
[----:B------:R-:W2:Y:S02]  /*3c20*/  @!P4 LDC.64 R44, c[0x0][0x3c8] ;  /* 0x0000f200ff2ccb82 */ /* 0x000ea40000000a00 */
[----:B--2---:R-:W-:-:S04]  /*3c30*/  @!P4 LEA R44, P5, R40, R44, 0x1 ;  /* 0x0000002c282cc211 */ /* 0x004fc800078a08ff */
[----:B------:R-:W-:Y:S02]  /*3c40*/  @!P4 LEA.HI.X R45, R40, R45, R41, 0x1, P5 ;  /* 0x0000002d282dc211 */ /* 0x000fe400028f0c29 */
[----:B------:R-:W-:-:S05]  /*3c50*/  @!P4 IADD3 R42, P5, R36, R42, RZ ;  /* 0x0000002a242ac210 */ /* 0x000fca0007fbe0ff */
[----:B------:R-:W-:Y:S01]  /*3c60*/  @!P4 IMAD.X R40, R110, 0x1, R83, P5 ;  /* 0x000000016e28c824 */ /* 0x000fe200028e0653 */
[----:B---3--:R-:W-:-:S04]  /*3c70*/  @!P4 LEA R48, P5, R42, R48, 0x1 ;  /* 0x000000302a30c211 */ /* 0x008fc800078a08ff */
[----:B------:R-:W-:Y:S02]  /*3c80*/  @!P4 LEA.HI.X R49, R42, R49, R40, 0x1, P5 ;  /* 0x000000312a31c211 */ /* 0x000fe400028f0c28 */
[----:B------:R-:W-:Y:S02]  /*3c90*/  CS2R R42, SRZ ;  /* 0x00000000002a7805 */ /* 0x000fe4000001ff00 */
[----:B------:R-:W-:-:S06]  /*3ca0*/  CS2R R40, SRZ ;  /* 0x0000000000287805 */ /* 0x000fcc000001ff00 */
[----:B------:R2:W3:Y:S02]  /*3cb0*/  @!P4 LDG.E.128 R40, desc[UR60][R44.64] ;  /* 0x0000003c2c28c981 */ /* 0x0004e4000c1e1d00 */
[----:B--2---:R-:W-:-:S06]  /*3cc0*/  CS2R R44, SRZ ;  /* 0x00000000002c7805 */ /* 0x004fcc000001ff00 */
[----:B------:R2:W4:Y:S01]  /*3cd0*/  @!P4 LDG.E.128 R44, desc[UR60][R48.64] ;  /* 0x0000003c302cc981 */ /* 0x000522000c1e1d00 */
[----:B0-----:R-:W-:-:S04]  /*3ce0*/  @!P3 LEA R52, P4, R50, R52, 0x1 ;  /* 0x000000343234b211 */ /* 0x001fc800078808ff */
[----:B------:R-:W-:Y:S02]  /*3cf0*/  @!P3 LEA.HI.X R53, R50, R53, R51, 0x1, P4 ;  /* 0x000000353235b211 */ /* 0x000fe400020f0c33 */
[----:B------:R-:W-:Y:S02]  /*3d00*/  CS2R R50, SRZ ;  /* 0x0000000000327805 */ /* 0x000fe4000001ff00 */
[C---:B-1----:R-:W-:Y:S02]  /*3d10*/  @!P3 LEA R56, P4, R54.reuse, R56, 0x1 ;  /* 0x000000383638b211 */ /* 0x042fe400078808ff */
[----:B--2---:R-:W-:Y:S02]  /*3d20*/  CS2R R48, SRZ ;  /* 0x0000000000307805 */ /* 0x004fe4000001ff00 */
[----:B------:R-:W-:Y:S02]  /*3d30*/  @!P3 LEA.HI.X R57, R54, R57, R55, 0x1, P4 ;  /* 0x000000393639b211 */ /* 0x000fe400020f0c37 */
[----:B------:R-:W-:-:S02]  /*3d40*/  CS2R R54, SRZ ;  /* 0x0000000000367805 */ /* 0x000fc4000001ff00 */
[----:B------:R0:W2:Y:S02]  /*3d50*/  @!P3 LDG.E.128 R48, desc[UR60][R52.64] ;  /* 0x0000003c3430b981 */ /* 0x0000a4000c1e1d00 */
[----:B0-----:R-:W-:-:S06]  /*3d60*/  CS2R R52, SRZ ;  /* 0x0000000000347805 */ /* 0x001fcc000001ff00 */
[----:B------:R0:W5:Y:S01]  /*3d70*/  @!P3 LDG.E.128 R52, desc[UR60][R56.64] ;  /* 0x0000003c3834b981 */ /* 0x000162000c1e1d00 */
[----:B------:R-:W-:Y:S01]  /*3d80*/  UISETP.NE.AND UP0, UPT, UR4, 0x3, UPT ;  /* 0x000000030400788c */ /* 0x000fe2000bf05270 */
[----:B------:R-:W-:-:S05]  /*3d90*/  ISETP.GE.AND P4, PT, R16, R107, PT ;  /* 0x0000006b1000720c */ /* 0x000fca0003f86270 */
[----:B------:R-:W-:Y:S01]  /*3da0*/  PLOP3.LUT P3, PT, PT, PT, UP0, 0x80, 0x0 ;  /* 0x000000000000781c */ /* 0x000fe20003f6f008 */
[----:B---3--:R-:W-:Y:S02]  /*3db0*/  IMAD.MOV.U32 R59, RZ, RZ, R42 ;  /* 0x000000ffff3b7224 */ /* 0x008fe400078e002a */
[----:B------:R-:W-:Y:S02]  /*3dc0*/  IMAD.MOV.U32 R60, RZ, RZ, R43 ;  /* 0x000000ffff3c7224 */ /* 0x000fe400078e002b */
[----:B------:R-:W-:Y:S01]  /*3dd0*/  IMAD.MOV.U32 R61, RZ, RZ, R40 ;  /* 0x000000ffff3d7224 */ /* 0x000fe200078e0028 */
[----:B------:R-:W-:Y:S01]  /*3de0*/  PRMT R113, R113, 0x5410, R59 ;  /* 0x0000541071717816 */ /* 0x000fe2000000003b */
[----:B------:R-:W-:Y:S01]  /*3df0*/  IMAD.MOV.U32 R62, RZ, RZ, R41 ;  /* 0x000000ffff3e7224 */ /* 0x000fe200078e0029 */
[----:B------:R-:W-:Y:S02]  /*3e00*/  PRMT R135, R60, 0x7610, R135 ;  /* 0x000076103c877816 */ /* 0x000fe40000000087 */
[----:B------:R-:W-:-:S02]  /*3e10*/  PRMT R115, R115, 0x5410, R61 ;  /* 0x0000541073737816 */ /* 0x000fc4000000003d */
[----:B------:R-:W-:Y:S01]  /*3e20*/  PRMT R132, R62, 0x7610, R132 ;  /* 0x000076103e847816 */ /* 0x000fe20000000084 */
[----:B----4-:R-:W-:Y:S01]  /*3e30*/  IMAD.MOV.U32 R59, RZ, RZ, R46 ;  /* 0x000000ffff3b7224 */ /* 0x010fe200078e002e */
[----:B0-----:R-:W-:Y:S01]  /*3e40*/  MOV R57, R44 ;  /* 0x0000002c00397202 */ /* 0x001fe20000000f00 */
[----:B------:R-:W-:Y:S02]  /*3e50*/  IMAD.MOV.U32 R56, RZ, RZ, R47 ;  /* 0x000000ffff387224 */ /* 0x000fe400078e002f */
[----:B------:R-:W-:Y:S01]  /*3e60*/  IMAD.MOV.U32 R60, RZ, RZ, R45 ;  /* 0x000000ffff3c7224 */ /* 0x000fe200078e002d */
[----:B------:R-:W-:Y:S02]  /*3e70*/  PRMT R136, R59, 0x7610, R136 ;  /* 0x000076103b887816 */ /* 0x000fe40000000088 */
[----:B------:R-:W-:Y:S02]  /*3e80*/  PRMT R117, R117, 0x5410, R56 ;  /* 0x0000541075757816 */ /* 0x000fe40000000038 */
[----:B------:R-:W-:-:S02]  /*3e90*/  PRMT R119, R119, 0x5410, R57 ;  /* 0x0000541077777816 */ /* 0x000fc40000000039 */
[----:B------:R-:W-:Y:S01]  /*3ea0*/  PRMT R137, R60, 0x7610, R137 ;  /* 0x000076103c897816 */ /* 0x000fe20000000089 */
[----:B--2---:R-:W-:Y:S02]  /*3eb0*/  IMAD.MOV.U32 R56, RZ, RZ, R50 ;  /* 0x000000ffff387224 */ /* 0x004fe400078e0032 */
[----:B------:R-:W-:Y:S02]  /*3ec0*/  IMAD.MOV.U32 R57, RZ, RZ, R51 ;  /* 0x000000ffff397224 */ /* 0x000fe400078e0033 */
[----:B------:R-:W-:Y:S01]  /*3ed0*/  IMAD.MOV.U32 R59, RZ, RZ, R48 ;  /* 0x000000ffff3b7224 */ /* 0x000fe200078e0030 */
[----:B------:R-:W-:Y:S01]  /*3ee0*/  PRMT R113, R56, 0x7610, R113 ;  /* 0x0000761038717816 */ /* 0x000fe20000000071 */
[----:B------:R-:W-:Y:S01]  /*3ef0*/  IMAD.MOV.U32 R60, RZ, RZ, R49 ;  /* 0x000000ffff3c7224 */ /* 0x000fe200078e0031 */
[----:B------:R-:W-:Y:S02]  /*3f00*/  PRMT R115, R57, 0x7610, R115 ;  /* 0x0000761039737816 */ /* 0x000fe40000000073 */
[----:B------:R-:W-:-:S02]  /*3f10*/  PRMT R117, R59, 0x7610, R117 ;  /* 0x000076103b757816 */ /* 0x000fc40000000075 */
[----:B------:R-:W-:Y:S01]  /*3f20*/  PRMT R119, R60, 0x7610, R119 ;  /* 0x000076103c777816 */ /* 0x000fe20000000077 */
[----:B-----5:R-:W-:Y:S02]  /*3f30*/  IMAD.MOV.U32 R56, RZ, RZ, R54 ;  /* 0x000000ffff387224 */ /* 0x020fe400078e0036 */
[----:B------:R-:W-:Y:S02]  /*3f40*/  IMAD.MOV.U32 R57, RZ, RZ, R55 ;  /* 0x000000ffff397224 */ /* 0x000fe400078e0037 */
[----:B------:R-:W-:Y:S01]  /*3f50*/  IMAD.MOV.U32 R59, RZ, RZ, R52 ;  /* 0x000000ffff3b7224 */ /* 0x000fe200078e0034 */
[----:B------:R-:W-:Y:S01]  /*3f60*/  PRMT R120, R56, 0x7610, R120 ;  /* 0x0000761038787816 */ /* 0x000fe20000000078 */
[----:B------:R-:W-:Y:S01]  /*3f70*/  IMAD.MOV.U32 R60, RZ, RZ, R53 ;  /* 0x000000ffff3c7224 */ /* 0x000fe200078e0035 */
[----:B------:R-:W-:Y:S02]  /*3f80*/  PRMT R121, R57, 0x7610, R121 ;  /* 0x0000761039797816 */ /* 0x000fe40000000079 */
[----:B------:R-:W-:-:S02]  /*3f90*/  PRMT R122, R59, 0x7610, R122 ;  /* 0x000076103b7a7816 */ /* 0x000fc4000000007a */
[----:B------:R-:W-:Y:S01]  /*3fa0*/  PRMT R123, R60, 0x7610, R123 ;  /* 0x000076103c7b7816 */ /* 0x000fe2000000007b */
[----:B------:R-:W-:Y:S06]  /*3fb0*/  @!P3 BRA `(.L_x_992) ;  /* 0x000000000004b947 */ /* 0x000fec0003800000 */
[----:B------:R-:W-:Y:S01]  /*3fc0*/  BPT.TRAP 0x1 ;  /* 0x000000040000795c */ /* 0x000fe20000300000 */
.L_x_992:
        /* <DEDUP_REMOVED lines=9> */
.L_x_1194:
[----:B------:R-:W-:Y:S05]  /*4060*/  BSYNC B1 ;  /* 0x0000000000017941 */ /* 0x000fea0003800000 */
.L_x_993:
        /* <DEDUP_REMOVED lines=16> */
[----:B------:R-:W-:-:S05]  /*4170*/  LOP3.LUT R57, R57, R76, RZ, 0x3c, !PT ;  /* 0x0000004c39397212 */ /* 0x000fca00078e3cff */
[----:B------:R-:W-:Y:S02]  /*4180*/  IMAD R59, R228, 0x200, R57 ;  /* 0x00000200e43b7824 */ /* 0x000fe400078e0239 */
        /* <DEDUP_REMOVED lines=9> */
[----:B------:R-:W-:Y:S02]  /*4220*/  PRMT R131, R137, 0x5410, R131 ;  /* 0x0000541089837816 */ /* 0x000fe40000000083 */
[----:B------:R-:W-:Y:S01]  /*4230*/  SHF.R.U64 R128, R42, 0x10, R43 ;  /* 0x000000102a807819 */ /* 0x000fe2000000122b */
[----:B--2---:R-:W-:Y:S01]  /*4240*/  IMAD.U32 R42, R62, 0x10000, RZ ;  /* 0x000100003e2a7824 */ /* 0x004fe200078e00ff */
[----:B------:R-:W-:Y:S01]  /*4250*/  PRMT R127, R132, 0x5410, R127 ;  /* 0x00005410847f7816 */ /* 0x000fe2000000007f */
[----:B------:R-:W-:Y:S01]  /*4260*/  IMAD.U32 R132, R131, 0x10000, RZ ;  /* 0x0001000083847824 */ /* 0x000fe200078e00ff */
[----:B------:R-:W-:Y:S01]  /*4270*/  SHF.R.U64 R126, R40, 0x10, R41 ;  /* 0x00000010287e7819 */ /* 0x000fe20000001229 */
[----:B------:R-:W-:Y:S01]  /*4280*/  IMAD.U32 R41, R61, 0x10000, RZ ;  /* 0x000100003d297824 */ /* 0x000fe200078e00ff */
[--C-:B------:R-:W-:Y:S01]  /*4290*/  SHF.R.U64 R133, R46, 0x10, R47.reuse ;  /* 0x000000102e857819 */ /* 0x100fe2000000122f */
[----:B------:R-:W-:Y:S01]  /*42a0*/  IMAD.U32 R46, R60, 0x10000, RZ ;  /* 0x000100003c2e7824 */ /* 0x000fe200078e00ff */
[----:B------:R-:W-:Y:S01]  /*42b0*/  SHF.R.U32.HI R134, RZ, 0x10, R47 ;  /* 0x00000010ff867819 */ /* 0x000fe2000001162f */
[----:B-1----:R-:W-:Y:S01]  /*42c0*/  IMAD.U32 R40, R58, 0x10000, RZ ;  /* 0x000100003a287824 */ /* 0x002fe200078e00ff */
[----:B------:R-:W-:Y:S01]  /*42d0*/  SHF.R.U32.HI R129, RZ, 0x10, R43 ;  /* 0x00000010ff817819 */ /* 0x000fe2000001162b */
[----:B------:R-:W-:Y:S01]  /*42e0*/  IMAD.U32 R43, R57, 0x10000, RZ ;  /* 0x00010000392b7824 */ /* 0x000fe200078e00ff */
[----:B------:R-:W-:Y:S01]  /*42f0*/  SHF.R.U64 R130, R44, 0x10, R45 ;  /* 0x000000102c827819 */ /* 0x000fe2000000122d */
[----:B------:R-:W-:Y:S01]  /*4300*/  IMAD.U32 R44, R56, 0x10000, RZ ;  /* 0x00010000382c7824 */ /* 0x000fe200078e00ff */
[----:B------:R-:W-:Y:S01]  /*4310*/  PRMT R45, R113, 0x5432, R128 ;  /* 0x00005432712d7816 */ /* 0x000fe20000000080 */
[----:B------:R-:W-:Y:S01]  /*4320*/  IMAD.U32 R128, R127, 0x10000, RZ ;  /* 0x000100007f807824 */ /* 0x000fe200078e00ff */
[----:B------:R-:W-:Y:S01]  /*4330*/  LOP3.LUT R124, R61, 0xffff0000, RZ, 0xc0, !PT ;  /* 0xffff00003d7c7812 */ /* 0x000fe200078ec0ff */
[----:B------:R-:W-:Y:S01]  /*4340*/  IMAD.U32 R61, R59, 0x10000, RZ ;  /* 0x000100003b3d7824 */ /* 0x000fe200078e00ff */
[----:B------:R-:W-:Y:S01]  /*4350*/  PRMT R133, R136, 0x5410, R133 ;  /* 0x0000541088857816 */ /* 0x000fe20000000085 */
[----:B------:R-:W-:Y:S01]  /*4360*/  FMUL.FTZ R136, R41, R132 ;  /* 0x0000008429887220 */ /* 0x000fe20000410000 */
[----:B------:R-:W-:Y:S01]  /*4370*/  LOP3.LUT R131, R131, 0xffff0000, RZ, 0xc0, !PT ;  /* 0xffff000083837812 */ /* 0x000fe200078ec0ff */
[-C--:B------:R-:W-:Y:S01]  /*4380*/  FMUL.FTZ R138, R41, R128.reuse ;  /* 0x00000080298a7220 */ /* 0x080fe20000410000 */
[----:B------:R-:W-:Y:S01]  /*4390*/  PRMT R134, R117, 0x5432, R134 ;  /* 0x0000543275867816 */ /* 0x000fe20000000086 */
[----:B------:R-:W-:Y:S01]  /*43a0*/  FFMA.FTZ R41, R43, R128, -R136 ;  /* 0x000000802b297223 */ /* 0x000fe20000010888 */
[----:B------:R-:W-:Y:S01]  /*43b0*/  LOP3.LUT R127, R127, 0xffff0000, RZ, 0xc0, !PT ;  /* 0xffff00007f7f7812 */ /* 0x000fe200078ec0ff */
[----:B------:R-:W-:Y:S01]  /*43c0*/  FMUL.FTZ R140, R124, R131 ;  /* 0x000000837c8c7220 */ /* 0x000fe20000410000 */
[----:B------:R-:W-:Y:S01]  /*43d0*/  PRMT R129, R135, 0x5410, R129 ;  /* 0x0000541087817816 */ /* 0x000fe20000000081 */
[----:B------:R-:W-:Y:S01]  /*43e0*/  IMAD.U32 R136, R134, 0x10000, RZ ;  /* 0x0001000086887824 */ /* 0x000fe200078e00ff */
[----:B------:R-:W-:Y:S01]  /*43f0*/  LOP3.LUT R47, R59, 0xffff0000, RZ, 0xc0, !PT ;  /* 0xffff00003b2f7812 */ /* 0x000fe200078ec0ff */
[----:B------:R-:W-:Y:S01]  /*4400*/  FMUL.FTZ R124, R124, R127 ;  /* 0x0000007f7c7c7220 */ /* 0x000fe20000410000 */
[----:B------:R-:W-:Y:S01]  /*4410*/  LOP3.LUT R57, R57, 0xffff0000, RZ, 0xc0, !PT ;  /* 0xffff000039397812 */ /* 0x000fe200078ec0ff */
[----:B------:R-:W-:Y:S01]  /*4420*/  IMAD.U32 R128, R129, 0x10000, RZ ;  /* 0x0001000081807824 */ /* 0x000fe200078e00ff */
[----:B------:R-:W-:Y:S01]  /*4430*/  SHF.L.U32 R59, R63, 0x10, RZ ;  /* 0x000000103f3b7819 */ /* 0x000fe200000006ff */
[----:B------:R-:W-:Y:S01]  /*4440*/  FFMA.FTZ R43, R43, R132, R138 ;  /* 0x000000842b2b7223 */ /* 0x000fe2000001008a */
[----:B------:R-:W-:Y:S01]  /*4450*/  LOP3.LUT R63, R63, 0xffff0000, RZ, 0xc0, !PT ;  /* 0xffff00003f3f7812 */ /* 0x000fe200078ec0ff */
[----:B------:R-:W-:Y:S01]  /*4460*/  FFMA.FTZ R132, R57, R131, R124 ;  /* 0x0000008339847223 */ /* 0x000fe2000001007c */
[----:B------:R-:W-:Y:S01]  /*4470*/  PRMT R130, R119, 0x5432, R130 ;  /* 0x0000543277827816 */ /* 0x000fe20000000082 */
[C---:B------:R-:W-:Y:S01]  /*4480*/  FMUL.FTZ R138, R59.reuse, R136 ;  /* 0x000000883b8a7220 */ /* 0x040fe20000410000 */
[----:B------:R-:W-:Y:S01]  /*4490*/  LOP3.LUT R134, R134, 0xffff0000, RZ, 0xc0, !PT ;  /* 0xffff000086867812 */ /* 0x000fe200078ec0ff */
[-C--:B------:R-:W-:Y:S01]  /*44a0*/  FMUL.FTZ R59, R59, R128.reuse ;  /* 0x000000803b3b7220 */ /* 0x080fe20000410000 */
[----:B------:R-:W-:Y:S01]  /*44b0*/  LOP3.LUT R124, R129, 0xffff0000, RZ, 0xc0, !PT ;  /* 0xffff0000817c7812 */ /* 0x000fe200078ec0ff */
[----:B------:R-:W-:Y:S01]  /*44c0*/  FFMA.FTZ R138, R61, R128, -R138 ;  /* 0x000000803d8a7223 */ /* 0x000fe2000001088a */
[----:B------:R-:W-:Y:S01]  /*44d0*/  PRMT R126, R115, 0x5432, R126 ;  /* 0x00005432737e7816 */ /* 0x000fe2000000007e */
[----:B------:R-:W-:Y:S01]  /*44e0*/  FFMA.FTZ R136, R61, R136, R59 ;  /* 0x000000883d887223 */ /* 0x000fe2000001003b */
[----:B------:R-:W-:Y:S01]  /*44f0*/  FFMA.FTZ R140, R57, R127, -R140 ;  /* 0x0000007f398c7223 */ /* 0x000fe2000001088c */
[----:B------:R-:W-:Y:S01]  /*4500*/  FMUL.FTZ R128, R63, R134 ;  /* 0x000000863f807220 */ /* 0x000fe20000410000 */
[----:B------:R-:W-:-:S02]  /*4510*/  IMAD.U32 R61, R130, 0x10000, RZ ;  /* 0x00010000823d7824 */ /* 0x000fc400078e00ff */
[-C--:B------:R-:W-:Y:S01]  /*4520*/  FMUL.FTZ R142, R63, R124.reuse ;  /* 0x0000007c3f8e7220 */ /* 0x080fe20000410000 */
[----:B------:R-:W-:Y:S01]  /*4530*/  LOP3.LUT R60, R60, 0xffff0000, RZ, 0xc0, !PT ;  /* 0xffff00003c3c7812 */ /* 0x000fe200078ec0ff */
[----:B------:R-:W-:Y:S01]  /*4540*/  IMAD.U32 R57, R126, 0x10000, RZ ;  /* 0x000100007e397824 */ /* 0x000fe200078e00ff */
[----:B------:R-:W-:Y:S01]  /*4550*/  LOP3.LUT R63, R130, 0xffff0000, RZ, 0xc0, !PT ;  /* 0xffff0000823f7812 */ /* 0x000fe200078ec0ff */
[----:B------:R-:W-:Y:S01]  /*4560*/  FMUL.FTZ R127, R46, R61 ;  /* 0x0000003d2e7f7220 */ /* 0x000fe20000410000 */
[----:B------:R-:W-:Y:S01]  /*4570*/  LOP3.LUT R56, R56, 0xffff0000, RZ, 0xc0, !PT ;  /* 0xffff000038387812 */ /* 0x000fe200078ec0ff */
[C---:B------:R-:W-:Y:S01]  /*4580*/  FFMA.FTZ R129, R47.reuse, R124, -R128 ;  /* 0x0000007c2f817223 */ /* 0x040fe20000010880 */
[----:B------:R-:W-:Y:S01]  /*4590*/  LOP3.LUT R59, R126, 0xffff0000, RZ, 0xc0, !PT ;  /* 0xffff00007e3b7812 */ /* 0x000fe200078ec0ff */
[----:B------:R-:W-:Y:S01]  /*45a0*/  FMUL.FTZ R46, R46, R57 ;  /* 0x000000392e2e7220 */ /* 0x000fe20000410000 */
[----:B------:R-:W-:Y:S01]  /*45b0*/  FFMA.FTZ R131, R47, R134, R142 ;  /* 0x000000862f837223 */ /* 0x000fe2000001008e */
[----:B------:R-:W-:Y:S01]  /*45c0*/  FMUL.FTZ R47, R60, R63 ;  /* 0x0000003f3c2f7220 */ /* 0x000fe20000410000 */
[C---:B------:R-:W-:Y:S01]  /*45d0*/  FFMA.FTZ R127, R44.reuse, R57, -R127 ;  /* 0x000000392c7f7223 */ /* 0x040fe2000001087f */
[----:B------:R-:W-:Y:S01]  /*45e0*/  FFMA.FTZ R46, R44, R61, R46 ;  /* 0x0000003d2c2e7223 */ /* 0x000fe2000001002e */
[----:B------:R-:W-:-:S02]  /*45f0*/  IMAD.U32 R57, R133, 0x10000, RZ ;  /* 0x0001000085397824 */ /* 0x000fc400078e00ff */
[-C--:B------:R-:W-:Y:S01]  /*4600*/  FFMA.FTZ R44, R56, R59.reuse, -R47 ;  /* 0x0000003b382c7223 */ /* 0x080fe2000001082f */
[----:B------:R-:W-:Y:S01]  /*4610*/  LOP3.LUT R62, R62, 0xffff0000, RZ, 0xc0, !PT ;  /* 0xffff00003e3e7812 */ /* 0x000fe200078ec0ff */
[----:B------:R-:W-:Y:S01]  /*4620*/  FMUL.FTZ R61, R60, R59 ;  /* 0x0000003b3c3d7220 */ /* 0x000fe20000410000 */
[----:B------:R-:W-:Y:S01]  /*4630*/  IMAD.U32 R47, R45, 0x10000, RZ ;  /* 0x000100002d2f7824 */ /* 0x000fe200078e00ff */
[----:B------:R-:W-:Y:S01]  /*4640*/  LOP3.LUT R133, R133, 0xffff0000, RZ, 0xc0, !PT ;  /* 0xffff000085857812 */ /* 0x000fe200078ec0ff */
[----:B------:R-:W-:Y:S01]  /*4650*/  FMUL.FTZ R59, R42, R57 ;  /* 0x000000392a3b7220 */ /* 0x000fe20000410000 */
[----:B------:R-:W-:Y:S01]  /*4660*/  LOP3.LUT R45, R45, 0xffff0000, RZ, 0xc0, !PT ;  /* 0xffff00002d2d7812 */ /* 0x000fe200078ec0ff */
[----:B------:R-:W-:Y:S01]  /*4670*/  FFMA.FTZ R61, R56, R63, R61 ;  /* 0x0000003f383d7223 */ /* 0x000fe2000001003d */
[----:B------:R-:W-:Y:S01]  /*4680*/  LOP3.LUT R58, R58, 0xffff0000, RZ, 0xc0, !PT ;  /* 0xffff00003a3a7812 */ /* 0x000fe200078ec0ff */
[----:B------:R-:W-:Y:S01]  /*4690*/  FMUL.FTZ R42, R42, R47 ;  /* 0x0000002f2a2a7220 */ /* 0x000fe20000410000 */
[C---:B------:R-:W-:Y:S01]  /*46a0*/  FMUL.FTZ R63, R62.reuse, R133 ;  /* 0x000000853e3f7220 */ /* 0x040fe20000410000 */
[----:B------:R-:W-:Y:S01]  /*46b0*/  FMUL.FTZ R62, R62, R45 ;  /* 0x0000002d3e3e7220 */ /* 0x000fe20000410000 */
[C---:B------:R-:W-:Y:S01]  /*46c0*/  FFMA.FTZ R59, R40.reuse, R47, -R59 ;  /* 0x0000002f283b7223 */ /* 0x040fe2000001083b */
[----:B------:R-:W-:Y:S01]  /*46d0*/  FFMA.FTZ R42, R40, R57, R42 ;  /* 0x00000039282a7223 */ /* 0x000fe2000001002a */
[C---:B------:R-:W-:Y:S01]  /*46e0*/  FFMA.FTZ R40, R58.reuse, R45, -R63 ;  /* 0x0000002d3a287223 */ /* 0x040fe2000001083f */
        /* <DEDUP_REMOVED lines=10> */
[----:B------:R-:W-:-:S07]  /*4790*/  F2FP.BF16.F32.PACK_AB R62, R133, R42 ;  /* 0x0000002a853e723e */ /* 0x000fce00000010ff */
.L_x_998:
[----:B------:R-:W-:Y:S05]  /*47a0*/  BSYNC B2 ;  /* 0x0000000000027941 */ /* 0x000fea0003800000 */
.L_x_997:
        /* <DEDUP_REMOVED lines=12> */
.L_x_996:
[----:B------:R-:W-:Y:S05]  /*4870*/  BSYNC B1 ;  /* 0x0000000000017941 */ /* 0x000fea0003800000 */
.L_x_995:
        /* <DEDUP_REMOVED lines=10> */
[C---:B------:R-:W-:Y:S02]  /*4920*/  LEA R56, P5, R40.reuse, R102, 0x1 ;  /* 0x0000006628387211 */ /* 0x040fe400078a08ff */
[----:B------:R-:W-:Y:S02]  /*4930*/  SHF.R.U32.HI R42, RZ, 0x3, R224 ;  /* 0x00000003ff2a7819 */ /* 0x000fe400000116e0 */
[----:B------:R-:W-:-:S02]  /*4940*/  LEA.HI.X R57, R40, R103, R41, 0x1, P5 ;  /* 0x0000006728397211 */ /* 0x000fc400028f0c29 */
[----:B------:R-:W-:-:S04]  /*4950*/  SHF.R.S32.HI R41, RZ, 0x1f, R114 ;  /* 0x0000001fff297819 */ /* 0x000fc80000011472 */
[----:B------:R-:W-:Y:S01]  /*4960*/  LEA.HI R114, R41, R114, RZ, 0x4 ;  /* 0x0000007229727211 */ /* 0x000fe200078f20ff */
[----:B------:R-:W-:-:S03]  /*4970*/  IMAD R41, R2, 0x1800, R91 ;  /* 0x0000180002297824 */ /* 0x000fc600078e025b */
[----:B------:R-:W-:Y:S01]  /*4980*/  LEA.HI.SX32 R59, R114, R85, 0x1c ;  /* 0x00000055723b7211 */ /* 0x000fe200078fe2ff */
[----:B------:R-:W-:-:S04]  /*4990*/  IMAD R41, R41, 0x2, R18 ;  /* 0x0000000229297824 */ /* 0x000fc800078e0212 */
[----:B------:R-:W-:-:S05]  /*49a0*/  IMAD.SHL.U32 R59, R59, 0x8, RZ ;  /* 0x000000083b3b7824 */ /* 0x000fca00078e00ff */
[----:B------:R-:W-:-:S04]  /*49b0*/  LOP3.LUT R40, R224, 0x38, R59, 0xf8, !PT ;  /* 0x00000038e0287812 */ /* 0x000fc800078ef83b */
[----:B------:R-:W-:-:S05]  /*49c0*/  LOP3.LUT R40, R40, R42, RZ, 0x3c, !PT ;  /* 0x0000002a28287212 */ /* 0x000fca00078e3cff */
[----:B------:R-:W-:-:S04]  /*49d0*/  IMAD.IADD R43, R229, 0x1, R40 ;  /* 0x00000001e52b7824 */ /* 0x000fc800078e0228 */
[----:B------:R-:W-:-:S04]  /*49e0*/  IMAD R43, R2, 0x1800, R43 ;  /* 0x00001800022b7824 */ /* 0x000fc800078e022b */
[----:B------:R-:W-:Y:S02]  /*49f0*/  IMAD R44, R43, 0x2, R18 ;  /* 0x000000022b2c7824 */ /* 0x000fe400078e0212 */
[----:B------:R-:W1:Y:S04]  /*4a00*/  LDS.128 R40, [R41+0x1c400] ;  /* 0x01c4000029287984 */ /* 0x000e680000000c00 */
[----:B------:R-:W2:Y:S01]  /*4a10*/  LDS.128 R44, [R44+0x1c400] ;  /* 0x01c400002c2c7984 */ /* 0x000ea20000000c00 */
[----:B------:R-:W-:Y:S05]  /*4a20*/  @P4 BRA `(.L_x_1000) ;  /* 0x00000004006c4947 */ /* 0x000fea0003800000 */
[----:B------:R-:W-:Y:S02]  /*4a30*/  SHF.R.U32.HI R60, RZ, 0x10, R53 ;  /* 0x00000010ff3c7819 */ /* 0x000fe40000011635 */
[----:B------:R-:W-:Y:S02]  /*4a40*/  SHF.R.U32.HI R114, RZ, 0x10, R49 ;  /* 0x00000010ff727819 */ /* 0x000fe40000011631 */
[----:B------:R-:W-:Y:S02]  /*4a50*/  PRMT R123, R123, 0x5410, R60 ;  /* 0x000054107b7b7816 */ /* 0x000fe4000000003c */
[----:B------:R-:W-:Y:S02]  /*4a60*/  PRMT R119, R119, 0x5410, R114 ;  /* 0x0000541077777816 */ /* 0x000fe40000000072 */
[----:B------:R-:W-:Y:S01]  /*4a70*/  SHF.R.U32.HI R62, RZ, 0x10, R51 ;  /* 0x00000010ff3e7819 */ /* 0x000fe20000011633 */
[----:B------:R-:W-:Y:S01]  /*4a80*/  IMAD.U32 R61, R123, 0x10000, RZ ;  /* 0x000100007b3d7824 */ /* 0x000fe200078e00ff */
[----:B------:R-:W-:Y:S01]  /*4a90*/  SHF.R.U64 R107, R52, 0x10, R53 ;  /* 0x00000010346b7819 */ /* 0x000fe20000001235 */
[----:B--2---:R-:W-:Y:S01]  /*4aa0*/  IMAD.U32 R52, R45, 0x10000, RZ ;  /* 0x000100002d347824 */ /* 0x004fe200078e00ff */
[----:B------:R-:W-:Y:S01]  /*4ab0*/  SHF.R.U32.HI R106, RZ, 0x10, R55 ;  /* 0x00000010ff6a7819 */ /* 0x000fe20000011637 */
[----:B------:R-:W-:Y:S01]  /*4ac0*/  IMAD.U32 R60, R119, 0x10000, RZ ;  /* 0x00010000773c7824 */ /* 0x000fe200078e00ff */
[----:B------:R-:W-:Y:S01]  /*4ad0*/  PRMT R115, R115, 0x5410, R62 ;  /* 0x0000541073737816 */ /* 0x000fe2000000003e */
[-C--:B------:R-:W-:Y:S01]  /*4ae0*/  FMUL.FTZ R62, R52, R61.reuse ;  /* 0x0000003d343e7220 */ /* 0x080fe20000410000 */
[----:B------:R-:W-:Y:S01]  /*4af0*/  SHF.R.U64 R116, R48, 0x10, R49 ;  /* 0x0000001030747819 */ /* 0x000fe20000001231 */
[----:B-1----:R-:W-:Y:S01]  /*4b00*/  IMAD.U32 R49, R41, 0x10000, RZ ;  /* 0x0001000029317824 */ /* 0x002fe200078e00ff */
[----:B------:R-:W-:Y:S01]  /*4b10*/  SHF.R.U64 R63, R54, 0x10, R55 ;  /* 0x00000010363f7819 */ /* 0x000fe20000001237 */
[-C--:B------:R-:W-:Y:S01]  /*4b20*/  FMUL.FTZ R52, R52, R60.reuse ;  /* 0x0000003c34347220 */ /* 0x080fe20000410000 */
[----:B------:R-:W-:Y:S01]  /*4b30*/  LOP3.LUT R53, R45, 0xffff0000, RZ, 0xc0, !PT ;  /* 0xffff00002d357812 */ /* 0x000fe200078ec0ff */
[----:B------:R-:W-:Y:S01]  /*4b40*/  FFMA.FTZ R62, R49, R60, -R62 ;  /* 0x0000003c313e7223 */ /* 0x000fe2000001083e */
[----:B------:R-:W-:Y:S01]  /*4b50*/  PRMT R121, R121, 0x5410, R106 ;  /* 0x0000541079797816 */ /* 0x000fe2000000006a */
[----:B------:R-:W-:Y:S01]  /*4b60*/  FFMA.FTZ R61, R49, R61, R52 ;  /* 0x0000003d313d7223 */ /* 0x000fe20000010034 */
[----:B------:R-:W-:Y:S01]  /*4b70*/  LOP3.LUT R123, R123, 0xffff0000, RZ, 0xc0, !PT ;  /* 0xffff00007b7b7812 */ /* 0x000fe200078ec0ff */
[----:B------:R-:W-:Y:S01]  /*4b80*/  IMAD.U32 R54, R47, 0x10000, RZ ;  /* 0x000100002f367824 */ /* 0x000fe200078e00ff */
[----:B------:R-:W-:Y:S01]  /*4b90*/  LOP3.LUT R119, R119, 0xffff0000, RZ, 0xc0, !PT ;  /* 0xffff000077777812 */ /* 0x000fe200078ec0ff */
[----:B------:R-:W-:Y:S01]  /*4ba0*/  IMAD.U32 R49, R115, 0x10000, RZ ;  /* 0x0001000073317824 */ /* 0x000fe200078e00ff */
[----:B------:R-:W-:Y:S01]  /*4bb0*/  SHF.R.U64 R108, R50, 0x10, R51 ;  /* 0x00000010326c7819 */ /* 0x000fe20000001233 */
[----:B------:R-:W-:Y:S01]  /*4bc0*/  IMAD.U32 R45, R44, 0x10000, RZ ;  /* 0x000100002c2d7824 */ /* 0x000fe200078e00ff */
[----:B------:R-:W-:Y:S01]  /*4bd0*/  PRMT R122, R122, 0x5410, R107 ;  /* 0x000054107a7a7816 */ /* 0x000fe2000000006b */
[----:B------:R-:W-:Y:S01]  /*4be0*/  FMUL.FTZ R107, R53, R123 ;  /* 0x0000007b356b7220 */ /* 0x000fe20000410000 */
[----:B------:R-:W-:Y:S01]  /*4bf0*/  PRMT R120, R120, 0x5410, R63 ;  /* 0x0000541078787816 */ /* 0x000fe2000000003f */
[----:B------:R-:W-:Y:S01]  /*4c00*/  IMAD.U32 R63, R121, 0x10000, RZ ;  /* 0x00010000793f7824 */ /* 0x000fe200078e00ff */
[----:B------:R-:W-:Y:S01]  /*4c10*/  LOP3.LUT R50, R41, 0xffff0000, RZ, 0xc0, !PT ;  /* 0xffff000029327812 */ /* 0x000fe200078ec0ff */
[----:B------:R-:W-:Y:S01]  /*4c20*/  FMUL.FTZ R53, R53, R119 ;  /* 0x0000007735357220 */ /* 0x000fe20000410000 */
[----:B------:R-:W-:Y:S01]  /*4c30*/  LOP3.LUT R51, R44, 0xffff0000, RZ, 0xc0, !PT ;  /* 0xffff00002c337812 */ /* 0x000fe200078ec0ff */
[C---:B------:R-:W-:Y:S01]  /*4c40*/  FMUL.FTZ R109, R54.reuse, R63 ;  /* 0x0000003f366d7220 */ /* 0x040fe20000410000 */
[----:B------:R-:W-:Y:S01]  /*4c50*/  FMUL.FTZ R52, R54, R49 ;  /* 0x0000003136347220 */ /* 0x000fe20000410000 */
[----:B------:R-:W-:Y:S01]  /*4c60*/  IMAD.U32 R44, R43, 0x10000, RZ ;  /* 0x000100002b2c7824 */ /* 0x000fe200078e00ff */
[----:B------:R-:W-:Y:S01]  /*4c70*/  LOP3.LUT R55, R47, 0xffff0000, RZ, 0xc0, !PT ;  /* 0xffff00002f377812 */ /* 0x000fe200078ec0ff */
[C---:B------:R-:W-:Y:S01]  /*4c80*/  FFMA.FTZ R107, R50.reuse, R119, -R107 ;  /* 0x00000077326b7223 */ /* 0x040fe2000001086b */
[----:B------:R-:W-:Y:S01]  /*4c90*/  LOP3.LUT R60, R121, 0xffff0000, RZ, 0xc0, !PT ;  /* 0xffff0000793c7812 */ /* 0x000fe200078ec0ff */
[----:B------:R-:W-:Y:S01]  /*4ca0*/  FFMA.FTZ R54, R50, R123, R53 ;  /* 0x0000007b32367223 */ /* 0x000fe20000010035 */
[----:B------:R-:W-:Y:S01]  /*4cb0*/  LOP3.LUT R50, R115, 0xffff0000, RZ, 0xc0, !PT ;  /* 0xffff000073327812 */ /* 0x000fe200078ec0ff */
[----:B------:R-:W-:Y:S01]  /*4cc0*/  FFMA.FTZ R63, R44, R63, R52 ;  /* 0x0000003f2c3f7223 */ /* 0x000fe20000010034 */
[----:B------:R-:W-:Y:S01]  /*4cd0*/  PRMT R117, R117, 0x5410, R116 ;  /* 0x0000541075757816 */ /* 0x000fe20000000074 */
[----:B------:R-:W-:Y:S01]  /*4ce0*/  FMUL.FTZ R106, R55, R60 ;  /* 0x0000003c376a7220 */ /* 0x000fe20000410000 */
[----:B------:R-:W-:Y:S01]  /*4cf0*/  LOP3.LUT R43, R43, 0xffff0000, RZ, 0xc0, !PT ;  /* 0xffff00002b2b7812 */ /* 0x000fe200078ec0ff */
[----:B------:R-:W-:Y:S01]  /*4d00*/  IMAD.U32 R52, R122, 0x10000, RZ ;  /* 0x000100007a347824 */ /* 0x000fe200078e00ff */
[----:B------:R-:W-:Y:S01]  /*4d10*/  PRMT R113, R113, 0x5410, R108 ;  /* 0x0000541071717816 */ /* 0x000fe2000000006c */
[----:B------:R-:W-:Y:S01]  /*4d20*/  FFMA.FTZ R109, R44, R49, -R109 ;  /* 0x000000312c6d7223 */ /* 0x000fe2000001086d */
[----:B------:R-:W-:Y:S01]  /*4d30*/  FMUL.FTZ R108, R55, R50 ;  /* 0x00000032376c7220 */ /* 0x000fe20000410000 */
[----:B------:R-:W-:Y:S01]  /*4d40*/  LOP3.LUT R122, R122, 0xffff0000, RZ, 0xc0, !PT ;  /* 0xffff00007a7a7812 */ /* 0x000fe200078ec0ff */
[----:B------:R-:W-:-:S02]  /*4d50*/  IMAD.U32 R44, R117, 0x10000, RZ ;  /* 0x00010000752c7824 */ /* 0x000fc400078e00ff */
[----:B------:R-:W-:Y:S01]  /*4d60*/  FFMA.FTZ R106, R43, R50, -R106 ;  /* 0x000000322b6a7223 */ /* 0x000fe2000001086a */
[----:B------:R-:W-:Y:S01]  /*4d70*/  LOP3.LUT R117, R117, 0xffff0000, RZ, 0xc0, !PT ;  /* 0xffff000075757812 */ /* 0x000fe200078ec0ff */
[----:B------:R-:W-:Y:S01]  /*4d80*/  FMUL.FTZ R50, R45, R52 ;  /* 0x000000342d327220 */ /* 0x000fe20000410000 */
[C---:B------:R-:W-:Y:S01]  /*4d90*/  LOP3.LUT R48, R40.reuse, 0xffff0000, RZ, 0xc0, !PT ;  /* 0xffff000028307812 */ /* 0x040fe200078ec0ff */
[----:B------:R-:W-:Y:S01]  /*4da0*/  FFMA.FTZ R108, R43, R60, R108 ;  /* 0x0000003c2b6c7223 */ /* 0x000fe2000001006c */
[----:B------:R-:W-:Y:S02]  /*4db0*/  IMAD.U32 R41, R40, 0x10000, RZ ;  /* 0x0001000028297824 */ /* 0x000fe400078e00ff */
[----:B------:R-:W-:Y:S01]  /*4dc0*/  FMUL.FTZ R45, R45, R44 ;  /* 0x0000002c2d2d7220 */ /* 0x000fe20000410000 */
[C---:B------:R-:W-:Y:S01]  /*4dd0*/  FMUL.FTZ R43, R51.reuse, R122 ;  /* 0x0000007a332b7220 */ /* 0x040fe20000410000 */
[-C--:B------:R-:W-:Y:S01]  /*4de0*/  FMUL.FTZ R51, R51, R117.reuse ;  /* 0x0000007533337220 */ /* 0x080fe20000410000 */
[----:B------:R-:W-:Y:S01]  /*4df0*/  SHF.L.U32 R47, R46, 0x10, RZ ;  /* 0x000000102e2f7819 */ /* 0x000fe200000006ff */
[C---:B------:R-:W-:Y:S01]  /*4e00*/  FFMA.FTZ R50, R41.reuse, R44, -R50 ;  /* 0x0000002c29327223 */ /* 0x040fe20000010832 */
[----:B------:R-:W-:Y:S01]  /*4e10*/  FFMA.FTZ R52, R41, R52, R45 ;  /* 0x0000003429347223 */ /* 0x000fe2000001002d */
[----:B------:R-:W-:Y:S01]  /*4e20*/  FFMA.FTZ R117, R48, R117, -R43 ;  /* 0x0000007530757223 */ /* 0x000fe2000001082b */
[----:B------:R-:W-:Y:S01]  /*4e30*/  LOP3.LUT R46, R46, 0xffff0000, RZ, 0xc0, !PT ;  /* 0xffff00002e2e7812 */ /* 0x000fe200078ec0ff */
[C---:B------:R-:W-:Y:S01]  /*4e40*/  IMAD.U32 R43, R120.reuse, 0x10000, RZ ;  /* 0x00010000782b7824 */ /* 0x040fe200078e00ff */
[----:B------:R-:W-:Y:S01]  /*4e50*/  LOP3.LUT R45, R120, 0xffff0000, RZ, 0xc0, !PT ;  /* 0xffff0000782d7812 */ /* 0x000fe200078ec0ff */
[C---:B------:R-:W-:Y:S01]  /*4e60*/  IMAD.U32 R41, R113.reuse, 0x10000, RZ ;  /* 0x0001000071297824 */ /* 0x040fe200078e00ff */
[----:B------:R-:W-:Y:S01]  /*4e70*/  LOP3.LUT R113, R113, 0xffff0000, RZ, 0xc0, !PT ;  /* 0xffff000071717812 */ /* 0x000fe200078ec0ff */
[----:B------:R-:W-:-:S02]  /*4e80*/  IMAD.U32 R40, R42, 0x10000, RZ ;  /* 0x000100002a287824 */ /* 0x000fc400078e00ff */
[C---:B------:R-:W-:Y:S01]  /*4e90*/  FMUL.FTZ R49, R47.reuse, R43 ;  /* 0x0000002b2f317220 */ /* 0x040fe20000410000 */
[----:B------:R-:W-:Y:S01]  /*4ea0*/  FMUL.FTZ R44, R47, R41 ;  /* 0x000000292f2c7220 */ /* 0x000fe20000410000 */
[----:B------:R-:W-:Y:S01]  /*4eb0*/  LOP3.LUT R42, R42, 0xffff0000, RZ, 0xc0, !PT ;  /* 0xffff00002a2a7812 */ /* 0x000fe200078ec0ff */
[----:B------:R-:W-:Y:S01]  /*4ec0*/  FMUL.FTZ R47, R46, R45 ;  /* 0x0000002d2e2f7220 */ /* 0x000fe20000410000 */
[----:B------:R-:W-:Y:S01]  /*4ed0*/  FFMA.FTZ R51, R48, R122, R51 ;  /* 0x0000007a30337223 */ /* 0x000fe20000010033 */
        /* <DEDUP_REMOVED lines=12> */
[----:B------:R-:W-:Y:S01]  /*4fa0*/  F2FP.BF16.F32.PACK_AB R41, R107, R62 ;  /* 0x0000003e6b29723e */ /* 0x000fe200000010ff */
[----:B------:R-:W-:Y:S01]  /*4fb0*/  IMAD.MOV.U32 R45, RZ, RZ, R54 ;  /* 0x000000ffff2d7224 */ /* 0x000fe200078e0036 */
[----:B------:R-:W-:-:S02]  /*4fc0*/  F2FP.BF16.F32.PACK_AB R43, R106, R109 ;  /* 0x0000006d6a2b723e */ /* 0x000fc400000010ff */
[----:B------:R-:W-:-:S07]  /*4fd0*/  F2FP.BF16.F32.PACK_AB R47, R108, R63 ;  /* 0x0000003f6c2f723e */ /* 0x000fce00000010ff */
.L_x_1000:
[----:B------:R-:W-:Y:S05]  /*4fe0*/  BSYNC B1 ;  /* 0x0000000000017941 */ /* 0x000fea0003800000 */
.L_x_999:
[----:B-1----:R4:W-:Y:S01]  /*4ff0*/  STG.E.128 desc[UR60][R56.64], R40 ;  /* 0x0000002838007986 */ /* 0x0029e2000c101d3c */
[----:B------:R-:W-:-:S13]  /*5000*/  ISETP.GE.AND P4, PT, R59, R112, PT ;  /* 0x000000703b00720c */ /* 0x000fda0003f86270 */
[----:B------:R-:W-:Y:S05]  /*5010*/  @P4 BRA `(.L_x_985) ;  /* 0x00000000008c4947 */ /* 0x000fea0003800000 */
[--C-:B----4-:R-:W-:Y:S02]  /*5020*/  SHF.R.S32.HI R40, RZ, 0x1f, R59.reuse ;  /* 0x0000001fff287819 */ /* 0x110fe4000001143b */
[----:B------:R-:W-:-:S04]  /*5030*/  IADD3 R59, P4, P5, R14, R104, R59 ;  /* 0x000000680e3b7210 */ /* 0x000fc80007d9e03b */
[----:B------:R-:W-:Y:S02]  /*5040*/  IADD3.X R58, R3, R58, R40, P4, P5 ;  /* 0x0000003a033a7210 */ /* 0x000fe400027ea428 */
[----:B------:R-:W-:-:S04]  /*5050*/  LEA R102, P4, R59, R102, 0x1 ;  /* 0x000000663b667211 */ /* 0x000fc800078808ff */
[----:B------:R-:W-:-:S05]  /*5060*/  LEA.HI.X R103, R59, R103, R58, 0x1, P4 ;  /* 0x000000673b677211 */ /* 0x000fca00020f0c3a */
[----:B--2---:R1:W-:Y:S01]  /*5070*/  STG.E.128 desc[UR60][R102.64], R44 ;  /* 0x0000002c66007986 */ /* 0x0043e2000c101d3c */
[----:B------:R-:W-:Y:S05]  /*5080*/  BRA `(.L_x_985) ;  /* 0x0000000000707947 */ /* 0x000fea0003800000 */
.L_x_968:
[----:B------:R-:W2:Y:S02]  /*5090*/  LDL R40, [R1+0x7c] ;  /* 0x00007c0001287983 */ /* 0x000ea40000100800 */
[----:B--2---:R-:W-:-:S13]  /*50a0*/  R2UR UR4, R40 ;  /* 0x00000000280472ca */ /* 0x004fda00000e0000 */
[----:B------:R-:W-:-:S06]  /*50b0*/  UISETP.NE.AND UP0, UPT, UR4, 0x3, UPT ;  /* 0x000000030400788c */ /* 0x000fcc000bf05270 */
[----:B------:R-:W-:-:S13]  /*50c0*/  PLOP3.LUT P3, PT, PT, PT, UP0, 0x80, 0x0 ;  /* 0x000000000000781c */ /* 0x000fda0003f6f008 */
[----:B------:R-:W-:Y:S05]  /*50d0*/  @!P3 BRA `(.L_x_1001) ;  /* 0x000000000004b947 */ /* 0x000fea0003800000 */
[----:B------:R-:W-:Y:S01]  /*50e0*/  BPT.TRAP 0x1 ;  /* 0x000000040000795c */ /* 0x000fe20000300000 */
.L_x_1001:
[----:B------:R-:W-:Y:S01]  /*50f0*/  IMAD R95, R2, 0x8, R18 ;  /* 0x00000008025f7824 */ /* 0x000fe200078e0212 */
[----:B------:R-:W-:Y:S01]  /*5100*/  SHF.L.U32 R110, R23, 0x1f, RZ ;  /* 0x0000001f176e7819 */ /* 0x000fe200000006ff */
[----:B------:R-:W-:Y:S01]  /*5110*/  IMAD R101, R26, -0x60, R29 ;  /* 0xffffffa01a657824 */ /* 0x000fe200078e021d */
[----:B------:R-:W-:Y:S02]  /*5120*/  BSSY B1, `(.L_x_1002) ;  /* 0x0000004000017945 */ /* 0x000fe40003800000 */
[----:B------:R-:W0:Y:S02]  /*5130*/  SYNCS.PHASECHK.TRANS64.TRYWAIT P4, [R95+URZ+0x32490], R110 ;  /* 0x0324906e5f0075a7 */ /* 0x000e24000808017f */
[----:B------:R-:W-:Y:S01]  /*5140*/  VIMNMX R101, R101, 0x60, PT ;  /* 0x0000006065657848 */ /* 0x000fe20003fe0100 */
[----:B0-----:R-:W-:Y:S06]  /*5150*/  @!P4 BRA `(.L_x_1003) ;  /* 0x0000011c0090c947 */ /* 0x001fec0003800000 */
.L_x_1195:
[----:B------:R-:W-:Y:S05]  /*5160*/  BSYNC B1 ;  /* 0x0000000000017941 */ /* 0x000fea0003800000 */
.L_x_1002:
        /* <DEDUP_REMOVED lines=8> */
.L_x_1005:
[----:B------:R-:W-:Y:S05]  /*51f0*/  BSYNC B1 ;  /* 0x0000000000017941 */ /* 0x000fea0003800000 */
.L_x_1004:
[----:B------:R-:W-:Y:S05]  /*5200*/  @P4 BRA `(.L_x_985) ;  /* 0x0000000000104947 */ /* 0x000fea0003800000 */
[----:B-1----:R-:W1:Y:S04]  /*5210*/  @!P1 LDS.128 R40, [R108+0x2000] ;  /* 0x002000006c289984 */ /* 0x002e680000000c00 */
[----:B------:R-:W2:Y:S04]  /*5220*/  @!P2 LDS.128 R44, [R106+0x2000] ;  /* 0x002000006a2ca984 */ /* 0x000ea80000000c00 */
[----:B-1----:R3:W-:Y:S04]  /*5230*/  @!P1 STG.E.128 desc[UR60][R48.64], R40 ;  /* 0x0000002830009986 */ /* 0x0027e8000c101d3c */
[----:B--2---:R3:W-:Y:S02]  /*5240*/  @!P2 STG.E.128 desc[UR60][R48.64+0x40], R44 ;  /* 0x0000402c3000a986 */ /* 0x0047e4000c101d3c */
.L_x_985:
[----:B------:R-:W-:Y:S05]  /*5250*/  BSYNC B0 ;  /* 0x0000000000007941 */ /* 0x000fea0003800000 */
.L_x_967:
[----:B-1234-:R-:W1:Y:S01]  /*5260*/  S2R R40, SR_TID.X ;  /* 0x0000000000287919 */ /* 0x01ee620000002100 */
        /* <DEDUP_REMOVED lines=16> */
.L_x_1007:
[----:B------:R-:W-:Y:S05]  /*5370*/  BSYNC B0 ;  /* 0x0000000000007941 */ /* 0x000fea0003800000 */
.L_x_1006:
[----:B------:R-:W2:Y:S01]  /*5380*/  SYNCS.PHASECHK.TRANS64.TRYWAIT P3, [R95+URZ+0x324b0], R110 ;  /* 0x0324b06e5f0075a7 */ /* 0x000ea2000806017f */
[----:B------:R-:W-:Y:S01]  /*5390*/  ULDC.64 UR56, c[0x0][0x318] ;  /* 0x0000c60000387ab9 */ /* 0x000fe20000000a00 */
[----:B------:R-:W-:Y:S01]  /*53a0*/  ULDC.64 UR58, c[0x0][0x308] ;  /* 0x0000c200003a7ab9 */ /* 0x000fe20000000a00 */
[----:B------:R-:W-:Y:S01]  /*53b0*/  BSSY B0, `(.L_x_1008) ;  /* 0x0000003000007945 */ /* 0x000fe20003800000 */
[----:B-1----:R-:W-:-:S03]  /*53c0*/  IMAD R40, R2, 0x6000, R78 ;  /* 0x0000600002287824 */ /* 0x002fc600078e024e */
[----:B--2---:R-:W-:Y:S05]  /*53d0*/  @!P3 BRA `(.L_x_1009) ;  /* 0x0000011c0004b947 */ /* 0x004fea0003800000 */
.L_x_1196:
[----:B------:R-:W-:Y:S05]  /*53e0*/  BSYNC B0 ;  /* 0x0000000000007941 */ /* 0x000fea0003800000 */
.L_x_1008:
[----:B------:R-:W-:Y:S01]  /*53f0*/  ISETP.GE.AND P3, PT, R19, R101, PT ;  /* 0x000000651300720c */ /* 0x000fe20003f66270 */
[----:B------:R-:W-:Y:S01]  /*5400*/  IMAD.IADD R41, R77, 0x1, R40 ;  /* 0x000000014d297824 */ /* 0x000fe200078e0228 */
[----:B------:R-:W-:Y:S01]  /*5410*/  BSSY B0, `(.L_x_1010) ;  /* 0x0000026000007945 */ /* 0x000fe20003800000 */
[----:B------:R-:W-:Y:S02]  /*5420*/  IMAD R48, R40, 0x2, R24 ;  /* 0x0000000228307824 */ /* 0x000fe400078e0218 */
[----:B------:R-:W-:-:S04]  /*5430*/  IMAD.WIDE R44, R26, 0x60, R72 ;  /* 0x000000601a2c7825 */ /* 0x000fc800078e0248 */
[----:B------:R-:W-:-:S04]  /*5440*/  IMAD R49, R41, 0x2, R24 ;  /* 0x0000000229317824 */ /* 0x000fc800078e0218 */
[----:B------:R-:W-:Y:S05]  /*5450*/  @P3 BRA `(.L_x_1011) ;  /* 0x0000000000843947 */ /* 0x000fea0003800000 */
[----:B------:R-:W-:Y:S01]  /*5460*/  IMAD R43, R45, UR56, RZ ;  /* 0x000000382d2b7c24 */ /* 0x000fe2000f8e02ff */
[----:B------:R-:W-:Y:S01]  /*5470*/  ULDC UR4, c[0x0][0x310] ;  /* 0x0000c40000047ab9 */ /* 0x000fe20000000800 */
        /* <DEDUP_REMOVED lines=31> */
.L_x_1011:
[----:B------:R-:W-:Y:S05]  /*5670*/  BSYNC B0 ;  /* 0x0000000000007941 */ /* 0x000fea0003800000 */
.L_x_1010:
[----:B------:R-:W-:Y:S01]  /*5680*/  ISETP.GE.AND P3, PT, R234, R101, PT ;  /* 0x00000065ea00720c */ /* 0x000fe20003f66270 */
[----:B------:R-:W-:-:S12]  /*5690*/  BSSY B0, `(.L_x_1012) ;  /* 0x0000025000007945 */ /* 0x000fd80003800000 */
[----:B------:R-:W-:Y:S05]  /*56a0*/  @P3 BRA `(.L_x_1013) ;  /* 0x00000000008c3947 */ /* 0x000fea0003800000 */
[----:B--2---:R-:W-:Y:S01]  /*56b0*/  IADD3 R43, P3, R44, 0x40, RZ ;  /* 0x000000402c2b7810 */ /* 0x004fe20007f7e0ff */
[----:B------:R-:W-:Y:S01]  /*56c0*/  IMAD.MOV.U32 R40, RZ, RZ, R30 ;  /* 0x000000ffff287224 */ /* 0x000fe200078e001e */
[----:B------:R-:W-:Y:S01]  /*56d0*/  ULDC UR4, c[0x0][0x310] ;  /* 0x0000c40000047ab9 */ /* 0x000fe20000000800 */
        /* <DEDUP_REMOVED lines=32> */
.L_x_1013:
[----:B------:R-:W-:Y:S05]  /*58e0*/  BSYNC B0 ;  /* 0x0000000000007941 */ /* 0x000fea0003800000 */
.L_x_1012:
        /* <DEDUP_REMOVED lines=8> */
[----:B------:R-:W-:Y:S01]  /*5970*/  VIADD R2, R2, 0x1 ;  /* 0x0000000102027836 */ /* 0x000fe20000000000 */
[----:B01----:R-:W-:-:S04]  /*5980*/  @!P4 IADD3 R95, R95, 0x324c0, RZ ;  /* 0x000324c05f5fc810 */ /* 0x003fc80007ffe0ff */
[C---:B------:R-:W-:Y:S02]  /*5990*/  ISETP.NE.AND P3, PT, R2.reuse, 0x2, PT ;  /* 0x000000020200780c */ /* 0x040fe40003f65270 */
[----:B------:R-:W-:Y:S02]  /*59a0*/  @!P4 PRMT R95, RZ, 0x654, R95 ;  /* 0x00000654ff5fc816 */ /* 0x000fe4000000005f */
[----:B--23--:R-:W-:Y:S02]  /*59b0*/  SEL R40, RZ, 0x1, P3 ;  /* 0x00000001ff287807 */ /* 0x00cfe40001800000 */
        /* <DEDUP_REMOVED lines=9> */
.L_x_962:
        /* <DEDUP_REMOVED lines=56> */
[----:B------:R-:W-:Y:S01]  /*5dd0*/  CS2R R54, SRZ ;  /* 0x0000000000367805 */ /* 0x000fe2000001ff00 */
[----:B------:R-:W-:Y:S01]  /*5de0*/  IMAD.MOV.U32 R163, RZ, RZ, RZ ;  /* 0x000000ffffa37224 */ /* 0x000fe200078e00ff */
[----:B------:R-:W-:-:S02]  /*5df0*/  CS2R R50, SRZ ;  /* 0x0000000000327805 */ /* 0x000fc4000001ff00 */
[----:B------:R-:W-:Y:S02]  /*5e00*/  CS2R R160, SRZ ;  /* 0x0000000000a07805 */ /* 0x000fe4000001ff00 */
[----:B------:R-:W-:Y:S02]  /*5e10*/  CS2R R14, SRZ ;  /* 0x00000000000e7805 */ /* 0x000fe4000001ff00 */
[----:B------:R-:W-:Y:S02]  /*5e20*/  CS2R R12, SRZ ;  /* 0x00000000000c7805 */ /* 0x000fe4000001ff00 */
[----:B------:R-:W-:Y:S02]  /*5e30*/  CS2R R38, SRZ ;  /* 0x0000000000267805 */ /* 0x000fe4000001ff00 */
[----:B------:R-:W-:Y:S02]  /*5e40*/  CS2R R36, SRZ ;  /* 0x0000000000247805 */ /* 0x000fe4000001ff00 */
[----:B------:R-:W-:Y:S01]  /*5e50*/  CS2R R6, SRZ ;  /* 0x0000000000067805 */ /* 0x000fe2000001ff00 */
[----:B------:R-:W-:Y:S01]  /*5e60*/  IMAD.MOV.U32 R0, RZ, RZ, RZ ;  /* 0x000000ffff007224 */ /* 0x000fe200078e00ff */
[----:B------:R-:W-:Y:S01]  /*5e70*/  CS2R R10, SRZ ;  /* 0x00000000000a7805 */ /* 0x000fe2000001ff00 */
[----:B------:R-:W-:-:S02]  /*5e80*/  IMAD.MOV.U32 R31, RZ, RZ, RZ ;  /* 0x000000ffff1f7224 */ /* 0x000fc400078e00ff */
[----:B------:R-:W-:Y:S02]  /*5e90*/  IMAD.MOV.U32 R29, RZ, RZ, RZ ;  /* 0x000000ffff1d7224 */ /* 0x000fe400078e00ff */
[----:B------:R-:W-:Y:S02]  /*5ea0*/  IMAD.MOV.U32 R27, RZ, RZ, RZ ;  /* 0x000000ffff1b7224 */ /* 0x000fe400078e00ff */
[----:B------:R-:W-:Y:S01]  /*5eb0*/  IMAD.MOV.U32 R9, RZ, RZ, RZ ;  /* 0x000000ffff097224 */ /* 0x000fe200078e00ff */
[----:B------:R-:W-:Y:S06]  /*5ec0*/  @P0 BRA `(.L_x_1015) ;  /* 0x00000000000c0947 */ /* 0x000fec0003800000 */
[----:B------:R-:W0:Y:S01]  /*5ed0*/  FENCE.VIEW.ASYNC.G ;  /* 0x00000000000073c6 */ /* 0x000e220000000100 */
[----:B------:R-:W-:Y:S05]  /*5ee0*/  WARPSYNC.ALL ;  /* 0x0000000000007948 */ /* 0x000fea0003800000 */
[----:B0-----:R-:W-:Y:S06]  /*5ef0*/  BAR.ARV 0xc, 0x120 ;  /* 0x0304800000007b1d */ /* 0x001fec0000002000 */
.L_x_1015:
[----:B------:R-:W-:Y:S01]  /*5f00*/  CS2R R24, SRZ ;  /* 0x0000000000187805 */ /* 0x000fe2000001ff00 */
[----:B------:R-:W-:Y:S06]  /*5f10*/  @!P2 BRA `(.L_x_1016) ;  /* 0x0000008c0074a947 */ /* 0x000fec0003800000 */
[----:B------:R-:W-:-:S03]  /*5f20*/  UMOV UR4, 0xffffffff ;  /* 0xffffffff00047882 */ /* 0x000fc60000000000 */
[----:B------:R-:W-:Y:S05]  /*5f30*/  BRA.DIV UR4, `(.L_x_1017) ;  /* 0x0000011204407947 */ /* 0x000fea000b800000 */
[----:B------:R-:W0:Y:S02]  /*5f40*/  S2R R0, SR_TID.X ;  /* 0x0000000000007919 */ /* 0x000e240000002100 */
[----:B0-----:R-:W-:-:S05]  /*5f50*/  VIADD R3, R0, 0xffffff80 ;  /* 0xffffff8000037836 */ /* 0x001fca0000000000 */
[----:B------:R-:W-:-:S04]  /*5f60*/  SHF.R.S32.HI R0, RZ, 0x1f, R3 ;  /* 0x0000001fff007819 */ /* 0x000fc80000011403 */
[----:B------:R-:W-:-:S04]  /*5f70*/  LEA.HI R0, R0, R3, RZ, 0x7 ;  /* 0x0000000300007211 */ /* 0x000fc800078f38ff */
[----:B------:R-:W-:-:S05]  /*5f80*/  SHF.R.S32.HI R0, RZ, 0x7, R0 ;  /* 0x00000007ff007819 */ /* 0x000fca0000011400 */
[----:B------:R0:W1:Y:S02]  /*5f90*/  SHFL.IDX PT, R14, R0, RZ, 0x1f ;  /* 0x00001fff000e7589 */ /* 0x00006400000e0000 */
.L_x_1199:
[----:B------:R-:W-:Y:S01]  /*5fa0*/  VIADD R24, R18, 0x18400 ;  /* 0x0001840012187836 */ /* 0x000fe20000000000 */
[----:B01----:R-:W-:Y:S01]  /*5fb0*/  LEA.HI R0, R14, R14, RZ, 0x1 ;  /* 0x0000000e0e007211 */ /* 0x003fe200078f08ff */
[----:B------:R-:W-:Y:S03]  /*5fc0*/  BSSY B6, `(.L_x_1018) ;  /* 0x0000015000067945 */ /* 0x000fe60003800000 */
[----:B------:R-:W-:Y:S02]  /*5fd0*/  LOP3.LUT P0, RZ, R24, 0x1bf, RZ, 0xc0, !PT ;  /* 0x000001bf18ff7812 */ /* 0x000fe4000780c0ff */
[----:B------:R-:W-:-:S05]  /*5fe0*/  LOP3.LUT R35, R0, 0xffffe, RZ, 0xc0, !PT ;  /* 0x000ffffe00237812 */ /* 0x000fca00078ec0ff */
[----:B------:R-:W-:-:S06]  /*5ff0*/  IMAD.IADD R35, R14, 0x1, -R35 ;  /* 0x000000010e237824 */ /* 0x000fcc00078e0a23 */
        /* <DEDUP_REMOVED lines=17> */
.L_x_1019:
[----:B------:R-:W-:Y:S05]  /*6110*/  BSYNC B6 ;  /* 0x0000000000067941 */ /* 0x000fea0003800000 */
.L_x_1018:
[----:B------:R-:W-:Y:S02]  /*6120*/  ULDC UR4, c[0x0][0x3d4] ;  /* 0x0000f50000047ab9 */ /* 0x000fe40000000800 */
[----:B------:R-:W-:-:S13]  /*6130*/  ISETP.LT.AND P0, PT, RZ, UR4, PT ;  /* 0x00000004ff007c0c */ /* 0x000fda000bf01270 */
[----:B------:R-:W-:Y:S05]  /*6140*/  @P0 BRA `(.L_x_1020) ;  /* 0x00000000003c0947 */ /* 0x000fea0003800000 */
[----:B------:R-:W-:-:S04]  /*6150*/  LEA.HI R0, R235, R235, RZ, 0x1 ;  /* 0x000000ebeb007211 */ /* 0x000fc800078f08ff */
[----:B------:R-:W-:-:S05]  /*6160*/  LOP3.LUT R0, R0, 0xfffffffe, RZ, 0xc0, !PT ;  /* 0xfffffffe00007812 */ /* 0x000fca00078ec0ff */
[----:B------:R-:W-:-:S05]  /*6170*/  IMAD.IADD R3, R235, 0x1, -R0 ;  /* 0x00000001eb037824 */ /* 0x000fca00078e0a00 */
[----:B------:R-:W-:-:S04]  /*6180*/  SHF.L.U32 R5, R3, 0x1f, RZ ;  /* 0x0000001f03057819 */ /* 0x000fc800000006ff */
[----:B------:R0:W1:Y:S03]  /*6190*/  SYNCS.PHASECHK.TRANS64.TRYWAIT P0, [R18+URZ+0x32400], R5 ;  /* 0x03240005120075a7 */ /* 0x000066000800017f */
[----:B-1----:R-:W-:Y:S05]  /*61a0*/  @!P0 NANOSLEEP.SYNCS 0x989680 ;  /* 0x009896800000895d */ /* 0x002fea0003900000 */
[----:B------:R-:W1:Y:S01]  /*61b0*/  @!P0 SYNCS.PHASECHK.TRANS64 P0, [R18+URZ+0x32400], R5 ;  /* 0x03240005120085a7 */ /* 0x000e62000800007f */
[----:B------:R-:W-:Y:S04]  /*61c0*/  BSSY B0, `(.L_x_1021) ;  /* 0x0000006000007945 */ /* 0x000fe80003800000 */
[----:B-1----:R-:W-:Y:S05]  /*61d0*/  @P0 BRA `(.L_x_1022) ;  /* 0x0000000000100947 */ /* 0x002fea0003800000 */
.L_x_1023:
[----:B-1----:R1:W2:Y:S02]  /*61e0*/  SYNCS.PHASECHK.TRANS64.TRYWAIT P0, [R18+URZ+0x32400], R5 ;  /* 0x03240005120075a7 */ /* 0x0022a4000800017f */
[----:B--2---:R-:W-:Y:S05]  /*61f0*/  @!P0 NANOSLEEP.SYNCS 0x989680 ;  /* 0x009896800000895d */ /* 0x004fea0003900000 */
[----:B------:R-:W2:Y:S02]  /*6200*/  @!P0 SYNCS.PHASECHK.TRANS64 P0, [R18+URZ+0x32400], R5 ;  /* 0x03240005120085a7 */ /* 0x000ea4000800007f */
[----:B--2---:R-:W-:Y:S05]  /*6210*/  @!P0 BRA `(.L_x_1023) ;  /* 0xfffffffc00f08947 */ /* 0x004fea000383ffff */
.L_x_1022:
[----:B------:R-:W-:Y:S05]  /*6220*/  BSYNC B0 ;  /* 0x0000000000007941 */ /* 0x000fea0003800000 */
.L_x_1021:
[----:B------:R-:W-:Y:S05]  /*6230*/  BRA `(.L_x_1024) ;  /* 0x00000020009c7947 */ /* 0x000fea0003800000 */
.L_x_1020:
[----:B------:R-:W0:Y:S01]  /*6240*/  S2R R4, SR_TID.X ;  /* 0x0000000000047919 */ /* 0x000e220000002100 */
[----:B-----5:R-:W-:Y:S01]  /*6250*/  SHF.R.S32.HI R0, RZ, 0x1f, R28 ;  /* 0x0000001fff007819 */ /* 0x020fe2000001141c */
[----:B------:R-:W-:Y:S01]  /*6260*/  ULDC.64 UR4, c[0x0][0x3d8] ;  /* 0x0000f60000047ab9 */ /* 0x000fe20000000a00 */
[----:B------:R-:W-:Y:S01]  /*6270*/  ULDC.64 UR8, c[0x0][0x3e8] ;  /* 0x0000fa0000087ab9 */ /* 0x000fe20000000a00 */
[----:B------:R-:W-:Y:S01]  /*6280*/  LOP3.LUT P0, RZ, R24, 0x3ff, RZ, 0xc0, !PT ;  /* 0x000003ff18ff7812 */ /* 0x000fe2000780c0ff */
[----:B------:R-:W-:Y:S01]  /*6290*/  ULDC.64 UR6, c[0x0][0x3c8] ;  /* 0x0000f20000067ab9 */ /* 0x000fe20000000a00 */
[C---:B------:R-:W-:Y:S01]  /*62a0*/  IMAD R3, R0.reuse, UR4, RZ ;  /* 0x0000000400037c24 */ /* 0x040fe2000f8e02ff */
[----:B------:R-:W-:Y:S01]  /*62b0*/  BSSY B6, `(.L_x_1025) ;  /* 0x0000035000067945 */ /* 0x000fe20003800000 */
[----:B------:R-:W-:Y:S02]  /*62c0*/  IMAD R7, R0, UR8, RZ ;  /* 0x0000000800077c24 */ /* 0x000fe4000f8e02ff */
[----:B------:R-:W-:-:S02]  /*62d0*/  IMAD R3, R28, UR5, R3 ;  /* 0x000000051c037c24 */ /* 0x000fc4000f8e0203 */
[----:B------:R-:W-:Y:S02]  /*62e0*/  IMAD R31, R28, UR9, R7 ;  /* 0x000000091c1f7c24 */ /* 0x000fe4000f8e0207 */
[----:B0-----:R-:W-:-:S05]  /*62f0*/  VIADD R4, R4, 0xffffff80 ;  /* 0xffffff8004047836 */ /* 0x001fca0000000000 */
[----:B------:R-:W-:-:S04]  /*6300*/  SHF.R.S32.HI R6, RZ, 0x1f, R4 ;  /* 0x0000001fff067819 */ /* 0x000fc80000011404 */
[----:B------:R-:W-:-:S04]  /*6310*/  LEA.HI R6, R6, R4, RZ, 0x2 ;  /* 0x0000000406067211 */ /* 0x000fc800078f10ff */
[----:B------:R-:W-:-:S05]  /*6320*/  LOP3.LUT R6, R6, 0xfffffffc, RZ, 0xc0, !PT ;  /* 0xfffffffc06067812 */ /* 0x000fca00078ec0ff */
[----:B------:R-:W-:Y:S02]  /*6330*/  IMAD.IADD R6, R4, 0x1, -R6 ;  /* 0x0000000104067824 */ /* 0x000fe400078e0a06 */
[----:B------:R-:W-:Y:S01]  /*6340*/  IMAD.WIDE.U32 R4, R28, UR4, RZ ;  /* 0x000000041c047c25 */ /* 0x000fe2000f8e00ff */
[----:B------:R-:W-:-:S03]  /*6350*/  ULDC.64 UR4, c[0x0][0x3e0] ;  /* 0x0000f80000047ab9 */ /* 0x000fc60000000a00 */
[----:B------:R-:W-:Y:S02]  /*6360*/  IMAD.SHL.U32 R24, R6, 0x4, RZ ;  /* 0x0000000406187824 */ /* 0x000fe400078e00ff */
[----:B------:R-:W-:Y:S01]  /*6370*/  IMAD.WIDE.U32 R6, R28, UR8, RZ ;  /* 0x000000081c067c25 */ /* 0x000fe2000f8e00ff */
[----:B------:R-:W-:Y:S02]  /*6380*/  LEA R28, P2, R4, UR6, 0x1 ;  /* 0x00000006041c7c11 */ /* 0x000fe4000f8408ff */
[-C--:B------:R-:W-:Y:S01]  /*6390*/  IADD3 R0, P3, R24, R4.reuse, RZ ;  /* 0x0000000418007210 */ /* 0x080fe20007f7e0ff */
[----:B------:R-:W-:Y:S01]  /*63a0*/  IMAD.IADD R9, R3, 0x1, R5 ;  /* 0x0000000103097824 */ /* 0x000fe200078e0205 */
[----:B------:R-:W-:Y:S01]  /*63b0*/  SHF.R.S32.HI R10, RZ, 0x1f, R24 ;  /* 0x0000001fff0a7819 */ /* 0x000fe20000011418 */
[----:B------:R-:W-:Y:S01]  /*63c0*/  IMAD.IADD R31, R31, 0x1, R7 ;  /* 0x000000011f1f7824 */ /* 0x000fe200078e0207 */
[----:B------:R-:W-:Y:S02]  /*63d0*/  IADD3 R5, P1, R16, R4, RZ ;  /* 0x0000000410057210 */ /* 0x000fe40007f3e0ff */
[--C-:B------:R-:W-:Y:S01]  /*63e0*/  LEA.HI.X R29, R4, UR7, R9.reuse, 0x1, P2 ;  /* 0x00000007041d7c11 */ /* 0x100fe200090f0c09 */
[--C-:B------:R-:W-:Y:S01]  /*63f0*/  IMAD.X R3, R10, 0x1, R9.reuse, P3 ;  /* 0x000000010a037824 */ /* 0x100fe200018e0609 */
        /* <DEDUP_REMOVED lines=32> */
.L_x_1026:
[----:B------:R-:W-:Y:S05]  /*6600*/  BSYNC B6 ;  /* 0x0000000000067941 */ /* 0x000fea0003800000 */
.L_x_1025:
[----:B------:R-:W-:Y:S01]  /*6610*/  ULDC.U8 UR4, c[0x0][0x3f0] ;  /* 0x0000fc0000047ab9 */ /* 0x000fe20000000000 */
[----:B------:R-:W-:Y:S01]  /*6620*/  BSSY B0, `(.L_x_1027) ;  /* 0x00001e0000007945 */ /* 0x000fe20003800000 */
[----:B------:R-:W-:-:S13]  /*6630*/  ISETP.NE.AND P0, PT, RZ, UR4, PT ;  /* 0x00000004ff007c0c */ /* 0x000fda000bf05270 */
[----:B------:R-:W-:Y:S05]  /*6640*/  @!P0 BRA `(.L_x_1028) ;  /* 0x0000000c00e08947 */ /* 0x000fea0003800000 */
[----:B------:R-:W2:Y:S01]  /*6650*/  LDL R32, [R1+0x80] ;  /* 0x0000800001207983 */ /* 0x000ea20000100800 */
[----:B------:R-:W-:Y:S01]  /*6660*/  IMAD R99, R33, -0x80, R99 ;  /* 0xffffff8021637824 */ /* 0x000fe200078e0263 */
[----:B------:R-:W-:Y:S01]  /*6670*/  BSSY B1, `(.L_x_1029) ;  /* 0x0000019000017945 */ /* 0x000fe20003800000 */
[----:B------:R-:W-:Y:S02]  /*6680*/  CS2R R4, SRZ ;  /* 0x0000000000047805 */ /* 0x000fe4000001ff00 */
[----:B------:R-:W-:Y:S02]  /*6690*/  CS2R R6, SRZ ;  /* 0x0000000000067805 */ /* 0x000fe4000001ff00 */
[----:B------:R-:W-:Y:S02]  /*66a0*/  CS2R R8, SRZ ;  /* 0x0000000000087805 */ /* 0x000fe4000001ff00 */
[----:B------:R-:W-:Y:S02]  /*66b0*/  VIMNMX R99, R99, 0x80, PT ;  /* 0x0000008063637848 */ /* 0x000fe40003fe0100 */
[----:B------:R-:W-:-:S02]  /*66c0*/  CS2R R20, SRZ ;  /* 0x0000000000147805 */ /* 0x000fc4000001ff00 */
[----:B------:R-:W-:Y:S01]  /*66d0*/  ISETP.GE.AND P0, PT, R19, R99, PT ;  /* 0x000000631300720c */ /* 0x000fe20003f06270 */
[----:B--2---:R-:W-:-:S05]  /*66e0*/  IMAD.SHL.U32 R0, R32, 0x40, RZ ;  /* 0x0000004020007824 */ /* 0x004fca00078e00ff */
[----:B------:R-:W-:-:S04]  /*66f0*/  LOP3.LUT R3, R0, 0x1c0, RZ, 0xc0, !PT ;  /* 0x000001c000037812 */ /* 0x000fc800078ec0ff */
[----:B------:R-:W-:Y:S02]  /*6700*/  LOP3.LUT R0, R3, 0x18, R16, 0xf8, !PT ;  /* 0x0000001803007812 */ /* 0x000fe400078ef810 */
[----:B------:R-:W-:-:S04]  /*6710*/  SHF.R.U32.HI R3, RZ, 0x3, R3 ;  /* 0x00000003ff037819 */ /* 0x000fc80000011603 */
[----:B------:R-:W-:Y:S01]  /*6720*/  LOP3.LUT R33, R0, R3, RZ, 0x3c, !PT ;  /* 0x0000000300217212 */ /* 0x000fe200078e3cff */
[----:B------:R-:W-:Y:S06]  /*6730*/  @P0 BRA `(.L_x_1030) ;  /* 0x0000000000300947 */ /* 0x000fec0003800000 */
        /* <DEDUP_REMOVED lines=12> */
.L_x_1030:
[----:B------:R-:W-:Y:S05]  /*6800*/  BSYNC B1 ;  /* 0x0000000000017941 */ /* 0x000fea0003800000 */
.L_x_1029:
[----:B------:R-:W-:Y:S01]  /*6810*/  UMOV UR4, 0xffffffff ;  /* 0xffffffff00047882 */ /* 0x000fe20000000000 */
[----:B-----5:R-:W-:Y:S01]  /*6820*/  IMAD.MOV.U32 R10, RZ, RZ, R8 ;  /* 0x000000ffff0a7224 */ /* 0x020fe200078e0008 */
[----:B0-----:R-:W-:Y:S02]  /*6830*/  MOV R26, R9 ;  /* 0x00000009001a7202 */ /* 0x001fe40000000f00 */
[--C-:B------:R-:W-:Y:S02]  /*6840*/  SHF.R.U64 R27, R8, 0x10, R9.reuse ;  /* 0x00000010081b7819 */ /* 0x100fe40000001209 */
[----:B------:R-:W-:Y:S02]  /*6850*/  SHF.R.U32.HI R38, RZ, 0x10, R9 ;  /* 0x00000010ff267819 */ /* 0x000fe40000011609 */
[----:B------:R-:W-:Y:S01]  /*6860*/  LEA.HI R0, R235, R235, RZ, 0x1 ;  /* 0x000000ebeb007211 */ /* 0x000fe200078f08ff */
[----:B------:R-:W-:Y:S06]  /*6870*/  BRA.DIV UR4, `(.L_x_1031) ;  /* 0x0000010a042c7947 */ /* 0x000fec000b800000 */
.L_x_1202:
[----:B------:R-:W-:Y:S01]  /*6880*/  UMOV UR4, 0xffffffff ;  /* 0xffffffff00047882 */ /* 0x000fe20000000000 */
[----:B------:R-:W-:Y:S02]  /*6890*/  LOP3.LUT R0, R0, 0xfffffffe, RZ, 0xc0, !PT ;  /* 0xfffffffe00007812 */ /* 0x000fe400078ec0ff */
[----:B------:R-:W-:Y:S05]  /*68a0*/  BRA.DIV UR4, `(.L_x_1032) ;  /* 0x0000010a04487947 */ /* 0x000fea000b800000 */
.L_x_1205:
[----:B------:R-:W-:Y:S01]  /*68b0*/  UMOV UR4, 0xffffffff ;  /* 0xffffffff00047882 */ /* 0x000fe20000000000 */
[----:B------:R-:W-:Y:S02]  /*68c0*/  IMAD.IADD R3, R235, 0x1, -R0 ;  /* 0x00000001eb037824 */ /* 0x000fe400078e0a00 */
[----:B------:R-:W-:Y:S05]  /*68d0*/  BRA.DIV UR4, `(.L_x_1033) ;  /* 0x0000010a04647947 */ /* 0x000fea000b800000 */
.L_x_1208:
[----:B------:R-:W-:Y:S01]  /*68e0*/  UMOV UR4, 0xffffffff ;  /* 0xffffffff00047882 */ /* 0x000fe20000000000 */
[----:B------:R-:W-:Y:S02]  /*68f0*/  SHF.L.U32 R25, R3, 0x1f, RZ ;  /* 0x0000001f03197819 */ /* 0x000fe400000006ff */
[----:B------:R-:W-:Y:S05]  /*6900*/  BRA.DIV UR4, `(.L_x_1034) ;  /* 0x0000010a04807947 */ /* 0x000fea000b800000 */
.L_x_1211:
[----:B------:R-:W0:Y:S01]  /*6910*/  SYNCS.PHASECHK.TRANS64.TRYWAIT P1, [R18+URZ+0x32400], R25 ;  /* 0x03240019120075a7 */ /* 0x000e22000802017f */
        /* <DEDUP_REMOVED lines=27> */
[----:B0-----:R-:W-:Y:S06]  /*6ad0*/  @!P1 BRA `(.L_x_1036) ;  /* 0x0000010800349947 */ /* 0x001fec0003800000 */
.L_x_1212:
[----:B------:R-:W-:Y:S05]  /*6ae0*/  BSYNC B1 ;  /* 0x0000000000017941 */ /* 0x000fea0003800000 */
.L_x_1035:
[----:B------:R-:W-:Y:S04]  /*6af0*/  BSSY B1, `(.L_x_1037) ;  /* 0x0000056000017945 */ /* 0x000fe80003800000 */
[----:B------:R-:W-:Y:S05]  /*6b00*/  @P0 BRA `(.L_x_1038) ;  /* 0x0000000400500947 */ /* 0x000fea0003800000 */
[----:B------:R-:W1:Y:S01]  /*6b10*/  LDC R5, c[0x0][0x3d4] ;  /* 0x0000f500ff057b82 */ /* 0x000e620000000800 */
[C---:B------:R-:W-:Y:S01]  /*6b20*/  VIADD R4, R24.reuse, 0x10 ;  /* 0x0000001018047836 */ /* 0x040fe20000000000 */
[----:B------:R-:W-:Y:S01]  /*6b30*/  BSSY B2, `(.L_x_1039) ;  /* 0x000002a000027945 */ /* 0x000fe20003800000 */
[----:B-1----:R-:W-:-:S03]  /*6b40*/  ISETP.GE.AND P0, PT, R24, R5, PT ;  /* 0x000000051800720c */ /* 0x002fc60003f06270 */
[----:B------:R-:W-:-:S10]  /*6b50*/  ISETP.GE.AND P1, PT, R4, R5, PT ;  /* 0x000000050400720c */ /* 0x000fd40003f26270 */
[----:B------:R-:W-:Y:S05]  /*6b60*/  @P0 BRA `(.L_x_1040) ;  /* 0x0000000000980947 */ /* 0x000fea0003800000 */
[----:B------:R-:W1:Y:S01]  /*6b70*/  LDS.128 R4, [R9+0x18400] ;  /* 0x0184000009047984 */ /* 0x000e620000000c00 */
[C---:B------:R-:W-:Y:S01]  /*6b80*/  IMAD.U32 R21, R33.reuse, 0x10000, RZ ;  /* 0x0001000021157824 */ /* 0x040fe200078e00ff */
[----:B------:R-:W-:Y:S01]  /*6b90*/  LOP3.LUT R20, R33, 0xffff0000, RZ, 0xc0, !PT ;  /* 0xffff000021147812 */ /* 0x000fe200078ec0ff */
[C---:B------:R-:W-:Y:S01]  /*6ba0*/  IMAD.U32 R15, R29.reuse, 0x10000, RZ ;  /* 0x000100001d0f7824 */ /* 0x040fe200078e00ff */
[----:B------:R-:W-:Y:S01]  /*6bb0*/  LOP3.LUT R14, R29, 0xffff0000, RZ, 0xc0, !PT ;  /* 0xffff00001d0e7812 */ /* 0x000fe200078ec0ff */
[C---:B-1----:R-:W-:Y:S01]  /*6bc0*/  IMAD.U32 R10, R4.reuse, 0x10000, RZ ;  /* 0x00010000040a7824 */ /* 0x042fe200078e00ff */
[----:B------:R-:W-:Y:S01]  /*6bd0*/  LOP3.LUT R4, R4, 0xffff0000, RZ, 0xc0, !PT ;  /* 0xffff000004047812 */ /* 0x000fe200078ec0ff */
[C---:B------:R-:W-:Y:S01]  /*6be0*/  IMAD.U32 R11, R5.reuse, 0x10000, RZ ;  /* 0x00010000050b7824 */ /* 0x040fe200078e00ff */
[----:B------:R-:W-:Y:S01]  /*6bf0*/  LOP3.LUT R5, R5, 0xffff0000, RZ, 0xc0, !PT ;  /* 0xffff000005057812 */ /* 0x000fe200078ec0ff */
[C---:B------:R-:W-:Y:S01]  /*6c00*/  IMAD.U32 R12, R6.reuse, 0x10000, RZ ;  /* 0x00010000060c7824 */ /* 0x040fe200078e00ff */
[----:B------:R-:W-:Y:S01]  /*6c10*/  LOP3.LUT R6, R6, 0xffff0000, RZ, 0xc0, !PT ;  /* 0xffff000006067812 */ /* 0x000fe200078ec0ff */
[C---:B0-----:R-:W-:Y:S01]  /*6c20*/  FMUL.FTZ R25, R4.reuse, R21 ;  /* 0x0000001504197220 */ /* 0x041fe20000410000 */
[----:B------:R-:W-:Y:S01]  /*6c30*/  FMUL.FTZ R4, R4, R15 ;  /* 0x0000000f04047220 */ /* 0x000fe20000410000 */
[----:B------:R-:W-:-:S02]  /*6c40*/  IMAD.U32 R13, R7, 0x10000, RZ ;  /* 0x00010000070d7824 */ /* 0x000fc400078e00ff */
[----:B------:R-:W-:Y:S01]  /*6c50*/  FMUL.FTZ R28, R5, R20 ;  /* 0x00000014051c7220 */ /* 0x000fe20000410000 */
[C---:B------:R-:W-:Y:S01]  /*6c60*/  FFMA.FTZ R25, R10.reuse, R15, -R25 ;  /* 0x0000000f0a197223 */ /* 0x040fe20000010819 */
[----:B------:R-:W-:Y:S01]  /*6c70*/  FFMA.FTZ R26, R10, R21, R4 ;  /* 0x000000150a1a7223 */ /* 0x000fe20000010004 */
[----:B------:R-:W-:Y:S01]  /*6c80*/  LOP3.LUT R7, R7, 0xffff0000, RZ, 0xc0, !PT ;  /* 0xffff000007077812 */ /* 0x000fe200078ec0ff */
[-C--:B------:R-:W-:Y:S01]  /*6c90*/  FMUL.FTZ R30, R5, R14.reuse ;  /* 0x0000000e051e7220 */ /* 0x080fe20000410000 */
[C---:B------:R-:W-:Y:S01]  /*6ca0*/  LOP3.LUT R10, R34.reuse, 0xffff0000, RZ, 0xc0, !PT ;  /* 0xffff0000220a7812 */ /* 0x040fe200078ec0ff */
[----:B------:R-:W-:Y:S01]  /*6cb0*/  IMAD.U32 R15, R34, 0x10000, RZ ;  /* 0x00010000220f7824 */ /* 0x000fe200078e00ff */
[C---:B------:R-:W-:Y:S01]  /*6cc0*/  LOP3.LUT R4, R31.reuse, 0xffff0000, RZ, 0xc0, !PT ;  /* 0xffff00001f047812 */ /* 0x040fe200078ec0ff */
[----:B------:R-:W-:Y:S02]  /*6cd0*/  IMAD.U32 R5, R31, 0x10000, RZ ;  /* 0x000100001f057824 */ /* 0x000fe400078e00ff */
[C---:B------:R-:W-:Y:S01]  /*6ce0*/  FFMA.FTZ R28, R11.reuse, R14, -R28 ;  /* 0x0000000e0b1c7223 */ /* 0x040fe2000001081c */
[----:B------:R-:W-:Y:S01]  /*6cf0*/  FFMA.FTZ R11, R11, R20, R30 ;  /* 0x000000140b0b7223 */ /* 0x000fe2000001001e */
[C---:B------:R-:W-:Y:S01]  /*6d00*/  FMUL.FTZ R21, R6.reuse, R15 ;  /* 0x0000000f06157220 */ /* 0x040fe20000410000 */
[-C--:B------:R-:W-:Y:S01]  /*6d10*/  FMUL.FTZ R14, R6, R5.reuse ;  /* 0x00000005060e7220 */ /* 0x080fe20000410000 */
        /* <DEDUP_REMOVED lines=11> */
.L_x_1040:
[----:B------:R-:W-:Y:S05]  /*6dd0*/  BSYNC B2 ;  /* 0x0000000000027941 */ /* 0x000fea0003800000 */
.L_x_1039:
[----:B------:R-:W-:Y:S05]  /*6de0*/  @P1 BRA `(.L_x_1038) ;  /* 0x0000000000981947 */ /* 0x000fea0003800000 */
[----:B-1----:R-:W1:Y:S01]  /*6df0*/  LDS.128 R4, [R0] ;  /* 0x0000000000047984 */ /* 0x002e620000000c00 */
[C---:B------:R-:W-:Y:S01]  /*6e00*/  IMAD.U32 R21, R36.reuse, 0x10000, RZ ;  /* 0x0001000024157824 */ /* 0x040fe200078e00ff */
[----:B------:R-:W-:Y:S01]  /*6e10*/  LOP3.LUT R20, R36, 0xffff0000, RZ, 0xc0, !PT ;  /* 0xffff000024147812 */ /* 0x000fe200078ec0ff */
[C---:B------:R-:W-:Y:S01]  /*6e20*/  IMAD.U32 R15, R32.reuse, 0x10000, RZ ;  /* 0x00010000200f7824 */ /* 0x040fe200078e00ff */
[----:B------:R-:W-:Y:S01]  /*6e30*/  LOP3.LUT R14, R32, 0xffff0000, RZ, 0xc0, !PT ;  /* 0xffff0000200e7812 */ /* 0x000fe200078ec0ff */
[C---:B-1----:R-:W-:Y:S01]  /*6e40*/  IMAD.U32 R10, R4.reuse, 0x10000, RZ ;  /* 0x00010000040a7824 */ /* 0x042fe200078e00ff */
[----:B------:R-:W-:Y:S01]  /*6e50*/  LOP3.LUT R4, R4, 0xffff0000, RZ, 0xc0, !PT ;  /* 0xffff000004047812 */ /* 0x000fe200078ec0ff */
[----:B------:R-:W-:Y:S01]  /*6e60*/  IMAD.U32 R12, R6, 0x10000, RZ ;  /* 0x00010000060c7824 */ /* 0x000fe200078e00ff */
[----:B------:R-:W-:Y:S01]  /*6e70*/  SHF.L.U32 R11, R5, 0x10, RZ ;  /* 0x00000010050b7819 */ /* 0x000fe200000006ff */
[----:B------:R-:W-:Y:S01]  /*6e80*/  IMAD.U32 R13, R7, 0x10000, RZ ;  /* 0x00010000070d7824 */ /* 0x000fe200078e00ff */
[----:B------:R-:W-:Y:S01]  /*6e90*/  LOP3.LUT R5, R5, 0xffff0000, RZ, 0xc0, !PT ;  /* 0xffff000005057812 */ /* 0x000fe200078ec0ff */
[C---:B0-----:R-:W-:Y:S01]  /*6ea0*/  FMUL.FTZ R25, R4.reuse, R21 ;  /* 0x0000001504197220 */ /* 0x041fe20000410000 */
[----:B------:R-:W-:Y:S01]  /*6eb0*/  FMUL.FTZ R4, R4, R15 ;  /* 0x0000000f04047220 */ /* 0x000fe20000410000 */
[----:B------:R-:W-:-:S02]  /*6ec0*/  LOP3.LUT R6, R6, 0xffff0000, RZ, 0xc0, !PT ;  /* 0xffff000006067812 */ /* 0x000fc400078ec0ff */
        /* <DEDUP_REMOVED lines=24> */
.L_x_1038:
[----:B------:R-:W-:Y:S05]  /*7050*/  BSYNC B1 ;  /* 0x0000000000017941 */ /* 0x000fea0003800000 */
.L_x_1037:
[----:B------:R-:W-:-:S13]  /*7060*/  ISETP.GE.AND P0, PT, R234, R99, PT ;  /* 0x00000063ea00720c */ /* 0x000fda0003f06270 */
[----:B------:R-:W-:Y:S05]  /*7070*/  @P0 BRA `(.L_x_1041) ;  /* 0x0000001000e80947 */ /* 0x000fea0003800000 */
[----:B-12---:R-:W1:Y:S01]  /*7080*/  LDC R5, c[0x0][0x3d4] ;  /* 0x0000f500ff057b82 */ /* 0x006e620000000800 */
        /* <DEDUP_REMOVED lines=10> */
[C---:B------:R-:W-:Y:S01]  /*7130*/  IMAD.U32 R26, R34.reuse, 0x10000, RZ ;  /* 0x00010000221a7824 */ /* 0x040fe200078e00ff */
[----:B0-----:R-:W-:Y:S01]  /*7140*/  LOP3.LUT R25, R34, 0xffff0000, RZ, 0xc0, !PT ;  /* 0xffff000022197812 */ /* 0x001fe200078ec0ff */
[C---:B-1----:R-:W-:Y:S01]  /*7150*/  IMAD.U32 R10, R4.reuse, 0x10000, RZ ;  /* 0x00010000040a7824 */ /* 0x042fe200078e00ff */
[----:B------:R-:W-:Y:S01]  /*7160*/  LOP3.LUT R4, R4, 0xffff0000, RZ, 0xc0, !PT ;  /* 0xffff000004047812 */ /* 0x000fe200078ec0ff */
[C---:B------:R-:W-:Y:S01]  /*7170*/  IMAD.U32 R11, R5.reuse, 0x10000, RZ ;  /* 0x00010000050b7824 */ /* 0x040fe200078e00ff */
[----:B------:R-:W-:Y:S01]  /*7180*/  LOP3.LUT R5, R5, 0xffff0000, RZ, 0xc0, !PT ;  /* 0xffff000005057812 */ /* 0x000fe200078ec0ff */
[C---:B------:R-:W-:Y:S01]  /*7190*/  IMAD.U32 R12, R6.reuse, 0x10000, RZ ;  /* 0x00010000060c7824 */ /* 0x040fe200078e00ff */
[----:B------:R-:W-:Y:S01]  /*71a0*/  LOP3.LUT R6, R6, 0xffff0000, RZ, 0xc0, !PT ;  /* 0xffff000006067812 */ /* 0x000fe200078ec0ff */
[-C--:B------:R-:W-:Y:S01]  /*71b0*/  FMUL.FTZ R21, R20, R4.reuse ;  /* 0x0000000414157220 */ /* 0x080fe20000410000 */
[C---:B------:R-:W-:Y:S01]  /*71c0*/  FMUL.FTZ R15, R24.reuse, R4 ;  /* 0x00000004180f7220 */ /* 0x040fe20000410000 */
[C---:B------:R-:W-:Y:S01]  /*71d0*/  IMAD.U32 R13, R7.reuse, 0x10000, RZ ;  /* 0x00010000070d7824 */ /* 0x040fe200078e00ff */
[----:B------:R-:W-:Y:S01]  /*71e0*/  LOP3.LUT R7, R7, 0xffff0000, RZ, 0xc0, !PT ;  /* 0xffff000007077812 */ /* 0x000fe200078ec0ff */
[-C--:B------:R-:W-:Y:S01]  /*71f0*/  FFMA.FTZ R21, R24, R10.reuse, R21 ;  /* 0x0000000a18157223 */ /* 0x080fe20000010015 */
[----:B------:R-:W-:Y:S01]  /*7200*/  FFMA.FTZ R4, R20, R10, -R15 ;  /* 0x0000000a14047223 */ /* 0x000fe2000001080f */
[----:B------:R-:W-:-:S02]  /*7210*/  IMAD.U32 R24, R31, 0x10000, RZ ;  /* 0x000100001f187824 */ /* 0x000fc400078e00ff */
[-C--:B------:R-:W-:Y:S01]  /*7220*/  FMUL.FTZ R14, R33, R5.reuse ;  /* 0x00000005210e7220 */ /* 0x080fe20000410000 */
[----:B------:R-:W-:Y:S01]  /*7230*/  FMUL.FTZ R10, R29, R5 ;  /* 0x000000051d0a7220 */ /* 0x000fe20000410000 */
[----:B------:R-:W-:Y:S01]  /*7240*/  LOP3.LUT R31, R31, 0xffff0000, RZ, 0xc0, !PT ;  /* 0xffff00001f1f7812 */ /* 0x000fe200078ec0ff */
[-C--:B------:R-:W-:Y:S01]  /*7250*/  FMUL.FTZ R15, R24, R6.reuse ;  /* 0x00000006180f7220 */ /* 0x080fe20000410000 */
[-C--:B------:R-:W-:Y:S01]  /*7260*/  FFMA.FTZ R5, R29, R11.reuse, -R14 ;  /* 0x0000000b1d057223 */ /* 0x080fe2000001080e */
[----:B------:R-:W-:Y:S01]  /*7270*/  FFMA.FTZ R10, R33, R11, R10 ;  /* 0x0000000b210a7223 */ /* 0x000fe2000001000a */
[C---:B------:R-:W-:Y:S01]  /*7280*/  FMUL.FTZ R11, R26.reuse, R6 ;  /* 0x000000061a0b7220 */ /* 0x040fe20000410000 */
[-C--:B------:R-:W-:Y:S01]  /*7290*/  FMUL.FTZ R14, R25, R7.reuse ;  /* 0x00000007190e7220 */ /* 0x080fe20000410000 */
[C---:B------:R-:W-:Y:S01]  /*72a0*/  FMUL.FTZ R20, R31.reuse, R7 ;  /* 0x000000071f147220 */ /* 0x040fe20000410000 */
[-C--:B------:R-:W-:Y:S01]  /*72b0*/  FFMA.FTZ R15, R26, R12.reuse, R15 ;  /* 0x0000000c1a0f7223 */ /* 0x080fe2000001000f */
[----:B------:R-:W-:Y:S01]  /*72c0*/  FFMA.FTZ R6, R24, R12, -R11 ;  /* 0x0000000c18067223 */ /* 0x000fe2000001080b */
[-C--:B------:R-:W-:Y:S01]  /*72d0*/  FFMA.FTZ R7, R31, R13.reuse, -R14 ;  /* 0x0000000d1f077223 */ /* 0x080fe2000001080e */
[----:B------:R-:W-:Y:S01]  /*72e0*/  FFMA.FTZ R20, R25, R13, R20 ;  /* 0x0000000d19147223 */ /* 0x000fe20000010014 */
[----:B------:R-:W-:-:S02]  /*72f0*/  F2FP.BF16.F32.PACK_AB R4, R21, R4 ;  /* 0x000000041504723e */ /* 0x000fc400000010ff */
[----:B------:R-:W-:Y:S02]  /*7300*/  F2FP.BF16.F32.PACK_AB R5, R10, R5 ;  /* 0x000000050a05723e */ /* 0x000fe400000010ff */
[----:B------:R-:W-:Y:S02]  /*7310*/  F2FP.BF16.F32.PACK_AB R6, R15, R6 ;  /* 0x000000060f06723e */ /* 0x000fe400000010ff */
[----:B------:R-:W-:-:S05]  /*7320*/  F2FP.BF16.F32.PACK_AB R7, R20, R7 ;  /* 0x000000071407723e */ /* 0x000fca00000010ff */
[----:B------:R1:W-:Y:S02]  /*7330*/  STS.128 [R9+0x1a400], R4 ;  /* 0x01a4000409007388 */ /* 0x0003e40000000c00 */
.L_x_1043:
[----:B------:R-:W-:Y:S05]  /*7340*/  BSYNC B1 ;  /* 0x0000000000017941 */ /* 0x000fea0003800000 */
.L_x_1042:
[----:B------:R-:W-:Y:S05]  /*7350*/  @P1 BRA `(.L_x_1041) ;  /* 0x0000001000301947 */ /* 0x000fea0003800000 */
[----:B-1----:R-:W1:Y:S01]  /*7360*/  LDS.128 R4, [R0+0x2000] ;  /* 0x0020000000047984 */ /* 0x002e620000000c00 */
[C---:B------:R-:W-:Y:S01]  /*7370*/  IMAD.U32 R21, R36.reuse, 0x10000, RZ ;  /* 0x0001000024157824 */ /* 0x040fe200078e00ff */
[----:B------:R-:W-:Y:S01]  /*7380*/  LOP3.LUT R36, R36, 0xffff0000, RZ, 0xc0, !PT ;  /* 0xffff000024247812 */ /* 0x000fe200078ec0ff */
[C---:B------:R-:W-:Y:S01]  /*7390*/  IMAD.U32 R15, R32.reuse, 0x10000, RZ ;  /* 0x00010000200f7824 */ /* 0x040fe200078e00ff */
[----:B------:R-:W-:Y:S01]  /*73a0*/  LOP3.LUT R32, R32, 0xffff0000, RZ, 0xc0, !PT ;  /* 0xffff000020207812 */ /* 0x000fe200078ec0ff */
[C---:B0-----:R-:W-:Y:S01]  /*73b0*/  IMAD.U32 R25, R37.reuse, 0x10000, RZ ;  /* 0x0001000025197824 */ /* 0x041fe200078e00ff */
[----:B------:R-:W-:Y:S01]  /*73c0*/  LOP3.LUT R24, R37, 0xffff0000, RZ, 0xc0, !PT ;  /* 0xffff000025187812 */ /* 0x000fe200078ec0ff */
[C---:B-1----:R-:W-:Y:S01]  /*73d0*/  IMAD.U32 R9, R4.reuse, 0x10000, RZ ;  /* 0x0001000004097824 */ /* 0x042fe200078e00ff */
[----:B------:R-:W-:Y:S01]  /*73e0*/  LOP3.LUT R4, R4, 0xffff0000, RZ, 0xc0, !PT ;  /* 0xffff000004047812 */ /* 0x000fe200078ec0ff */
[C---:B------:R-:W-:Y:S01]  /*73f0*/  IMAD.U32 R10, R5.reuse, 0x10000, RZ ;  /* 0x00010000050a7824 */ /* 0x040fe200078e00ff */
[----:B------:R-:W-:Y:S01]  /*7400*/  LOP3.LUT R5, R5, 0xffff0000, RZ, 0xc0, !PT ;  /* 0xffff000005057812 */ /* 0x000fe200078ec0ff */
[C---:B------:R-:W-:Y:S01]  /*7410*/  IMAD.U32 R11, R6.reuse, 0x10000, RZ ;  /* 0x00010000060b7824 */ /* 0x040fe200078e00ff */
[----:B------:R-:W-:Y:S01]  /*7420*/  LOP3.LUT R6, R6, 0xffff0000, RZ, 0xc0, !PT ;  /* 0xffff000006067812 */ /* 0x000fe200078ec0ff */
[-C--:B------:R-:W-:Y:S01]  /*7430*/  FMUL.FTZ R14, R21, R4.reuse ;  /* 0x00000004150e7220 */ /* 0x080fe20000410000 */
[----:B------:R-:W-:Y:S01]  /*7440*/  FMUL.FTZ R20, R15, R4 ;  /* 0x000000040f147220 */ /* 0x000fe20000410000 */
[C---:B------:R-:W-:Y:S01]  /*7450*/  IMAD.U32 R12, R7.reuse, 0x10000, RZ ;  /* 0x00010000070c7824 */ /* 0x040fe200078e00ff */
[----:B------:R-:W-:Y:S01]  /*7460*/  LOP3.LUT R7, R7, 0xffff0000, RZ, 0xc0, !PT ;  /* 0xffff000007077812 */ /* 0x000fe200078ec0ff */
[----:B------:R-:W-:Y:S01]  /*7470*/  FFMA.FTZ R4, R15, R9, -R14 ;  /* 0x000000090f047223 */ /* 0x000fe2000001080e */
[----:B------:R-:W-:Y:S01]  /*7480*/  FMUL.FTZ R13, R36, R5 ;  /* 0x00000005240d7220 */ /* 0x000fe20000410000 */
[----:B------:R-:W-:Y:S01]  /*7490*/  FFMA.FTZ R9, R21, R9, R20 ;  /* 0x0000000915097223 */ /* 0x000fe20000010014 */
[----:B------:R-:W-:Y:S01]  /*74a0*/  FMUL.FTZ R15, R32, R5 ;  /* 0x00000005200f7220 */ /* 0x000fe20000410000 */
[----:B------:R-:W-:Y:S01]  /*74b0*/  SHF.L.U32 R21, R8, 0x10, RZ ;  /* 0x0000001008157819 */ /* 0x000fe200000006ff */
        /* <DEDUP_REMOVED lines=17> */
.L_x_1028:
[----:B------:R-:W0:Y:S01]  /*75d0*/  LDC R47, c[0x0][0x3d4] ;  /* 0x0000f500ff2f7b82 */ /* 0x000e220000000800 */
[----:B------:R-:W-:Y:S01]  /*75e0*/  IMAD R99, R33, -0x80, R99 ;  /* 0xffffff8021637824 */ /* 0x000fe200078e0263 */
[----:B------:R-:W-:Y:S02]  /*75f0*/  CS2R R6, SRZ ;  /* 0x0000000000067805 */ /* 0x000fe4000001ff00 */
[----:B------:R-:W-:Y:S02]  /*7600*/  CS2R R4, SRZ ;  /* 0x0000000000047805 */ /* 0x000fe4000001ff00 */
[----:B------:R-:W-:Y:S02]  /*7610*/  CS2R R26, SRZ ;  /* 0x00000000001a7805 */ /* 0x000fe4000001ff00 */
[----:B------:R-:W-:Y:S02]  /*7620*/  CS2R R24, SRZ ;  /* 0x0000000000187805 */ /* 0x000fe4000001ff00 */
[----:B------:R-:W-:-:S02]  /*7630*/  VIMNMX R0, R99, 0x80, PT ;  /* 0x0000008063007848 */ /* 0x000fc40003fe0100 */
[----:B0-----:R-:W-:-:S04]  /*7640*/  ISETP.GE.AND P0, PT, R16, R47, PT ;  /* 0x0000002f1000720c */ /* 0x001fc80003f06270 */
[----:B------:R-:W-:-:S13]  /*7650*/  ISETP.GE.OR P1, PT, R19, R0, P0 ;  /* 0x000000001300720c */ /* 0x000fda0000726670 */
[----:B------:R0:W5:Y:S04]  /*7660*/  @!P1 LDG.E.128 R4, desc[UR60][R36.64] ;  /* 0x0000003c24049981 */ /* 0x000168000c1e1d00 */
[----:B------:R0:W5:Y:S01]  /*7670*/  @!P1 LDG.E.128 R24, desc[UR60][R38.64] ;  /* 0x0000003c26189981 */ /* 0x000162000c1e1d00 */
[----:B------:R-:W-:Y:S01]  /*7680*/  UMOV UR4, 0xffffffff ;  /* 0xffffffff00047882 */ /* 0x000fe20000000000 */
[----:B------:R-:W-:Y:S02]  /*7690*/  LEA.HI R3, R235, R235, RZ, 0x1 ;  /* 0x000000ebeb037211 */ /* 0x000fe400078f08ff */
[----:B------:R-:W-:Y:S05]  /*76a0*/  BRA.DIV UR4, `(.L_x_1044) ;  /* 0x000000fe04547947 */ /* 0x000fea000b800000 */
.L_x_1215:
[----:B------:R-:W-:Y:S01]  /*76b0*/  UMOV UR4, 0xffffffff ;  /* 0xffffffff00047882 */ /* 0x000fe20000000000 */
[----:B------:R-:W-:Y:S02]  /*76c0*/  LOP3.LUT R8, R3, 0xfffffffe, RZ, 0xc0, !PT ;  /* 0xfffffffe03087812 */ /* 0x000fe400078ec0ff */
[----:B------:R-:W-:Y:S05]  /*76d0*/  BRA.DIV UR4, `(.L_x_1045) ;  /* 0x000000fe04707947 */ /* 0x000fea000b800000 */
.L_x_1218:
[----:B------:R-:W-:Y:S01]  /*76e0*/  UMOV UR4, 0xffffffff ;  /* 0xffffffff00047882 */ /* 0x000fe20000000000 */
[----:B------:R-:W-:Y:S02]  /*76f0*/  IMAD.IADD R3, R235, 0x1, -R8 ;  /* 0x00000001eb037824 */ /* 0x000fe400078e0a08 */
[----:B------:R-:W-:Y:S05]  /*7700*/  BRA.DIV UR4, `(.L_x_1046) ;  /* 0x000000fe048c7947 */ /* 0x000fea000b800000 */
.L_x_1221:
[----:B------:R-:W-:Y:S01]  /*7710*/  UMOV UR4, 0xffffffff ;  /* 0xffffffff00047882 */ /* 0x000fe20000000000 */
[----:B------:R-:W-:Y:S02]  /*7720*/  SHF.L.U32 R9, R3, 0x1f, RZ ;  /* 0x0000001f03097819 */ /* 0x000fe400000006ff */
[----:B------:R-:W-:Y:S05]  /*7730*/  BRA.DIV UR4, `(.L_x_1047) ;  /* 0x000000fe04a87947 */ /* 0x000fea000b800000 */
.L_x_1224:
[----:B------:R-:W1:Y:S01]  /*7740*/  SYNCS.PHASECHK.TRANS64.TRYWAIT P1, [R18+URZ+0x32400], R9 ;  /* 0x03240009120075a7 */ /* 0x000e62000802017f */
[-C--:B------:R-:W-:Y:S01]  /*7750*/  ISETP.GE.OR P2, PT, R19, R0.reuse, P0 ;  /* 0x000000001300720c */ /* 0x080fe20000746670 */
[----:B-----5:R-:W-:Y:S01]  /*7760*/  IMAD.MOV.U32 R42, RZ, RZ, R4 ;  /* 0x000000ffff2a7224 */ /* 0x020fe200078e0004 */
[----:B------:R-:W-:Y:S01]  /*7770*/  ISETP.GE.OR P0, PT, R234, R0, P0 ;  /* 0x00000000ea00720c */ /* 0x000fe20000706670 */
[--C-:B------:R-:W-:Y:S01]  /*7780*/  IMAD.MOV.U32 R13, RZ, RZ, R5.reuse ;  /* 0x000000ffff0d7224 */ /* 0x100fe200078e0005 */
[--C-:B------:R-:W-:Y:S01]  /*7790*/  SHF.R.U64 R0, R4, 0x10, R5.reuse ;  /* 0x0000001004007819 */ /* 0x100fe20000001205 */
[----:B------:R-:W-:Y:S01]  /*77a0*/  IMAD.MOV.U32 R43, RZ, RZ, R6 ;  /* 0x000000ffff2b7224 */ /* 0x000fe200078e0006 */
[----:B------:R-:W-:Y:S01]  /*77b0*/  SHF.R.U32.HI R4, RZ, 0x10, R5 ;  /* 0x00000010ff047819 */ /* 0x000fe20000011605 */
[--C-:B------:R-:W-:Y:S01]  /*77c0*/  IMAD.MOV.U32 R12, RZ, RZ, R7.reuse ;  /* 0x000000ffff0c7224 */ /* 0x100fe200078e0007 */
[--C-:B------:R-:W-:Y:S01]  /*77d0*/  SHF.R.U64 R5, R6, 0x10, R7.reuse ;  /* 0x0000001006057819 */ /* 0x100fe20000001207 */
[----:B------:R-:W-:Y:S01]  /*77e0*/  IMAD.MOV.U32 R44, RZ, RZ, R24 ;  /* 0x000000ffff2c7224 */ /* 0x000fe200078e0018 */
[----:B------:R-:W-:Y:S01]  /*77f0*/  SHF.R.U32.HI R6, RZ, 0x10, R7 ;  /* 0x00000010ff067819 */ /* 0x000fe20000011607 */
[----:B------:R-:W-:Y:S01]  /*7800*/  IMAD.MOV.U32 R14, RZ, RZ, R25 ;  /* 0x000000ffff0e7224 */ /* 0x000fe200078e0019 */
[----:B------:R-:W-:Y:S01]  /*7810*/  PRMT R42, R42, 0x5410, R0 ;  /* 0x000054102a2a7816 */ /* 0x000fe20000000000 */
[----:B------:R-:W-:Y:S01]  /*7820*/  IMAD.MOV.U32 R45, RZ, RZ, R26 ;  /* 0x000000ffff2d7224 */ /* 0x000fe200078e001a */
[----:B------:R-:W-:Y:S01]  /*7830*/  PRMT R13, R13, 0x5410, R4 ;  /* 0x000054100d0d7816 */ /* 0x000fe20000000004 */
[----:B------:R-:W-:Y:S01]  /*7840*/  IMAD.MOV.U32 R0, RZ, RZ, R27 ;  /* 0x000000ffff007224 */ /* 0x000fe200078e001b */
[----:B------:R-:W-:Y:S01]  /*7850*/  PRMT R43, R43, 0x5410, R5 ;  /* 0x000054102b2b7816 */ /* 0x000fe20000000005 */
[----:B------:R-:W-:Y:S01]  /*7860*/  BSSY B1, `(.L_x_1048) ;  /* 0x000000b000017945 */ /* 0x000fe20003800000 */
[----:B------:R-:W-:-:S02]  /*7870*/  PRMT R12, R12, 0x5410, R6 ;  /* 0x000054100c0c7816 */ /* 0x000fc40000000006 */
[--C-:B------:R-:W-:Y:S02]  /*7880*/  SHF.R.U64 R4, R24, 0x10, R25.reuse ;  /* 0x0000001018047819 */ /* 0x100fe40000001219 */
[----:B------:R-:W-:Y:S02]  /*7890*/  SHF.R.U32.HI R5, RZ, 0x10, R25 ;  /* 0x00000010ff057819 */ /* 0x000fe40000011619 */
[--C-:B------:R-:W-:Y:S02]  /*78a0*/  SHF.R.U64 R6, R26, 0x10, R27.reuse ;  /* 0x000000101a067819 */ /* 0x100fe4000000121b */
[----:B------:R-:W-:Y:S02]  /*78b0*/  SHF.R.U32.HI R7, RZ, 0x10, R27 ;  /* 0x00000010ff077819 */ /* 0x000fe4000001161b */
[----:B------:R-:W-:Y:S02]  /*78c0*/  PRMT R44, R44, 0x5410, R4 ;  /* 0x000054102c2c7816 */ /* 0x000fe40000000004 */
[----:B------:R-:W-:-:S02]  /*78d0*/  PRMT R14, R14, 0x5410, R5 ;  /* 0x000054100e0e7816 */ /* 0x000fc40000000005 */
[----:B------:R-:W-:Y:S02]  /*78e0*/  PRMT R45, R45, 0x5410, R6 ;  /* 0x000054102d2d7816 */ /* 0x000fe40000000006 */
[----:B------:R-:W-:Y:S01]  /*78f0*/  PRMT R0, R0, 0x5410, R7 ;  /* 0x0000541000007816 */ /* 0x000fe20000000007 */
[----:B-1----:R-:W-:Y:S06]  /*7900*/  @!P1 BRA `(.L_x_1049) ;  /* 0x000000fc005c9947 */ /* 0x002fec0003800000 */
.L_x_1225:
[----:B------:R-:W-:Y:S05]  /*7910*/  BSYNC B1 ;  /* 0x0000000000017941 */ /* 0x000fea0003800000 */
.L_x_1048:
[----:B------:R-:W-:Y:S04]  /*7920*/  BSSY B1, `(.L_x_1050) ;  /* 0x000005b000017945 */ /* 0x000fe80003800000 */
[----:B------:R-:W-:Y:S05]  /*7930*/  @P2 BRA `(.L_x_1051) ;  /* 0x0000000400642947 */ /* 0x000fea0003800000 */
[----:B------:R-:W2:Y:S01]  /*7940*/  LDL R4, [R1+0x80] ;  /* 0x0000800001047983 */ /* 0x000ea20000100800 */
[----:B------:R-:W-:Y:S01]  /*7950*/  IMAD.IADD R6, R16, 0x1, R47 ;  /* 0x0000000110067824 */ /* 0x000fe200078e022f */
[----:B------:R-:W-:Y:S01]  /*7960*/  SHF.L.U32 R30, R42, 0x10, RZ ;  /* 0x000000102a1e7819 */ /* 0x000fe200000006ff */
[C---:B------:R-:W-:Y:S01]  /*7970*/  IMAD.U32 R32, R44.reuse, 0x10000, RZ ;  /* 0x000100002c207824 */ /* 0x040fe200078e00ff */
[----:B------:R-:W-:Y:S01]  /*7980*/  LOP3.LUT R29, R44, 0xffff0000, RZ, 0xc0, !PT ;  /* 0xffff00002c1d7812 */ /* 0x000fe200078ec0ff */
[----:B--2---:R-:W-:-:S05]  /*7990*/  IMAD.SHL.U32 R4, R4, 0x40, RZ ;  /* 0x0000004004047824 */ /* 0x004fca00078e00ff */
[----:B------:R-:W-:-:S04]  /*79a0*/  LOP3.LUT R7, R4, 0x1c0, RZ, 0xc0, !PT ;  /* 0x000001c004077812 */ /* 0x000fc800078ec0ff */
[----:B-1----:R-:W-:Y:S02]  /*79b0*/  SHF.R.U32.HI R9, RZ, 0x3, R7 ;  /* 0x00000003ff097819 */ /* 0x002fe40000011607 */
[C---:B------:R-:W-:Y:S02]  /*79c0*/  LOP3.LUT R6, R7.reuse, 0x38, R6, 0xf8, !PT ;  /* 0x0000003807067812 */ /* 0x040fe400078ef806 */
[----:B------:R-:W-:Y:S02]  /*79d0*/  LOP3.LUT R4, R7, 0x38, R16, 0xf8, !PT ;  /* 0x0000003807047812 */ /* 0x000fe400078ef810 */
[-C--:B------:R-:W-:Y:S02]  /*79e0*/  LOP3.LUT R7, R6, R9.reuse, RZ, 0x3c, !PT ;  /* 0x0000000906077212 */ /* 0x080fe400078e3cff */
[----:B------:R-:W-:-:S03]  /*79f0*/  LOP3.LUT R5, R4, R9, RZ, 0x3c, !PT ;  /* 0x0000000904057212 */ /* 0x000fc600078e3cff */
[C---:B------:R-:W-:Y:S02]  /*7a00*/  IMAD R9, R228.reuse, 0x200, R7 ;  /* 0x00000200e4097824 */ /* 0x040fe400078e0207 */
[----:B------:R-:W-:Y:S02]  /*7a10*/  IMAD R5, R228, 0x200, R5 ;  /* 0x00000200e4057824 */ /* 0x000fe400078e0205 */
[--C-:B------:R-:W-:Y:S02]  /*7a20*/  IMAD R40, R9, 0x2, R18.reuse ;  /* 0x0000000209287824 */ /* 0x100fe400078e0212 */
[----:B0-----:R-:W-:-:S03]  /*7a30*/  IMAD R38, R5, 0x2, R18 ;  /* 0x0000000205267824 */ /* 0x001fc600078e0212 */
[----:B------:R-:W0:Y:S04]  /*7a40*/  LDS.128 R8, [R40+0x18400] ;  /* 0x0184000028087984 */ /* 0x000e280000000c00 */
[----:B------:R-:W1:Y:S01]  /*7a50*/  LDS.128 R4, [R38+0x18400] ;  /* 0x0184000026047984 */ /* 0x000e620000000c00 */
[C---:B0-----:R-:W-:Y:S01]  /*7a60*/  IMAD.U32 R25, R8.reuse, 0x10000, RZ ;  /* 0x0001000008197824 */ /* 0x041fe200078e00ff */
[----:B------:R-:W-:Y:S01]  /*7a70*/  LOP3.LUT R8, R8, 0xffff0000, RZ, 0xc0, !PT ;  /* 0xffff000008087812 */ /* 0x000fe200078ec0ff */
[C---:B------:R-:W-:Y:S01]  /*7a80*/  IMAD.U32 R27, R10.reuse, 0x10000, RZ ;  /* 0x000100000a1b7824 */ /* 0x040fe200078e00ff */
[----:B------:R-:W-:Y:S01]  /*7a90*/  LOP3.LUT R10, R10, 0xffff0000, RZ, 0xc0, !PT ;  /* 0xffff00000a0a7812 */ /* 0x000fe200078ec0ff */
[----:B-1----:R-:W-:Y:S02]  /*7aa0*/  IMAD.U32 R15, R4, 0x10000, RZ ;  /* 0x00010000040f7824 */ /* 0x002fe400078e00ff */
[C---:B------:R-:W-:Y:S01]  /*7ab0*/  FMUL.FTZ R34, R25.reuse, R32 ;  /* 0x0000002019227220 */ /* 0x040fe20000410000 */
[-C--:B------:R-:W-:Y:S01]  /*7ac0*/  FMUL.FTZ R36, R25, R30.reuse ;  /* 0x0000001e19247220 */ /* 0x080fe20000410000 */
[----:B------:R-:W-:Y:S01]  /*7ad0*/  LOP3.LUT R25, R42, 0xffff0000, RZ, 0xc0, !PT ;  /* 0xffff00002a197812 */ /* 0x000fe200078ec0ff */
[----:B------:R-:W-:Y:S01]  /*7ae0*/  FMUL.FTZ R31, R8, R29 ;  /* 0x0000001d081f7220 */ /* 0x000fe20000410000 */
[----:B------:R-:W-:Y:S01]  /*7af0*/  LOP3.LUT R4, R4, 0xffff0000, RZ, 0xc0, !PT ;  /* 0xffff000004047812 */ /* 0x000fe200078ec0ff */
[----:B------:R-:W-:Y:S01]  /*7b00*/  FFMA.FTZ R33, R15, R30, -R34 ;  /* 0x0000001e0f217223 */ /* 0x000fe20000010822 */
[----:B------:R-:W-:-:S02]  /*7b10*/  IMAD.U32 R34, R45, 0x10000, RZ ;  /* 0x000100002d227824 */ /* 0x000fc400078e00ff */
[----:B------:R-:W-:Y:S01]  /*7b20*/  FFMA.FTZ R36, R15, R32, R36 ;  /* 0x000000200f247223 */ /* 0x000fe20000010024 */
[----:B------:R-:W-:Y:S02]  /*7b30*/  IMAD.U32 R30, R43, 0x10000, RZ ;  /* 0x000100002b1e7824 */ /* 0x000fe400078e00ff */
[-C--:B------:R-:W-:Y:S01]  /*7b40*/  FMUL.FTZ R15, R8, R25.reuse ;  /* 0x00000019080f7220 */ /* 0x080fe20000410000 */
[----:B------:R-:W-:Y:S01]  /*7b50*/  FFMA.FTZ R32, R4, R25, -R31 ;  /* 0x0000001904207223 */ /* 0x000fe2000001081f */
[----:B------:R-:W-:Y:S01]  /*7b60*/  FMUL.FTZ R8, R27, R34 ;  /* 0x000000221b087220 */ /* 0x000fe20000410000 */
[C---:B------:R-:W-:Y:S01]  /*7b70*/  IMAD.U32 R21, R6.reuse, 0x10000, RZ ;  /* 0x0001000006157824 */ /* 0x040fe200078e00ff */
[----:B------:R-:W-:Y:S01]  /*7b80*/  LOP3.LUT R31, R45, 0xffff0000, RZ, 0xc0, !PT ;  /* 0xffff00002d1f7812 */ /* 0x000fe200078ec0ff */
[-C--:B------:R-:W-:Y:S01]  /*7b90*/  FMUL.FTZ R27, R27, R30.reuse ;  /* 0x0000001e1b1b7220 */ /* 0x080fe20000410000 */
[----:B------:R-:W-:Y:S01]  /*7ba0*/  LOP3.LUT R6, R6, 0xffff0000, RZ, 0xc0, !PT ;  /* 0xffff000006067812 */ /* 0x000fe200078ec0ff */
[----:B------:R-:W-:Y:S01]  /*7bb0*/  FFMA.FTZ R30, R21, R30, -R8 ;  /* 0x0000001e151e7223 */ /* 0x000fe20000010808 */
[----:B------:R-:W-:Y:S01]  /*7bc0*/  LOP3.LUT R25, R43, 0xffff0000, RZ, 0xc0, !PT ;  /* 0xffff00002b197812 */ /* 0x000fe200078ec0ff */
[----:B------:R-:W-:Y:S01]  /*7bd0*/  FFMA.FTZ R34, R21, R34, R27 ;  /* 0x0000002215227223 */ /* 0x000fe2000001001b */
[----:B------:R-:W-:-:S02]  /*7be0*/  IMAD.U32 R26, R9, 0x10000, RZ ;  /* 0x00010000091a7824 */ /* 0x000fc400078e00ff */
[----:B------:R-:W-:Y:S01]  /*7bf0*/  FMUL.FTZ R21, R10, R31 ;  /* 0x0000001f0a157220 */ /* 0x000fe20000410000 */
[----:B------:R-:W-:Y:S02]  /*7c00*/  IMAD.U32 R27, R14, 0x10000, RZ ;  /* 0x000100000e1b7824 */ /* 0x000fe400078e00ff */
[----:B------:R-:W-:Y:S01]  /*7c10*/  FFMA.FTZ R29, R4, R29, R15 ;  /* 0x0000001d041d7223 */ /* 0x000fe2000001000f */
[----:B------:R-:W-:Y:S02]  /*7c20*/  IMAD.U32 R20, R5, 0x10000, RZ ;  /* 0x0001000005147824 */ /* 0x000fe400078e00ff */
[-C--:B------:R-:W-:Y:S01]  /*7c30*/  FMUL.FTZ R41, R10, R25.reuse ;  /* 0x000000190a297220 */ /* 0x080fe20000410000 */
[----:B------:R-:W-:Y:S02]  /*7c40*/  IMAD.U32 R15, R13, 0x10000, RZ ;  /* 0x000100000d0f7824 */ /* 0x000fe400078e00ff */
[----:B------:R-:W-:Y:S01]  /*7c50*/  FFMA.FTZ R39, R6, R25, -R21 ;  /* 0x0000001906277223 */ /* 0x000fe20000010815 */
[----:B------:R-:W-:Y:S01]  /*7c60*/  FMUL.FTZ R37, R26, R27 ;  /* 0x0000001b1a257220 */ /* 0x000fe20000410000 */
[----:B------:R-:W-:-:S02]  /*7c70*/  IMAD.U32 R28, R11, 0x10000, RZ ;  /* 0x000100000b1c7824 */ /* 0x000fc400078e00ff */
[----:B------:R-:W-:Y:S01]  /*7c80*/  FMUL.FTZ R26, R26, R15 ;  /* 0x0000000f1a1a7220 */ /* 0x000fe20000410000 */
[----:B------:R-:W-:Y:S02]  /*7c90*/  IMAD.U32 R25, R0, 0x10000, RZ ;  /* 0x0001000000197824 */ /* 0x000fe400078e00ff */
[----:B------:R-:W-:Y:S01]  /*7ca0*/  FFMA.FTZ R41, R6, R31, R41 ;  /* 0x0000001f06297223 */ /* 0x000fe20000010029 */
[----:B------:R-:W-:Y:S02]  /*7cb0*/  IMAD.U32 R21, R12, 0x10000, RZ ;  /* 0x000100000c157824 */ /* 0x000fe400078e00ff */
[----:B------:R-:W-:Y:S01]  /*7cc0*/  FFMA.FTZ R37, R20, R15, -R37 ;  /* 0x0000000f14257223 */ /* 0x000fe20000010825 */
[----:B------:R-:W-:Y:S01]  /*7cd0*/  IMAD.U32 R24, R7, 0x10000, RZ ;  /* 0x0001000007187824 */ /* 0x000fe200078e00ff */
[----:B------:R-:W-:Y:S01]  /*7ce0*/  LOP3.LUT R9, R9, 0xffff0000, RZ, 0xc0, !PT ;  /* 0xffff000009097812 */ /* 0x000fe200078ec0ff */
[C---:B------:R-:W-:Y:S01]  /*7cf0*/  FMUL.FTZ R31, R28.reuse, R25 ;  /* 0x000000191c1f7220 */ /* 0x040fe20000410000 */
[----:B------:R-:W-:Y:S01]  /*7d00*/  LOP3.LUT R11, R11, 0xffff0000, RZ, 0xc0, !PT ;  /* 0xffff00000b0b7812 */ /* 0x000fe200078ec0ff */
[----:B------:R-:W-:Y:S01]  /*7d10*/  FMUL.FTZ R15, R28, R21 ;  /* 0x000000151c0f7220 */ /* 0x000fe20000410000 */
[----:B------:R-:W-:Y:S01]  /*7d20*/  LOP3.LUT R8, R14, 0xffff0000, RZ, 0xc0, !PT ;  /* 0xffff00000e087812 */ /* 0x000fe200078ec0ff */
[----:B------:R-:W-:Y:S01]  /*7d30*/  FFMA.FTZ R26, R20, R27, R26 ;  /* 0x0000001b141a7223 */ /* 0x000fe2000001001a */
[----:B------:R-:W-:Y:S01]  /*7d40*/  LOP3.LUT R10, R0, 0xffff0000, RZ, 0xc0, !PT ;  /* 0xffff0000000a7812 */ /* 0x000fe200078ec0ff */
[C---:B------:R-:W-:Y:S01]  /*7d50*/  FFMA.FTZ R31, R24.reuse, R21, -R31 ;  /* 0x00000015181f7223 */ /* 0x040fe2000001081f */
[----:B------:R-:W-:Y:S01]  /*7d60*/  LOP3.LUT R4, R13, 0xffff0000, RZ, 0xc0, !PT ;  /* 0xffff00000d047812 */ /* 0x000fe200078ec0ff */
[----:B------:R-:W-:Y:S01]  /*7d70*/  FFMA.FTZ R15, R24, R25, R15 ;  /* 0x00000019180f7223 */ /* 0x000fe2000001000f */
[----:B------:R-:W-:Y:S01]  /*7d80*/  LOP3.LUT R6, R12, 0xffff0000, RZ, 0xc0, !PT ;  /* 0xffff00000c067812 */ /* 0x000fe200078ec0ff */
[----:B------:R-:W-:Y:S01]  /*7d90*/  FMUL.FTZ R20, R9, R8 ;  /* 0x0000000809147220 */ /* 0x000fe20000410000 */
[----:B------:R-:W-:Y:S01]  /*7da0*/  LOP3.LUT R5, R5, 0xffff0000, RZ, 0xc0, !PT ;  /* 0xffff000005057812 */ /* 0x000fe200078ec0ff */
[----:B------:R-:W-:Y:S01]  /*7db0*/  FMUL.FTZ R24, R11, R10 ;  /* 0x0000000a0b187220 */ /* 0x000fe20000410000 */
[----:B------:R-:W-:Y:S01]  /*7dc0*/  LOP3.LUT R7, R7, 0xffff0000, RZ, 0xc0, !PT ;  /* 0xffff000007077812 */ /* 0x000fe200078ec0ff */
[----:B------:R-:W-:Y:S01]  /*7dd0*/  FMUL.FTZ R9, R9, R4 ;  /* 0x0000000409097220 */ /* 0x000fe20000410000 */
[----:B------:R-:W-:Y:S01]  /*7de0*/  FMUL.FTZ R11, R11, R6 ;  /* 0x000000060b0b7220 */ /* 0x000fe20000410000 */
[----:B------:R-:W-:Y:S01]  /*7df0*/  FFMA.FTZ R20, R5, R4, -R20 ;  /* 0x0000000405147223 */ /* 0x000fe20000010814 */
        /* <DEDUP_REMOVED lines=8> */
[----:B------:R-:W-:Y:S01]  /*7e80*/  F2FP.BF16.F32.PACK_AB R10, R41, R34 ;  /* 0x00000022290a723e */ /* 0x000fe200000010ff */
[----:B------:R2:W-:Y:S01]  /*7e90*/  STS.128 [R38+0x18400], R4 ;  /* 0x0184000426007388 */ /* 0x0005e20000000c00 */
[----:B------:R-:W-:Y:S02]  /*7ea0*/  F2FP.BF16.F32.PACK_AB R9, R9, R26 ;  /* 0x0000001a0909723e */ /* 0x000fe400000010ff */
[----:B------:R-:W-:-:S05]  /*7eb0*/  F2FP.BF16.F32.PACK_AB R11, R28, R15 ;  /* 0x0000000f1c0b723e */ /* 0x000fca00000010ff */
[----:B------:R2:W-:Y:S02]  /*7ec0*/  STS.128 [R40+0x18400], R8 ;  /* 0x0184000828007388 */ /* 0x0005e40000000c00 */
.L_x_1051:
[----:B------:R-:W-:Y:S05]  /*7ed0*/  BSYNC B1 ;  /* 0x0000000000017941 */ /* 0x000fea0003800000 */
.L_x_1050:
[----:B------:R-:W-:Y:S05]  /*7ee0*/  @P0 BRA `(.L_x_1041) ;  /* 0x00000004004c0947 */ /* 0x000fea0003800000 */
[----:B0-2---:R-:W2:Y:S01]  /*7ef0*/  LDL R38, [R1+0x88] ;  /* 0x0000880001267983 */ /* 0x005ea20000100800 */
[----:B------:R-:W-:Y:S01]  /*7f00*/  IMAD.IADD R47, R16, 0x1, R47 ;  /* 0x00000001102f7824 */ /* 0x000fe200078e022f */
[----:B------:R-:W-:-:S04]  /*7f10*/  SHF.R.U32.HI R5, RZ, 0x3, R224 ;  /* 0x00000003ff057819 */ /* 0x000fc800000116e0 */
[----:B------:R-:W-:-:S04]  /*7f20*/  LOP3.LUT R4, R224, 0x38, R47, 0xf8, !PT ;  /* 0x00000038e0047812 */ /* 0x000fc800078ef82f */
[----:B------:R-:W-:-:S05]  /*7f30*/  LOP3.LUT R4, R4, R5, RZ, 0x3c, !PT ;  /* 0x0000000504047212 */ /* 0x000fca00078e3cff */
[----:B-1----:R-:W-:-:S04]  /*7f40*/  IMAD.IADD R9, R229, 0x1, R4 ;  /* 0x00000001e5097824 */ /* 0x002fc800078e0204 */
[----:B------:R-:W-:-:S05]  /*7f50*/  IMAD R15, R9, 0x2, R18 ;  /* 0x00000002090f7824 */ /* 0x000fca00078e0212 */
[----:B------:R-:W0:Y:S01]  /*7f60*/  LDS.128 R8, [R15+0x18400] ;  /* 0x018400000f087984 */ /* 0x000e220000000c00 */
[C---:B------:R-:W-:Y:S01]  /*7f70*/  IMAD.U32 R32, R44.reuse, 0x10000, RZ ;  /* 0x000100002c207824 */ /* 0x040fe200078e00ff */
[----:B------:R-:W-:Y:S01]  /*7f80*/  LOP3.LUT R44, R44, 0xffff0000, RZ, 0xc0, !PT ;  /* 0xffff00002c2c7812 */ /* 0x000fe200078ec0ff */
[C---:B------:R-:W-:Y:S01]  /*7f90*/  IMAD.U32 R30, R42.reuse, 0x10000, RZ ;  /* 0x000100002a1e7824 */ /* 0x040fe200078e00ff */
[----:B------:R-:W-:Y:S01]  /*7fa0*/  LOP3.LUT R42, R42, 0xffff0000, RZ, 0xc0, !PT ;  /* 0xffff00002a2a7812 */ /* 0x000fe200078ec0ff */
[----:B------:R-:W-:Y:S01]  /*7fb0*/  IMAD.U32 R47, R14, 0x10000, RZ ;  /* 0x000100000e2f7824 */ /* 0x000fe200078e00ff */
[----:B------:R-:W-:Y:S01]  /*7fc0*/  SHF.L.U32 R41, R13, 0x10, RZ ;  /* 0x000000100d297819 */ /* 0x000fe200000006ff */
[C---:B------:R-:W-:Y:S01]  /*7fd0*/  IMAD.U32 R34, R45.reuse, 0x10000, RZ ;  /* 0x000100002d227824 */ /* 0x040fe200078e00ff */
[----:B------:R-:W-:Y:S02]  /*7fe0*/  LOP3.LUT R36, R45, 0xffff0000, RZ, 0xc0, !PT ;  /* 0xffff00002d247812 */ /* 0x000fe400078ec0ff */
[----:B------:R-:W-:Y:S01]  /*7ff0*/  LOP3.LUT R13, R13, 0xffff0000, RZ, 0xc0, !PT ;  /* 0xffff00000d0d7812 */ /* 0x000fe200078ec0ff */
[C---:B0-----:R-:W-:Y:S01]  /*8000*/  IMAD.U32 R26, R8.reuse, 0x10000, RZ ;  /* 0x00010000081a7824 */ /* 0x041fe200078e00ff */
[----:B------:R-:W-:Y:S01]  /*8010*/  LOP3.LUT R8, R8, 0xffff0000, RZ, 0xc0, !PT ;  /* 0xffff000008087812 */ /* 0x000fe200078ec0ff */
[----:B------:R-:W-:-:S02]  /*8020*/  IMAD.U32 R27, R9, 0x10000, RZ ;  /* 0x00010000091b7824 */ /* 0x000fc400078e00ff */
[-C--:B------:R-:W-:Y:S01]  /*8030*/  FMUL.FTZ R31, R32, R26.reuse ;  /* 0x0000001a201f7220 */ /* 0x080fe20000410000 */
[----:B------:R-:W-:Y:S01]  /*8040*/  FMUL.FTZ R33, R30, R26 ;  /* 0x0000001a1e217220 */ /* 0x000fe20000410000 */
[-C--:B------:R-:W-:Y:S01]  /*8050*/  FMUL.FTZ R37, R44, R8.reuse ;  /* 0x000000082c257220 */ /* 0x080fe20000410000 */
[----:B------:R-:W-:Y:S01]  /*8060*/  FMUL.FTZ R39, R42, R8 ;  /* 0x000000082a277220 */ /* 0x000fe20000410000 */
[----:B------:R-:W-:Y:S01]  /*8070*/  FMUL.FTZ R26, R47, R27 ;  /* 0x0000001b2f1a7220 */ /* 0x000fe20000410000 */
[C---:B------:R-:W-:Y:S01]  /*8080*/  IMAD.U32 R28, R10.reuse, 0x10000, RZ ;  /* 0x000100000a1c7824 */ /* 0x040fe200078e00ff */
[----:B------:R-:W-:Y:S01]  /*8090*/  LOP3.LUT R10, R10, 0xffff0000, RZ, 0xc0, !PT ;  /* 0xffff00000a0a7812 */ /* 0x000fe200078ec0ff */
[----:B------:R-:W-:Y:S01]  /*80a0*/  IMAD.U32 R29, R11, 0x10000, RZ ;  /* 0x000100000b1d7824 */ /* 0x000fe200078e00ff */
[----:B------:R-:W-:Y:S02]  /*80b0*/  LOP3.LUT R9, R9, 0xffff0000, RZ, 0xc0, !PT ;  /* 0xffff000009097812 */ /* 0x000fe400078ec0ff */
[----:B------:R-:W-:Y:S01]  /*80c0*/  LOP3.LUT R11, R11, 0xffff0000, RZ, 0xc0, !PT ;  /* 0xffff00000b0b7812 */ /* 0x000fe200078ec0ff */
[----:B--2---:R-:W0:Y:S02]  /*80d0*/  LDS.128 R4, [R38+0x18400] ;  /* 0x0184000026047984 */ /* 0x004e240000000c00 */
[C---:B0-----:R-:W-:Y:S01]  /*80e0*/  IMAD.U32 R20, R4.reuse, 0x10000, RZ ;  /* 0x0001000004147824 */ /* 0x041fe200078e00ff */
[----:B------:R-:W-:Y:S01]  /*80f0*/  LOP3.LUT R4, R4, 0xffff0000, RZ, 0xc0, !PT ;  /* 0xffff000004047812 */ /* 0x000fe200078ec0ff */
[----:B------:R-:W-:-:S02]  /*8100*/  IMAD.U32 R21, R5, 0x10000, RZ ;  /* 0x0001000005157824 */ /* 0x000fc400078e00ff */
[-C--:B------:R-:W-:Y:S01]  /*8110*/  FFMA.FTZ R31, R30, R20.reuse, -R31 ;  /* 0x000000141e1f7223 */ /* 0x080fe2000001081f */
[C---:B------:R-:W-:Y:S01]  /*8120*/  FMUL.FTZ R30, R41.reuse, R27 ;  /* 0x0000001b291e7220 */ /* 0x040fe20000410000 */
[----:B------:R-:W-:Y:S01]  /*8130*/  FFMA.FTZ R33, R32, R20, R33 ;  /* 0x0000001420217223 */ /* 0x000fe20000010021 */
[-C--:B------:R-:W-:Y:S01]  /*8140*/  FFMA.FTZ R8, R42, R4.reuse, -R37 ;  /* 0x000000042a087223 */ /* 0x080fe20000010825 */
[----:B------:R-:W-:Y:S01]  /*8150*/  FFMA.FTZ R20, R44, R4, R39 ;  /* 0x000000042c147223 */ /* 0x000fe20000010027 */
[-C--:B------:R-:W-:Y:S01]  /*8160*/  FFMA.FTZ R26, R41, R21.reuse, -R26 ;  /* 0x00000015291a7223 */ /* 0x080fe2000001081a */
[----:B------:R-:W-:Y:S02]  /*8170*/  IMAD.U32 R4, R43, 0x10000, RZ ;  /* 0x000100002b047824 */ /* 0x000fe400078e00ff */
[----:B------:R-:W-:Y:S01]  /*8180*/  FFMA.FTZ R30, R47, R21, R30 ;  /* 0x000000152f1e7223 */ /* 0x000fe2000001001e */
[----:B------:R-:W-:Y:S01]  /*8190*/  LOP3.LUT R32, R43, 0xffff0000, RZ, 0xc0, !PT ;  /* 0xffff00002b207812 */ /* 0x000fe200078ec0ff */
[----:B------:R-:W-:-:S02]  /*81a0*/  IMAD.U32 R24, R6, 0x10000, RZ ;  /* 0x0001000006187824 */ /* 0x000fc400078e00ff */
[-C--:B------:R-:W-:Y:S01]  /*81b0*/  FMUL.FTZ R21, R34, R28.reuse ;  /* 0x0000001c22157220 */ /* 0x080fe20000410000 */
[----:B------:R-:W-:Y:S01]  /*81c0*/  IMAD.U32 R43, R0, 0x10000, RZ ;  /* 0x00010000002b7824 */ /* 0x000fe200078e00ff */
[----:B------:R-:W-:Y:S01]  /*81d0*/  LOP3.LUT R6, R6, 0xffff0000, RZ, 0xc0, !PT ;  /* 0xffff000006067812 */ /* 0x000fe200078ec0ff */
[C---:B------:R-:W-:Y:S01]  /*81e0*/  FMUL.FTZ R27, R4.reuse, R28 ;  /* 0x0000001c041b7220 */ /* 0x040fe20000410000 */
[----:B------:R-:W-:Y:S01]  /*81f0*/  FFMA.FTZ R21, R4, R24, -R21 ;  /* 0x0000001804157223 */ /* 0x000fe20000010815 */
[-C--:B------:R-:W-:Y:S01]  /*8200*/  FMUL.FTZ R37, R36, R10.reuse ;  /* 0x0000000a24257220 */ /* 0x080fe20000410000 */
[----:B------:R-:W-:Y:S01]  /*8210*/  FMUL.FTZ R39, R32, R10 ;  /* 0x0000000a20277220 */ /* 0x000fe20000410000 */
[----:B------:R-:W-:Y:S02]  /*8220*/  IMAD.U32 R25, R7, 0x10000, RZ ;  /* 0x0001000007197824 */ /* 0x000fe400078e00ff */
[----:B------:R-:W-:Y:S01]  /*8230*/  FMUL.FTZ R4, R43, R29 ;  /* 0x0000001d2b047220 */ /* 0x000fe20000410000 */
[----:B------:R-:W-:-:S02]  /*8240*/  IMAD.U32 R41, R12, 0x10000, RZ ;  /* 0x000100000c297824 */ /* 0x000fc400078e00ff */
[----:B------:R-:W-:Y:S01]  /*8250*/  FFMA.FTZ R10, R34, R24, R27 ;  /* 0x00000018220a7223 */ /* 0x000fe2000001001b */
[-C--:B------:R-:W-:Y:S01]  /*8260*/  FFMA.FTZ R24, R32, R6.reuse, -R37 ;  /* 0x0000000620187223 */ /* 0x080fe20000010825 */
[----:B------:R-:W-:Y:S01]  /*8270*/  FFMA.FTZ R39, R36, R6, R39 ;  /* 0x0000000624277223 */ /* 0x000fe20000010027 */
[C---:B------:R-:W-:Y:S01]  /*8280*/  FMUL.FTZ R6, R41.reuse, R29 ;  /* 0x0000001d29067220 */ /* 0x040fe20000410000 */
[-C--:B------:R-:W-:Y:S01]  /*8290*/  FFMA.FTZ R27, R41, R25.reuse, -R4 ;  /* 0x00000019291b7223 */ /* 0x080fe20000010804 */
[----:B------:R-:W-:Y:S02]  /*82a0*/  LOP3.LUT R37, R14, 0xffff0000, RZ, 0xc0, !PT ;  /* 0xffff00000e257812 */ /* 0x000fe400078ec0ff */
[----:B------:R-:W-:Y:S02]  /*82b0*/  LOP3.LUT R41, R0, 0xffff0000, RZ, 0xc0, !PT ;  /* 0xffff000000297812 */ /* 0x000fe400078ec0ff */
[----:B------:R-:W-:Y:S01]  /*82c0*/  LOP3.LUT R29, R12, 0xffff0000, RZ, 0xc0, !PT ;  /* 0xffff00000c1d7812 */ /* 0x000fe200078ec0ff */
[----:B------:R-:W-:Y:S01]  /*82d0*/  FFMA.FTZ R25, R43, R25, R6 ;  /* 0x000000192b197223 */ /* 0x000fe20000010006 */
[----:B------:R-:W-:Y:S01]  /*82e0*/  LOP3.LUT R5, R5, 0xffff0000, RZ, 0xc0, !PT ;  /* 0xffff000005057812 */ /* 0x000fe200078ec0ff */
[-C--:B------:R-:W-:Y:S01]  /*82f0*/  FMUL.FTZ R0, R37, R9.reuse ;  /* 0x0000000925007220 */ /* 0x080fe20000410000 */
[----:B------:R-:W-:Y:S01]  /*8300*/  LOP3.LUT R7, R7, 0xffff0000, RZ, 0xc0, !PT ;  /* 0xffff000007077812 */ /* 0x000fe200078ec0ff */
[----:B------:R-:W-:Y:S01]  /*8310*/  FMUL.FTZ R4, R13, R9 ;  /* 0x000000090d047220 */ /* 0x000fe20000410000 */
[-C--:B------:R-:W-:Y:S01]  /*8320*/  FMUL.FTZ R6, R41, R11.reuse ;  /* 0x0000000b29067220 */ /* 0x080fe20000410000 */
[----:B------:R-:W-:Y:S01]  /*8330*/  FMUL.FTZ R12, R29, R11 ;  /* 0x0000000b1d0c7220 */ /* 0x000fe20000410000 */
[-C--:B------:R-:W-:Y:S01]  /*8340*/  FFMA.FTZ R9, R13, R5.reuse, -R0 ;  /* 0x000000050d097223 */ /* 0x080fe20000010800 */
[----:B------:R-:W-:Y:S01]  /*8350*/  FFMA.FTZ R11, R37, R5, R4 ;  /* 0x00000005250b7223 */ /* 0x000fe20000010004 */
[-C--:B------:R-:W-:Y:S01]  /*8360*/  FFMA.FTZ R0, R29, R7.reuse, -R6 ;  /* 0x000000071d007223 */ /* 0x080fe20000010806 */
[----:B------:R-:W-:Y:S01]  /*8370*/  FFMA.FTZ R12, R41, R7, R12 ;  /* 0x00000007290c7223 */ /* 0x000fe2000001000c */
[----:B------:R-:W-:-:S02]  /*8380*/  F2FP.BF16.F32.PACK_AB R6, R24, R21 ;  /* 0x000000151806723e */ /* 0x000fc400000010ff */
[----:B------:R-:W-:Y:S02]  /*8390*/  F2FP.BF16.F32.PACK_AB R5, R9, R26 ;  /* 0x0000001a0905723e */ /* 0x000fe400000010ff */
[----:B------:R-:W-:Y:S02]  /*83a0*/  F2FP.BF16.F32.PACK_AB R4, R8, R31 ;  /* 0x0000001f0804723e */ /* 0x000fe400000010ff */
[----:B------:R-:W-:Y:S02]  /*83b0*/  F2FP.BF16.F32.PACK_AB R9, R11, R30 ;  /* 0x0000001e0b09723e */ /* 0x000fe400000010ff */
[----:B------:R-:W-:Y:S02]  /*83c0*/  F2FP.BF16.F32.PACK_AB R7, R0, R27 ;  /* 0x0000001b0007723e */ /* 0x000fe400000010ff */
[----:B------:R-:W-:Y:S02]  /*83d0*/  F2FP.BF16.F32.PACK_AB R10, R39, R10 ;  /* 0x0000000a270a723e */ /* 0x000fe400000010ff */
[----:B------:R-:W-:-:S02]  /*83e0*/  F2FP.BF16.F32.PACK_AB R8, R20, R33 ;  /* 0x000000211408723e */ /* 0x000fc400000010ff */
[----:B------:R-:W-:Y:S01]  /*83f0*/  F2FP.BF16.F32.PACK_AB R11, R12, R25 ;  /* 0x000000190c0b723e */ /* 0x000fe200000010ff */
[----:B------:R4:W-:Y:S04]  /*8400*/  STS.128 [R38+0x18400], R4 ;  /* 0x0184000426007388 */ /* 0x0009e80000000c00 */
[----:B------:R4:W-:Y:S02]  /*8410*/  STS.128 [R15+0x18400], R8 ;  /* 0x018400080f007388 */ /* 0x0009e40000000c00 */
.L_x_1041:
[----:B------:R-:W-:Y:S05]  /*8420*/  BSYNC B0 ;  /* 0x0000000000007941 */ /* 0x000fea0003800000 */
.L_x_1027:
        /* <DEDUP_REMOVED lines=8> */
.L_x_1024:
[----:B-1234-:R-:W2:Y:S01]  /*84b0*/  LDL R4, [R1+0x7c] ;  /* 0x00007c0001047983 */ /* 0x01eea20000100800 */
[----:B0-----:R-:W0:Y:S02]  /*84c0*/  S2R R5, SR_TID.X ;  /* 0x0000000000057919 */ /* 0x001e240000002100 */
[----:B0-----:R-:W-:-:S05]  /*84d0*/  SHF.R.U32.HI R5, RZ, 0x7, R5 ;  /* 0x00000007ff057819 */ /* 0x001fca0000011605 */
[----:B------:R-:W-:Y:S01]  /*84e0*/  VIADD R199, R5, 0x8 ;  /* 0x0000000805c77836 */ /* 0x000fe20000000000 */
[----:B--2---:R-:W-:-:S13]  /*84f0*/  R2UR UR4, R4 ;  /* 0x00000000040472ca */ /* 0x004fda00000e0000 */
[----:B------:R-:W-:-:S05]  /*8500*/  IMAD.U32 R4, RZ, RZ, UR4 ;  /* 0x00000004ff047e24 */ /* 0x000fca000f8e00ff */
[----:B------:R-:W-:Y:S01]  /*8510*/  ISETP.NE.AND P0, PT, R4, 0x3, PT ;  /* 0x000000030400780c */ /* 0x000fe20003f05270 */
[----:B------:R-:W-:Y:S05]  /*8520*/  WARPSYNC.ALL ;  /* 0x0000000000007948 */ /* 0x000fea0003800000 */
[----:B------:R0:W-:Y:S07]  /*8530*/  BAR.SYNC.DEFER_BLOCKING R199, 0x100 ;  /* 0x000400c70000751d */ /* 0x0001ee0000010000 */
[----:B0-----:R-:W-:Y:S05]  /*8540*/  @!P0 BRA `(.L_x_1052) ;  /* 0x0000000000048947 */ /* 0x001fea0003800000 */
[----:B------:R-:W-:Y:S01]  /*8550*/  BPT.TRAP 0x1 ;  /* 0x000000040000795c */ /* 0x000fe20000300000 */
.L_x_1052:
[----:B------:R-:W-:Y:S01]  /*8560*/  IMAD R0, R22, 0x8, R18 ;  /* 0x0000000816007824 */ /* 0x000fe200078e0212 */
[----:B------:R-:W-:-:S04]  /*8570*/  SHF.L.U32 R7, R200, 0x1f, RZ ;  /* 0x0000001fc8077819 */ /* 0x000fc800000006ff */
[----:B------:R0:W1:Y:S01]  /*8580*/  SYNCS.PHASECHK.TRANS64.TRYWAIT P1, [R0+URZ+0x32430], R7 ;  /* 0x03243007000075a7 */ /* 0x000062000802017f */
[----:B------:R-:W-:Y:S05]  /*8590*/  @!P0 BRA `(.L_x_1053) ;  /* 0x0000000000048947 */ /* 0x000fea0003800000 */
[----:B------:R-:W-:Y:S01]  /*85a0*/  BPT.TRAP 0x1 ;  /* 0x000000040000795c */ /* 0x000fe20000300000 */
.L_x_1053:
[----:B------:R-:W-:-:S05]  /*85b0*/  VIADD R4, R18, 0x1c400 ;  /* 0x0001c40012047836 */ /* 0x000fca0000000000 */
[----:B------:R-:W-:-:S04]  /*85c0*/  SHF.R.U32.HI R4, RZ, 0x4, R4 ;  /* 0x00000004ff047819 */ /* 0x000fc80000011604 */
[----:B------:R-:W-:Y:S01]  /*85d0*/  LOP3.LUT R4, R4, 0x3fff, RZ, 0xc0, !PT ;  /* 0x00003fff04047812 */ /* 0x000fe200078ec0ff */
[----:B-1----:R-:W-:Y:S06]  /*85e0*/  @P1 BRA `(.L_x_1054) ;  /* 0x0000000000081947 */ /* 0x002fec0003800000 */
[----:B------:R-:W1:Y:S02]  /*85f0*/  SYNCS.PHASECHK.TRANS64.TRYWAIT P1, [R0+URZ+0x32430], R7 ;  /* 0x03243007000075a7 */ /* 0x000e64000802017f */
[----:B-1----:R-:W-:Y:S05]  /*8600*/  @!P1 BRA `(.L_x_1055) ;  /* 0x000000f000309947 */ /* 0x002fea0003800000 */
.L_x_1054:
[----:B------:R-:W-:Y:S05]  /*8610*/  WARPSYNC.ALL ;  /* 0x0000000000007948 */ /* 0x000fea0003800000 */
[----:B------:R-:W-:Y:S01]  /*8620*/  LOP3.LUT R225, R4, 0x10000, RZ, 0xfc, !PT ;  /* 0x0001000004e17812 */ /* 0x000fe200078efcff */
[----:B------:R-:W-:Y:S01]  /*8630*/  IMAD R35, R35, 0x2000, R18 ;  /* 0x0000200023237824 */ /* 0x000fe200078e0212 */
[----:B------:R-:W-:-:S03]  /*8640*/  UMOV UR9, 0x40000040 ;  /* 0x4000004000097882 */ /* 0x000fc60000000000 */
[----:B------:R-:W-:Y:S01]  /*8650*/  IMAD R4, R22, 0x300, R225 ;  /* 0x0000030016047824 */ /* 0x000fe200078e02e1 */
[----:B------:R-:W-:Y:S01]  /*8660*/  SHF.L.U32 R3, R3, 0x1f, RZ ;  /* 0x0000001f03037819 */ /* 0x000fe200000006ff */
[----:B------:R-:W-:Y:S01]  /*8670*/  IMAD.MOV.U32 R5, RZ, RZ, 0x40000040 ;  /* 0x40000040ff057424 */ /* 0x000fe200078e00ff */
[----:B------:R-:W-:Y:S01]  /*8680*/  R2UR UR4, R35 ;  /* 0x00000000230472ca */ /* 0x000fe200000e0000 */
[C---:B------:R-:W-:Y:S01]  /*8690*/  VIADD R8, R4.reuse, 0x2 ;  /* 0x0000000204087836 */ /* 0x040fe20000000000 */
[----:B------:R-:W-:Y:S01]  /*86a0*/  R2UR UR10, R4 ;  /* 0x00000000040a72ca */ /* 0x000fe200000e0000 */
[----:B-----5:R-:W-:Y:S01]  /*86b0*/  WARPGROUP.ARRIVE ;  /* 0x00000000000079c5 */ /* 0x020fe20000000000 */
[----:B------:R-:W-:Y:S01]  /*86c0*/  R2UR UR11, R5 ;  /* 0x00000000050b72ca */ /* 0x000fe200000e0000 */
[----:B------:R-:W-:Y:S01]  /*86d0*/  IMAD.MOV.U32 R9, RZ, RZ, 0x40000040 ;  /* 0x40000040ff097424 */ /* 0x000fe200078e00ff */
[----:B------:R-:W-:Y:S01]  /*86e0*/  BSSY B0, `(.L_x_1056) ;  /* 0x0000032000007945 */ /* 0x000fe20003800000 */
[----:B------:R-:W-:-:S02]  /*86f0*/  IMAD.U32 R11, RZ, RZ, UR9 ;  /* 0x00000009ff0b7e24 */ /* 0x000fc4000f8e00ff */
[----:B------:R-:W-:-:S04]  /*8700*/  IMAD.MOV.U32 R5, RZ, RZ, 0x40000040 ;  /* 0x40000040ff057424 */ /* 0x000fc800078e00ff */
[----:B------:R-:W-:-:S04]  /*8710*/  UIADD3 UR5, UR4, 0x18400, URZ ;  /* 0x0001840004057890 */ /* 0x000fc8000fffe03f */
[----:B------:R-:W-:-:S04]  /*8720*/  USHF.R.U32.HI UR5, URZ, 0x4, UR5 ;  /* 0x000000043f057899 */ /* 0x000fc80008011605 */
[----:B------:R-:W-:-:S04]  /*8730*/  ULOP3.LUT UR5, UR5, 0x3fff, URZ, 0xc0, !UPT ;  /* 0x00003fff05057892 */ /* 0x000fc8000f8ec03f */
[----:B------:R-:W-:-:S04]  /*8740*/  ULOP3.LUT UR6, UR5, 0x10000, URZ, 0xfc, !UPT ;  /* 0x0001000005067892 */ /* 0x000fc8000f8efc3f */
[----:B------:R-:W-:-:S03]  /*8750*/  UIADD3 UR5, UR6, 0x2, URZ ;  /* 0x0000000206057890 */ /* 0x000fc6000fffe03f */
[----:B------:R-:W-:Y:S02]  /*8760*/  UMOV UR8, UR6 ;  /* 0x0000000600087c82 */ /* 0x000fe40008000000 */
[----:B------:R-:W-:Y:S01]  /*8770*/  HGMMA.64x96x16.F32.BF16 R24, gdesc[UR8], RZ, !UPT, gsb0 ;  /* 0x01600000081879f0 */ /* 0x000fe2000c0018ff */
[----:B------:R-:W-:Y:S01]  /*8780*/  R2UR UR10, R8 ;  /* 0x00000000080a72ca */ /* 0x000fe200000e0000 */
[----:B------:R-:W-:Y:S01]  /*8790*/  IMAD.U32 R10, RZ, RZ, UR8 ;  /* 0x00000008ff0a7e24 */ /* 0x000fe2000f8e00ff */
[----:B------:R-:W-:Y:S01]  /*87a0*/  R2UR UR11, R9 ;  /* 0x00000000090b72ca */ /* 0x000fe200000e0000 */
[----:B------:R-:W-:Y:S01]  /*87b0*/  UMOV UR8, UR5 ;  /* 0x0000000500087c82 */ /* 0x000fe20008000000 */
[----:B------:R-:W-:Y:S01]  /*87c0*/  UMOV UR9, 0x40000040 ;  /* 0x4000004000097882 */ /* 0x000fe20000000000 */
[C---:B------:R-:W-:Y:S01]  /*87d0*/  VIADD R8, R4.reuse, 0x4 ;  /* 0x0000000404087836 */ /* 0x040fe20000000000 */
[----:B------:R-:W-:Y:S01]  /*87e0*/  UIADD3 UR5, UR6, 0x4, URZ ;  /* 0x0000000406057890 */ /* 0x000fe2000fffe03f */
[----:B------:R-:W-:Y:S01]  /*87f0*/  IMAD.MOV.U32 R9, RZ, RZ, 0x40000040 ;  /* 0x40000040ff097424 */ /* 0x000fe200078e00ff */
[----:B------:R2:W-:Y:S01]  /*8800*/  STL.64 [R1+0x70], R10 ;  /* 0x0000700a01007387 */ /* 0x0005e20000100a00 */
[----:B------:R-:W-:-:S02]  /*8810*/  VIADD R4, R4, 0x6 ;  /* 0x0000000604047836 */ /* 0x000fc40000000000 */
[----:B--2---:R-:W-:Y:S02]  /*8820*/  IMAD.U32 R10, RZ, RZ, UR8 ;  /* 0x00000008ff0a7e24 */ /* 0x004fe4000f8e00ff */
[----:B------:R-:W-:-:S05]  /*8830*/  IMAD.U32 R11, RZ, RZ, UR9 ;  /* 0x00000009ff0b7e24 */ /* 0x000fca000f8e00ff */
[----:B------:R2:W-:Y:S01]  /*8840*/  STL.64 [R1+0x68], R10 ;  /* 0x0000680a01007387 */ /* 0x0005e20000100a00 */
[----:B------:R-:W-:Y:S02]  /*8850*/  WARPGROUP.DEPBAR.LE gsb0, 0x0 ;  /* 0x00008000000079c5 */ /* 0x000fe40000010000 */
[----:B------:R-:W-:-:S06]  /*8860*/  WARPGROUP.ARRIVE ;  /* 0x00000000000079c5 */ /* 0x000fcc0000000000 */
[----:B------:R-:W-:Y:S01]  /*8870*/  HGMMA.64x96x16.F32.BF16 R24, gdesc[UR8], R24, gsb0 ;  /* 0x01600000081879f0 */ /* 0x000fe20008001818 */
[----:B------:R-:W-:Y:S01]  /*8880*/  R2UR UR10, R8 ;  /* 0x00000000080a72ca */ /* 0x000fe200000e0000 */
[----:B------:R-:W-:Y:S01]  /*8890*/  UMOV UR8, UR5 ;  /* 0x0000000500087c82 */ /* 0x000fe20008000000 */
[----:B------:R-:W-:Y:S01]  /*88a0*/  R2UR UR11, R9 ;  /* 0x00000000090b72ca */ /* 0x000fe200000e0000 */
[----:B------:R-:W-:Y:S01]  /*88b0*/  UMOV UR9, 0x40000040 ;  /* 0x4000004000097882 */ /* 0x000fe20000000000 */
[----:B------:R-:W-:Y:S01]  /*88c0*/  UIADD3 UR5, UR6, 0x6, URZ ;  /* 0x0000000606057890 */ /* 0x000fe2000fffe03f */
[----:B------:R-:W-:Y:S02]  /*88d0*/  IMAD.U32 R8, RZ, RZ, UR8 ;  /* 0x00000008ff087e24 */ /* 0x000fe4000f8e00ff */
        /* <DEDUP_REMOVED lines=9> */
[----:B------:R-:W-:Y:S01]  /*8970*/  MOV R4, UR8 ;  /* 0x0000000800047c02 */ /* 0x000fe20008000f00 */
[----:B------:R-:W-:-:S05]  /*8980*/  IMAD.U32 R5, RZ, RZ, UR9 ;  /* 0x00000009ff057e24 */ /* 0x000fca000f8e00ff */
[----:B------:R2:W-:Y:S01]  /*8990*/  STL.64 [R1+0x58], R4 ;  /* 0x0000580401007387 */ /* 0x0005e20000100a00 */
[----:B------:R-:W-:Y:S02]  /*89a0*/  WARPGROUP.DEPBAR.LE gsb0, 0x0 ;  /* 0x00008000000079c5 */ /* 0x000fe40000010000 */
[----:B------:R-:W-:-:S06]  /*89b0*/  WARPGROUP.ARRIVE ;  /* 0x00000000000079c5 */ /* 0x000fcc0000000000 */
[----:B------:R-:W-:Y:S03]  /*89c0*/  HGMMA.64x96x16.F32.BF16 R24, gdesc[UR8], R24, gsb0 ;  /* 0x01600000081879f0 */ /* 0x000fe60008001818 */
[----:B------:R-:W-:Y:S02]  /*89d0*/  WARPGROUP.DEPBAR.LE gsb0, 0x0 ;  /* 0x00008000000079c5 */ /* 0x000fe40000010000 */
[----:B------:R-:W3:Y:S02]  /*89e0*/  SYNCS.PHASECHK.TRANS64.TRYWAIT P1, [R18+URZ+0x32410], R3 ;  /* 0x03241003120075a7 */ /* 0x000ee4000802017f */
[----:B--23--:R-:W-:Y:S05]  /*89f0*/  @!P1 BRA `(.L_x_1057) ;  /* 0x000000ec00489947 */ /* 0x00cfea0003800000 */
.L_x_1226:
[----:B------:R-:W-:Y:S05]  /*8a00*/  BSYNC B0 ;  /* 0x0000000000007941 */ /* 0x000fea0003800000 */
.L_x_1056:
[----:B------:R-:W-:Y:S05]  /*8a10*/  @!P0 BRA `(.L_x_1058) ;  /* 0x0000000000048947 */ /* 0x000fea0003800000 */
[----:B------:R-:W-:Y:S01]  /*8a20*/  BPT.TRAP 0x1 ;  /* 0x000000040000795c */ /* 0x000fe20000300000 */
.L_x_1058:
[----:B------:R3:W4:Y:S01]  /*8a30*/  SYNCS.PHASECHK.TRANS64.TRYWAIT P2, [R0+URZ+0x32450], R7 ;  /* 0x03245007000075a7 */ /* 0x000722000804017f */
[----:B------:R-:W-:Y:S05]  /*8a40*/  @!P0 BRA `(.L_x_1059) ;  /* 0x0000000000048947 */ /* 0x000fea0003800000 */
[----:B------:R-:W-:Y:S01]  /*8a50*/  BPT.TRAP 0x1 ;  /* 0x000000040000795c */ /* 0x000fe20000300000 */
.L_x_1059:
[----:B--2---:R-:W2:Y:S01]  /*8a60*/  S2R R3, SR_TID.X ;  /* 0x0000000000037919 */ /* 0x004ea20000002100 */
[----:B------:R-:W-:Y:S01]  /*8a70*/  BSSY B0, `(.L_x_1060) ;  /* 0x0000006000007945 */ /* 0x000fe20003800000 */
[----:B--2---:R-:W-:-:S04]  /*8a80*/  LOP3.LUT R3, R3, 0x7f, RZ, 0xc0, !PT ;  /* 0x0000007f03037812 */ /* 0x004fc800078ec0ff */
[----:B------:R-:W-:Y:S01]  /*8a90*/  ISETP.NE.AND P1, PT, R3, RZ, PT ;  /* 0x000000ff0300720c */ /* 0x000fe20003f25270 */
[----:B----4-:R-:W-:-:S12]  /*8aa0*/  @P2 BRA `(.L_x_1061) ;  /* 0x0000000000082947 */ /* 0x010fd80003800000 */
[----:B------:R-:W2:Y:S02]  /*8ab0*/  SYNCS.PHASECHK.TRANS64.TRYWAIT P2, [R0+URZ+0x32450], R7 ;  /* 0x03245007000075a7 */ /* 0x000ea4000804017f */
[----:B--2---:R-:W-:Y:S05]  /*8ac0*/  @!P2 BRA `(.L_x_1062) ;  /* 0x000000ec0028a947 */ /* 0x004fea0003800000 */
.L_x_1061:
[----:B------:R-:W-:Y:S05]  /*8ad0*/  BSYNC B0 ;  /* 0x0000000000007941 */ /* 0x000fea0003800000 */
.L_x_1060:
[----:B------:R-:W-:Y:S05]  /*8ae0*/  WARPSYNC.ALL ;  /* 0x0000000000007948 */ /* 0x000fea0003800000 */
[----:B------:R-:W-:Y:S01]  /*8af0*/  R2UR UR5, R18 ;  /* 0x00000000120572ca */ /* 0x000fe200000e0000 */
[----:B------:R-:W-:Y:S01]  /*8b00*/  IMAD.MOV.U32 R5, RZ, RZ, 0xc00 ;  /* 0x00000c00ff057424 */ /* 0x000fe200078e00ff */
[----:B------:R-:W-:Y:S01]  /*8b10*/  UIADD3 UR4, UR4, 0x22400, URZ ;  /* 0x0002240004047890 */ /* 0x000fe2000fffe03f */
[----:B------:R-:W-:Y:S01]  /*8b20*/  WARPGROUP.ARRIVE ;  /* 0x00000000000079c5 */ /* 0x000fe20000000000 */
[----:B------:R-:W-:Y:S01]  /*8b30*/  UMOV UR9, 0x40000040 ;  /* 0x4000004000097882 */ /* 0x000fe20000000000 */
[----:B0123--:R-:W-:Y:S01]  /*8b40*/  IMAD.MOV.U32 R7, RZ, RZ, 0x40000040 ;  /* 0x40000040ff077424 */ /* 0x00ffe200078e00ff */
[----:B------:R-:W-:Y:S01]  /*8b50*/  USHF.R.U32.HI UR4, URZ, 0x4, UR4 ;  /* 0x000000043f047899 */ /* 0x000fe20008011604 */
[----:B------:R-:W-:-:S03]  /*8b60*/  IMAD.U32 R9, RZ, RZ, UR9 ;  /* 0x00000009ff097e24 */ /* 0x000fc6000f8e00ff */
[----:B------:R-:W-:-:S03]  /*8b70*/  ULOP3.LUT UR4, UR4, 0x3fff, URZ, 0xc0, !UPT ;  /* 0x00003fff04047892 */ /* 0x000fc6000f8ec03f */
[----:B------:R-:W-:Y:S02]  /*8b80*/  UIADD3 UR5, UR5, 0x400, URZ ;  /* 0x0000040005057890 */ /* 0x000fe4000fffe03f */
[----:B------:R-:W-:Y:S02]  /*8b90*/  ULOP3.LUT UR4, UR4, 0x10000, URZ, 0xfc, !UPT ;  /* 0x0001000004047892 */ /* 0x000fe4000f8efc3f */
[----:B------:R-:W-:-:S04]  /*8ba0*/  USHF.R.U32.HI UR5, URZ, 0x4, UR5 ;  /* 0x000000043f057899 */ /* 0x000fc80008011605 */
[----:B------:R-:W-:Y:S01]  /*8bb0*/  ULOP3.LUT UR5, UR5, 0x3fff, URZ, 0xc0, !UPT ;  /* 0x00003fff05057892 */ /* 0x000fe2000f8ec03f */
[----:B------:R-:W-:-:S03]  /*8bc0*/  UMOV UR8, UR4 ;  /* 0x0000000400087c82 */ /* 0x000fc60008000000 */
[----:B------:R-:W-:Y:S01]  /*8bd0*/  ULOP3.LUT UR6, UR5, 0x10000, URZ, 0xfc, !UPT ;  /* 0x0001000005067892 */ /* 0x000fe2000f8efc3f */
[----:B------:R-:W-:-:S05]  /*8be0*/  IMAD.U32 R8, RZ, RZ, UR8 ;  /* 0x00000008ff087e24 */ /* 0x000fca000f8e00ff */
[----:B------:R-:W-:Y:S02]  /*8bf0*/  IMAD R4, R22, R5, UR6 ;  /* 0x0000000616047e24 */ /* 0x000fe4000f8e0205 */
[----:B------:R-:W-:Y:S02]  /*8c00*/  IMAD.MOV.U32 R5, RZ, RZ, 0x40000040 ;  /* 0x40000040ff057424 */ /* 0x000fe400078e00ff */
[C---:B------:R-:W-:Y:S01]  /*8c10*/  VIADD R6, R4.reuse, 0x2 ;  /* 0x0000000204067836 */ /* 0x040fe20000000000 */
[----:B------:R-:W-:Y:S01]  /*8c20*/  R2UR UR10, R4 ;  /* 0x00000000040a72ca */ /* 0x000fe200000e0000 */
[----:B------:R-:W-:Y:S01]  /*8c30*/  IMAD.U32 R3, RZ, RZ, UR6 ;  /* 0x00000006ff037e24 */ /* 0x000fe2000f8e00ff */
[----:B------:R-:W-:Y:S01]  /*8c40*/  R2UR UR11, R5 ;  /* 0x00000000050b72ca */ /* 0x000fe200000e0000 */
[----:B------:R-:W-:-:S03]  /*8c50*/  UIADD3 UR6, UR4, 0x2, URZ ;  /* 0x0000000204067890 */ /* 0x000fc6000fffe03f */
[----:B------:R-:W-:Y:S04]  /*8c60*/  STL [R1+0x78], R3 ;  /* 0x0000780301007387 */ /* 0x000fe80000100800 */
[----:B------:R0:W-:Y:S05]  /*8c70*/  STL.64 [R1+0x50], R8 ;  /* 0x0000500801007387 */ /* 0x0001ea0000100a00 */
[----:B------:R-:W-:Y:S01]  /*8c80*/  HGMMA.64x96x16.F32.BF16 R24, gdesc[UR8], R24, gsb0 ;  /* 0x01600000081879f0 */ /* 0x000fe20008001818 */
[----:B------:R-:W-:Y:S01]  /*8c90*/  R2UR UR10, R6 ;  /* 0x00000000060a72ca */ /* 0x000fe200000e0000 */
[----:B------:R-:W-:Y:S01]  /*8ca0*/  UMOV UR8, UR6 ;  /* 0x0000000600087c82 */ /* 0x000fe20008000000 */
[----:B------:R-:W-:Y:S01]  /*8cb0*/  R2UR UR11, R7 ;  /* 0x00000000070b72ca */ /* 0x000fe200000e0000 */
[----:B------:R-:W-:Y:S01]  /*8cc0*/  UMOV UR9, 0x40000040 ;  /* 0x4000004000097882 */ /* 0x000fe20000000000 */
[----:B------:R-:W-:Y:S01]  /*8cd0*/  VIADD R6, R4, 0x4 ;  /* 0x0000000404067836 */ /* 0x000fe20000000000 */
[----:B------:R-:W-:Y:S01]  /*8ce0*/  UIADD3 UR6, UR4, 0x4, URZ ;  /* 0x0000000404067890 */ /* 0x000fe2000fffe03f */
[----:B------:R-:W-:-:S02]  /*8cf0*/  IMAD.MOV.U32 R7, RZ, RZ, 0x40000040 ;  /* 0x40000040ff077424 */ /* 0x000fc400078e00ff */
[----:B0-----:R-:W-:Y:S02]  /*8d00*/  IMAD.U32 R8, RZ, RZ, UR8 ;  /* 0x00000008ff087e24 */ /* 0x001fe4000f8e00ff */
        /* <DEDUP_REMOVED lines=9> */
[----:B------:R-:W-:Y:S01]  /*8da0*/  VIADD R6, R4, 0x6 ;  /* 0x0000000604067836 */ /* 0x000fe20000000000 */
[----:B------:R-:W-:Y:S01]  /*8db0*/  UIADD3 UR6, UR4, 0x6, URZ ;  /* 0x0000000604067890 */ /* 0x000fe2000fffe03f */
[----:B------:R-:W-:Y:S02]  /*8dc0*/  IMAD.MOV.U32 R7, RZ, RZ, 0x40000040 ;  /* 0x40000040ff077424 */ /* 0x000fe400078e00ff */
        /* <DEDUP_REMOVED lines=23> */
[----:B------:R-:W-:Y:S01]  /*8f40*/  IMAD.MOV.U32 R7, RZ, RZ, 0x40000040 ;  /* 0x40000040ff077424 */ /* 0x000fe200078e00ff */
[----:B------:R-:W-:Y:S01]  /*8f50*/  IADD3 R6, R4, 0x302, RZ ;  /* 0x0000030204067810 */ /* 0x000fe20007ffe0ff */
[----:B------:R-:W-:Y:S01]  /*8f60*/  UIADD3 UR6, UR4, 0x402, URZ ;  /* 0x0000040204067890 */ /* 0x000fe2000fffe03f */
        /* <DEDUP_REMOVED lines=66> */
[----:B------:R-:W-:Y:S01]  /*9390*/  IMAD.U32 R9, RZ, RZ, UR9 ;  /* 0x00000009ff097e24 */ /* 0x000fe2000f8e00ff */
[----:B------:R-:W-:Y:S01]  /*93a0*/  UIADD3 UR52, UR4, 0x806, URZ ;  /* 0x0000080604347890 */ /* 0x000fe2000fffe03f */
[----:B------:R-:W-:Y:S01]  /*93b0*/  UMOV UR53, 0x40000040 ;  /* 0x4000004000357882 */ /* 0x000fe20000000000 */
[----:B------:R-:W-:-:S02]  /*93c0*/  UIADD3 UR48, UR4, 0xc00, URZ ;  /* 0x00000c0004307890 */ /* 0x000fc4000fffe03f */
[----:B------:R0:W-:Y:S01]  /*93d0*/  STL.64 [R1+0x8], R8 ;  /* 0x0000080801007387 */ /* 0x0001e20000100a00 */
[----:B------:R-:W-:Y:S01]  /*93e0*/  UMOV UR49, 0x40000040 ;  /* 0x4000004000317882 */ /* 0x000fe20000000000 */
[----:B------:R-:W-:Y:S01]  /*93f0*/  UIADD3 UR44, UR4, 0xc02, URZ ;  /* 0x00000c02042c7890 */ /* 0x000fe2000fffe03f */
[----:B------:R-:W-:Y:S01]  /*9400*/  UMOV UR45, 0x40000040 ;  /* 0x40000040002d7882 */ /* 0x000fe20000000000 */
[----:B------:R-:W2:Y:S01]  /*9410*/  LDL R14, [R1+0x8c] ;  /* 0x00008c00010e7983 */ /* 0x000ea20000100800 */
        /* <DEDUP_REMOVED lines=9> */
[----:B------:R-:W-:Y:S01]  /*94b0*/  IMAD.MOV.U32 R7, RZ, RZ, 0x40000040 ;  /* 0x40000040ff077424 */ /* 0x000fe200078e00ff */
[----:B------:R-:W-:Y:S01]  /*94c0*/  UMOV UR41, 0x40000040 ;  /* 0x4000004000297882 */ /* 0x000fe20000000000 */
[----:B------:R-:W-:Y:S01]  /*94d0*/  IMAD.MOV.U32 R5, RZ, RZ, 0x40000040 ;  /* 0x40000040ff057424 */ /* 0x000fe200078e00ff */
[----:B------:R-:W-:-:S02]  /*94e0*/  WARPGROUP.DEPBAR.LE gsb0, 0x0 ;  /* 0x00008000000079c5 */ /* 0x000fc40000010000 */
[----:B------:R-:W-:Y:S01]  /*94f0*/  WARPGROUP.ARRIVE ;  /* 0x00000000000079c5 */ /* 0x000fe20000000000 */
[----:B------:R-:W-:Y:S01]  /*9500*/  UIADD3 UR36, UR4, 0xc06, URZ ;  /* 0x00000c0604247890 */ /* 0x000fe2000fffe03f */
[----:B------:R-:W-:Y:S01]  /*9510*/  R2UR UR54, R6 ;  /* 0x00000000063672ca */ /* 0x000fe200000e0000 */
[----:B------:R-:W-:Y:S01]  /*9520*/  UMOV UR37, 0x40000040 ;  /* 0x4000004000257882 */ /* 0x000fe20000000000 */
[----:B0-----:R-:W-:Y:S01]  /*9530*/  IMAD.U32 R8, RZ, RZ, UR8 ;  /* 0x00000008ff087e24 */ /* 0x001fe2000f8e00ff */
[----:B------:R-:W-:Y:S01]  /*9540*/  R2UR UR55, R7 ;  /* 0x00000000073772ca */ /* 0x000fe200000e0000 */
[----:B------:R-:W-:Y:S01]  /*9550*/  HGMMA.64x96x16.F32.BF16 R24, gdesc[UR8], R24, gsb0 ;  /* 0x01600000081879f0 */ /* 0x000fe20008001818 */
[----:B------:R-:W-:Y:S01]  /*9560*/  VIADD R6, R4, 0x900 ;  /* 0x0000090004067836 */ /* 0x000fe20000000000 */
[----:B------:R-:W-:Y:S01]  /*9570*/  R2UR UR39, R5 ;  /* 0x00000000052772ca */ /* 0x000fe200000e0000 */
[----:B------:R-:W-:Y:S01]  /*9580*/  IMAD.MOV.U32 R7, RZ, RZ, 0x40000040 ;  /* 0x40000040ff077424 */ /* 0x000fe200078e00ff */
[----:B------:R-:W-:Y:S01]  /*9590*/  MOV R9, UR9 ;  /* 0x0000000900097c02 */ /* 0x000fe20008000f00 */
[----:B------:R-:W-:Y:S01]  /*95a0*/  ULDC UR4, c[0x0][0xad0] ;  /* 0x0002b40000047ab9 */ /* 0x000fe20000000800 */
[----:B------:R-:W-:-:S02]  /*95b0*/  R2UR UR50, R6 ;  /* 0x00000000063272ca */ /* 0x000fc400000e0000 */
[----:B------:R-:W-:Y:S01]  /*95c0*/  R2UR UR51, R7 ;  /* 0x00000000073372ca */ /* 0x000fe200000e0000 */
[----:B------:R-:W-:Y:S02]  /*95d0*/  WARPGROUP.DEPBAR.LE gsb0, 0x0 ;  /* 0x00008000000079c5 */ /* 0x000fe40000010000 */
[----:B------:R-:W-:-:S06]  /*95e0*/  WARPGROUP.ARRIVE ;  /* 0x00000000000079c5 */ /* 0x000fcc0000000000 */
[----:B------:R-:W-:Y:S01]  /*95f0*/  HGMMA.64x96x16.F32.BF16 R24, gdesc[UR52], R24, gsb0 ;  /* 0x01600000341879f0 */ /* 0x000fe20008001818 */
[----:B------:R-:W-:Y:S02]  /*9600*/  VIADD R6, R4, 0x902 ;  /* 0x0000090204067836 */ /* 0x000fe40000000000 */
[----:B------:R-:W-:-:S03]  /*9610*/  IMAD.MOV.U32 R7, RZ, RZ, 0x40000040 ;  /* 0x40000040ff077424 */ /* 0x000fc600078e00ff */
[----:B------:R-:W-:Y:S02]  /*9620*/  R2UR UR46, R6 ;  /* 0x00000000062e72ca */ /* 0x000fe400000e0000 */
        /* <DEDUP_REMOVED lines=11> */
[----:B------:R-:W-:-:S05]  /*96e0*/  VIADD R4, R4, 0x906 ;  /* 0x0000090604047836 */ /* 0x000fca0000000000 */
[----:B------:R-:W-:Y:S01]  /*96f0*/  R2UR UR38, R4 ;  /* 0x00000000042672ca */ /* 0x000fe200000e0000 */
[----:B------:R-:W-:Y:S02]  /*9700*/  WARPGROUP.DEPBAR.LE gsb0, 0x0 ;  /* 0x00008000000079c5 */ /* 0x000fe40000010000 */
[----:B------:R-:W-:-:S06]  /*9710*/  WARPGROUP.ARRIVE ;  /* 0x00000000000079c5 */ /* 0x000fcc0000000000 */
[----:B------:R-:W-:Y:S01]  /*9720*/  HGMMA.64x96x16.F32.BF16 R24, gdesc[UR40], R24, gsb0 ;  /* 0x01600000281879f0 */ /* 0x000fe20008001818 */
[----:B------:R0:W-:Y:S01]  /*9730*/  STL.64 [R1], R8 ;  /* 0x0000000801007387 */ /* 0x0001e20000100a00 */
[----:B------:R-:W-:Y:S01]  /*9740*/  ULDC UR43, c[0x0][0xa80] ;  /* 0x0002a000002b7ab9 */ /* 0x000fe20000000800 */
[----:B------:R-:W-:Y:S02]  /*9750*/  WARPGROUP.DEPBAR.LE gsb0, 0x0 ;  /* 0x00008000000079c5 */ /* 0x000fe40000010000 */
[----:B------:R-:W-:-:S06]  /*9760*/  WARPGROUP.ARRIVE ;  /* 0x00000000000079c5 */ /* 0x000fcc0000000000 */
[----:B------:R-:W-:Y:S01]  /*9770*/  HGMMA.64x96x16.F32.BF16 R24, gdesc[UR36], R24, gsb0 ;  /* 0x01600000241879f0 */ /* 0x000fe20008001818 */
[----:B0-----:R-:W-:Y:S02]  /*9780*/  IMAD R8, R198, -0x60, R197 ;  /* 0xffffffa0c6087824 */ /* 0x001fe400078e02c5 */
[----:B------:R-:W0:Y:S01]  /*9790*/  S2R R72, SR_TID.X ;  /* 0x0000000000487919 */ /* 0x000e220000002100 */
[----:B------:R-:W-:Y:S01]  /*97a0*/  ULDC UR39, c[0x0][0xa80] ;  /* 0x0002a00000277ab9 */ /* 0x000fe20000000800 */
[----:B------:R-:W-:Y:S01]  /*97b0*/  ULOP3.LUT UR42, UR5, 0x3000000, URZ, 0xfc, !UPT ;  /* 0x03000000052a7892 */ /* 0x000fe2000f8efc3f */
[----:B------:R-:W-:Y:S01]  /*97c0*/  VIADD R8, R8, 0x60 ;  /* 0x0000006008087836 */ /* 0x000fe20000000000 */
[----:B------:R-:W-:-:S03]  /*97d0*/  ULDC UR38, c[0x0][0xad0] ;  /* 0x0002b40000267ab9 */ /* 0x000fc60000000800 */
[----:B--2---:R-:W-:-:S05]  /*97e0*/  IMAD R8, R14, -0x2, R8 ;  /* 0xfffffffe0e087824 */ /* 0x004fca00078e0208 */
[C---:B------:R-:W-:Y:S02]  /*97f0*/  ISETP.GT.AND P4, PT, R8.reuse, RZ, PT ;  /* 0x000000ff0800720c */ /* 0x040fe40003f84270 */
[C---:B------:R-:W-:Y:S02]  /*9800*/  ISETP.GT.AND P5, PT, R8.reuse, 0x1, PT ;  /* 0x000000010800780c */ /* 0x040fe40003fa4270 */
[C---:B------:R-:W-:Y:S02]  /*9810*/  ISETP.GT.AND P2, PT, R8.reuse, 0x8, PT ;  /* 0x000000080800780c */ /* 0x040fe40003f44270 */
[----:B------:R-:W-:Y:S01]  /*9820*/  ISETP.GT.AND P3, PT, R8, 0x9, PT ;  /* 0x000000090800780c */ /* 0x000fe20003f64270 */
[----:B------:R-:W-:Y:S02]  /*9830*/  WARPGROUP.DEPBAR.LE gsb0, 0x0 ;  /* 0x00008000000079c5 */ /* 0x000fe40000010000 */
[----:B------:R-:W-:Y:S01]  /*9840*/  FMUL.FTZ R24, R24, UR4 ;  /* 0x0000000418187c20 */ /* 0x000fe20008410000 */
[----:B------:R-:W-:Y:S01]  /*9850*/  FMUL.FTZ R25, R25, UR4 ;  /* 0x0000000419197c20 */ /* 0x000fe20008410000 */
[----:B------:R-:W-:Y:S01]  /*9860*/  FMUL.FTZ R30, R30, UR4 ;  /* 0x000000041e1e7c20 */ /* 0x000fe20008410000 */
[----:B------:R-:W-:Y:S01]  /*9870*/  FMUL.FTZ R28, R28, UR4 ;  /* 0x000000041c1c7c20 */ /* 0x000fe20008410000 */
[----:B------:R-:W1:Y:S01]  /*9880*/  MUFU.TANH R9, R24 ;  /* 0x0000001800097308 */ /* 0x000e620000002400 */
[----:B------:R-:W-:Y:S01]  /*9890*/  FMUL.FTZ R27, R27, UR4 ;  /* 0x000000041b1b7c20 */ /* 0x000fe20008410000 */
[----:B------:R-:W-:Y:S01]  /*98a0*/  FMUL.FTZ R29, R29, UR4 ;  /* 0x000000041d1d7c20 */ /* 0x000fe20008410000 */
[----:B------:R-:W-:-:S05]  /*98b0*/  FMUL.FTZ R26, R26, UR4 ;  /* 0x000000041a1a7c20 */ /* 0x000fca0008410000 */
[----:B------:R-:W2:Y:S01]  /*98c0*/  MUFU.TANH R13, R25 ;  /* 0x00000019000d7308 */ /* 0x000ea20000002400 */
[----:B------:R-:W-:-:S07]  /*98d0*/  FMUL.FTZ R32, R32, UR4 ;  /* 0x0000000420207c20 */ /* 0x000fce0008410000 */
[----:B------:R-:W3:Y:S01]  /*98e0*/  MUFU.TANH R30, R30 ;  /* 0x0000001e001e7308 */ /* 0x000ee20000002400 */
[----:B------:R-:W-:-:S07]  /*98f0*/  FMUL.FTZ R33, R33, UR4 ;  /* 0x0000000421217c20 */ /* 0x000fce0008410000 */
[----:B------:R-:W4:Y:S08]  /*9900*/  MUFU.TANH R28, R28 ;  /* 0x0000001c001c7308 */ /* 0x000f300000002400 */
[----:B------:R3:W5:Y:S08]  /*9910*/  MUFU.TANH R12, R26 ;  /* 0x0000001a000c7308 */ /* 0x0007700000002400 */
[----:B------:R-:W0:Y:S08]  /*9920*/  MUFU.TANH R27, R27 ;  /* 0x0000001b001b7308 */ /* 0x000e300000002400 */
[----:B------:R-:W0:Y:S01]  /*9930*/  MUFU.TANH R29, R29 ;  /* 0x0000001d001d7308 */ /* 0x000e220000002400 */
[----:B------:R-:W-:Y:S01]  /*9940*/  FMUL.FTZ R31, R31, UR4 ;  /* 0x000000041f1f7c20 */ /* 0x000fe20008410000 */
[----:B-1----:R-:W-:-:S06]  /*9950*/  FSEL R9, R9, -INF , P4 ;  /* 0xff80000009097808 */ /* 0x002fcc0002000000 */
[----:B------:R-:W1:Y:S01]  /*9960*/  MUFU.TANH R7, R32 ;  /* 0x0000002000077308 */ /* 0x000e620000002400 */
[----:B--2---:R-:W-:Y:S01]  /*9970*/  FSEL R13, R13, -INF , P5 ;  /* 0xff8000000d0d7808 */ /* 0x004fe20002800000 */
[----:B------:R-:W-:Y:S01]  /*9980*/  FMUL.FTZ R36, R36, UR4 ;  /* 0x0000000424247c20 */ /* 0x000fe20008410000 */
[----:B---3--:R-:W-:-:S05]  /*9990*/  FSEL R26, R30, -INF , P2 ;  /* 0xff8000001e1a7808 */ /* 0x008fca0001000000 */
[----:B------:R-:W2:Y:S01]  /*99a0*/  MUFU.TANH R33, R33 ;  /* 0x0000002100217308 */ /* 0x000ea20000002400 */
[----:B----4-:R-:W-:Y:S01]  /*99b0*/  FSEL R25, R28, -INF , P2 ;  /* 0xff8000001c197808 */ /* 0x010fe20001000000 */
[----:B------:R-:W-:Y:S01]  /*99c0*/  FMUL.FTZ R37, R37, UR4 ;  /* 0x0000000425257c20 */ /* 0x000fe20008410000 */
[----:B------:R-:W-:Y:S01]  /*99d0*/  FMNMX.FTZ R30, R9, R13, !PT ;  /* 0x0000000d091e7209 */ /* 0x000fe20007810000 */
[----:B------:R-:W-:Y:S01]  /*99e0*/  FMUL.FTZ R34, R34, UR4 ;  /* 0x0000000422227c20 */ /* 0x000fe20008410000 */
[----:B-----5:R-:W-:Y:S02]  /*99f0*/  FSEL R12, R12, -INF , P4 ;  /* 0xff8000000c0c7808 */ /* 0x020fe40002000000 */
[----:B0-----:R-:W-:Y:S01]  /*9a00*/  FSEL R24, R27, -INF , P5 ;  /* 0xff8000001b187808 */ /* 0x001fe20002800000 */
[----:B------:R-:W0:Y:S01]  /*9a10*/  MUFU.TANH R31, R31 ;  /* 0x0000001f001f7308 */ /* 0x000e220000002400 */
[----:B------:R-:W-:Y:S01]  /*9a20*/  ISETP.GT.AND P4, PT, R8, 0x10, PT ;  /* 0x000000100800780c */ /* 0x000fe20003f84270 */
[----:B------:R-:W-:Y:S01]  /*9a30*/  FMUL.FTZ R40, R40, UR4 ;  /* 0x0000000428287c20 */ /* 0x000fe20008410000 */
[----:B------:R-:W-:-:S02]  /*9a40*/  FSEL R27, R29, -INF , P3 ;  /* 0xff8000001d1b7808 */ /* 0x000fc40001800000 */
[----:B------:R-:W-:-:S03]  /*9a50*/  FMNMX.FTZ R30, R25, R30, !PT ;  /* 0x0000001e191e7209 */ /* 0x000fc60007810000 */
[----:B------:R-:W3:Y:S01]  /*9a60*/  MUFU.TANH R11, R36 ;  /* 0x00000024000b7308 */ /* 0x000ee20000002400 */
[----:B------:R-:W-:Y:S01]  /*9a70*/  FMUL.FTZ R35, R35, UR4 ;  /* 0x0000000423237c20 */ /* 0x000fe20008410000 */
[----:B------:R-:W-:Y:S01]  /*9a80*/  ISETP.GT.AND P5, PT, R8, 0x11, PT ;  /* 0x000000110800780c */ /* 0x000fe20003fa4270 */
[----:B------:R-:W-:Y:S01]  /*9a90*/  FMUL.FTZ R41, R41, UR4 ;  /* 0x0000000429297c20 */ /* 0x000fe20008410000 */
[----:B-1----:R-:W-:Y:S02]  /*9aa0*/  FSEL R7, R7, -INF , P4 ;  /* 0xff80000007077808 */ /* 0x002fe40002000000 */
[----:B------:R-:W-:Y:S02]  /*9ab0*/  FMNMX.FTZ R30, R27, R30, !PT ;  /* 0x0000001e1b1e7209 */ /* 0x000fe40007810000 */
[----:B------:R-:W1:Y:S01]  /*9ac0*/  MUFU.TANH R5, R34 ;  /* 0x0000002200057308 */ /* 0x000e620000002400 */
[----:B------:R-:W-:Y:S01]  /*9ad0*/  FMUL.FTZ R38, R38, UR4 ;  /* 0x0000000426267c20 */ /* 0x000fe20008410000 */
[----:B------:R-:W-:Y:S01]  /*9ae0*/  FMUL.FTZ R39, R39, UR4 ;  /* 0x0000000427277c20 */ /* 0x000fe20008410000 */
[----:B--2---:R-:W-:-:S05]  /*9af0*/  FSEL R180, R33, -INF , P5 ;  /* 0xff80000021b47808 */ /* 0x004fca0002800000 */
[----:B------:R-:W2:Y:S01]  /*9b00*/  MUFU.TANH R37, R37 ;  /* 0x0000002500257308 */ /* 0x000ea20000002400 */
[----:B------:R-:W-:Y:S01]  /*9b10*/  FMNMX.FTZ R29, R7, R30, !PT ;  /* 0x0000001e071d7209 */ /* 0x000fe20007810000 */
[----:B------:R-:W-:-:S06]  /*9b20*/  FMUL.FTZ R44, R44, UR4 ;  /* 0x000000042c2c7c20 */ /* 0x000fcc0008410000 */
[----:B------:R-:W4:Y:S01]  /*9b30*/  MUFU.TANH R6, R35 ;  /* 0x0000002300067308 */ /* 0x000f220000002400 */
[----:B------:R-:W-:Y:S01]  /*9b40*/  FMUL.FTZ R42, R42, UR4 ;  /* 0x000000042a2a7c20 */ /* 0x000fe20008410000 */
[----:B------:R-:W-:-:S06]  /*9b50*/  ISETP.GT.AND P2, PT, R8, 0x18, PT ;  /* 0x000000180800780c */ /* 0x000fcc0003f44270 */
[----:B------:R-:W5:Y:S01]  /*9b60*/  MUFU.TANH R40, R40 ;  /* 0x0000002800287308 */ /* 0x000f620000002400 */
[----:B------:R-:W-:Y:S01]  /*9b70*/  FMNMX.FTZ R30, R180, R29, !PT ;  /* 0x0000001db41e7209 */ /* 0x000fe20007810000 */
[----:B------:R-:W-:Y:S01]  /*9b80*/  FMUL.FTZ R45, R45, UR4 ;  /* 0x000000042d2d7c20 */ /* 0x000fe20008410000 */
[----:B------:R-:W-:-:S05]  /*9b90*/  FMNMX.FTZ R29, R12, R24, !PT ;  /* 0x000000180c1d7209 */ /* 0x000fca0007810000 */
[----:B------:R-:W5:Y:S01]  /*9ba0*/  MUFU.TANH R10, R38 ;  /* 0x00000026000a7308 */ /* 0x000f620000002400 */
[----:B0-----:R-:W-:Y:S01]  /*9bb0*/  FSEL R28, R31, -INF , P3 ;  /* 0xff8000001f1c7808 */ /* 0x001fe20001800000 */
[----:B------:R-:W-:Y:S01]  /*9bc0*/  FMUL.FTZ R43, R43, UR4 ;  /* 0x000000042b2b7c20 */ /* 0x000fe20008410000 */
[----:B------:R-:W-:-:S05]  /*9bd0*/  ISETP.GT.AND P3, PT, R8, 0x19, PT ;  /* 0x000000190800780c */ /* 0x000fca0003f64270 */
[----:B------:R-:W0:Y:S01]  /*9be0*/  MUFU.TANH R41, R41 ;  /* 0x0000002900297308 */ /* 0x000e220000002400 */
[----:B---3--:R-:W-:Y:S02]  /*9bf0*/  FSEL R11, R11, -INF , P2 ;  /* 0xff8000000b0b7808 */ /* 0x008fe40001000000 */
[----:B------:R-:W-:-:S05]  /*9c00*/  FMNMX.FTZ R29, R26, R29, !PT ;  /* 0x0000001d1a1d7209 */ /* 0x000fca0007810000 */
[----:B------:R-:W3:Y:S01]  /*9c10*/  MUFU.TANH R39, R39 ;  /* 0x0000002700277308 */ /* 0x000ee20000002400 */
[----:B------:R-:W-:Y:S01]  /*9c20*/  FMUL.FTZ R48, R48, UR4 ;  /* 0x0000000430307c20 */ /* 0x000fe20008410000 */
[----:B-1----:R-:W-:Y:S01]  /*9c30*/  FSEL R5, R5, -INF , P4 ;  /* 0xff80000005057808 */ /* 0x002fe20002000000 */
[----:B------:R-:W-:-:S05]  /*9c40*/  FMUL.FTZ R46, R46, UR4 ;  /* 0x000000042e2e7c20 */ /* 0x000fca0008410000 */
[----:B------:R-:W1:Y:S01]  /*9c50*/  MUFU.TANH R44, R44 ;  /* 0x0000002c002c7308 */ /* 0x000e620000002400 */
[----:B------:R-:W-:Y:S01]  /*9c60*/  ISETP.GT.AND P4, PT, R8, 0x20, PT ;  /* 0x000000200800780c */ /* 0x000fe20003f84270 */
[----:B------:R-:W-:Y:S01]  /*9c70*/  FMUL.FTZ R49, R49, UR4 ;  /* 0x0000000431317c20 */ /* 0x000fe20008410000 */
[----:B--2---:R-:W-:Y:S02]  /*9c80*/  FSEL R182, R37, -INF , P3 ;  /* 0xff80000025b67808 */ /* 0x004fe40001800000 */
[----:B------:R-:W-:-:S03]  /*9c90*/  FMNMX.FTZ R31, R11, R30, !PT ;  /* 0x0000001e0b1f7209 */ /* 0x000fc60007810000 */
[----:B------:R-:W2:Y:S01]  /*9ca0*/  MUFU.TANH R42, R42 ;  /* 0x0000002a002a7308 */ /* 0x000ea20000002400 */
[----:B------:R-:W-:Y:S01]  /*9cb0*/  FMNMX.FTZ R30, R28, R29, !PT ;  /* 0x0000001d1c1e7209 */ /* 0x000fe20007810000 */
[----:B------:R-:W-:Y:S01]  /*9cc0*/  FMUL.FTZ R47, R47, UR4 ;  /* 0x000000042f2f7c20 */ /* 0x000fe20008410000 */
[----:B----4-:R-:W-:-:S05]  /*9cd0*/  FSEL R6, R6, -INF , P5 ;  /* 0xff80000006067808 */ /* 0x010fca0002800000 */
[----:B------:R-:W4:Y:S01]  /*9ce0*/  MUFU.TANH R45, R45 ;  /* 0x0000002d002d7308 */ /* 0x000f220000002400 */
[----:B------:R-:W-:Y:S01]  /*9cf0*/  ISETP.GT.AND P5, PT, R8, 0x21, PT ;  /* 0x000000210800780c */ /* 0x000fe20003fa4270 */
[----:B------:R-:W-:Y:S01]  /*9d00*/  FMUL.FTZ R52, R52, UR4 ;  /* 0x0000000434347c20 */ /* 0x000fe20008410000 */
[----:B-----5:R-:W-:Y:S02]  /*9d10*/  FSEL R168, R40, -INF , P4 ;  /* 0xff80000028a87808 */ /* 0x020fe40002000000 */
[----:B------:R-:W-:-:S03]  /*9d20*/  FMNMX.FTZ R31, R182, R31, !PT ;  /* 0x0000001fb61f7209 */ /* 0x000fc60007810000 */
[----:B------:R-:W5:Y:S01]  /*9d30*/  MUFU.TANH R43, R43 ;  /* 0x0000002b002b7308 */ /* 0x000f620000002400 */
[----:B------:R-:W-:Y:S02]  /*9d40*/  FMNMX.FTZ R29, R5, R30, !PT ;  /* 0x0000001e051d7209 */ /* 0x000fe40007810000 */
[----:B------:R-:W-:-:S05]  /*9d50*/  FSEL R10, R10, -INF , P2 ;  /* 0xff8000000a0a7808 */ /* 0x000fca0001000000 */
[----:B------:R-:W5:Y:S01]  /*9d60*/  MUFU.TANH R4, R48 ;  /* 0x0000003000047308 */ /* 0x000f620000002400 */
[----:B------:R-:W-:Y:S01]  /*9d70*/  ISETP.GT.AND P2, PT, R8, 0x28, PT ;  /* 0x000000280800780c */ /* 0x000fe20003f44270 */
[----:B------:R-:W-:Y:S01]  /*9d80*/  FMUL.FTZ R53, R53, UR4 ;  /* 0x0000000435357c20 */ /* 0x000fe20008410000 */
[----:B0-----:R-:W-:Y:S02]  /*9d90*/  FSEL R169, R41, -INF , P5 ;  /* 0xff80000029a97808 */ /* 0x001fe40002800000 */
[----:B------:R-:W-:-:S03]  /*9da0*/  FMNMX.FTZ R32, R168, R31, !PT ;  /* 0x0000001fa8207209 */ /* 0x000fc60007810000 */
[----:B------:R-:W0:Y:S01]  /*9db0*/  MUFU.TANH R46, R46 ;  /* 0x0000002e002e7308 */ /* 0x000e220000002400 */
[----:B------:R-:W-:Y:S01]  /*9dc0*/  FMNMX.FTZ R29, R6, R29, !PT ;  /* 0x0000001d061d7209 */ /* 0x000fe20007810000 */
[----:B------:R-:W-:Y:S01]  /*9dd0*/  FMUL.FTZ R50, R50, UR4 ;  /* 0x0000000432327c20 */ /* 0x000fe20008410000 */
[----:B------:R-:W-:Y:S01]  /*9de0*/  FMUL.FTZ R51, R51, UR4 ;  /* 0x0000000433337c20 */ /* 0x000fe20008410000 */
[----:B------:R-:W-:-:S04]  /*9df0*/  FMUL.FTZ R54, R54, UR4 ;  /* 0x0000000436367c20 */ /* 0x000fc80008410000 */
[----:B------:R-:W0:Y:S01]  /*9e00*/  MUFU.TANH R49, R49 ;  /* 0x0000003100317308 */ /* 0x000e220000002400 */
[----:B------:R-:W-:Y:S01]  /*9e10*/  FMUL.FTZ R55, R55, UR4 ;  /* 0x0000000437377c20 */ /* 0x000fe20008410000 */
[----:B---3--:R-:W-:Y:S01]  /*9e20*/  FSEL R181, R39, -INF , P3 ;  /* 0xff80000027b57808 */ /* 0x008fe20001800000 */
[----:B------:R-:W-:Y:S01]  /*9e30*/  FMUL.FTZ R56, R56, UR4 ;  /* 0x0000000438387c20 */ /* 0x000fe20008410000 */
[----:B------:R-:W-:Y:S02]  /*9e40*/  ISETP.GT.AND P3, PT, R8, 0x29, PT ;  /* 0x000000290800780c */ /* 0x000fe40003f64270 */
[----:B-1----:R-:W-:Y:S02]  /*9e50*/  FSEL R170, R44, -INF , P2 ;  /* 0xff8000002caa7808 */ /* 0x002fe40001000000 */
[----:B------:R-:W1:Y:S01]  /*9e60*/  MUFU.TANH R47, R47 ;  /* 0x0000002f002f7308 */ /* 0x000e620000002400 */
[----:B------:R-:W-:Y:S02]  /*9e70*/  FMNMX.FTZ R31, R169, R32, !PT ;  /* 0x00000020a91f7209 */ /* 0x000fe40007810000 */
[----:B------:R-:W-:-:S05]  /*9e80*/  FMNMX.FTZ R30, R10, R29, !PT ;  /* 0x0000001d0a1e7209 */ /* 0x000fca0007810000 */
[----:B------:R-:W3:Y:S01]  /*9e90*/  MUFU.TANH R52, R52 ;  /* 0x0000003400347308 */ /* 0x000ee20000002400 */
[----:B--2---:R-:W-:Y:S01]  /*9ea0*/  FSEL R172, R42, -INF , P4 ;  /* 0xff8000002aac7808 */ /* 0x004fe20002000000 */
[----:B------:R-:W-:Y:S01]  /*9eb0*/  FMUL.FTZ R58, R58, UR4 ;  /* 0x000000043a3a7c20 */ /* 0x000fe20008410000 */
[----:B------:R-:W-:Y:S01]  /*9ec0*/  ISETP.GT.AND P4, PT, R8, 0x30, PT ;  /* 0x000000300800780c */ /* 0x000fe20003f84270 */
[----:B------:R-:W-:Y:S01]  /*9ed0*/  FMUL.FTZ R61, R61, UR4 ;  /* 0x000000043d3d7c20 */ /* 0x000fe20008410000 */
[----:B----4-:R-:W-:Y:S01]  /*9ee0*/  FSEL R171, R45, -INF , P3 ;  /* 0xff8000002dab7808 */ /* 0x010fe20001800000 */
[----:B------:R-:W-:Y:S02]  /*9ef0*/  FMUL.FTZ R63, R63, UR4 ;  /* 0x000000043f3f7c20 */ /* 0x000fe40008410000 */
[----:B------:R-:W2:Y:S01]  /*9f00*/  MUFU.TANH R3, R50 ;  /* 0x0000003200037308 */ /* 0x000ea20000002400 */
[----:B------:R-:W-:Y:S01]  /*9f10*/  FMNMX.FTZ R32, R170, R31, !PT ;  /* 0x0000001faa207209 */ /* 0x000fe20007810000 */
[----:B------:R-:W-:Y:S01]  /*9f20*/  FMUL.FTZ R57, R57, UR4 ;  /* 0x0000000439397c20 */ /* 0x000fe20008410000 */
[----:B------:R-:W-:Y:S01]  /*9f30*/  FMNMX.FTZ R29, R181, R30, !PT ;  /* 0x0000001eb51d7209 */ /* 0x000fe20007810000 */
[----:B------:R-:W-:Y:S01]  /*9f40*/  FMUL.FTZ R59, R59, UR4 ;  /* 0x000000043b3b7c20 */ /* 0x000fe20008410000 */
[----:B------:R-:W-:-:S03]  /*9f50*/  FMUL.FTZ R60, R60, UR4 ;  /* 0x000000043c3c7c20 */ /* 0x000fc60008410000 */
[----:B------:R-:W4:Y:S01]  /*9f60*/  MUFU.TANH R53, R53 ;  /* 0x0000003500357308 */ /* 0x000f220000002400 */
[----:B------:R-:W-:Y:S01]  /*9f70*/  FMUL.FTZ R62, R62, UR4 ;  /* 0x000000043e3e7c20 */ /* 0x000fe20008410000 */
[----:B-----5:R-:W-:Y:S02]  /*9f80*/  FSEL R173, R43, -INF , P5 ;  /* 0xff8000002bad7808 */ /* 0x020fe40002800000 */
[----:B------:R-:W-:-:S04]  /*9f90*/  ISETP.GT.AND P5, PT, R8, 0x31, PT ;  /* 0x000000310800780c */ /* 0x000fc80003fa4270 */
[----:B------:R-:W5:Y:S01]  /*9fa0*/  MUFU.TANH R51, R51 ;  /* 0x0000003300337308 */ /* 0x000f620000002400 */
[----:B------:R-:W-:Y:S02]  /*9fb0*/  FSEL R4, R4, -INF , P4 ;  /* 0xff80000004047808 */ /* 0x000fe40002000000 */
[----:B------:R-:W-:-:S05]  /*9fc0*/  FMNMX.FTZ R31, R171, R32, !PT ;  /* 0x00000020ab1f7209 */ /* 0x000fca0007810000 */
[----:B------:R-:W5:Y:S01]  /*9fd0*/  MUFU.TANH R54, R54 ;  /* 0x0000003600367308 */ /* 0x000f620000002400 */
[----:B------:R-:W-:-:S07]  /*9fe0*/  FMNMX.FTZ R30, R172, R29, !PT ;  /* 0x0000001dac1e7209 */ /* 0x000fce0007810000 */
[----:B------:R-:W5:Y:S01]  /*9ff0*/  MUFU.TANH R55, R55 ;  /* 0x0000003700377308 */ /* 0x000f620000002400 */
[----:B0-----:R-:W-:Y:S02]  /*a000*/  FSEL R174, R46, -INF , P2 ;  /* 0xff8000002eae7808 */ /* 0x001fe40001000000 */
[----:B------:R-:W-:-:S05]  /*a010*/  ISETP.GT.AND P2, PT, R8, 0x38, PT ;  /* 0x000000380800780c */ /* 0x000fca0003f44270 */
[----:B------:R-:W0:Y:S01]  /*a020*/  MUFU.TANH R56, R56 ;  /* 0x0000003800387308 */ /* 0x000e220000002400 */
[----:B------:R-:W-:Y:S02]  /*a030*/  FSEL R159, R49, -INF , P5 ;  /* 0xff800000319f7808 */ /* 0x000fe40002800000 */
[----:B------:R-:W-:Y:S02]  /*a040*/  FMNMX.FTZ R32, R4, R31, !PT ;  /* 0x0000001f04207209 */ /* 0x000fe40007810000 */
[----:B------:R-:W-:-:S03]  /*a050*/  FMNMX.FTZ R29, R173, R30, !PT ;  /* 0x0000001ead1d7209 */ /* 0x000fc60007810000 */
[----:B------:R-:W-:Y:S01]  /*a060*/  MUFU.TANH R14, R57 ;  /* 0x00000039000e7308 */ /* 0x000fe20000002400 */
[----:B-1----:R-:W-:-:S07]  /*a070*/  FSEL R175, R47, -INF , P3 ;  /* 0xff8000002faf7808 */ /* 0x002fce0001800000 */
[----:B------:R-:W1:Y:S01]  /*a080*/  MUFU.TANH R58, R58 ;  /* 0x0000003a003a7308 */ /* 0x000e620000002400 */
[----:B------:R-:W-:-:S07]  /*a090*/  ISETP.GT.AND P3, PT, R8, 0x39, PT ;  /* 0x000000390800780c */ /* 0x000fce0003f64270 */
[----:B------:R-:W1:Y:S01]  /*a0a0*/  MUFU.TANH R15, R59 ;  /* 0x0000003b000f7308 */ /* 0x000e620000002400 */
[----:B---3--:R-:W-:-:S07]  /*a0b0*/  FSEL R161, R52, -INF , P2 ;  /* 0xff80000034a17808 */ /* 0x008fce0001000000 */
[----:B------:R-:W-:Y:S01]  /*a0c0*/  MUFU.TANH R20, R60 ;  /* 0x0000003c00147308 */ /* 0x000fe20000002400 */
[----:B------:R-:W-:-:S07]  /*a0d0*/  FMNMX.FTZ R32, R159, R32, !PT ;  /* 0x000000209f207209 */ /* 0x000fce0007810000 */
[----:B------:R-:W-:Y:S01]  /*a0e0*/  MUFU.TANH R61, R61 ;  /* 0x0000003d003d7308 */ /* 0x000fe20000002400 */
[----:B------:R-:W-:-:S07]  /*a0f0*/  FMUL.FTZ R64, R64, UR4 ;  /* 0x0000000440407c20 */ /* 0x000fce0008410000 */
[----:B------:R-:W3:Y:S01]  /*a100*/  MUFU.TANH R21, R62 ;  /* 0x0000003e00157308 */ /* 0x000ee20000002400 */
[----:B------:R-:W-:-:S07]  /*a110*/  FMNMX.FTZ R30, R174, R29, !PT ;  /* 0x0000001dae1e7209 */ /* 0x000fce0007810000 */
[----:B------:R-:W3:Y:S01]  /*a120*/  MUFU.TANH R63, R63 ;  /* 0x0000003f003f7308 */ /* 0x000ee20000002400 */
[----:B--2---:R-:W-:Y:S01]  /*a130*/  FSEL R3, R3, -INF , P4 ;  /* 0xff80000003037808 */ /* 0x004fe20002000000 */
[----:B------:R-:W-:Y:S01]  /*a140*/  FMUL.FTZ R65, R65, UR4 ;  /* 0x0000000441417c20 */ /* 0x000fe20008410000 */
[----:B------:R-:W-:Y:S02]  /*a150*/  ISETP.GT.AND P4, PT, R8, 0x40, PT ;  /* 0x000000400800780c */ /* 0x000fe40003f84270 */
[----:B----4-:R-:W-:Y:S02]  /*a160*/  FSEL R166, R53, -INF , P3 ;  /* 0xff80000035a67808 */ /* 0x010fe40001800000 */
[----:B------:R-:W-:Y:S02]  /*a170*/  FMNMX.FTZ R31, R161, R32, !PT ;  /* 0x00000020a11f7209 */ /* 0x000fe40007810000 */
[----:B------:R-:W-:Y:S01]  /*a180*/  FMNMX.FTZ R30, R175, R30, !PT ;  /* 0x0000001eaf1e7209 */ /* 0x000fe20007810000 */
[----:B------:R-:W2:Y:S01]  /*a190*/  MUFU.TANH R64, R64 ;  /* 0x0000004000407308 */ /* 0x000ea20000002400 */
[----:B-----5:R-:W-:-:S02]  /*a1a0*/  FSEL R160, R51, -INF , P5 ;  /* 0xff80000033a07808 */ /* 0x020fc40002800000 */
[----:B------:R-:W-:Y:S02]  /*a1b0*/  FSEL R163, R54, -INF , P2 ;  /* 0xff80000036a37808 */ /* 0x000fe40001000000 */
[----:B------:R-:W-:Y:S02]  /*a1c0*/  FSEL R167, R55, -INF , P3 ;  /* 0xff80000037a77808 */ /* 0x000fe40001800000 */
[C---:B------:R-:W-:Y:S02]  /*a1d0*/  ISETP.GT.AND P5, PT, R8.reuse, 0x41, PT ;  /* 0x000000410800780c */ /* 0x040fe40003fa4270 */
[C---:B------:R-:W-:Y:S02]  /*a1e0*/  ISETP.GT.AND P2, PT, R8.reuse, 0x48, PT ;  /* 0x000000480800780c */ /* 0x040fe40003f44270 */
[----:B------:R-:W-:Y:S01]  /*a1f0*/  ISETP.GT.AND P3, PT, R8, 0x49, PT ;  /* 0x000000490800780c */ /* 0x000fe20003f64270 */
[----:B------:R-:W-:Y:S01]  /*a200*/  FMUL.FTZ R68, R68, UR4 ;  /* 0x0000000444447c20 */ /* 0x000fe20008410000 */
[----:B0-----:R-:W-:-:S02]  /*a210*/  FSEL R183, R56, -INF , P4 ;  /* 0xff80000038b77808 */ /* 0x001fc40002000000 */
[----:B------:R-:W-:Y:S02]  /*a220*/  FMNMX.FTZ R32, R166, R31, !PT ;  /* 0x0000001fa6207209 */ /* 0x000fe40007810000 */
[----:B------:R-:W-:Y:S01]  /*a230*/  FMNMX.FTZ R29, R3, R30, !PT ;  /* 0x0000001e031d7209 */ /* 0x000fe20007810000 */
[----:B------:R-:W0:Y:S01]  /*a240*/  MUFU.TANH R65, R65 ;  /* 0x0000004100417308 */ /* 0x000e220000002400 */
[----:B-1----:R-:W-:Y:S02]  /*a250*/  FSEL R184, R58, -INF , P4 ;  /* 0xff8000003ab87808 */ /* 0x002fe40002000000 */
[----:B------:R-:W-:Y:S02]  /*a260*/  FSEL R15, R15, -INF , P5 ;  /* 0xff8000000f0f7808 */ /* 0x000fe40002800000 */
[----:B------:R-:W-:Y:S02]  /*a270*/  FSEL R14, R14, -INF , P5 ;  /* 0xff8000000e0e7808 */ /* 0x000fe40002800000 */
[----:B---3--:R-:W-:-:S02]  /*a280*/  FSEL R21, R21, -INF , P2 ;  /* 0xff80000015157808 */ /* 0x008fc40001000000 */
[----:B------:R-:W-:Y:S02]  /*a290*/  FSEL R20, R20, -INF , P2 ;  /* 0xff80000014147808 */ /* 0x000fe40001000000 */
[----:B------:R-:W-:Y:S02]  /*a2a0*/  FSEL R165, R63, -INF , P3 ;  /* 0xff8000003fa57808 */ /* 0x000fe40001800000 */
[----:B------:R-:W-:Y:S01]  /*a2b0*/  FSEL R164, R61, -INF , P3 ;  /* 0xff8000003da47808 */ /* 0x000fe20001800000 */
[----:B------:R-:W-:Y:S01]  /*a2c0*/  FMUL.FTZ R69, R69, UR4 ;  /* 0x0000000445457c20 */ /* 0x000fe20008410000 */
[C---:B------:R-:W-:Y:S02]  /*a2d0*/  ISETP.GT.AND P4, PT, R8.reuse, 0x50, PT ;  /* 0x000000500800780c */ /* 0x040fe40003f84270 */
[C---:B------:R-:W-:Y:S02]  /*a2e0*/  ISETP.GT.AND P5, PT, R8.reuse, 0x51, PT ;  /* 0x000000510800780c */ /* 0x040fe40003fa4270 */
[----:B------:R-:W-:-:S02]  /*a2f0*/  ISETP.GT.AND P2, PT, R8, 0x58, PT ;  /* 0x000000580800780c */ /* 0x000fc40003f44270 */
[----:B------:R-:W-:Y:S02]  /*a300*/  FMNMX.FTZ R31, R183, R32, !PT ;  /* 0x00000020b71f7209 */ /* 0x000fe40007810000 */
[----:B------:R-:W-:Y:S01]  /*a310*/  ISETP.GT.AND P3, PT, R8, 0x59, PT ;  /* 0x000000590800780c */ /* 0x000fe20003f64270 */
[----:B------:R-:W-:Y:S01]  /*a320*/  FMUL.FTZ R66, R66, UR4 ;  /* 0x0000000442427c20 */ /* 0x000fe20008410000 */
[----:B------:R-:W-:Y:S01]  /*a330*/  FMNMX.FTZ R8, R160, R29, !PT ;  /* 0x0000001da0087209 */ /* 0x000fe20007810000 */
[----:B------:R-:W1:Y:S01]  /*a340*/  MUFU.TANH R68, R68 ;  /* 0x0000004400447308 */ /* 0x000e620000002400 */
[----:B------:R-:W-:Y:S01]  /*a350*/  FMNMX.FTZ R31, R14, R31, !PT ;  /* 0x0000001f0e1f7209 */ /* 0x000fe20007810000 */
[----:B------:R-:W-:Y:S01]  /*a360*/  FMUL.FTZ R67, R67, UR4 ;  /* 0x0000000443437c20 */ /* 0x000fe20008410000 */
[----:B------:R-:W-:Y:S02]  /*a370*/  FMNMX.FTZ R8, R163, R8, !PT ;  /* 0x00000008a3087209 */ /* 0x000fe40007810000 */
[----:B------:R-:W-:-:S03]  /*a380*/  FMNMX.FTZ R31, R20, R31, !PT ;  /* 0x0000001f141f7209 */ /* 0x000fc60007810000 */
[----:B------:R-:W3:Y:S01]  /*a390*/  MUFU.TANH R69, R69 ;  /* 0x0000004500457308 */ /* 0x000ee20000002400 */
[----:B------:R-:W-:Y:S01]  /*a3a0*/  FMNMX.FTZ R29, R167, R8, !PT ;  /* 0x00000008a71d7209 */ /* 0x000fe20007810000 */
[----:B------:R-:W-:Y:S01]  /*a3b0*/  FMUL.FTZ R70, R70, UR4 ;  /* 0x0000000446467c20 */ /* 0x000fe20008410000 */
[----:B--2---:R-:W-:-:S05]  /*a3c0*/  FSEL R193, R64, -INF , P4 ;  /* 0xff80000040c17808 */ /* 0x004fca0002000000 */
[----:B------:R-:W2:Y:S01]  /*a3d0*/  MUFU.TANH R66, R66 ;  /* 0x0000004200427308 */ /* 0x000ea20000002400 */
[----:B------:R-:W-:Y:S01]  /*a3e0*/  FMNMX.FTZ R30, R164, R31, !PT ;  /* 0x0000001fa41e7209 */ /* 0x000fe20007810000 */
[----:B------:R-:W-:Y:S01]  /*a3f0*/  FMUL.FTZ R71, R71, UR4 ;  /* 0x0000000447477c20 */ /* 0x000fe20008410000 */
[----:B------:R-:W-:-:S05]  /*a400*/  FMNMX.FTZ R8, R184, R29, !PT ;  /* 0x0000001db8087209 */ /* 0x000fca0007810000 */
[----:B------:R-:W4:Y:S01]  /*a410*/  MUFU.TANH R67, R67 ;  /* 0x0000004300437308 */ /* 0x000f220000002400 */
[----:B0-----:R-:W-:Y:S02]  /*a420*/  FSEL R187, R65, -INF , P5 ;  /* 0xff80000041bb7808 */ /* 0x001fe40002800000 */
[----:B------:R-:W-:Y:S02]  /*a430*/  FMNMX.FTZ R30, R193, R30, !PT ;  /* 0x0000001ec11e7209 */ /* 0x000fe40007810000 */
[----:B------:R-:W-:-:S03]  /*a440*/  FMNMX.FTZ R8, R15, R8, !PT ;  /* 0x000000080f087209 */ /* 0x000fc60007810000 */
[----:B------:R-:W0:Y:S01]  /*a450*/  MUFU.TANH R70, R70 ;  /* 0x0000004600467308 */ /* 0x000e220000002400 */
[----:B-1----:R-:W-:Y:S02]  /*a460*/  FSEL R186, R68, -INF , P2 ;  /* 0xff80000044ba7808 */ /* 0x002fe40001000000 */
[----:B------:R-:W-:Y:S02]  /*a470*/  FMNMX.FTZ R29, R187, R30, !PT ;  /* 0x0000001ebb1d7209 */ /* 0x000fe40007810000 */
[----:B------:R-:W-:-:S03]  /*a480*/  FMNMX.FTZ R8, R21, R8, !PT ;  /* 0x0000000815087209 */ /* 0x000fc60007810000 */
[----:B------:R-:W1:Y:S01]  /*a490*/  MUFU.TANH R71, R71 ;  /* 0x0000004700477308 */ /* 0x000e620000002400 */
[----:B---3--:R-:W-:Y:S02]  /*a4a0*/  FSEL R158, R69, -INF , P3 ;  /* 0xff800000459e7808 */ /* 0x008fe40001800000 */
[----:B------:R-:W-:Y:S02]  /*a4b0*/  FMNMX.FTZ R29, R186, R29, !PT ;  /* 0x0000001dba1d7209 */ /* 0x000fe40007810000 */
[----:B--2---:R-:W-:Y:S02]  /*a4c0*/  FSEL R179, R66, -INF , P4 ;  /* 0xff80000042b37808 */ /* 0x004fe40002000000 */
[----:B------:R-:W-:Y:S02]  /*a4d0*/  FMNMX.FTZ R8, R165, R8, !PT ;  /* 0x00000008a5087209 */ /* 0x000fe40007810000 */
[----:B------:R-:W-:Y:S02]  /*a4e0*/  FMNMX.FTZ R30, R158, R29, !PT ;  /* 0x0000001d9e1e7209 */ /* 0x000fe40007810000 */
[----:B----4-:R-:W-:-:S02]  /*a4f0*/  FSEL R178, R67, -INF , P5 ;  /* 0xff80000043b27808 */ /* 0x010fc40002800000 */
[----:B------:R-:W-:Y:S02]  /*a500*/  FMNMX.FTZ R29, R179, R8, !PT ;  /* 0x00000008b31d7209 */ /* 0x000fe40007810000 */
[----:B0-----:R-:W-:Y:S02]  /*a510*/  FSEL R177, R70, -INF , P2 ;  /* 0xff80000046b17808 */ /* 0x001fe40001000000 */
[----:B------:R-:W-:Y:S02]  /*a520*/  FMNMX.FTZ R8, R178, R29, !PT ;  /* 0x0000001db2087209 */ /* 0x000fe40007810000 */
[----:B-1----:R-:W-:Y:S02]  /*a530*/  FSEL R176, R71, -INF , P3 ;  /* 0xff80000047b07808 */ /* 0x002fe40001800000 */
[----:B------:R-:W-:Y:S01]  /*a540*/  FMNMX.FTZ R29, R177, R8, !PT ;  /* 0x00000008b11d7209 */ /* 0x000fe20007810000 */
[----:B------:R-:W0:Y:S03]  /*a550*/  SHFL.BFLY PT, R31, R30, 0x2, 0x1f ;  /* 0x0c401f001e1f7f89 */ /* 0x000e2600000e0000 */
[----:B------:R-:W-:-:S05]  /*a560*/  FMNMX.FTZ R29, R176, R29, !PT ;  /* 0x0000001db01d7209 */ /* 0x000fca0007810000 */
[----:B------:R-:W1:Y:S01]  /*a570*/  SHFL.BFLY PT, R8, R29, 0x2, 0x1f ;  /* 0x0c401f001d087f89 */ /* 0x000e6200000e0000 */
[----:B0-----:R-:W-:-:S05]  /*a580*/  FMNMX.FTZ R31, R30, R31, !PT ;  /* 0x0000001f1e1f7209 */ /* 0x001fca0007810000 */
[----:B------:R-:W0:Y:S01]  /*a590*/  SHFL.BFLY PT, R162, R31, 0x1, 0x1f ;  /* 0x0c201f001fa27f89 */ /* 0x000e2200000e0000 */
[----:B-1----:R-:W-:-:S05]  /*a5a0*/  FMNMX.FTZ R30, R29, R8, !PT ;  /* 0x000000081d1e7209 */ /* 0x002fca0007810000 */
[----:B------:R-:W1:Y:S01]  /*a5b0*/  SHFL.BFLY PT, R33, R30, 0x1, 0x1f ;  /* 0x0c201f001e217f89 */ /* 0x000e6200000e0000 */
[----:B0-----:R-:W-:-:S04]  /*a5c0*/  FMNMX.FTZ R162, R31, R162, !PT ;  /* 0x000000a21fa27209 */ /* 0x001fc80007810000 */
[C---:B------:R-:W-:Y:S01]  /*a5d0*/  FSETP.NEU.FTZ.AND P2, PT, R162.reuse, -INF , PT ;  /* 0xff800000a200780b */ /* 0x040fe20003f5d000 */
[----:B------:R-:W-:Y:S01]  /*a5e0*/  FMUL.FTZ R156, R162, UR39 ;  /* 0x00000027a29c7c20 */ /* 0x000fe20008410000 */
[----:B-1----:R-:W-:-:S04]  /*a5f0*/  FMNMX.FTZ R8, R30, R33, !PT ;  /* 0x000000211e087209 */ /* 0x002fc80007810000 */
[----:B------:R-:W-:Y:S02]  /*a600*/  FSEL R156, R156, RZ, P2 ;  /* 0x000000ff9c9c7208 */ /* 0x000fe40001000000 */
[C---:B------:R-:W-:Y:S01]  /*a610*/  FSETP.NEU.FTZ.AND P2, PT, R8.reuse, -INF , PT ;  /* 0xff8000000800780b */ /* 0x040fe20003f5d000 */
[----:B------:R-:W-:-:S05]  /*a620*/  FMUL.FTZ R157, R8, UR39 ;  /* 0x00000027089d7c20 */ /* 0x000fca0008410000 */
[----:B------:R-:W-:Y:S02]  /*a630*/  FSEL R157, R157, RZ, P2 ;  /* 0x000000ff9d9d7208 */ /* 0x000fe40001000000 */
[----:B------:R-:W-:-:S03]  /*a640*/  SHF.R.U32.HI R34, RZ, 0x7, R72 ;  /* 0x00000007ff227819 */ /* 0x000fc60000011648 */
[--C-:B------:R-:W-:Y:S01]  /*a650*/  FFMA.FTZ R189, R24, UR39, -R157.reuse ;  /* 0x0000002718bd7c23 */ /* 0x100fe2000801089d */
[----:B------:R-:W-:Y:S02]  /*a660*/  @!P1 VIADD R24, R0, 0x32440 ;  /* 0x0003244000189836 */ /* 0x000fe40000000000 */
[--C-:B------:R-:W-:Y:S01]  /*a670*/  FFMA.FTZ R195, R9, UR39, -R156.reuse ;  /* 0x0000002709c37c23 */ /* 0x100fe2000801089c */
[----:B------:R-:W-:Y:S01]  /*a680*/  IADD3 R9, -R34, 0xb, RZ ;  /* 0x0000000b22097810 */ /* 0x000fe20007ffe1ff */
[----:B------:R-:W-:Y:S01]  /*a690*/  FFMA.FTZ R194, R13, UR39, -R156 ;  /* 0x000000270dc27c23 */ /* 0x000fe2000801089c */
[----:B------:R-:W-:Y:S01]  /*a6a0*/  @!P1 PRMT R24, RZ, 0x654, R24 ;  /* 0x00000654ff189816 */ /* 0x000fe20000000018 */
[--C-:B------:R-:W-:Y:S01]  /*a6b0*/  FFMA.FTZ R192, R25, UR39, -R156.reuse ;  /* 0x0000002719c07c23 */ /* 0x100fe2000801089c */
[----:B------:R-:W-:Y:S01]  /*a6c0*/  FFMA.FTZ R191, R27, UR39, -R156 ;  /* 0x000000271bbf7c23 */ /* 0x000fe2000801089c */
[--C-:B------:R-:W-:Y:S01]  /*a6d0*/  FFMA.FTZ R190, R12, UR39, -R157.reuse ;  /* 0x000000270cbe7c23 */ /* 0x100fe2000801089d */
[--C-:B------:R-:W-:Y:S01]  /*a6e0*/  FFMA.FTZ R188, R26, UR39, -R157.reuse ;  /* 0x000000271abc7c23 */ /* 0x100fe2000801089d */
[----:B------:R-:W-:Y:S01]  /*a6f0*/  FFMA.FTZ R196, R28, UR39, -R157 ;  /* 0x000000271cc47c23 */ /* 0x000fe2000801089d */
[----:B------:R0:W-:Y:S06]  /*a700*/  BAR.ARV R9, 0x100 ;  /* 0x000400090000751d */ /* 0x0001ec0000002000 */
[----:B------:R1:W-:Y:S01]  /*a710*/  @!P1 SYNCS.ARRIVE.TRANS64.RED.A1T0 RZ, [R24+URZ], RZ ;  /* 0x000000ff18ff99a7 */ /* 0x0003e2000810043f */
[----:B------:R-:W-:Y:S01]  /*a720*/  MUFU.EX2 R195, R195 ;  /* 0x000000c300c37308 */ /* 0x000fe20000000800 */
[----:B------:R-:W-:-:S07]  /*a730*/  IMAD.MOV.U32 R13, RZ, RZ, 0xc00 ;  /* 0x00000c00ff0d7424 */ /* 0x000fce00078e00ff */
[----:B------:R-:W2:Y:S08]  /*a740*/  MUFU.EX2 R194, R194 ;  /* 0x000000c200c27308 */ /* 0x000eb00000000800 */
[----:B------:R-:W-:Y:S08]  /*a750*/  MUFU.EX2 R192, R192 ;  /* 0x000000c000c07308 */ /* 0x000ff00000000800 */
[----:B------:R-:W3:Y:S08]  /*a760*/  MUFU.EX2 R191, R191 ;  /* 0x000000bf00bf7308 */ /* 0x000ef00000000800 */
[----:B------:R-:W-:Y:S08]  /*a770*/  MUFU.EX2 R190, R190 ;  /* 0x000000be00be7308 */ /* 0x000ff00000000800 */
[----:B------:R-:W4:Y:S08]  /*a780*/  MUFU.EX2 R189, R189 ;  /* 0x000000bd00bd7308 */ /* 0x000f300000000800 */
[----:B------:R-:W-:Y:S08]  /*a790*/  MUFU.EX2 R188, R188 ;  /* 0x000000bc00bc7308 */ /* 0x000ff00000000800 */
[----:B------:R-:W5:Y:S01]  /*a7a0*/  MUFU.EX2 R196, R196 ;  /* 0x000000c400c47308 */ /* 0x000f620000000800 */
[----:B------:R-:W-:-:S02]  /*a7b0*/  IMAD R12, R22, R13, UR42 ;  /* 0x0000002a160c7e24 */ /* 0x000fc4000f8e020d */
[----:B------:R-:W-:-:S03]  /*a7c0*/  IMAD.MOV.U32 R13, RZ, RZ, 0x40000040 ;  /* 0x40000040ff0d7424 */ /* 0x000fc600078e00ff */
[----:B------:R-:W-:Y:S02]  /*a7d0*/  R2UR UR6, R12 ;  /* 0x000000000c0672ca */ /* 0x000fe400000e0000 */
[----:B------:R-:W-:Y:S02]  /*a7e0*/  R2UR UR7, R13 ;  /* 0x000000000d0772ca */ /* 0x000fe400000e0000 */
[----:B--2---:R-:W-:Y:S02]  /*a7f0*/  F2FP.BF16.F32.PACK_AB R152, R194, R195 ;  /* 0x000000c3c298723e */ /* 0x004fe400000010ff */
[----:B---3--:R-:W-:Y:S02]  /*a800*/  F2FP.BF16.F32.PACK_AB R154, R191, R192 ;  /* 0x000000c0bf9a723e */ /* 0x008fe400000010ff */
[----:B----4-:R-:W-:Y:S02]  /*a810*/  F2FP.BF16.F32.PACK_AB R153, R189, R190 ;  /* 0x000000bebd99723e */ /* 0x010fe400000010ff */
[----:B-----5:R-:W-:Y:S01]  /*a820*/  F2FP.BF16.F32.PACK_AB R155, R196, R188 ;  /* 0x000000bcc49b723e */ /* 0x020fe200000010ff */
[----:B------:R0:W-:Y:S06]  /*a830*/  BAR.SYNC.DEFER_BLOCKING R199, 0x100 ;  /* 0x000400c70000751d */ /* 0x0001ec0000010000 */
[----:B-1----:R-:W-:-:S06]  /*a840*/  WARPGROUP.ARRIVE ;  /* 0x00000000000079c5 */ /* 0x002fcc0000000000 */
[----:B------:R-:W-:Y:S01]  /*a850*/  HGMMA.64x256x16.F32.BF16 R24, R152, gdesc[UR4].tnspB, RZ, !UPT, gsb0 ;  /* 0x43e0000498187df0 */ /* 0x000fe2000c0018ff */
[--C-:B------:R-:W-:Y:S01]  /*a860*/  FFMA.FTZ R185, R7, UR39, -R156.reuse ;  /* 0x0000002707b97c23 */ /* 0x100fe2000801089c */
[--C-:B------:R-:W-:Y:S01]  /*a870*/  FFMA.FTZ R7, R11, UR39, -R156.reuse ;  /* 0x000000270b077c23 */ /* 0x100fe2000801089c */
[--C-:B------:R-:W-:Y:S01]  /*a880*/  FFMA.FTZ R180, R180, UR39, -R156.reuse ;  /* 0x00000027b4b47c23 */ /* 0x100fe2000801089c */
[--C-:B------:R-:W-:Y:S01]  /*a890*/  FFMA.FTZ R11, R182, UR39, -R156.reuse ;  /* 0x00000027b60b7c23 */ /* 0x100fe2000801089c */
[--C-:B------:R-:W-:Y:S01]  /*a8a0*/  FFMA.FTZ R5, R5, UR39, -R157.reuse ;  /* 0x0000002705057c23 */ /* 0x100fe2000801089d */
[--C-:B------:R-:W-:Y:S01]  /*a8b0*/  FFMA.FTZ R6, R6, UR39, -R157.reuse ;  /* 0x0000002706067c23 */ /* 0x100fe2000801089d */
[--C-:B------:R-:W-:Y:S01]  /*a8c0*/  FFMA.FTZ R10, R10, UR39, -R157.reuse ;  /* 0x000000270a0a7c23 */ /* 0x100fe2000801089d */
[--C-:B------:R-:W-:Y:S01]  /*a8d0*/  FFMA.FTZ R13, R181, UR39, -R157.reuse ;  /* 0x00000027b50d7c23 */ /* 0x100fe2000801089d */
[----:B------:R-:W-:Y:S08]  /*a8e0*/  MUFU.EX2 R185, R185 ;  /* 0x000000b900b97308 */ /* 0x000ff00000000800 */
[----:B------:R-:W1:Y:S08]  /*a8f0*/  MUFU.EX2 R180, R180 ;  /* 0x000000b400b47308 */ /* 0x000e700000000800 */
[----:B------:R-:W-:Y:S08]  /*a900*/  MUFU.EX2 R7, R7 ;  /* 0x0000000700077308 */ /* 0x000ff00000000800 */
[----:B------:R-:W-:Y:S08]  /*a910*/  MUFU.EX2 R11, R11 ;  /* 0x0000000b000b7308 */ /* 0x000ff00000000800 */
[----:B------:R-:W-:Y:S08]  /*a920*/  MUFU.EX2 R5, R5 ;  /* 0x0000000500057308 */ /* 0x000ff00000000800 */
[----:B------:R-:W2:Y:S08]  /*a930*/  MUFU.EX2 R6, R6 ;  /* 0x0000000600067308 */ /* 0x000eb00000000800 */
[----:B------:R-:W-:Y:S08]  /*a940*/  MUFU.EX2 R10, R10 ;  /* 0x0000000a000a7308 */ /* 0x000ff00000000800 */
[----:B------:R-:W3:Y:S01]  /*a950*/  MUFU.EX2 R13, R13 ;  /* 0x0000000d000d7308 */ /* 0x000ee20000000800 */
[--C-:B------:R-:W-:Y:S01]  /*a960*/  FFMA.FTZ R168, R168, UR39, -R156.reuse ;  /* 0x00000027a8a87c23 */ /* 0x100fe2000801089c */
[--C-:B------:R-:W-:Y:S01]  /*a970*/  FFMA.FTZ R169, R169, UR39, -R156.reuse ;  /* 0x00000027a9a97c23 */ /* 0x100fe2000801089c */
[--C-:B------:R-:W-:Y:S01]  /*a980*/  FFMA.FTZ R170, R170, UR39, -R156.reuse ;  /* 0x00000027aaaa7c23 */ /* 0x100fe2000801089c */
[----:B------:R-:W-:Y:S01]  /*a990*/  FFMA.FTZ R171, R171, UR39, -R156 ;  /* 0x00000027abab7c23 */ /* 0x000fe2000801089c */
[--C-:B------:R-:W-:Y:S01]  /*a9a0*/  FFMA.FTZ R172, R172, UR39, -R157.reuse ;  /* 0x00000027acac7c23 */ /* 0x100fe2000801089d */
[--C-:B------:R-:W-:Y:S01]  /*a9b0*/  FFMA.FTZ R173, R173, UR39, -R157.reuse ;  /* 0x00000027adad7c23 */ /* 0x100fe2000801089d */
[--C-:B------:R-:W-:Y:S01]  /*a9c0*/  FFMA.FTZ R174, R174, UR39, -R157.reuse ;  /* 0x00000027aeae7c23 */ /* 0x100fe2000801089d */
[----:B------:R-:W-:Y:S01]  /*a9d0*/  FFMA.FTZ R175, R175, UR39, -R157 ;  /* 0x00000027afaf7c23 */ /* 0x000fe2000801089d */
[----:B------:R-:W-:Y:S08]  /*a9e0*/  MUFU.EX2 R168, R168 ;  /* 0x000000a800a87308 */ /* 0x000ff00000000800 */
[----:B------:R-:W4:Y:S08]  /*a9f0*/  MUFU.EX2 R169, R169 ;  /* 0x000000a900a97308 */ /* 0x000f300000000800 */
[----:B------:R-:W-:Y:S01]  /*aa00*/  MUFU.EX2 R170, R170 ;  /* 0x000000aa00aa7308 */ /* 0x000fe20000000800 */
[----:B------:R-:W-:-:S02]  /*aa10*/  WARPGROUP.DEPBAR.LE gsb0, 0x0 ;  /* 0x00008000000079c5 */ /* 0x000fc40000010000 */
[----:B------:R-:W-:Y:S02]  /*aa20*/  VIADD R152, R12, 0x80 ;  /* 0x000000800c987836 */ /* 0x000fe40000000000 */
[----:B------:R-:W-:-:S03]  /*aa30*/  IMAD.MOV.U32 R153, RZ, RZ, 0x40000040 ;  /* 0x40000040ff997424 */ /* 0x000fc600078e00ff */
[----:B------:R-:W-:Y:S02]  /*aa40*/  R2UR UR6, R152 ;  /* 0x00000000980672ca */ /* 0x000fe400000e0000 */
[----:B------:R-:W-:Y:S02]  /*aa50*/  R2UR UR7, R153 ;  /* 0x00000000990772ca */ /* 0x000fe400000e0000 */
[----:B-1----:R-:W-:Y:S02]  /*aa60*/  F2FP.BF16.F32.PACK_AB R152, R180, R185 ;  /* 0x000000b9b498723e */ /* 0x002fe400000010ff */
[----:B--2---:R-:W-:Y:S02]  /*aa70*/  F2FP.BF16.F32.PACK_AB R153, R6, R5 ;  /* 0x000000050699723e */ /* 0x004fe400000010ff */
[----:B------:R-:W-:Y:S02]  /*aa80*/  F2FP.BF16.F32.PACK_AB R154, R11, R7 ;  /* 0x000000070b9a723e */ /* 0x000fe400000010ff */
[----:B---3--:R-:W-:-:S04]  /*aa90*/  F2FP.BF16.F32.PACK_AB R155, R13, R10 ;  /* 0x0000000a0d9b723e */ /* 0x008fc800000010ff */
[----:B------:R-:W-:-:S06]  /*aaa0*/  WARPGROUP.ARRIVE ;  /* 0x00000000000079c5 */ /* 0x000fcc0000000000 */
[----:B------:R-:W-:Y:S01]  /*aab0*/  HGMMA.64x256x16.F32.BF16 R24, R152, gdesc[UR4].tnspB, R24, gsb0 ;  /* 0x43e0000498187df0 */ /* 0x000fe20008001818 */
[----:B------:R-:W-:Y:S08]  /*aac0*/  MUFU.EX2 R171, R171 ;  /* 0x000000ab00ab7308 */ /* 0x000ff00000000800 */
[----:B------:R-:W-:Y:S08]  /*aad0*/  MUFU.EX2 R172, R172 ;  /* 0x000000ac00ac7308 */ /* 0x000ff00000000800 */
[----:B------:R-:W1:Y:S08]  /*aae0*/  MUFU.EX2 R173, R173 ;  /* 0x000000ad00ad7308 */ /* 0x000e700000000800 */
[----:B------:R-:W-:Y:S08]  /*aaf0*/  MUFU.EX2 R174, R174 ;  /* 0x000000ae00ae7308 */ /* 0x000ff00000000800 */
[----:B------:R-:W2:Y:S01]  /*ab00*/  MUFU.EX2 R175, R175 ;  /* 0x000000af00af7308 */ /* 0x000ea20000000800 */
        /* <DEDUP_REMOVED lines=9> */
[----:B------:R-:W3:Y:S08]  /*aba0*/  MUFU.EX2 R159, R159 ;  /* 0x0000009f009f7308 */ /* 0x000ef00000000800 */
[----:B------:R-:W-:Y:S08]  /*abb0*/  MUFU.EX2 R161, R161 ;  /* 0x000000a100a17308 */ /* 0x000ff00000000800 */
[----:B------:R-:W-:Y:S08]  /*abc0*/  MUFU.EX2 R166, R166 ;  /* 0x000000a600a67308 */ /* 0x000ff00000000800 */
[----:B------:R-:W-:Y:S08]  /*abd0*/  MUFU.EX2 R3, R3 ;  /* 0x0000000300037308 */ /* 0x000ff00000000800 */
[----:B------:R-:W5:Y:S08]  /*abe0*/  MUFU.EX2 R160, R160 ;  /* 0x000000a000a07308 */ /* 0x000f700000000800 */
[----:B------:R-:W-:Y:S01]  /*abf0*/  MUFU.EX2 R163, R163 ;  /* 0x000000a300a37308 */ /* 0x000fe20000000800 */
[----:B------:R-:W-:-:S02]  /*ac00*/  WARPGROUP.DEPBAR.LE gsb0, 0x0 ;  /* 0x00008000000079c5 */ /* 0x000fc40000010000 */
[----:B------:R-:W-:Y:S02]  /*ac10*/  VIADD R152, R12, 0x100 ;  /* 0x000001000c987836 */ /* 0x000fe40000000000 */
[----:B------:R-:W-:-:S03]  /*ac20*/  IMAD.MOV.U32 R153, RZ, RZ, 0x40000040 ;  /* 0x40000040ff997424 */ /* 0x000fc600078e00ff */
[----:B------:R-:W-:Y:S02]  /*ac30*/  R2UR UR6, R152 ;  /* 0x00000000980672ca */ /* 0x000fe400000e0000 */
[----:B------:R-:W-:Y:S02]  /*ac40*/  R2UR UR7, R153 ;  /* 0x00000000990772ca */ /* 0x000fe400000e0000 */
[----:B----4-:R-:W-:Y:S02]  /*ac50*/  F2FP.BF16.F32.PACK_AB R152, R169, R168 ;  /* 0x000000a8a998723e */ /* 0x010fe400000010ff */
[----:B-1----:R-:W-:Y:S02]  /*ac60*/  F2FP.BF16.F32.PACK_AB R153, R173, R172 ;  /* 0x000000acad99723e */ /* 0x002fe400000010ff */
[----:B------:R-:W-:Y:S02]  /*ac70*/  F2FP.BF16.F32.PACK_AB R154, R171, R170 ;  /* 0x000000aaab9a723e */ /* 0x000fe400000010ff */
[----:B--2---:R-:W-:-:S04]  /*ac80*/  F2FP.BF16.F32.PACK_AB R155, R175, R174 ;  /* 0x000000aeaf9b723e */ /* 0x004fc800000010ff */
[----:B------:R-:W-:-:S06]  /*ac90*/  WARPGROUP.ARRIVE ;  /* 0x00000000000079c5 */ /* 0x000fcc0000000000 */
[----:B------:R-:W-:Y:S01]  /*aca0*/  HGMMA.64x256x16.F32.BF16 R24, R152, gdesc[UR4].tnspB, R24, gsb0 ;  /* 0x43e0000498187df0 */ /* 0x000fe20008001818 */
[----:B------:R-:W1:Y:S01]  /*acb0*/  MUFU.EX2 R167, R167 ;  /* 0x000000a700a77308 */ /* 0x000e620000000800 */
[--C-:B------:R-:W-:Y:S01]  /*acc0*/  FFMA.FTZ R181, R183, UR39, -R156.reuse ;  /* 0x00000027b7b57c23 */ /* 0x100fe2000801089c */
[--C-:B------:R-:W-:Y:S01]  /*acd0*/  FFMA.FTZ R183, R184, UR39, -R157.reuse ;  /* 0x00000027b8b77c23 */ /* 0x100fe2000801089d */
[--C-:B------:R-:W-:Y:S01]  /*ace0*/  FFMA.FTZ R182, R14, UR39, -R156.reuse ;  /* 0x000000270eb67c23 */ /* 0x100fe2000801089c */
[--C-:B------:R-:W-:Y:S01]  /*acf0*/  FFMA.FTZ R20, R20, UR39, -R156.reuse ;  /* 0x0000002714147c23 */ /* 0x100fe2000801089c */
[----:B------:R-:W-:Y:S01]  /*ad00*/  FFMA.FTZ R164, R164, UR39, -R156 ;  /* 0x00000027a4a47c23 */ /* 0x000fe2000801089c */
[--C-:B------:R-:W-:Y:S01]  /*ad10*/  FFMA.FTZ R184, R15, UR39, -R157.reuse ;  /* 0x000000270fb87c23 */ /* 0x100fe2000801089d */
[--C-:B------:R-:W-:Y:S01]  /*ad20*/  FFMA.FTZ R21, R21, UR39, -R157.reuse ;  /* 0x0000002715157c23 */ /* 0x100fe2000801089d */
[----:B------:R-:W-:Y:S01]  /*ad30*/  FFMA.FTZ R165, R165, UR39, -R157 ;  /* 0x00000027a5a57c23 */ /* 0x000fe2000801089d */
[----:B------:R-:W-:Y:S08]  /*ad40*/  MUFU.EX2 R181, R181 ;  /* 0x000000b500b57308 */ /* 0x000ff00000000800 */
[----:B------:R-:W2:Y:S08]  /*ad50*/  MUFU.EX2 R182, R182 ;  /* 0x000000b600b67308 */ /* 0x000eb00000000800 */
[----:B------:R-:W-:Y:S08]  /*ad60*/  MUFU.EX2 R20, R20 ;  /* 0x0000001400147308 */ /* 0x000ff00000000800 */
[----:B------:R-:W-:Y:S08]  /*ad70*/  MUFU.EX2 R164, R164 ;  /* 0x000000a400a47308 */ /* 0x000ff00000000800 */
[----:B------:R-:W-:Y:S08]  /*ad80*/  MUFU.EX2 R183, R183 ;  /* 0x000000b700b77308 */ /* 0x000ff00000000800 */
[----:B------:R-:W4:Y:S08]  /*ad90*/  MUFU.EX2 R184, R184 ;  /* 0x000000b800b87308 */ /* 0x000f300000000800 */
[----:B------:R-:W-:Y:S08]  /*ada0*/  MUFU.EX2 R21, R21 ;  /* 0x0000001500157308 */ /* 0x000ff00000000800 */
[----:B------:R-:W0:Y:S01]  /*adb0*/  MUFU.EX2 R165, R165 ;  /* 0x000000a500a57308 */ /* 0x000e220000000800 */
[----:B------:R-:W-:-:S02]  /*adc0*/  VIADD R14, R12, 0x200 ;  /* 0x000002000c0e7836 */ /* 0x000fc40000000000 */
[----:B------:R-:W-:Y:S01]  /*add0*/  IMAD.MOV.U32 R15, RZ, RZ, 0x40000040 ;  /* 0x40000040ff0f7424 */ /* 0x000fe200078e00ff */
[----:B------:R-:W-:Y:S02]  /*ade0*/  WARPGROUP.DEPBAR.LE gsb0, 0x0 ;  /* 0x00008000000079c5 */ /* 0x000fe40000010000 */
[----:B------:R-:W-:Y:S02]  /*adf0*/  VIADD R152, R12, 0x180 ;  /* 0x000001800c987836 */ /* 0x000fe40000000000 */
[----:B------:R-:W-:-:S03]  /*ae00*/  IMAD.MOV.U32 R153, RZ, RZ, 0x40000040 ;  /* 0x40000040ff997424 */ /* 0x000fc600078e00ff */
[----:B------:R-:W-:Y:S02]  /*ae10*/  R2UR UR6, R152 ;  /* 0x00000000980672ca */ /* 0x000fe400000e0000 */
[----:B------:R-:W-:Y:S02]  /*ae20*/  R2UR UR7, R153 ;  /* 0x00000000990772ca */ /* 0x000fe400000e0000 */
[----:B---3--:R-:W-:Y:S02]  /*ae30*/  F2FP.BF16.F32.PACK_AB R152, R159, R4 ;  /* 0x000000049f98723e */ /* 0x008fe400000010ff */
[----:B-----5:R-:W-:Y:S02]  /*ae40*/  F2FP.BF16.F32.PACK_AB R153, R160, R3 ;  /* 0x00000003a099723e */ /* 0x020fe400000010ff */
[----:B------:R-:W-:Y:S02]  /*ae50*/  F2FP.BF16.F32.PACK_AB R154, R166, R161 ;  /* 0x000000a1a69a723e */ /* 0x000fe400000010ff */
[----:B-1----:R-:W-:-:S04]  /*ae60*/  F2FP.BF16.F32.PACK_AB R155, R167, R163 ;  /* 0x000000a3a79b723e */ /* 0x002fc800000010ff */
[----:B------:R-:W-:-:S06]  /*ae70*/  WARPGROUP.ARRIVE ;  /* 0x00000000000079c5 */ /* 0x000fcc0000000000 */
[----:B------:R-:W-:Y:S01]  /*ae80*/  HGMMA.64x256x16.F32.BF16 R24, R152, gdesc[UR4].tnspB, R24, gsb0 ;  /* 0x43e0000498187df0 */ /* 0x000fe20008001818 */
[----:B------:R-:W-:Y:S02]  /*ae90*/  R2UR UR6, R14 ;  /* 0x000000000e0672ca */ /* 0x000fe400000e0000 */
[----:B------:R-:W-:Y:S01]  /*aea0*/  R2UR UR7, R15 ;  /* 0x000000000f0772ca */ /* 0x000fe200000e0000 */
        /* <DEDUP_REMOVED lines=8> */
[----:B------:R-:W-:Y:S01]  /*af30*/  IADD3 R14, R12, 0x280, RZ ;  /* 0x000002800c0e7810 */ /* 0x000fe20007ffe0ff */
[----:B------:R-:W1:Y:S08]  /*af40*/  MUFU.EX2 R193, R193 ;  /* 0x000000c100c17308 */ /* 0x000e700000000800 */
[----:B------:R-:W-:Y:S08]  /*af50*/  MUFU.EX2 R187, R187 ;  /* 0x000000bb00bb7308 */ /* 0x000ff00000000800 */
[----:B------:R-:W-:Y:S08]  /*af60*/  MUFU.EX2 R186, R186 ;  /* 0x000000ba00ba7308 */ /* 0x000ff00000000800 */
[----:B------:R-:W-:Y:S08]  /*af70*/  MUFU.EX2 R156, R156 ;  /* 0x0000009c009c7308 */ /* 0x000ff00000000800 */
[----:B------:R-:W3:Y:S08]  /*af80*/  MUFU.EX2 R158, R158 ;  /* 0x0000009e009e7308 */ /* 0x000ef00000000800 */
[----:B------:R-:W5:Y:S08]  /*af90*/  MUFU.EX2 R178, R178 ;  /* 0x000000b200b27308 */ /* 0x000f700000000800 */
[----:B------:R-:W-:Y:S08]  /*afa0*/  MUFU.EX2 R177, R177 ;  /* 0x000000b100b17308 */ /* 0x000ff00000000800 */
[----:B------:R-:W5:Y:S01]  /*afb0*/  MUFU.EX2 R12, R157 ;  /* 0x0000009d000c7308 */ /* 0x000f620000000800 */
[----:B------:R-:W-:Y:S01]  /*afc0*/  IMAD.MOV.U32 R15, RZ, RZ, 0x40000040 ;  /* 0x40000040ff0f7424 */ /* 0x000fe200078e00ff */
[----:B------:R-:W-:-:S02]  /*afd0*/  WARPGROUP.DEPBAR.LE gsb0, 0x0 ;  /* 0x00008000000079c5 */ /* 0x000fc40000010000 */
[----:B--2---:R-:W-:Y:S02]  /*afe0*/  F2FP.BF16.F32.PACK_AB R152, R182, R181 ;  /* 0x000000b5b698723e */ /* 0x004fe400000010ff */
[----:B----4-:R-:W-:Y:S02]  /*aff0*/  F2FP.BF16.F32.PACK_AB R153, R184, R183 ;  /* 0x000000b7b899723e */ /* 0x010fe400000010ff */
[----:B------:R-:W-:Y:S02]  /*b000*/  F2FP.BF16.F32.PACK_AB R154, R164, R20 ;  /* 0x00000014a49a723e */ /* 0x000fe400000010ff */
[----:B0-----:R-:W-:-:S04]  /*b010*/  F2FP.BF16.F32.PACK_AB R155, R165, R21 ;  /* 0x00000015a59b723e */ /* 0x001fc800000010ff */
[----:B------:R-:W-:-:S06]  /*b020*/  WARPGROUP.ARRIVE ;  /* 0x00000000000079c5 */ /* 0x000fcc0000000000 */
[----:B------:R-:W-:Y:S01]  /*b030*/  HGMMA.64x256x16.F32.BF16 R24, R152, gdesc[UR4].tnspB, R24, gsb0 ;  /* 0x43e0000498187df0 */ /* 0x000fe20008001818 */
[----:B------:R-:W-:Y:S02]  /*b040*/  R2UR UR6, R14 ;  /* 0x000000000e0672ca */ /* 0x000fe400000e0000 */
[----:B------:R-:W-:Y:S01]  /*b050*/  R2UR UR7, R15 ;  /* 0x000000000f0772ca */ /* 0x000fe200000e0000 */
[----:B------:R-:W-:Y:S01]  /*b060*/  FADD.FTZ R194, R195, R194 ;  /* 0x000000c2c3c27221 */ /* 0x000fe20000010000 */
[----:B------:R-:W-:-:S03]  /*b070*/  FADD.FTZ R189, R190, R189 ;  /* 0x000000bdbebd7221 */ /* 0x000fc60000010000 */
        /* <DEDUP_REMOVED lines=33> */
[----:B------:R-:W-:Y:S01]  /*b290*/  FADD.FTZ R184, R21, R184 ;  /* 0x000000b815b87221 */ /* 0x000fe20000010000 */
[----:B------:R-:W-:Y:S02]  /*b2a0*/  ISETP.GE.AND P2, PT, R197, 0x61, PT ;  /* 0x00000061c500780c */ /* 0x000fe40003f46270 */
[----:B------:R-:W-:Y:S01]  /*b2b0*/  FADD.FTZ R164, R164, R181 ;  /* 0x000000b5a4a47221 */ /* 0x000fe20000010000 */
[----:B------:R-:W-:Y:S01]  /*b2c0*/  FADD.FTZ R165, R165, R184 ;  /* 0x000000b8a5a57221 */ /* 0x000fe20000010000 */
[----:B------:R-:W-:Y:S02]  /*b2d0*/  @!P1 VIADD R0, R0, 0x32460 ;  /* 0x0003246000009836 */ /* 0x000fe40000000000 */
[----:B-1----:R-:W-:Y:S01]  /*b2e0*/  FADD.FTZ R164, R193, R164 ;  /* 0x000000a4c1a47221 */ /* 0x002fe20000010000 */
[----:B---3--:R-:W-:Y:S02]  /*b2f0*/  FADD.FTZ R165, R158, R165 ;  /* 0x000000a59ea57221 */ /* 0x008fe40000010000 */
[----:B------:R-:W-:Y:S01]  /*b300*/  @!P1 PRMT R0, RZ, 0x654, R0 ;  /* 0x00000654ff009816 */ /* 0x000fe20000000000 */
[----:B------:R-:W-:-:S02]  /*b310*/  WARPGROUP.DEPBAR.LE gsb0, 0x0 ;  /* 0x00008000000079c5 */ /* 0x000fc40000010000 */
[----:B------:R-:W-:Y:S02]  /*b320*/  F2FP.BF16.F32.PACK_AB R152, R187, R193 ;  /* 0x000000c1bb98723e */ /* 0x000fe400000010ff */
[----:B-----5:R-:W-:Y:S02]  /*b330*/  F2FP.BF16.F32.PACK_AB R153, R178, R158 ;  /* 0x0000009eb299723e */ /* 0x020fe400000010ff */
[----:B------:R-:W-:Y:S02]  /*b340*/  F2FP.BF16.F32.PACK_AB R154, R156, R186 ;  /* 0x000000ba9c9a723e */ /* 0x000fe400000010ff */
[----:B------:R-:W-:-:S04]  /*b350*/  F2FP.BF16.F32.PACK_AB R155, R12, R177 ;  /* 0x000000b10c9b723e */ /* 0x000fc800000010ff */
[----:B------:R-:W-:-:S06]  /*b360*/  WARPGROUP.ARRIVE ;  /* 0x00000000000079c5 */ /* 0x000fcc0000000000 */
[----:B------:R-:W-:Y:S01]  /*b370*/  HGMMA.64x256x16.F32.BF16 R24, R152, gdesc[UR4].tnspB, R24, gsb0 ;  /* 0x43e0000498187df0 */ /* 0x000fe20008001818 */
[----:B------:R-:W-:Y:S01]  /*b380*/  FADD.FTZ R187, R187, R164 ;  /* 0x000000a4bbbb7221 */ /* 0x000fe20000010000 */
[----:B------:R-:W-:-:S03]  /*b390*/  FADD.FTZ R178, R178, R165 ;  /* 0x000000a5b2b27221 */ /* 0x000fc60000010000 */
[----:B------:R-:W-:Y:S01]  /*b3a0*/  FADD.FTZ R187, R186, R187 ;  /* 0x000000bbbabb7221 */ /* 0x000fe20000010000 */
[----:B------:R-:W-:-:S03]  /*b3b0*/  FADD.FTZ R177, R177, R178 ;  /* 0x000000b2b1b17221 */ /* 0x000fc60000010000 */
[----:B------:R-:W-:Y:S01]  /*b3c0*/  FADD.FTZ R7, R156, R187 ;  /* 0x000000bb9c077221 */ /* 0x000fe20000010000 */
[----:B------:R-:W-:Y:S01]  /*b3d0*/  FADD.FTZ R4, R12, R177 ;  /* 0x000000b10c047221 */ /* 0x000fe20000010000 */
[----:B------:R-:W-:Y:S02]  /*b3e0*/  WARPGROUP.DEPBAR.LE gsb0, 0x0 ;  /* 0x00008000000079c5 */ /* 0x000fe40000010000 */
[----:B------:R0:W-:Y:S01]  /*b3f0*/  @!P1 SYNCS.ARRIVE.TRANS64.RED.A1T0 RZ, [R0+URZ], RZ ;  /* 0x000000ff00ff99a7 */ /* 0x0001e2000810043f */
[----:B------:R-:W-:Y:S05]  /*b400*/  @!P2 BRA `(.L_x_1063) ;  /* 0x0000002c00a8a947 */ /* 0x000fea0003800000 */
[----:B0-----:R-:W-:Y:S02]  /*b410*/  VIADD R0, R198, 0xfffffffe ;  /* 0xfffffffec6007836 */ /* 0x001fe40000000000 */
[----:B------:R-:W-:Y:S02]  /*b420*/  IMAD.MOV.U32 R6, RZ, RZ, R8 ;  /* 0x000000ffff067224 */ /* 0x000fe400078e0008 */
[----:B------:R-:W-:-:S07]  /*b430*/  IMAD.MOV.U32 R5, RZ, RZ, R162 ;  /* 0x000000ffff057224 */ /* 0x000fce00078e00a2 */
.L_x_1073:
[----:B------:R-:W-:Y:S01]  /*b440*/  VIADD R22, R22, 0x1 ;  /* 0x0000000116167836 */ /* 0x000fe20000000000 */
[----:B------:R-:W-:Y:S05]  /*b450*/  YIELD ;  /* 0x0000000000007946 */ /* 0x000fea0003800000 */
[----:B------:R-:W-:Y:S02]  /*b460*/  ISETP.NE.AND P3, PT, R22, 0x2, PT ;  /* 0x000000021600780c */ /* 0x000fe40003f65270 */
[C---:B------:R-:W-:Y:S01]  /*b470*/  ISETP.GT.AND P2, PT, R0.reuse, RZ, PT ;  /* 0x000000ff0000720c */ /* 0x040fe20003f44270 */
[----:B------:R-:W-:Y:S01]  /*b480*/  VIADD R0, R0, 0xffffffff ;  /* 0xffffffff00007836 */ /* 0x000fe20000000000 */
[----:B-1----:R-:W-:-:S02]  /*b490*/  SEL R3, RZ, 0x1, P3 ;  /* 0x00000001ff037807 */ /* 0x002fc40001800000 */
[----:B------:R-:W-:Y:S02]  /*b4a0*/  SEL R22, R22, RZ, P3 ;  /* 0x000000ff16167207 */ /* 0x000fe40001800000 */
[----:B------:R-:W-:Y:S01]  /*b4b0*/  LOP3.LUT R200, R200, R3, RZ, 0x3c, !PT ;  /* 0x00000003c8c87212 */ /* 0x000fe200078e3cff */
[----:B------:R-:W-:Y:S06]  /*b4c0*/  @!P0 BRA `(.L_x_1064) ;  /* 0x0000000000048947 */ /* 0x000fec0003800000 */
[----:B------:R-:W-:Y:S01]  /*b4d0*/  BPT.TRAP 0x1 ;  /* 0x000000040000795c */ /* 0x000fe20000300000 */
.L_x_1064:
[----:B------:R-:W-:Y:S01]  /*b4e0*/  IMAD R3, R22, 0x8, R18 ;  /* 0x0000000816037824 */ /* 0x000fe200078e0212 */
[----:B------:R-:W-:-:S04]  /*b4f0*/  SHF.L.U32 R12, R200, 0x1f, RZ ;  /* 0x0000001fc80c7819 */ /* 0x000fc800000006ff */
[----:B------:R0:W1:Y:S01]  /*b500*/  SYNCS.PHASECHK.TRANS64.TRYWAIT P3, [R3+URZ+0x32430], R12 ;  /* 0x0324300c030075a7 */ /* 0x000062000806017f */
[----:B------:R-:W-:Y:S05]  /*b510*/  @!P0 BRA `(.L_x_1065) ;  /* 0x0000000000048947 */ /* 0x000fea0003800000 */
[----:B------:R-:W-:Y:S01]  /*b520*/  BPT.TRAP 0x1 ;  /* 0x000000040000795c */ /* 0x000fe20000300000 */
.L_x_1065:
[----:B------:R-:W-:Y:S02]  /*b530*/  IMAD R8, R22, 0x300, R225 ;  /* 0x0000030016087824 */ /* 0x000fe400078e02e1 */
[----:B------:R-:W-:Y:S01]  /*b540*/  IMAD.MOV.U32 R9, RZ, RZ, 0x40000040 ;  /* 0x40000040ff097424 */ /* 0x000fe200078e00ff */
[----:B-1----:R-:W-:Y:S06]  /*b550*/  @P3 BRA `(.L_x_1066) ;  /* 0x0000000000083947 */ /* 0x002fec0003800000 */
[----:B------:R-:W1:Y:S02]  /*b560*/  SYNCS.PHASECHK.TRANS64.TRYWAIT P3, [R3+URZ+0x32430], R12 ;  /* 0x0324300c030075a7 */ /* 0x000e64000806017f */
[----:B-1----:R-:W-:Y:S05]  /*b570*/  @!P3 BRA `(.L_x_1067) ;  /* 0x000000c00090b947 */ /* 0x002fea0003800000 */
.L_x_1066:
[----:B------:R-:W2:Y:S04]  /*b580*/  LDL.64 R152, [R1+0x70] ;  /* 0x0000700001987983 */ /* 0x000ea80000100a00 */
[----:B------:R-:W3:Y:S04]  /*b590*/  LDL.64 R202, [R1+0x68] ;  /* 0x0000680001ca7983 */ /* 0x000ee80000100a00 */
[----:B------:R-:W4:Y:S01]  /*b5a0*/  LDL.64 R20, [R1+0x60] ;  /* 0x0000600001147983 */ /* 0x000f220000100a00 */
[----:B------:R-:W-:Y:S05]  /*b5b0*/  WARPSYNC.ALL ;  /* 0x0000000000007948 */ /* 0x000fea0003800000 */
[----:B------:R-:W5:Y:S01]  /*b5c0*/  LDL.64 R14, [R1+0x58] ;  /* 0x00005800010e7983 */ /* 0x000f620000100a00 */
[C---:B------:R-:W-:Y:S01]  /*b5d0*/  R2UR UR6, R8.reuse ;  /* 0x00000000080672ca */ /* 0x040fe200000e0000 */
[----:B------:R-:W-:Y:S01]  /*b5e0*/  VIADD R10, R8, 0x2 ;  /* 0x00000002080a7836 */ /* 0x000fe20000000000 */
[----:B------:R-:W-:Y:S01]  /*b5f0*/  R2UR UR7, R9 ;  /* 0x00000000090772ca */ /* 0x000fe200000e0000 */
[----:B------:R-:W-:-:S02]  /*b600*/  IMAD.MOV.U32 R11, RZ, RZ, 0x40000040 ;  /* 0x40000040ff0b7424 */ /* 0x000fc400078e00ff */
[----:B------:R-:W-:Y:S01]  /*b610*/  IMAD.MOV.U32 R9, RZ, RZ, 0x40000040 ;  /* 0x40000040ff097424 */ /* 0x000fe200078e00ff */
[----:B--2---:R-:W-:Y:S02]  /*b620*/  R2UR UR4, R152 ;  /* 0x00000000980472ca */ /* 0x004fe400000e0000 */
[----:B------:R-:W-:Y:S02]  /*b630*/  R2UR UR5, R153 ;  /* 0x00000000990572ca */ /* 0x000fe400000e0000 */
[----:B------:R-:W-:-:S11]  /*b640*/  WARPGROUP.ARRIVE ;  /* 0x00000000000079c5 */ /* 0x000fd60000000000 */
[----:B------:R-:W-:Y:S01]  /*b650*/  HGMMA.64x96x16.F32.BF16 R152, gdesc[UR4], RZ, !UPT, gsb0 ;  /* 0x01600000049879f0 */ /* 0x000fe2000c0018ff */
[----:B------:R-:W-:Y:S01]  /*b660*/  R2UR UR6, R10 ;  /* 0x000000000a0672ca */ /* 0x000fe200000e0000 */
[----:B------:R-:W-:Y:S01]  /*b670*/  VIADD R10, R8, 0x4 ;  /* 0x00000004080a7836 */ /* 0x000fe20000000000 */
[----:B------:R-:W-:Y:S01]  /*b680*/  R2UR UR7, R11 ;  /* 0x000000000b0772ca */ /* 0x000fe200000e0000 */
[----:B------:R-:W-:Y:S01]  /*b690*/  IMAD.MOV.U32 R11, RZ, RZ, 0x40000040 ;  /* 0x40000040ff0b7424 */ /* 0x000fe200078e00ff */
[----:B---3--:R-:W-:Y:S01]  /*b6a0*/  R2UR UR4, R202 ;  /* 0x00000000ca0472ca */ /* 0x008fe200000e0000 */
[----:B------:R-:W-:Y:S01]  /*b6b0*/  VIADD R8, R8, 0x6 ;  /* 0x0000000608087836 */ /* 0x000fe20000000000 */
[----:B------:R-:W-:Y:S01]  /*b6c0*/  R2UR UR5, R203 ;  /* 0x00000000cb0572ca */ /* 0x000fe200000e0000 */
[----:B------:R-:W-:Y:S02]  /*b6d0*/  WARPGROUP.DEPBAR.LE gsb0, 0x0 ;  /* 0x00008000000079c5 */ /* 0x000fe40000010000 */
[----:B------:R-:W-:-:S10]  /*b6e0*/  WARPGROUP.ARRIVE ;  /* 0x00000000000079c5 */ /* 0x000fd40000000000 */
[----:B------:R-:W-:Y:S01]  /*b6f0*/  HGMMA.64x96x16.F32.BF16 R152, gdesc[UR4], R152, gsb0 ;  /* 0x01600000049879f0 */ /* 0x000fe20008001898 */
[----:B------:R-:W-:Y:S02]  /*b700*/  R2UR UR6, R10 ;  /* 0x000000000a0672ca */ /* 0x000fe400000e0000 */
[----:B------:R-:W-:Y:S02]  /*b710*/  R2UR UR7, R11 ;  /* 0x000000000b0772ca */ /* 0x000fe400000e0000 */
[----:B----4-:R-:W-:Y:S02]  /*b720*/  R2UR UR4, R20 ;  /* 0x00000000140472ca */ /* 0x010fe400000e0000 */
[----:B------:R-:W-:Y:S01]  /*b730*/  R2UR UR5, R21 ;  /* 0x00000000150572ca */ /* 0x000fe200000e0000 */
[----:B------:R-:W-:Y:S02]  /*b740*/  WARPGROUP.DEPBAR.LE gsb0, 0x0 ;  /* 0x00008000000079c5 */ /* 0x000fe40000010000 */
[----:B------:R-:W-:-:S10]  /*b750*/  WARPGROUP.ARRIVE ;  /* 0x00000000000079c5 */ /* 0x000fd40000000000 */
[----:B------:R-:W-:Y:S01]  /*b760*/  HGMMA.64x96x16.F32.BF16 R152, gdesc[UR4], R152, gsb0 ;  /* 0x01600000049879f0 */ /* 0x000fe20008001898 */
[----:B------:R-:W-:Y:S02]  /*b770*/  R2UR UR6, R8 ;  /* 0x00000000080672ca */ /* 0x000fe400000e0000 */
[----:B------:R-:W-:Y:S02]  /*b780*/  R2UR UR7, R9 ;  /* 0x00000000090772ca */ /* 0x000fe400000e0000 */
[----:B-----5:R-:W-:Y:S02]  /*b790*/  R2UR UR4, R14 ;  /* 0x000000000e0472ca */ /* 0x020fe400000e0000 */
[----:B------:R-:W-:Y:S01]  /*b7a0*/  R2UR UR5, R15 ;  /* 0x000000000f0572ca */ /* 0x000fe200000e0000 */
[----:B------:R-:W-:Y:S02]  /*b7b0*/  WARPGROUP.DEPBAR.LE gsb0, 0x0 ;  /* 0x00008000000079c5 */ /* 0x000fe40000010000 */
[----:B------:R-:W-:-:S10]  /*b7c0*/  WARPGROUP.ARRIVE ;  /* 0x00000000000079c5 */ /* 0x000fd40000000000 */
[----:B------:R-:W-:Y:S03]  /*b7d0*/  HGMMA.64x96x16.F32.BF16 R152, gdesc[UR4], R152, gsb0 ;  /* 0x01600000049879f0 */ /* 0x000fe60008001898 */
[----:B------:R-:W-:Y:S02]  /*b7e0*/  WARPGROUP.DEPBAR.LE gsb0, 0x0 ;  /* 0x00008000000079c5 */ /* 0x000fe40000010000 */
[----:B------:R-:W-:Y:S05]  /*b7f0*/  @!P0 BRA `(.L_x_1068) ;  /* 0x0000000000048947 */ /* 0x000fea0003800000 */
[----:B------:R-:W-:Y:S01]  /*b800*/  BPT.TRAP 0x1 ;  /* 0x000000040000795c */ /* 0x000fe20000300000 */
.L_x_1068:
[----:B------:R2:W3:Y:S01]  /*b810*/  SYNCS.PHASECHK.TRANS64.TRYWAIT P3, [R3+URZ+0x32450], R12 ;  /* 0x0324500c030075a7 */ /* 0x0004e2000806017f */
[----:B------:R-:W-:Y:S05]  /*b820*/  @!P0 BRA `(.L_x_1069) ;  /* 0x0000000000048947 */ /* 0x000fea0003800000 */
[----:B------:R-:W-:Y:S01]  /*b830*/  BPT.TRAP 0x1 ;  /* 0x000000040000795c */ /* 0x000fe20000300000 */
.L_x_1069:
[----:B------:R-:W-:Y:S04]  /*b840*/  BSSY B0, `(.L_x_1070) ;  /* 0x0000004000007945 */ /* 0x000fe80003800000 */
[----:B---3--:R-:W-:Y:S05]  /*b850*/  @P3 BRA `(.L_x_1071) ;  /* 0x0000000000083947 */ /* 0x008fea0003800000 */
[----:B------:R-:W3:Y:S02]  /*b860*/  SYNCS.PHASECHK.TRANS64.TRYWAIT P3, [R3+URZ+0x32450], R12 ;  /* 0x0324500c030075a7 */ /* 0x000ee4000806017f */
[----:B---3--:R-:W-:Y:S05]  /*b870*/  @!P3 BRA `(.L_x_1072) ;  /* 0x000000bc00e4b947 */ /* 0x008fea0003800000 */
.L_x_1071:
[----:B------:R-:W-:Y:S05]  /*b880*/  BSYNC B0 ;  /* 0x0000000000007941 */ /* 0x000fea0003800000 */
.L_x_1070:
[----:B------:R-:W-:Y:S05]  /*b890*/  WARPSYNC.ALL ;  /* 0x0000000000007948 */ /* 0x000fea0003800000 */
[----:B------:R-:W4:Y:S04]  /*b8a0*/  LDL R8, [R1+0x78] ;  /* 0x0000780001087983 */ /* 0x000f280000100800 */
[----:B------:R-:W5:Y:S04]  /*b8b0*/  LDL.64 R204, [R1+0x50] ;  /* 0x0000500001cc7983 */ /* 0x000f680000100a00 */
[----:B------:R-:W5:Y:S04]  /*b8c0*/  LDL.64 R202, [R1+0x48] ;  /* 0x0000480001ca7983 */ /* 0x000f680000100a00 */
[----:B------:R-:W5:Y:S01]  /*b8d0*/  LDL.64 R20, [R1+0x40] ;  /* 0x0000400001147983 */ /* 0x000f620000100a00 */
[----:B------:R-:W-:-:S03]  /*b8e0*/  IMAD.MOV.U32 R9, RZ, RZ, 0x40000040 ;  /* 0x40000040ff097424 */ /* 0x000fc600078e00ff */
[----:B------:R-:W5:Y:S02]  /*b8f0*/  LDL.64 R14, [R1+0x38] ;  /* 0x00003800010e7983 */ /* 0x000f640000100a00 */
[----:B------:R-:W-:Y:S01]  /*b900*/  R2UR UR7, R9 ;  /* 0x00000000090772ca */ /* 0x000fe200000e0000 */
[----:B------:R-:W-:Y:S01]  /*b910*/  WARPGROUP.ARRIVE ;  /* 0x00000000000079c5 */ /* 0x000fe20000000000 */
[----:B------:R-:W-:Y:S01]  /*b920*/  IMAD.MOV.U32 R11, RZ, RZ, 0x40000040 ;  /* 0x40000040ff0b7424 */ /* 0x000fe200078e00ff */
[----:B0123--:R-:W2:Y:S04]  /*b930*/  LDL.64 R12, [R1+0x30] ;  /* 0x00003000010c7983 */ /* 0x00fea80000100a00 */
[----:B------:R-:W3:Y:S01]  /*b940*/  LDL.64 R206, [R1+0x28] ;  /* 0x0000280001ce7983 */ /* 0x000ee20000100a00 */
[----:B----4-:R-:W-:Y:S01]  /*b950*/  R2UR UR4, R8 ;  /* 0x00000000080472ca */ /* 0x010fe200000e0000 */
[----:B------:R-:W-:Y:S01]  /*b960*/  IMAD.MOV.U32 R8, RZ, RZ, 0xc00 ;  /* 0x00000c00ff087424 */ /* 0x000fe200078e00ff */
[----:B-----5:R-:W-:-:S11]  /*b970*/  R2UR UR5, R205 ;  /* 0x00000000cd0572ca */ /* 0x020fd600000e0000 */
[----:B------:R-:W-:Y:S01]  /*b980*/  IMAD R8, R22, R8, UR4 ;  /* 0x0000000416087e24 */ /* 0x000fe2000f8e0208 */
[----:B------:R-:W-:Y:S02]  /*b990*/  R2UR UR4, R204 ;  /* 0x00000000cc0472ca */ /* 0x000fe400000e0000 */
[----:B------:R-:W4:Y:S02]  /*b9a0*/  LDL.64 R204, [R1+0x20] ;  /* 0x0000200001cc7983 */ /* 0x000f240000100a00 */
[----:B------:R-:W-:-:S13]  /*b9b0*/  R2UR UR6, R8 ;  /* 0x00000000080672ca */ /* 0x000fda00000e0000 */
[----:B------:R-:W-:Y:S01]  /*b9c0*/  HGMMA.64x96x16.F32.BF16 R152, gdesc[UR4], R152, gsb0 ;  /* 0x01600000049879f0 */ /* 0x000fe20008001898 */
[----:B------:R-:W-:Y:S01]  /*b9d0*/  VIADD R10, R8, 0x2 ;  /* 0x00000002080a7836 */ /* 0x000fe20000000000 */
[----:B------:R-:W-:Y:S02]  /*b9e0*/  R2UR UR7, R11 ;  /* 0x000000000b0772ca */ /* 0x000fe400000e0000 */
[----:B------:R-:W-:Y:S02]  /*b9f0*/  R2UR UR4, R202 ;  /* 0x00000000ca0472ca */ /* 0x000fe400000e0000 */
[----:B------:R-:W-:Y:S02]  /*ba00*/  R2UR UR6, R10 ;  /* 0x000000000a0672ca */ /* 0x000fe400000e0000 */
[----:B------:R-:W-:Y:S01]  /*ba10*/  R2UR UR5, R203 ;  /* 0x00000000cb0572ca */ /* 0x000fe200000e0000 */
[----:B------:R-:W-:Y:S01]  /*ba20*/  VIADD R10, R8, 0x4 ;  /* 0x00000004080a7836 */ /* 0x000fe20000000000 */
[----:B------:R-:W5:Y:S01]  /*ba30*/  LDL.64 R202, [R1+0x18] ;  /* 0x0000180001ca7983 */ /* 0x000f620000100a00 */
[----:B------:R-:W-:Y:S01]  /*ba40*/  IMAD.MOV.U32 R11, RZ, RZ, 0x40000040 ;  /* 0x40000040ff0b7424 */ /* 0x000fe200078e00ff */
[----:B------:R-:W-:-:S02]  /*ba50*/  WARPGROUP.DEPBAR.LE gsb0, 0x0 ;  /* 0x00008000000079c5 */ /* 0x000fc40000010000 */
[----:B------:R-:W-:-:S07]  /*ba60*/  WARPGROUP.ARRIVE ;  /* 0x00000000000079c5 */ /* 0x000fce0000000000 */
[----:B------:R-:W-:Y:S01]  /*ba70*/  HGMMA.64x96x16.F32.BF16 R152, gdesc[UR4], R152, gsb0 ;  /* 0x01600000049879f0 */ /* 0x000fe20008001898 */
[----:B------:R-:W-:Y:S02]  /*ba80*/  R2UR UR6, R10 ;  /* 0x000000000a0672ca */ /* 0x000fe400000e0000 */
[----:B------:R-:W-:Y:S02]  /*ba90*/  R2UR UR7, R11 ;  /* 0x000000000b0772ca */ /* 0x000fe400000e0000 */
[----:B------:R-:W-:Y:S02]  /*baa0*/  R2UR UR4, R20 ;  /* 0x00000000140472ca */ /* 0x000fe400000e0000 */
[----:B------:R-:W-:Y:S01]  /*bab0*/  R2UR UR5, R21 ;  /* 0x00000000150572ca */ /* 0x000fe200000e0000 */
[----:B------:R-:W-:Y:S01]  /*bac0*/  VIADD R10, R8, 0x6 ;  /* 0x00000006080a7836 */ /* 0x000fe20000000000 */
[----:B------:R-:W-:Y:S01]  /*bad0*/  MOV R11, 0x40000040 ;  /* 0x40000040000b7802 */ /* 0x000fe20000000f00 */
[----:B------:R-:W5:Y:S01]  /*bae0*/  LDL.64 R20, [R1+0x10] ;  /* 0x0000100001147983 */ /* 0x000f620000100a00 */
        /* <DEDUP_REMOVED lines=15> */
[----:B--2---:R-:W-:Y:S02]  /*bbe0*/  R2UR UR4, R12 ;  /* 0x000000000c0472ca */ /* 0x004fe400000e0000 */
[----:B------:R-:W-:Y:S01]  /*bbf0*/  R2UR UR5, R13 ;  /* 0x000000000d0572ca */ /* 0x000fe200000e0000 */
[----:B------:R-:W-:Y:S01]  /*bc00*/  VIADD R10, R8, 0x302 ;  /* 0x00000302080a7836 */ /* 0x000fe20000000000 */
[----:B------:R-:W2:Y:S01]  /*bc10*/  LDL.64 R12, [R1] ;  /* 0x00000000010c7983 */ /* 0x000ea20000100a00 */
[----:B------:R-:W-:Y:S01]  /*bc20*/  IMAD.MOV.U32 R11, RZ, RZ, 0x40000040 ;  /* 0x40000040ff0b7424 */ /* 0x000fe200078e00ff */
[----:B------:R-:W-:-:S02]  /*bc30*/  WARPGROUP.DEPBAR.LE gsb0, 0x0 ;  /* 0x00008000000079c5 */ /* 0x000fc40000010000 */
[----:B------:R-:W-:-:S07]  /*bc40*/  WARPGROUP.ARRIVE ;  /* 0x00000000000079c5 */ /* 0x000fce0000000000 */
[----:B------:R-:W-:Y:S01]  /*bc50*/  HGMMA.64x96x16.F32.BF16 R152, gdesc[UR4], R152, gsb0 ;  /* 0x01600000049879f0 */ /* 0x000fe20008001898 */
[----:B------:R-:W-:Y:S02]  /*bc60*/  R2UR UR6, R10 ;  /* 0x000000000a0672ca */ /* 0x000fe400000e0000 */
[----:B------:R-:W-:Y:S02]  /*bc70*/  R2UR UR7, R11 ;  /* 0x000000000b0772ca */ /* 0x000fe400000e0000 */
[----:B---3--:R-:W-:Y:S02]  /*bc80*/  R2UR UR4, R206 ;  /* 0x00000000ce0472ca */ /* 0x008fe400000e0000 */
[----:B------:R-:W-:Y:S01]  /*bc90*/  R2UR UR5, R207 ;  /* 0x00000000cf0572ca */ /* 0x000fe200000e0000 */
[----:B------:R-:W-:Y:S02]  /*bca0*/  VIADD R10, R8, 0x304 ;  /* 0x00000304080a7836 */ /* 0x000fe40000000000 */
[----:B------:R-:W-:Y:S01]  /*bcb0*/  IMAD.MOV.U32 R11, RZ, RZ, 0x40000040 ;  /* 0x40000040ff0b7424 */ /* 0x000fe200078e00ff */
[----:B------:R-:W-:-:S02]  /*bcc0*/  WARPGROUP.DEPBAR.LE gsb0, 0x0 ;  /* 0x00008000000079c5 */ /* 0x000fc40000010000 */
[----:B------:R-:W-:-:S07]  /*bcd0*/  WARPGROUP.ARRIVE ;  /* 0x00000000000079c5 */ /* 0x000fce0000000000 */
[----:B------:R-:W-:Y:S01]  /*bce0*/  HGMMA.64x96x16.F32.BF16 R152, gdesc[UR4], R152, gsb0 ;  /* 0x01600000049879f0 */ /* 0x000fe20008001898 */
[----:B------:R-:W-:Y:S02]  /*bcf0*/  R2UR UR6, R10 ;  /* 0x000000000a0672ca */ /* 0x000fe400000e0000 */
[----:B------:R-:W-:Y:S02]  /*bd00*/  R2UR UR7, R11 ;  /* 0x000000000b0772ca */ /* 0x000fe400000e0000 */
[----:B----4-:R-:W-:Y:S02]  /*bd10*/  R2UR UR4, R204 ;  /* 0x00000000cc0472ca */ /* 0x010fe400000e0000 */
        /* <DEDUP_REMOVED lines=8> */
[----:B-----5:R-:W-:Y:S02]  /*bda0*/  R2UR UR4, R202 ;  /* 0x00000000ca0472ca */ /* 0x020fe400000e0000 */
        /* <DEDUP_REMOVED lines=28> */
[----:B------:R-:W-:Y:S02]  /*bf70*/  VIADD R10, R8, 0x606 ;  /* 0x00000606080a7836 */ /* 0x000fe40000000000 */
[----:B------:R-:W-:Y:S01]  /*bf80*/  IMAD.MOV.U32 R11, RZ, RZ, 0x40000040 ;  /* 0x40000040ff0b7424 */ /* 0x000fe200078e00ff */
[----:B------:R-:W-:-:S02]  /*bf90*/  WARPGROUP.DEPBAR.LE gsb0, 0x0 ;  /* 0x00008000000079c5 */ /* 0x000fc40000010000 */
[----:B------:R-:W-:-:S07]  /*bfa0*/  WARPGROUP.ARRIVE ;  /* 0x00000000000079c5 */ /* 0x000fce0000000000 */
[----:B------:R-:W-:Y:S01]  /*bfb0*/  HGMMA.64x96x16.F32.BF16 R152, gdesc[UR4], R152, gsb0 ;  /* 0x01600000049879f0 */ /* 0x000fe20008001898 */
[----:B------:R-:W-:Y:S02]  /*bfc0*/  R2UR UR6, R10 ;  /* 0x000000000a0672ca */ /* 0x000fe400000e0000 */
[----:B------:R-:W-:Y:S01]  /*bfd0*/  R2UR UR7, R11 ;  /* 0x000000000b0772ca */ /* 0x000fe200000e0000 */
[----:B------:R-:W-:Y:S01]  /*bfe0*/  UMOV UR4, UR52 ;  /* 0x0000003400047c82 */ /* 0x000fe20008000000 */
[----:B------:R-:W-:Y:S01]  /*bff0*/  UMOV UR5, UR53 ;  /* 0x0000003500057c82 */ /* 0x000fe20008000000 */
[----:B------:R-:W-:Y:S02]  /*c000*/  VIADD R10, R8, 0x900 ;  /* 0x00000900080a7836 */ /* 0x000fe40000000000 */
[----:B------:R-:W-:Y:S01]  /*c010*/  IMAD.MOV.U32 R11, RZ, RZ, 0x40000040 ;  /* 0x40000040ff0b7424 */ /* 0x000fe200078e00ff */
[----:B------:R-:W-:Y:S02]  /*c020*/  WARPGROUP.DEPBAR.LE gsb0, 0x0 ;  /* 0x00008000000079c5 */ /* 0x000fe40000010000 */
[----:B------:R-:W-:-:S06]  /*c030*/  WARPGROUP.ARRIVE ;  /* 0x00000000000079c5 */ /* 0x000fcc0000000000 */
        /* <DEDUP_REMOVED lines=23> */
[----:B------:R-:W-:Y:S01]  /*c1b0*/  IMAD.MOV.U32 R9, RZ, RZ, 0x40000040 ;  /* 0x40000040ff097424 */ /* 0x000fe200078e00ff */
[----:B------:R-:W-:Y:S01]  /*c1c0*/  IADD3 R8, R8, 0x906, RZ ;  /* 0x0000090608087810 */ /* 0x000fe20007ffe0ff */
[----:B------:R-:W-:Y:S02]  /*c1d0*/  WARPGROUP.DEPBAR.LE gsb0, 0x0 ;  /* 0x00008000000079c5 */ /* 0x000fe40000010000 */
[----:B------:R-:W-:-:S06]  /*c1e0*/  WARPGROUP.ARRIVE ;  /* 0x00000000000079c5 */ /* 0x000fcc0000000000 */
[----:B------:R-:W-:Y:S01]  /*c1f0*/  HGMMA.64x96x16.F32.BF16 R152, gdesc[UR4], R152, gsb0 ;  /* 0x01600000049879f0 */ /* 0x000fe20008001898 */
[----:B------:R-:W-:Y:S02]  /*c200*/  R2UR UR6, R8 ;  /* 0x00000000080672ca */ /* 0x000fe400000e0000 */
[----:B------:R-:W-:Y:S01]  /*c210*/  R2UR UR7, R9 ;  /* 0x00000000090772ca */ /* 0x000fe200000e0000 */
[----:B------:R-:W-:Y:S01]  /*c220*/  UMOV UR4, UR36 ;  /* 0x0000002400047c82 */ /* 0x000fe20008000000 */
[----:B------:R-:W-:Y:S01]  /*c230*/  UMOV UR5, UR37 ;  /* 0x0000002500057c82 */ /* 0x000fe20008000000 */
[----:B------:R-:W-:Y:S02]  /*c240*/  WARPGROUP.DEPBAR.LE gsb0, 0x0 ;  /* 0x00008000000079c5 */ /* 0x000fe40000010000 */
[----:B------:R-:W-:-:S08]  /*c250*/  WARPGROUP.ARRIVE ;  /* 0x00000000000079c5 */ /* 0x000fd00000000000 */
[----:B------:R-:W-:Y:S03]  /*c260*/  HGMMA.64x96x16.F32.BF16 R152, gdesc[UR4], R152, gsb0 ;  /* 0x01600000049879f0 */ /* 0x000fe60008001898 */
[----:B------:R-:W-:Y:S02]  /*c270*/  WARPGROUP.DEPBAR.LE gsb0, 0x0 ;  /* 0x00008000000079c5 */ /* 0x000fe40000010000 */
[----:B------:R-:W-:Y:S01]  /*c280*/  FMUL.FTZ R8, R152, UR38 ;  /* 0x0000002698087c20 */ /* 0x000fe20008410000 */
[----:B------:R-:W-:Y:S01]  /*c290*/  FMUL.FTZ R9, R153, UR38 ;  /* 0x0000002699097c20 */ /* 0x000fe20008410000 */
[----:B------:R-:W-:-:S04]  /*c2a0*/  FMUL.FTZ R12, R156, UR38 ;  /* 0x000000269c0c7c20 */ /* 0x000fc80008410000 */
[----:B------:R-:W0:Y:S01]  /*c2b0*/  MUFU.TANH R8, R8 ;  /* 0x0000000800087308 */ /* 0x000e220000002400 */
[----:B------:R-:W-:Y:S01]  /*c2c0*/  FMUL.FTZ R15, R157, UR38 ;  /* 0x000000269d0f7c20 */ /* 0x000fe20008410000 */
[----:B------:R-:W-:-:S06]  /*c2d0*/  FMUL.FTZ R13, R160, UR38 ;  /* 0x00000026a00d7c20 */ /* 0x000fcc0008410000 */
[----:B------:R-:W1:Y:S01]  /*c2e0*/  MUFU.TANH R9, R9 ;  /* 0x0000000900097308 */ /* 0x000e620000002400 */
[----:B------:R-:W-:-:S07]  /*c2f0*/  FMUL.FTZ R14, R161, UR38 ;  /* 0x00000026a10e7c20 */ /* 0x000fce0008410000 */
[----:B------:R-:W2:Y:S01]  /*c300*/  MUFU.TANH R12, R12 ;  /* 0x0000000c000c7308 */ /* 0x000ea20000002400 */
[----:B0-----:R-:W-:Y:S01]  /*c310*/  FMNMX.FTZ R152, R8, R5, !PT ;  /* 0x0000000508987209 */ /* 0x001fe20007810000 */
[----:B------:R-:W-:-:S06]  /*c320*/  FMUL.FTZ R156, R164, UR38 ;  /* 0x00000026a49c7c20 */ /* 0x000fcc0008410000 */
[----:B------:R-:W0:Y:S01]  /*c330*/  MUFU.TANH R15, R15 ;  /* 0x0000000f000f7308 */ /* 0x000e220000002400 */
[----:B-1----:R-:W-:Y:S01]  /*c340*/  FMNMX.FTZ R152, R9, R152, !PT ;  /* 0x0000009809987209 */ /* 0x002fe20007810000 */
[----:B------:R-:W-:-:S06]  /*c350*/  FMUL.FTZ R157, R165, UR38 ;  /* 0x00000026a59d7c20 */ /* 0x000fcc0008410000 */
[----:B------:R-:W1:Y:S01]  /*c360*/  MUFU.TANH R13, R13 ;  /* 0x0000000d000d7308 */ /* 0x000e620000002400 */
[----:B------:R-:W-:Y:S01]  /*c370*/  FMUL.FTZ R10, R154, UR38 ;  /* 0x000000269a0a7c20 */ /* 0x000fe20008410000 */
[----:B--2---:R-:W-:-:S06]  /*c380*/  FMNMX.FTZ R152, R12, R152, !PT ;  /* 0x000000980c987209 */ /* 0x004fcc0007810000 */
[----:B------:R-:W2:Y:S01]  /*c390*/  MUFU.TANH R14, R14 ;  /* 0x0000000e000e7308 */ /* 0x000ea20000002400 */
[----:B------:R-:W-:Y:S01]  /*c3a0*/  FMUL.FTZ R210, R168, UR38 ;  /* 0x00000026a8d27c20 */ /* 0x000fe20008410000 */
[----:B------:R-:W-:Y:S01]  /*c3b0*/  FMUL.FTZ R11, R155, UR38 ;  /* 0x000000269b0b7c20 */ /* 0x000fe20008410000 */
[----:B0-----:R-:W-:-:S05]  /*c3c0*/  FMNMX.FTZ R152, R15, R152, !PT ;  /* 0x000000980f987209 */ /* 0x001fca0007810000 */
[----:B------:R-:W0:Y:S01]  /*c3d0*/  MUFU.TANH R156, R156 ;  /* 0x0000009c009c7308 */ /* 0x000e220000002400 */
[----:B------:R-:W-:Y:S01]  /*c3e0*/  FMUL.FTZ R209, R169, UR38 ;  /* 0x00000026a9d17c20 */ /* 0x000fe20008410000 */
[----:B------:R-:W-:Y:S01]  /*c3f0*/  FMUL.FTZ R20, R158, UR38 ;  /* 0x000000269e147c20 */ /* 0x000fe20008410000 */
[----:B-1----:R-:W-:-:S05]  /*c400*/  FMNMX.FTZ R152, R13, R152, !PT ;  /* 0x000000980d987209 */ /* 0x002fca0007810000 */
[----:B------:R-:W1:Y:S01]  /*c410*/  MUFU.TANH R157, R157 ;  /* 0x0000009d009d7308 */ /* 0x000e620000002400 */
[----:B------:R-:W-:Y:S01]  /*c420*/  FMUL.FTZ R205, R172, UR38 ;  /* 0x00000026accd7c20 */ /* 0x000fe20008410000 */
[----:B------:R-:W-:-:S06]  /*c430*/  FMUL.FTZ R21, R159, UR38 ;  /* 0x000000269f157c20 */ /* 0x000fcc0008410000 */
[----:B------:R-:W3:Y:S01]  /*c440*/  MUFU.TANH R10, R10 ;  /* 0x0000000a000a7308 */ /* 0x000ee20000002400 */
[----:B--2---:R-:W-:Y:S01]  /*c450*/  FMNMX.FTZ R152, R14, R152, !PT ;  /* 0x000000980e987209 */ /* 0x004fe20007810000 */
[----:B------:R-:W-:-:S06]  /*c460*/  FMUL.FTZ R204, R173, UR38 ;  /* 0x00000026adcc7c20 */ /* 0x000fcc0008410000 */
[----:B------:R-:W2:Y:S01]  /*c470*/  MUFU.TANH R210, R210 ;  /* 0x000000d200d27308 */ /* 0x000ea20000002400 */
[----:B------:R-:W-:-:S07]  /*c480*/  FMUL.FTZ R203, R162, UR38 ;  /* 0x00000026a2cb7c20 */ /* 0x000fce0008410000 */
[----:B------:R-:W4:Y:S01]  /*c490*/  MUFU.TANH R11, R11 ;  /* 0x0000000b000b7308 */ /* 0x000f220000002400 */
[----:B0-----:R-:W-:Y:S01]  /*c4a0*/  FMNMX.FTZ R152, R156, R152, !PT ;  /* 0x000000989c987209 */ /* 0x001fe20007810000 */
[----:B------:R-:W-:-:S06]  /*c4b0*/  FMUL.FTZ R219, R176, UR38 ;  /* 0x00000026b0db7c20 */ /* 0x000fcc0008410000 */
[----:B------:R-:W0:Y:S01]  /*c4c0*/  MUFU.TANH R209, R209 ;  /* 0x000000d100d17308 */ /* 0x000e220000002400 */
[----:B------:R-:W-:-:S07]  /*c4d0*/  FMUL.FTZ R202, R163, UR38 ;  /* 0x00000026a3ca7c20 */ /* 0x000fce0008410000 */
[----:B------:R-:W5:Y:S01]  /*c4e0*/  MUFU.TANH R20, R20 ;  /* 0x0000001400147308 */ /* 0x000f620000002400 */
[----:B-1----:R-:W-:Y:S01]  /*c4f0*/  FMNMX.FTZ R152, R157, R152, !PT ;  /* 0x000000989d987209 */ /* 0x002fe20007810000 */
[----:B------:R-:W-:-:S06]  /*c500*/  FMUL.FTZ R218, R177, UR38 ;  /* 0x00000026b1da7c20 */ /* 0x000fcc0008410000 */
[----:B------:R-:W1:Y:S01]  /*c510*/  MUFU.TANH R205, R205 ;  /* 0x000000cd00cd7308 */ /* 0x000e620000002400 */
[----:B---3--:R-:W-:Y:S01]  /*c520*/  FMNMX.FTZ R153, R10, R6, !PT ;  /* 0x000000060a997209 */ /* 0x008fe20007810000 */
[----:B------:R-:W-:-:S06]  /*c530*/  FMUL.FTZ R158, R166, UR38 ;  /* 0x00000026a69e7c20 */ /* 0x000fcc0008410000 */
[----:B------:R-:W3:Y:S01]  /*c540*/  MUFU.TANH R21, R21 ;  /* 0x0000001500157308 */ /* 0x000ee20000002400 */
[----:B--2---:R-:W-:Y:S01]  /*c550*/  FMNMX.FTZ R152, R210, R152, !PT ;  /* 0x00000098d2987209 */ /* 0x004fe20007810000 */
[----:B------:R-:W-:-:S06]  /*c560*/  FMUL.FTZ R214, R180, UR38 ;  /* 0x00000026b4d67c20 */ /* 0x000fcc0008410000 */
[----:B------:R-:W2:Y:S01]  /*c570*/  MUFU.TANH R204, R204 ;  /* 0x000000cc00cc7308 */ /* 0x000ea20000002400 */
[----:B----4-:R-:W-:Y:S01]  /*c580*/  FMNMX.FTZ R153, R11, R153, !PT ;  /* 0x000000990b997209 */ /* 0x010fe20007810000 */
[----:B------:R-:W-:-:S06]  /*c590*/  FMUL.FTZ R159, R167, UR38 ;  /* 0x00000026a79f7c20 */ /* 0x000fcc0008410000 */
[----:B------:R-:W4:Y:S01]  /*c5a0*/  MUFU.TANH R203, R203 ;  /* 0x000000cb00cb7308 */ /* 0x000f220000002400 */
[----:B0-----:R-:W-:Y:S01]  /*c5b0*/  FMNMX.FTZ R152, R209, R152, !PT ;  /* 0x00000098d1987209 */ /* 0x001fe20007810000 */
[----:B------:R-:W-:-:S06]  /*c5c0*/  FMUL.FTZ R213, R181, UR38 ;  /* 0x00000026b5d57c20 */ /* 0x000fcc0008410000 */
[----:B------:R-:W0:Y:S01]  /*c5d0*/  MUFU.TANH R219, R219 ;  /* 0x000000db00db7308 */ /* 0x000e220000002400 */
[----:B-----5:R-:W-:Y:S01]  /*c5e0*/  FMNMX.FTZ R153, R20, R153, !PT ;  /* 0x0000009914997209 */ /* 0x020fe20007810000 */
[----:B------:R-:W-:-:S06]  /*c5f0*/  FMUL.FTZ R212, R170, UR38 ;  /* 0x00000026aad47c20 */ /* 0x000fcc0008410000 */
        /* <DEDUP_REMOVED lines=49> */
[----:B0-----:R-:W-:-:S07]  /*c910*/  FMNMX.FTZ R152, R163, R152, !PT ;  /* 0x00000098a3987209 */ /* 0x001fce0007810000 */
[----:B------:R-:W0:Y:S01]  /*c920*/  MUFU.TANH R168, R168 ;  /* 0x000000a800a87308 */ /* 0x000e220000002400 */
[----:B-----5:R-:W-:Y:S01]  /*c930*/  FMNMX.FTZ R153, R207, R153, !PT ;  /* 0x00000099cf997209 */ /* 0x020fe20007810000 */
[----:B------:R-:W-:-:S06]  /*c940*/  FMUL.FTZ R220, R187, UR38 ;  /* 0x00000026bbdc7c20 */ /* 0x000fcc0008410000 */
[----:B------:R-:W5:Y:S01]  /*c950*/  MUFU.TANH R217, R217 ;  /* 0x000000d900d97308 */ /* 0x000f620000002400 */
[----:B-1----:R-:W-:-:S07]  /*c960*/  FMNMX.FTZ R152, R164, R152, !PT ;  /* 0x00000098a4987209 */ /* 0x002fce0007810000 */
[----:B------:R-:W1:Y:S01]  /*c970*/  MUFU.TANH R169, R169 ;  /* 0x000000a900a97308 */ /* 0x000e620000002400 */
[----:B---3--:R-:W-:Y:S01]  /*c980*/  FMNMX.FTZ R153, R223, R153, !PT ;  /* 0x00000099df997209 */ /* 0x008fe20007810000 */
[----:B------:R-:W-:-:S06]  /*c990*/  FMUL.FTZ R187, R190, UR38 ;  /* 0x00000026bebb7c20 */ /* 0x000fcc0008410000 */
[----:B------:R-:W3:Y:S01]  /*c9a0*/  MUFU.TANH R216, R216 ;  /* 0x000000d800d87308 */ /* 0x000ee20000002400 */
[----:B--2---:R-:W-:-:S07]  /*c9b0*/  FMNMX.FTZ R152, R165, R152, !PT ;  /* 0x00000098a5987209 */ /* 0x004fce0007810000 */
[----:B------:R-:W2:Y:S01]  /*c9c0*/  MUFU.TANH R172, R172 ;  /* 0x000000ac00ac7308 */ /* 0x000ea20000002400 */
[----:B----4-:R-:W-:Y:S01]  /*c9d0*/  FMNMX.FTZ R153, R222, R153, !PT ;  /* 0x00000099de997209 */ /* 0x010fe20007810000 */
[----:B------:R-:W-:-:S06]  /*c9e0*/  FMUL.FTZ R186, R191, UR38 ;  /* 0x00000026bfba7c20 */ /* 0x000fcc0008410000 */
[----:B------:R-:W4:Y:S01]  /*c9f0*/  MUFU.TANH R221, R221 ;  /* 0x000000dd00dd7308 */ /* 0x000f220000002400 */
[----:B0-----:R-:W-:Y:S01]  /*ca00*/  FMNMX.FTZ R152, R168, R152, !PT ;  /* 0x00000098a8987209 */ /* 0x001fe20007810000 */
[----:B------:R-:W-:Y:S01]  /*ca10*/  FMUL.FTZ R166, R194, UR38 ;  /* 0x00000026c2a67c20 */ /* 0x000fe20008410000 */
[----:B-----5:R-:W-:-:S05]  /*ca20*/  FMNMX.FTZ R153, R217, R153, !PT ;  /* 0x00000099d9997209 */ /* 0x020fca0007810000 */
[----:B------:R-:W0:Y:S01]  /*ca30*/  MUFU.TANH R220, R220 ;  /* 0x000000dc00dc7308 */ /* 0x000e220000002400 */
[----:B-1----:R-:W-:Y:S01]  /*ca40*/  FMNMX.FTZ R152, R169, R152, !PT ;  /* 0x00000098a9987209 */ /* 0x002fe20007810000 */
[----:B------:R-:W-:Y:S01]  /*ca50*/  FMUL.FTZ R167, R195, UR38 ;  /* 0x00000026c3a77c20 */ /* 0x000fe20008410000 */
[----:B---3--:R-:W-:-:S05]  /*ca60*/  FMNMX.FTZ R153, R216, R153, !PT ;  /* 0x00000099d8997209 */ /* 0x008fca0007810000 */
[----:B------:R-:W1:Y:S01]  /*ca70*/  MUFU.TANH R187, R187 ;  /* 0x000000bb00bb7308 */ /* 0x000e620000002400 */
[----:B--2---:R-:W-:Y:S01]  /*ca80*/  FMNMX.FTZ R152, R172, R152, !PT ;  /* 0x00000098ac987209 */ /* 0x004fe20007810000 */
[----:B------:R-:W-:Y:S01]  /*ca90*/  FMUL.FTZ R170, R198, UR38 ;  /* 0x00000026c6aa7c20 */ /* 0x000fe20008410000 */
[----:B----4-:R-:W-:-:S05]  /*caa0*/  FMNMX.FTZ R153, R221, R153, !PT ;  /* 0x00000099dd997209 */ /* 0x010fca0007810000 */
[----:B------:R-:W2:Y:S01]  /*cab0*/  MUFU.TANH R186, R186 ;  /* 0x000000ba00ba7308 */ /* 0x000ea20000002400 */
[----:B------:R-:W3:Y:S01]  /*cac0*/  SHFL.BFLY PT, R162, R152, 0x2, 0x1f ;  /* 0x0c401f0098a27f89 */ /* 0x000ee200000e0000 */
[----:B0-----:R-:W-:-:S06]  /*cad0*/  FMNMX.FTZ R153, R220, R153, !PT ;  /* 0x00000099dc997209 */ /* 0x001fcc0007810000 */
[----:B------:R-:W0:Y:S01]  /*cae0*/  MUFU.TANH R166, R166 ;  /* 0x000000a600a67308 */ /* 0x000e220000002400 */
[----:B------:R-:W-:Y:S01]  /*caf0*/  FMUL.FTZ R171, R199, UR38 ;  /* 0x00000026c7ab7c20 */ /* 0x000fe20008410000 */
[----:B-1----:R-:W-:-:S06]  /*cb00*/  FMNMX.FTZ R153, R187, R153, !PT ;  /* 0x00000099bb997209 */ /* 0x002fcc0007810000 */
[----:B------:R-:W1:Y:S01]  /*cb10*/  MUFU.TANH R167, R167 ;  /* 0x000000a700a77308 */ /* 0x000e620000002400 */
[----:B--2---:R-:W-:-:S07]  /*cb20*/  FMNMX.FTZ R153, R186, R153, !PT ;  /* 0x00000099ba997209 */ /* 0x004fce0007810000 */
[----:B------:R-:W2:Y:S01]  /*cb30*/  MUFU.TANH R170, R170 ;  /* 0x000000aa00aa7308 */ /* 0x000ea20000002400 */
[----:B0-----:R-:W-:-:S07]  /*cb40*/  FMNMX.FTZ R153, R166, R153, !PT ;  /* 0x00000099a6997209 */ /* 0x001fce0007810000 */
[----:B------:R-:W0:Y:S01]  /*cb50*/  MUFU.TANH R171, R171 ;  /* 0x000000ab00ab7308 */ /* 0x000e220000002400 */
[----:B-1----:R-:W-:Y:S02]  /*cb60*/  FMNMX.FTZ R153, R167, R153, !PT ;  /* 0x00000099a7997209 */ /* 0x002fe40007810000 */
[----:B---3--:R-:W-:Y:S02]  /*cb70*/  FMNMX.FTZ R162, R152, R162, !PT ;  /* 0x000000a298a27209 */ /* 0x008fe40007810000 */
[----:B--2---:R-:W-:-:S03]  /*cb80*/  FMNMX.FTZ R153, R170, R153, !PT ;  /* 0x00000099aa997209 */ /* 0x004fc60007810000 */
[----:B------:R-:W1:Y:S01]  /*cb90*/  SHFL.BFLY PT, R154, R162, 0x1, 0x1f ;  /* 0x0c201f00a29a7f89 */ /* 0x000e6200000e0000 */
[----:B0-----:R-:W-:-:S05]  /*cba0*/  FMNMX.FTZ R152, R171, R153, !PT ;  /* 0x00000099ab987209 */ /* 0x001fca0007810000 */
[----:B------:R-:W0:Y:S01]  /*cbb0*/  SHFL.BFLY PT, R153, R152, 0x2, 0x1f ;  /* 0x0c401f0098997f89 */ /* 0x000e2200000e0000 */
[----:B-1----:R-:W-:Y:S02]  /*cbc0*/  FMNMX.FTZ R162, R162, R154, !PT ;  /* 0x0000009aa2a27209 */ /* 0x002fe40007810000 */
[----:B0-----:R-:W-:-:S03]  /*cbd0*/  FMNMX.FTZ R152, R152, R153, !PT ;  /* 0x0000009998987209 */ /* 0x001fc60007810000 */
[----:B------:R-:W-:Y:S02]  /*cbe0*/  FADD.FTZ R153, -R162, R5 ;  /* 0x00000005a2997221 */ /* 0x000fe40000010100 */
[----:B------:R-:W0:Y:S01]  /*cbf0*/  SHFL.BFLY PT, R5, R152, 0x1, 0x1f ;  /* 0x0c201f0098057f89 */ /* 0x000e2200000e0000 */
[----:B------:R-:W-:Y:S01]  /*cc00*/  IMAD.MOV.U32 R161, RZ, RZ, 0x40000040 ;  /* 0x40000040ffa17424 */ /* 0x000fe200078e00ff */
[----:B------:R-:W1:Y:S01]  /*cc10*/  S2R R155, SR_TID.X ;  /* 0x00000000009b7919 */ /* 0x000e620000002100 */
[----:B------:R-:W-:-:S03]  /*cc20*/  UMOV UR39, UR43 ;  /* 0x0000002b00277c82 */ /* 0x000fc60008000000 */
[----:B------:R-:W-:Y:S01]  /*cc30*/  R2UR UR7, R161 ;  /* 0x00000000a10772ca */ /* 0x000fe200000e0000 */
[----:B------:R-:W-:-:S04]  /*cc40*/  FMUL.FTZ R161, R162, UR39 ;  /* 0x00000027a2a17c20 */ /* 0x000fc80008410000 */
[----:B------:R-:W-:Y:S01]  /*cc50*/  FFMA.FTZ R174, R8, UR39, -R161 ;  /* 0x0000002708ae7c23 */ /* 0x000fe200080108a1 */
[----:B0-----:R-:W-:-:S05]  /*cc60*/  FMNMX.FTZ R8, R152, R5, !PT ;  /* 0x0000000598087209 */ /* 0x001fca0007810000 */
[----:B------:R-:W-:-:S04]  /*cc70*/  FADD.FTZ R6, -R8, R6 ;  /* 0x0000000608067221 */ /* 0x000fc80000010100 */
[----:B------:R-:W-:-:S04]  /*cc80*/  FMUL.FTZ R6, R6, UR39 ;  /* 0x0000002706067c20 */ /* 0x000fc80008410000 */
[----:B------:R0:W-:Y:S01]  /*cc90*/  MUFU.EX2 R178, R6 ;  /* 0x0000000600b27308 */ /* 0x0001e20000000800 */
[----:B-1----:R-:W-:Y:S01]  /*cca0*/  SHF.R.U32.HI R155, RZ, 0x7, R155 ;  /* 0x00000007ff9b7819 */ /* 0x002fe2000001169b */
[----:B------:R-:W-:Y:S01]  /*ccb0*/  FFMA.FTZ R175, R9, UR39, -R161 ;  /* 0x0000002709af7c23 */ /* 0x000fe200080108a1 */
[----:B0-----:R-:W-:-:S04]  /*ccc0*/  FMUL.FTZ R6, R8, UR39 ;  /* 0x0000002708067c20 */ /* 0x001fc80008410000 */
[--C-:B------:R-:W-:Y:S01]  /*ccd0*/  FFMA.FTZ R179, R10, UR39, -R6.reuse ;  /* 0x000000270ab37c23 */ /* 0x100fe20008010806 */
[----:B------:R-:W-:Y:S02]  /*cce0*/  @!P1 VIADD R10, R3, 0x32440 ;  /* 0x00032440030a9836 */ /* 0x000fe40000000000 */
[--C-:B------:R-:W-:Y:S01]  /*ccf0*/  FFMA.FTZ R11, R11, UR39, -R6.reuse ;  /* 0x000000270b0b7c23 */ /* 0x100fe20008010806 */
[----:B------:R-:W-:Y:S01]  /*cd00*/  IADD3 R9, -R155, 0xb, RZ ;  /* 0x0000000b9b097810 */ /* 0x000fe20007ffe1ff */
[----:B------:R-:W-:Y:S01]  /*cd10*/  FFMA.FTZ R5, R15, UR39, -R161 ;  /* 0x000000270f057c23 */ /* 0x000fe200080108a1 */
[----:B------:R-:W-:Y:S01]  /*cd20*/  FFMA.FTZ R15, R20, UR39, -R6 ;  /* 0x00000027140f7c23 */ /* 0x000fe20008010806 */
[----:B------:R-:W-:Y:S01]  /*cd30*/  @!P1 PRMT R10, RZ, 0x654, R10 ;  /* 0x00000654ff0a9816 */ /* 0x000fe2000000000a */
[----:B------:R0:W-:Y:S01]  /*cd40*/  MUFU.EX2 R20, R11 ;  /* 0x0000000b00147308 */ /* 0x0001e20000000800 */
[----:B------:R1:W-:Y:S06]  /*cd50*/  BAR.ARV R9, 0x100 ;  /* 0x000400090000751d */ /* 0x0003ec0000002000 */
[----:B------:R2:W-:Y:S01]  /*cd60*/  @!P1 SYNCS.ARRIVE.TRANS64.RED.A1T0 RZ, [R10+URZ], RZ ;  /* 0x000000ff0aff99a7 */ /* 0x0005e2000810043f */
[----:B0-----:R-:W-:-:S02]  /*cd70*/  VIADD R11, R155, 0x8 ;  /* 0x000000089b0b7836 */ /* 0x001fc40000000000 */
[----:B------:R-:W-:Y:S01]  /*cd80*/  FMUL.FTZ R153, R153, UR39 ;  /* 0x0000002799997c20 */ /* 0x000fe20008410000 */
[----:B------:R-:W-:Y:S02]  /*cd90*/  FFMA.FTZ R12, R12, UR39, -R161 ;  /* 0x000000270c0c7c23 */ /* 0x000fe400080108a1 */
[----:B------:R0:W-:Y:S01]  /*cda0*/  BAR.SYNC.DEFER_BLOCKING R11, 0x100 ;  /* 0x0004000b0000751d */ /* 0x0001e20000010000 */
[----:B--2---:R-:W-:-:S05]  /*cdb0*/  FFMA.FTZ R10, R21, UR39, -R6 ;  /* 0x00000027150a7c23 */ /* 0x004fca0008010806 */
[----:B------:R-:W2:Y:S01]  /*cdc0*/  MUFU.EX2 R173, R153 ;  /* 0x0000009900ad7308 */ /* 0x000ea20000000800 */
[----:B------:R-:W-:-:S07]  /*cdd0*/  IMAD.MOV.U32 R160, RZ, RZ, 0xc00 ;  /* 0x00000c00ffa07424 */ /* 0x000fce00078e00ff */
[----:B------:R-:W-:Y:S08]  /*cde0*/  MUFU.EX2 R174, R174 ;  /* 0x000000ae00ae7308 */ /* 0x000ff00000000800 */
[----:B------:R-:W3:Y:S08]  /*cdf0*/  MUFU.EX2 R175, R175 ;  /* 0x000000af00af7308 */ /* 0x000ef00000000800 */
[----:B------:R-:W-:Y:S08]  /*ce00*/  MUFU.EX2 R12, R12 ;  /* 0x0000000c000c7308 */ /* 0x000ff00000000800 */
[----:B------:R-:W4:Y:S08]  /*ce10*/  MUFU.EX2 R5, R5 ;  /* 0x0000000500057308 */ /* 0x000f300000000800 */
[----:B------:R-:W5:Y:S08]  /*ce20*/  MUFU.EX2 R179, R179 ;  /* 0x000000b300b37308 */ /* 0x000f700000000800 */
[----:B------:R-:W-:Y:S08]  /*ce30*/  MUFU.EX2 R15, R15 ;  /* 0x0000000f000f7308 */ /* 0x000ff00000000800 */
[----:B------:R-:W1:Y:S01]  /*ce40*/  MUFU.EX2 R10, R10 ;  /* 0x0000000a000a7308 */ /* 0x000e620000000800 */
[----:B------:R-:W-:-:S02]  /*ce50*/  IMAD R160, R22, R160, UR42 ;  /* 0x0000002a16a07e24 */ /* 0x000fc4000f8e02a0 */
[-C--:B--2---:R-:W-:Y:S01]  /*ce60*/  FMUL.FTZ R24, R24, R173.reuse ;  /* 0x000000ad18187220 */ /* 0x084fe20000410000 */
[-C--:B------:R-:W-:Y:S01]  /*ce70*/  FMUL.FTZ R25, R25, R173.reuse ;  /* 0x000000ad19197220 */ /* 0x080fe20000410000 */
[-C--:B------:R-:W-:Y:S01]  /*ce80*/  FMUL.FTZ R28, R28, R173.reuse ;  /* 0x000000ad1c1c7220 */ /* 0x080fe20000410000 */
[-C--:B------:R-:W-:Y:S01]  /*ce90*/  FMUL.FTZ R29, R29, R173.reuse ;  /* 0x000000ad1d1d7220 */ /* 0x080fe20000410000 */
[----:B------:R-:W-:Y:S01]  /*cea0*/  R2UR UR6, R160 ;  /* 0x00000000a00672ca */ /* 0x000fe200000e0000 */
        /* <DEDUP_REMOVED lines=124> */
[----:B---3--:R-:W-:-:S02]  /*d670*/  F2FP.BF16.F32.PACK_AB R152, R175, R174 ;  /* 0x000000aeaf98723e */ /* 0x008fc400000010ff */
[----:B----4-:R-:W-:Y:S02]  /*d680*/  F2FP.BF16.F32.PACK_AB R154, R5, R12 ;  /* 0x0000000c059a723e */ /* 0x010fe400000010ff */
[----:B-----5:R-:W-:Y:S02]  /*d690*/  F2FP.BF16.F32.PACK_AB R153, R20, R179 ;  /* 0x000000b31499723e */ /* 0x020fe400000010ff */
[----:B-1----:R-:W-:-:S04]  /*d6a0*/  F2FP.BF16.F32.PACK_AB R155, R10, R15 ;  /* 0x0000000f0a9b723e */ /* 0x002fc800000010ff */
[----:B------:R-:W-:-:S06]  /*d6b0*/  WARPGROUP.ARRIVE ;  /* 0x00000000000079c5 */ /* 0x000fcc0000000000 */
[----:B------:R-:W-:Y:S01]  /*d6c0*/  HGMMA.64x256x16.F32.BF16 R24, R152, gdesc[UR4].tnspB, R24, gsb0 ;  /* 0x43e0000498187df0 */ /* 0x000fe20008001818 */
[--C-:B------:R-:W-:Y:S01]  /*d6d0*/  FFMA.FTZ R177, R14, UR39, -R161.reuse ;  /* 0x000000270eb17c23 */ /* 0x100fe200080108a1 */
[--C-:B------:R-:W-:Y:S01]  /*d6e0*/  FFMA.FTZ R176, R13, UR39, -R161.reuse ;  /* 0x000000270db07c23 */ /* 0x100fe200080108a1 */
[--C-:B0-----:R-:W-:Y:S01]  /*d6f0*/  FFMA.FTZ R11, R156, UR39, -R161.reuse ;  /* 0x000000279c0b7c23 */ /* 0x101fe200080108a1 */
[--C-:B------:R-:W-:Y:S01]  /*d700*/  FFMA.FTZ R14, R157, UR39, -R161.reuse ;  /* 0x000000279d0e7c23 */ /* 0x100fe200080108a1 */
[--C-:B------:R-:W-:Y:S01]  /*d710*/  FFMA.FTZ R157, R203, UR39, -R6.reuse ;  /* 0x00000027cb9d7c23 */ /* 0x100fe20008010806 */
[--C-:B------:R-:W-:Y:S01]  /*d720*/  FFMA.FTZ R13, R202, UR39, -R6.reuse ;  /* 0x00000027ca0d7c23 */ /* 0x100fe20008010806 */
[--C-:B------:R-:W-:Y:S01]  /*d730*/  FFMA.FTZ R21, R158, UR39, -R6.reuse ;  /* 0x000000279e157c23 */ /* 0x100fe20008010806 */
[--C-:B------:R-:W-:Y:S01]  /*d740*/  FFMA.FTZ R156, R159, UR39, -R6.reuse ;  /* 0x000000279f9c7c23 */ /* 0x100fe20008010806 */
[----:B------:R-:W-:Y:S08]  /*d750*/  MUFU.EX2 R176, R176 ;  /* 0x000000b000b07308 */ /* 0x000ff00000000800 */
[----:B------:R-:W0:Y:S08]  /*d760*/  MUFU.EX2 R177, R177 ;  /* 0x000000b100b17308 */ /* 0x000e300000000800 */
[----:B------:R-:W-:Y:S08]  /*d770*/  MUFU.EX2 R11, R11 ;  /* 0x0000000b000b7308 */ /* 0x000ff00000000800 */
        /* <DEDUP_REMOVED lines=15> */
[----:B------:R-:W-:Y:S01]  /*d870*/  MUFU.EX2 R180, R180 ;  /* 0x000000b400b47308 */ /* 0x000fe20000000800 */
[----:B------:R-:W-:-:S02]  /*d880*/  WARPGROUP.DEPBAR.LE gsb0, 0x0 ;  /* 0x00008000000079c5 */ /* 0x000fc40000010000 */
[----:B------:R-:W-:Y:S02]  /*d890*/  VIADD R152, R160, 0x80 ;  /* 0x00000080a0987836 */ /* 0x000fe40000000000 */
[----:B------:R-:W-:-:S03]  /*d8a0*/  IMAD.MOV.U32 R153, RZ, RZ, 0x40000040 ;  /* 0x40000040ff997424 */ /* 0x000fc600078e00ff */
[----:B------:R-:W-:Y:S02]  /*d8b0*/  R2UR UR6, R152 ;  /* 0x00000000980672ca */ /* 0x000fe400000e0000 */
[----:B------:R-:W-:Y:S02]  /*d8c0*/  R2UR UR7, R153 ;  /* 0x00000000990772ca */ /* 0x000fe400000e0000 */
[----:B0-----:R-:W-:Y:S02]  /*d8d0*/  F2FP.BF16.F32.PACK_AB R152, R177, R176 ;  /* 0x000000b0b198723e */ /* 0x001fe400000010ff */
[----:B-1----:R-:W-:Y:S02]  /*d8e0*/  F2FP.BF16.F32.PACK_AB R153, R13, R157 ;  /* 0x0000009d0d99723e */ /* 0x002fe400000010ff */
[----:B------:R-:W-:Y:S02]  /*d8f0*/  F2FP.BF16.F32.PACK_AB R154, R14, R11 ;  /* 0x0000000b0e9a723e */ /* 0x000fe400000010ff */
[----:B--2---:R-:W-:-:S04]  /*d900*/  F2FP.BF16.F32.PACK_AB R155, R156, R21 ;  /* 0x000000159c9b723e */ /* 0x004fc800000010ff */
[----:B------:R-:W-:-:S06]  /*d910*/  WARPGROUP.ARRIVE ;  /* 0x00000000000079c5 */ /* 0x000fcc0000000000 */
[----:B------:R-:W-:Y:S01]  /*d920*/  HGMMA.64x256x16.F32.BF16 R24, R152, gdesc[UR4].tnspB, R24, gsb0 ;  /* 0x43e0000498187df0 */ /* 0x000fe20008001818 */
[----:B------:R-:W-:Y:S08]  /*d930*/  MUFU.EX2 R181, R181 ;  /* 0x000000b500b57308 */ /* 0x000ff00000000800 */
[----:B------:R-:W-:Y:S08]  /*d940*/  MUFU.EX2 R182, R182 ;  /* 0x000000b600b67308 */ /* 0x000ff00000000800 */
[----:B------:R-:W0:Y:S08]  /*d950*/  MUFU.EX2 R183, R183 ;  /* 0x000000b700b77308 */ /* 0x000e300000000800 */
[----:B------:R-:W-:Y:S08]  /*d960*/  MUFU.EX2 R184, R184 ;  /* 0x000000b800b87308 */ /* 0x000ff00000000800 */
[----:B------:R-:W1:Y:S01]  /*d970*/  MUFU.EX2 R185, R185 ;  /* 0x000000b900b97308 */ /* 0x000e620000000800 */
[----:B------:R-:W-:Y:S01]  /*d980*/  FFMA.FTZ R190, R178, R4, R179 ;  /* 0x00000004b2be7223 */ /* 0x000fe200000100b3 */
[----:B------:R-:W-:Y:S01]  /*d990*/  FFMA.FTZ R4, R219, UR39, -R161 ;  /* 0x00000027db047c23 */ /* 0x000fe200080108a1 */
[--C-:B------:R-:W-:Y:S01]  /*d9a0*/  FFMA.FTZ R178, R223, UR39, -R6.reuse ;  /* 0x00000027dfb27c23 */ /* 0x100fe20008010806 */
[--C-:B------:R-:W-:Y:S01]  /*d9b0*/  FFMA.FTZ R179, R222, UR39, -R6.reuse ;  /* 0x00000027deb37c23 */ /* 0x100fe20008010806 */
[--C-:B------:R-:W-:Y:S01]  /*d9c0*/  FFMA.FTZ R188, R217, UR39, -R6.reuse ;  /* 0x00000027d9bc7c23 */ /* 0x100fe20008010806 */
[----:B------:R-:W-:-:S02]  /*d9d0*/  FFMA.FTZ R189, R216, UR39, -R6 ;  /* 0x00000027d8bd7c23 */ /* 0x000fc40008010806 */
[----:B------:R-:W-:Y:S08]  /*d9e0*/  MUFU.EX2 R4, R4 ;  /* 0x0000000400047308 */ /* 0x000ff00000000800 */
[----:B------:R-:W-:Y:S08]  /*d9f0*/  MUFU.EX2 R178, R178 ;  /* 0x000000b200b27308 */ /* 0x000ff00000000800 */
[----:B------:R-:W-:Y:S08]  /*da00*/  MUFU.EX2 R179, R179 ;  /* 0x000000b300b37308 */ /* 0x000ff00000000800 */
[----:B------:R-:W-:Y:S08]  /*da10*/  MUFU.EX2 R188, R188 ;  /* 0x000000bc00bc7308 */ /* 0x000ff00000000800 */
[----:B------:R-:W-:Y:S01]  /*da20*/  MUFU.EX2 R189, R189 ;  /* 0x000000bd00bd7308 */ /* 0x000fe20000000800 */
[----:B------:R-:W-:-:S02]  /*da30*/  WARPGROUP.DEPBAR.LE gsb0, 0x0 ;  /* 0x00008000000079c5 */ /* 0x000fc40000010000 */
[----:B------:R-:W-:Y:S02]  /*da40*/  VIADD R152, R160, 0x100 ;  /* 0x00000100a0987836 */ /* 0x000fe40000000000 */
[----:B------:R-:W-:-:S03]  /*da50*/  IMAD.MOV.U32 R153, RZ, RZ, 0x40000040 ;  /* 0x40000040ff997424 */ /* 0x000fc600078e00ff */
[----:B------:R-:W-:Y:S02]  /*da60*/  R2UR UR6, R152 ;  /* 0x00000000980672ca */ /* 0x000fe400000e0000 */
[----:B------:R-:W-:Y:S02]  /*da70*/  R2UR UR7, R153 ;  /* 0x00000000990772ca */ /* 0x000fe400000e0000 */
[----:B---3--:R-:W-:Y:S02]  /*da80*/  F2FP.BF16.F32.PACK_AB R152, R159, R158 ;  /* 0x0000009e9f98723e */ /* 0x008fe400000010ff */
[----:B0-----:R-:W-:Y:S02]  /*da90*/  F2FP.BF16.F32.PACK_AB R153, R183, R182 ;  /* 0x000000b6b799723e */ /* 0x001fe400000010ff */
[----:B------:R-:W-:Y:S02]  /*daa0*/  F2FP.BF16.F32.PACK_AB R154, R181, R180 ;  /* 0x000000b4b59a723e */ /* 0x000fe400000010ff */
[----:B-1----:R-:W-:-:S04]  /*dab0*/  F2FP.BF16.F32.PACK_AB R155, R185, R184 ;  /* 0x000000b8b99b723e */ /* 0x002fc800000010ff */
[----:B------:R-:W-:-:S06]  /*dac0*/  WARPGROUP.ARRIVE ;  /* 0x00000000000079c5 */ /* 0x000fcc0000000000 */
[----:B------:R-:W-:Y:S01]  /*dad0*/  HGMMA.64x256x16.F32.BF16 R24, R152, gdesc[UR4].tnspB, R24, gsb0 ;  /* 0x43e0000498187df0 */ /* 0x000fe20008001818 */
[--C-:B------:R-:W-:Y:S01]  /*dae0*/  FFMA.FTZ R215, R215, UR39, -R161.reuse ;  /* 0x00000027d7d77c23 */ /* 0x100fe200080108a1 */
[--C-:B------:R-:W-:Y:S01]  /*daf0*/  FFMA.FTZ R206, R206, UR39, -R161.reuse ;  /* 0x00000027cece7c23 */ /* 0x100fe200080108a1 */
        /* <DEDUP_REMOVED lines=9> */
[----:B------:R-:W-:Y:S08]  /*db90*/  MUFU.EX2 R206, R206 ;  /* 0x000000ce00ce7308 */ /* 0x000ff00000000800 */
[----:B------:R-:W-:Y:S08]  /*dba0*/  MUFU.EX2 R163, R163 ;  /* 0x000000a300a37308 */ /* 0x000ff00000000800 */
[----:B------:R-:W-:Y:S08]  /*dbb0*/  MUFU.EX2 R164, R164 ;  /* 0x000000a400a47308 */ /* 0x000ff00000000800 */
[----:B------:R-:W-:Y:S08]  /*dbc0*/  MUFU.EX2 R191, R191 ;  /* 0x000000bf00bf7308 */ /* 0x000ff00000000800 */
[----:B------:R-:W-:Y:S08]  /*dbd0*/  MUFU.EX2 R187, R187 ;  /* 0x000000bb00bb7308 */ /* 0x000ff00000000800 */
[----:B------:R-:W-:Y:S01]  /*dbe0*/  MUFU.EX2 R186, R186 ;  /* 0x000000ba00ba7308 */ /* 0x000fe20000000800 */
[----:B------:R-:W-:-:S02]  /*dbf0*/  WARPGROUP.DEPBAR.LE gsb0, 0x0 ;  /* 0x00008000000079c5 */ /* 0x000fc40000010000 */
[----:B------:R-:W-:Y:S01]  /*dc00*/  FFMA.FTZ R154, R173, R7, R174 ;  /* 0x00000007ad9a7223 */ /* 0x000fe200000100ae */
[--C-:B------:R-:W-:Y:S01]  /*dc10*/  FFMA.FTZ R7, R218, UR39, -R161.reuse ;  /* 0x00000027da077c23 */ /* 0x100fe200080108a1 */
[--C-:B------:R-:W-:Y:S01]  /*dc20*/  FFMA.FTZ R173, R214, UR39, -R161.reuse ;  /* 0x00000027d6ad7c23 */ /* 0x100fe200080108a1 */
[----:B------:R-:W-:-:S04]  /*dc30*/  FFMA.FTZ R174, R213, UR39, -R161 ;  /* 0x00000027d5ae7c23 */ /* 0x000fc800080108a1 */
[----:B------:R-:W0:Y:S08]  /*dc40*/  MUFU.EX2 R7, R7 ;  /* 0x0000000700077308 */ /* 0x000e300000000800 */
[----:B------:R-:W-:Y:S08]  /*dc50*/  MUFU.EX2 R173, R173 ;  /* 0x000000ad00ad7308 */ /* 0x000ff00000000800 */
[----:B------:R-:W1:Y:S01]  /*dc60*/  MUFU.EX2 R174, R174 ;  /* 0x000000ae00ae7308 */ /* 0x000e620000000800 */
[----:B------:R-:W-:-:S02]  /*dc70*/  VIADD R152, R160, 0x180 ;  /* 0x00000180a0987836 */ /* 0x000fc40000000000 */
[----:B------:R-:W-:Y:S02]  /*dc80*/  IMAD.MOV.U32 R153, RZ, RZ, 0x40000040 ;  /* 0x40000040ff997424 */ /* 0x000fe400078e00ff */
[----:B------:R-:W-:Y:S01]  /*dc90*/  FADD.FTZ R175, R175, R154 ;  /* 0x0000009aafaf7221 */ /* 0x000fe20000010000 */
[----:B------:R-:W-:Y:S02]  /*dca0*/  R2UR UR6, R152 ;  /* 0x00000000980672ca */ /* 0x000fe400000e0000 */
[----:B------:R-:W-:Y:S02]  /*dcb0*/  R2UR UR7, R153 ;  /* 0x00000000990772ca */ /* 0x000fe400000e0000 */
[----:B0-----:R-:W-:Y:S02]  /*dcc0*/  F2FP.BF16.F32.PACK_AB R152, R7, R4 ;  /* 0x000000040798723e */ /* 0x001fe400000010ff */
[----:B------:R-:W-:Y:S02]  /*dcd0*/  F2FP.BF16.F32.PACK_AB R153, R179, R178 ;  /* 0x000000b2b399723e */ /* 0x000fe400000010ff */
[----:B------:R-:W-:-:S02]  /*dce0*/  F2FP.BF16.F32.PACK_AB R155, R189, R188 ;  /* 0x000000bcbd9b723e */ /* 0x000fc400000010ff */
[----:B-1----:R-:W-:-:S04]  /*dcf0*/  F2FP.BF16.F32.PACK_AB R154, R174, R173 ;  /* 0x000000adae9a723e */ /* 0x002fc800000010ff */
[----:B------:R-:W-:-:S06]  /*dd00*/  WARPGROUP.ARRIVE ;  /* 0x00000000000079c5 */ /* 0x000fcc0000000000 */
[----:B------:R-:W-:Y:S01]  /*dd10*/  HGMMA.64x256x16.F32.BF16 R24, R152, gdesc[UR4].tnspB, R24, gsb0 ;  /* 0x43e0000498187df0 */ /* 0x000fe20008001818 */
[----:B------:R-:W-:Y:S01]  /*dd20*/  FFMA.FTZ R161, R172, UR39, -R161 ;  /* 0x00000027aca17c23 */ /* 0x000fe200080108a1 */
[----:B------:R-:W-:-:S06]  /*dd30*/  FFMA.FTZ R172, R221, UR39, -R6 ;  /* 0x00000027ddac7c23 */ /* 0x000fcc0008010806 */
[----:B------:R-:W0:Y:S01]  /*dd40*/  MUFU.EX2 R172, R172 ;  /* 0x000000ac00ac7308 */ /* 0x000e220000000800 */
[--C-:B------:R-:W-:Y:S01]  /*dd50*/  FFMA.FTZ R166, R166, UR39, -R6.reuse ;  /* 0x00000027a6a67c23 */ /* 0x100fe20008010806 */
[--C-:B------:R-:W-:Y:S01]  /*dd60*/  FFMA.FTZ R167, R167, UR39, -R6.reuse ;  /* 0x00000027a7a77c23 */ /* 0x100fe20008010806 */
[--C-:B------:R-:W-:Y:S01]  /*dd70*/  FFMA.FTZ R170, R170, UR39, -R6.reuse ;  /* 0x00000027aaaa7c23 */ /* 0x100fe20008010806 */
[----:B------:R-:W-:Y:S01]  /*dd80*/  FFMA.FTZ R6, R171, UR39, -R6 ;  /* 0x00000027ab067c23 */ /* 0x000fe20008010806 */
[----:B------:R-:W-:-:S03]  /*dd90*/  FADD.FTZ R175, R12, R175 ;  /* 0x000000af0caf7221 */ /* 0x000fc60000010000 */
[----:B------:R-:W-:Y:S08]  /*dda0*/  MUFU.EX2 R165, R165 ;  /* 0x000000a500a57308 */ /* 0x000ff00000000800 */
[----:B------:R-:W1:Y:S08]  /*ddb0*/  MUFU.EX2 R168, R168 ;  /* 0x000000a800a87308 */ /* 0x000e700000000800 */
[----:B------:R-:W-:Y:S08]  /*ddc0*/  MUFU.EX2 R169, R169 ;  /* 0x000000a900a97308 */ /* 0x000ff00000000800 */
[----:B------:R2:W-:Y:S08]  /*ddd0*/  MUFU.EX2 R12, R161 ;  /* 0x000000a1000c7308 */ /* 0x0005f00000000800 */
[----:B------:R-:W-:Y:S08]  /*dde0*/  MUFU.EX2 R166, R166 ;  /* 0x000000a600a67308 */ /* 0x000ff00000000800 */
[----:B------:R-:W3:Y:S08]  /*ddf0*/  MUFU.EX2 R167, R167 ;  /* 0x000000a700a77308 */ /* 0x000ef00000000800 */
[----:B------:R-:W-:Y:S08]  /*de00*/  MUFU.EX2 R170, R170 ;  /* 0x000000aa00aa7308 */ /* 0x000ff00000000800 */
[----:B------:R-:W4:Y:S01]  /*de10*/  MUFU.EX2 R6, R6 ;  /* 0x0000000600067308 */ /* 0x000f220000000800 */
[----:B--2---:R-:W-:Y:S01]  /*de20*/  IMAD.MOV.U32 R161, RZ, RZ, 0x40000040 ;  /* 0x40000040ffa17424 */ /* 0x004fe200078e00ff */
[----:B------:R-:W-:-:S02]  /*de30*/  WARPGROUP.DEPBAR.LE gsb0, 0x0 ;  /* 0x00008000000079c5 */ /* 0x000fc40000010000 */
[----:B------:R-:W-:Y:S02]  /*de40*/  VIADD R152, R160, 0x200 ;  /* 0x00000200a0987836 */ /* 0x000fe40000000000 */
[----:B------:R-:W-:-:S03]  /*de50*/  IMAD.MOV.U32 R153, RZ, RZ, 0x40000040 ;  /* 0x40000040ff997424 */ /* 0x000fc600078e00ff */
[----:B------:R-:W-:Y:S02]  /*de60*/  R2UR UR6, R152 ;  /* 0x00000000980672ca */ /* 0x000fe400000e0000 */
[----:B------:R-:W-:Y:S02]  /*de70*/  R2UR UR7, R153 ;  /* 0x00000000990772ca */ /* 0x000fe400000e0000 */
[----:B------:R-:W-:Y:S02]  /*de80*/  F2FP.BF16.F32.PACK_AB R152, R206, R215 ;  /* 0x000000d7ce98723e */ /* 0x000fe400000010ff */
[----:B0-----:R-:W-:Y:S02]  /*de90*/  F2FP.BF16.F32.PACK_AB R153, R191, R172 ;  /* 0x000000acbf99723e */ /* 0x001fe400000010ff */
[----:B------:R-:W-:Y:S02]  /*dea0*/  F2FP.BF16.F32.PACK_AB R154, R164, R163 ;  /* 0x000000a3a49a723e */ /* 0x000fe400000010ff */
[----:B------:R-:W-:-:S04]  /*deb0*/  F2FP.BF16.F32.PACK_AB R155, R186, R187 ;  /* 0x000000bbba9b723e */ /* 0x000fc800000010ff */
[----:B------:R-:W-:-:S06]  /*dec0*/  WARPGROUP.ARRIVE ;  /* 0x00000000000079c5 */ /* 0x000fcc0000000000 */
[----:B------:R-:W-:Y:S01]  /*ded0*/  HGMMA.64x256x16.F32.BF16 R24, R152, gdesc[UR4].tnspB, R24, gsb0 ;  /* 0x43e0000498187df0 */ /* 0x000fe20008001818 */
[----:B------:R-:W-:Y:S01]  /*dee0*/  VIADD R160, R160, 0x280 ;  /* 0x00000280a0a07836 */ /* 0x000fe20000000000 */
[----:B------:R-:W-:-:S04]  /*def0*/  R2UR UR7, R161 ;  /* 0x00000000a10772ca */ /* 0x000fc800000e0000 */
[----:B------:R-:W-:Y:S01]  /*df00*/  R2UR UR6, R160 ;  /* 0x00000000a00672ca */ /* 0x000fe200000e0000 */
[----:B------:R-:W-:-:S04]  /*df10*/  FADD.FTZ R190, R20, R190 ;  /* 0x000000be14be7221 */ /* 0x000fc80000010000 */
        /* <DEDUP_REMOVED lines=35> */
[----:B------:R-:W-:-:S05]  /*e150*/  @!P1 VIADD R3, R3, 0x32460 ;  /* 0x0003246003039836 */ /* 0x000fca0000000000 */
[----:B------:R-:W-:Y:S01]  /*e160*/  @!P1 PRMT R3, RZ, 0x654, R3 ;  /* 0x00000654ff039816 */ /* 0x000fe20000000003 */
[----:B------:R-:W-:Y:S01]  /*e170*/  IMAD.MOV.U32 R5, RZ, RZ, R162 ;  /* 0x000000ffff057224 */ /* 0x000fe200078e00a2 */
[----:B------:R-:W-:Y:S02]  /*e180*/  WARPGROUP.DEPBAR.LE gsb0, 0x0 ;  /* 0x00008000000079c5 */ /* 0x000fe40000010000 */
[----:B-1----:R-:W-:Y:S02]  /*e190*/  F2FP.BF16.F32.PACK_AB R152, R168, R165 ;  /* 0x000000a5a898723e */ /* 0x002fe400000010ff */
[----:B---3--:R-:W-:Y:S02]  /*e1a0*/  F2FP.BF16.F32.PACK_AB R153, R167, R166 ;  /* 0x000000a6a799723e */ /* 0x008fe400000010ff */
[----:B------:R-:W-:Y:S02]  /*e1b0*/  F2FP.BF16.F32.PACK_AB R154, R12, R169 ;  /* 0x000000a90c9a723e */ /* 0x000fe400000010ff */
[----:B----4-:R-:W-:-:S04]  /*e1c0*/  F2FP.BF16.F32.PACK_AB R155, R6, R170 ;  /* 0x000000aa069b723e */ /* 0x010fc800000010ff */
[----:B------:R-:W-:-:S06]  /*e1d0*/  WARPGROUP.ARRIVE ;  /* 0x00000000000079c5 */ /* 0x000fcc0000000000 */
[----:B------:R-:W-:Y:S01]  /*e1e0*/  HGMMA.64x256x16.F32.BF16 R24, R152, gdesc[UR4].tnspB, R24, gsb0 ;  /* 0x43e0000498187df0 */ /* 0x000fe20008001818 */
        /* <DEDUP_REMOVED lines=8> */
[----:B------:R-:W-:Y:S01]  /*e270*/  IMAD.MOV.U32 R6, RZ, RZ, R8 ;  /* 0x000000ffff067224 */ /* 0x000fe200078e0008 */
[----:B------:R-:W-:Y:S02]  /*e280*/  WARPGROUP.DEPBAR.LE gsb0, 0x0 ;  /* 0x00008000000079c5 */ /* 0x000fe40000010000 */
[----:B------:R1:W-:Y:S01]  /*e290*/  @!P1 SYNCS.ARRIVE.TRANS64.RED.A1T0 RZ, [R3+URZ], RZ ;  /* 0x000000ff03ff99a7 */ /* 0x0003e2000810043f */
[----:B------:R-:W-:Y:S05]  /*e2a0*/  @P2 BRA `(.L_x_1073) ;  /* 0xffffffd000642947 */ /* 0x000fea000383ffff */
.L_x_1063:
[----:B------:R-:W-:Y:S05]  /*e2b0*/  WARPSYNC.ALL ;  /* 0x0000000000007948 */ /* 0x000fea0003800000 */
[----:B0-----:R-:W0:Y:S01]  /*e2c0*/  SHFL.BFLY PT, R0, R7, 0x2, 0x1f ;  /* 0x0c401f0007007f89 */ /* 0x001e2200000e0000 */
[----:B------:R-:W-:Y:S01]  /*e2d0*/  VIADD R22, R22, 0x1 ;  /* 0x0000000116167836 */ /* 0x000fe20000000000 */
[----:B------:R2:W-:Y:S08]  /*e2e0*/  BAR.ARV R9, 0x100 ;  /* 0x000400090000751d */ /* 0x0005f00000002000 */
[----:B------:R-:W-:Y:S06]  /*e2f0*/  BAR.ARV 0x8, 0x120 ;  /* 0x0204800000007b1d */ /* 0x000fec0000002000 */
[----:B------:R-:W-:Y:S01]  /*e300*/  ISETP.NE.AND P0, PT, R22, 0x2, PT ;  /* 0x000000021600780c */ /* 0x000fe20003f05270 */
[----:B------:R-:W-:Y:S01]  /*e310*/  VIADD R235, R235, 0x1 ;  /* 0x00000001ebeb7836 */ /* 0x000fe20000000000 */
[----:B------:R-:W3:Y:S01]  /*e320*/  SHFL.BFLY PT, R5, R4, 0x2, 0x1f ;  /* 0x0c401f0004057f89 */ /* 0x000ee200000e0000 */
[----:B------:R-:W-:-:S02]  /*e330*/  PLOP3.LUT P1, PT, PT, PT, PT, 0x8, 0x0 ;  /* 0x000000000000781c */ /* 0x000fc40003f2e170 */
[----:B------:R-:W-:Y:S01]  /*e340*/  SEL R11, RZ, 0x1, P0 ;  /* 0x00000001ff0b7807 */ /* 0x000fe20000000000 */
[----:B0-----:R-:W-:Y:S01]  /*e350*/  FADD.FTZ R0, R0, R7 ;  /* 0x0000000700007221 */ /* 0x001fe20000010000 */
[----:B------:R-:W-:Y:S02]  /*e360*/  SEL R22, R22, RZ, P0 ;  /* 0x000000ff16167207 */ /* 0x000fe40000000000 */
[----:B------:R-:W-:Y:S02]  /*e370*/  LOP3.LUT R200, R200, R11, RZ, 0x3c, !PT ;  /* 0x0000000bc8c87212 */ /* 0x000fe400078e3cff */
[----:B-1----:R-:W0:Y:S01]  /*e380*/  SHFL.BFLY PT, R3, R0, 0x1, 0x1f ;  /* 0x0c201f0000037f89 */ /* 0x002e2200000e0000 */
[----:B---3--:R-:W-:Y:S01]  /*e390*/  FADD.FTZ R5, R5, R4 ;  /* 0x0000000405057221 */ /* 0x008fe20000010000 */
[----:B------:R-:W-:-:S04]  /*e3a0*/  IMAD.MOV.U32 R4, RZ, RZ, RZ ;  /* 0x000000ffff047224 */ /* 0x000fc800078e00ff */
[----:B------:R-:W1:Y:S01]  /*e3b0*/  SHFL.BFLY PT, R10, R5, 0x1, 0x1f ;  /* 0x0c201f00050a7f89 */ /* 0x000e6200000e0000 */
[----:B0-----:R-:W-:Y:S01]  /*e3c0*/  FADD.FTZ R6, R0, R3 ;  /* 0x0000000300067221 */ /* 0x001fe20000010000 */
[----:B------:R-:W-:-:S04]  /*e3d0*/  IMAD.MOV.U32 R3, RZ, RZ, RZ ;  /* 0x000000ffff037224 */ /* 0x000fc800078e00ff */
[----:B------:R-:W-:-:S13]  /*e3e0*/  FSETP.NE.FTZ.AND P2, PT, R6, RZ, PT ;  /* 0x000000ff0600720b */ /* 0x000fda0003f55000 */
[----:B------:R-:W0:Y:S01]  /*e3f0*/  @P2 MUFU.RCP R4, R6 ;  /* 0x0000000600042308 */ /* 0x000e220000001000 */
[----:B-1----:R-:W-:Y:S01]  /*e400*/  FADD.FTZ R7, R5, R10 ;  /* 0x0000000a05077221 */ /* 0x002fe20000010000 */
[----:B------:R-:W-:-:S04]  /*e410*/  MOV R5, 0xff800000 ;  /* 0xff80000000057802 */ /* 0x000fc80000000f00 */
[----:B------:R-:W-:Y:S01]  /*e420*/  FSETP.NE.FTZ.AND P3, PT, R7, RZ, PT ;  /* 0x000000ff0700720b */ /* 0x000fe20003f75000 */
[-C--:B0-----:R-:W-:Y:S01]  /*e430*/  FMUL.FTZ R10, R28, R4.reuse ;  /* 0x000000041c0a7220 */ /* 0x081fe20000410000 */
[-C--:B------:R-:W-:Y:S01]  /*e440*/  FMUL.FTZ R12, R32, R4.reuse ;  /* 0x00000004200c7220 */ /* 0x080fe20000410000 */
[----:B------:R-:W0:Y:S01]  /*e450*/  @P2 MUFU.LG2 R28, R6 ;  /* 0x00000006001c2308 */ /* 0x000e220000000c00 */
[-C--:B------:R-:W-:Y:S01]  /*e460*/  FMUL.FTZ R0, R33, R4.reuse ;  /* 0x0000000421007220 */ /* 0x080fe20000410000 */
[----:B------:R-:W-:Y:S02]  /*e470*/  IMAD.U32 R33, RZ, RZ, UR39 ;  /* 0x00000027ff217e24 */ /* 0x000fe4000f8e00ff */
[-C--:B------:R-:W-:Y:S01]  /*e480*/  FMUL.FTZ R161, R48, R4.reuse ;  /* 0x0000000430a17220 */ /* 0x080fe20000410000 */
[----:B------:R-:W-:Y:S02]  /*e490*/  IMAD.U32 R32, RZ, RZ, UR39 ;  /* 0x00000027ff207e24 */ /* 0x000fe4000f8e00ff */
[-C--:B------:R-:W-:Y:S01]  /*e4a0*/  FMUL.FTZ R166, R64, R4.reuse ;  /* 0x0000000440a67220 */ /* 0x080fe20000410000 */
[----:B------:R-:W-:Y:S01]  /*e4b0*/  @P2 FMUL.FTZ R33, R33, 0.69314718246459960938 ;  /* 0x3f31721821212820 */ /* 0x000fe20000410000 */
[-C--:B------:R-:W-:Y:S01]  /*e4c0*/  FMUL.FTZ R171, R84, R4.reuse ;  /* 0x0000000454ab7220 */ /* 0x080fe20000410000 */
[----:B------:R-:W1:Y:S01]  /*e4d0*/  @P3 MUFU.RCP R3, R7 ;  /* 0x0000000700033308 */ /* 0x000e620000001000 */
[----:B------:R-:W-:Y:S01]  /*e4e0*/  @P3 FMUL.FTZ R32, R32, 0.69314718246459960938 ;  /* 0x3f31721820203820 */ /* 0x000fe20000410000 */
[-C--:B------:R-:W-:Y:S01]  /*e4f0*/  FMUL.FTZ R24, R24, R4.reuse ;  /* 0x0000000418187220 */ /* 0x080fe20000410000 */
[-C--:B------:R-:W-:Y:S01]  /*e500*/  FMUL.FTZ R25, R25, R4.reuse ;  /* 0x0000000419197220 */ /* 0x080fe20000410000 */
[-C--:B------:R-:W-:Y:S01]  /*e510*/  FMUL.FTZ R29, R29, R4.reuse ;  /* 0x000000041d1d7220 */ /* 0x080fe20000410000 */
[-C--:B------:R-:W-:Y:S01]  /*e520*/  FMUL.FTZ R36, R36, R4.reuse ;  /* 0x0000000424247220 */ /* 0x080fe20000410000 */
[-C--:B------:R-:W-:Y:S01]  /*e530*/  FMUL.FTZ R37, R37, R4.reuse ;  /* 0x0000000425257220 */ /* 0x080fe20000410000 */
[-C--:B------:R-:W-:Y:S01]  /*e540*/  FMUL.FTZ R14, R40, R4.reuse ;  /* 0x00000004280e7220 */ /* 0x080fe20000410000 */
[----:B------:R1:W3:Y:S01]  /*e550*/  @P3 MUFU.LG2 R18, R7 ;  /* 0x0000000700123308 */ /* 0x0002e20000000c00 */
[----:B0-----:R-:W-:Y:S01]  /*e560*/  @P2 FMUL.FTZ R28, R28, 0.69314718246459960938 ;  /* 0x3f3172181c1c2820 */ /* 0x001fe20000410000 */
[-C--:B------:R-:W-:Y:S01]  /*e570*/  FMUL.FTZ R41, R41, R4.reuse ;  /* 0x0000000429297220 */ /* 0x080fe20000410000 */
[-C--:B------:R-:W-:Y:S01]  /*e580*/  FMUL.FTZ R160, R44, R4.reuse ;  /* 0x000000042ca07220 */ /* 0x080fe20000410000 */
[-C--:B------:R-:W-:Y:S01]  /*e590*/  FMUL.FTZ R45, R45, R4.reuse ;  /* 0x000000042d2d7220 */ /* 0x080fe20000410000 */
[-C--:B------:R-:W-:Y:S01]  /*e5a0*/  FMUL.FTZ R49, R49, R4.reuse ;  /* 0x0000000431317220 */ /* 0x080fe20000410000 */
[-C--:B------:R-:W-:Y:S01]  /*e5b0*/  FMUL.FTZ R163, R52, R4.reuse ;  /* 0x0000000434a37220 */ /* 0x080fe20000410000 */
[-C--:B------:R-:W-:Y:S01]  /*e5c0*/  FMUL.FTZ R53, R53, R4.reuse ;  /* 0x0000000435357220 */ /* 0x080fe20000410000 */
[-C--:B------:R-:W-:Y:S01]  /*e5d0*/  FMUL.FTZ R164, R56, R4.reuse ;  /* 0x0000000438a47220 */ /* 0x080fe20000410000 */
[-C--:B-1----:R-:W-:Y:S01]  /*e5e0*/  FMUL.FTZ R7, R35, R3.reuse ;  /* 0x0000000323077220 */ /* 0x082fe20000410000 */
[-C--:B------:R-:W-:Y:S01]  /*e5f0*/  FMUL.FTZ R57, R57, R4.reuse ;  /* 0x0000000439397220 */ /* 0x080fe20000410000 */
[-C--:B------:R-:W-:Y:S01]  /*e600*/  FMUL.FTZ R165, R60, R4.reuse ;  /* 0x000000043ca57220 */ /* 0x080fe20000410000 */
[-C--:B------:R-:W-:Y:S01]  /*e610*/  FMUL.FTZ R61, R61, R4.reuse ;  /* 0x000000043d3d7220 */ /* 0x080fe20000410000 */
[-C--:B------:R-:W-:Y:S01]  /*e620*/  FMUL.FTZ R65, R65, R4.reuse ;  /* 0x0000000441417220 */ /* 0x080fe20000410000 */
[-C--:B------:R-:W-:Y:S01]  /*e630*/  FMUL.FTZ R167, R68, R4.reuse ;  /* 0x0000000444a77220 */ /* 0x080fe20000410000 */
[-C--:B------:R-:W-:Y:S01]  /*e640*/  FMUL.FTZ R69, R69, R4.reuse ;  /* 0x0000000445457220 */ /* 0x080fe20000410000 */
[-C--:B------:R-:W-:Y:S01]  /*e650*/  FMUL.FTZ R168, R72, R4.reuse ;  /* 0x0000000448a87220 */ /* 0x080fe20000410000 */
[----:B---3--:R-:W-:Y:S01]  /*e660*/  @P3 FMUL.FTZ R35, R18, 0.69314718246459960938 ;  /* 0x3f31721812233820 */ /* 0x008fe20000410000 */
        /* <DEDUP_REMOVED lines=39> */
[----:B------:R-:W-:Y:S01]  /*e8e0*/  FMUL.FTZ R15, R47, R3 ;  /* 0x000000032f0f7220 */ /* 0x000fe20000410000 */
[----:B------:R-:W-:-:S02]  /*e8f0*/  IMAD.MOV.U32 R4, RZ, RZ, -0x800000 ;  /* 0xff800000ff047424 */ /* 0x000fc400078e00ff */
[-C--:B--2---:R-:W-:Y:S01]  /*e900*/  FMUL.FTZ R9, R26, R3.reuse ;  /* 0x000000031a097220 */ /* 0x084fe20000410000 */
        /* <DEDUP_REMOVED lines=62> */
.L_x_1016:
        /* <DEDUP_REMOVED lines=10> */
[----:B------:R-:W2:Y:S01]  /*ed90*/  LDL R8, [R1+0x94] ;  /* 0x0000940001087983 */ /* 0x000ea20000100800 */
[----:B------:R-:W-:Y:S05]  /*eda0*/  WARPSYNC.ALL ;  /* 0x0000000000007948 */ /* 0x000fea0003800000 */
[----:B------:R-:W3:Y:S01]  /*edb0*/  S2R R93, SR_SWINHI ;  /* 0x00000000005d7919 */ /* 0x000ee20000002f00 */
[----:B------:R-:W-:Y:S01]  /*edc0*/  F2FP.BF16.F32.PACK_AB R9, R27, R9 ;  /* 0x000000091b09723e */ /* 0x000fe200000010ff */
[----:B------:R-:W-:Y:S01]  /*edd0*/  ULDC.64 UR4, c[0x0][0xcd8] ;  /* 0x0003360000047ab9 */ /* 0x000fe20000000a00 */
[----:B------:R-:W-:Y:S02]  /*ede0*/  F2FP.BF16.F32.PACK_AB R10, R29, R10 ;  /* 0x0000000a1d0a723e */ /* 0x000fe400000010ff */
        /* <DEDUP_REMOVED lines=14> */
[----:B------:R-:W-:Y:S02]  /*eed0*/  MOV R88, R18 ;  /* 0x0000001200587202 */ /* 0x000fe40000000f00 */
[----:B---3--:R-:W-:Y:S02]  /*eee0*/  MOV R89, R93 ;  /* 0x0000005d00597202 */ /* 0x008fe40000000f00 */
[----:B------:R-:W-:Y:S01]  /*eef0*/  F2FP.BF16.F32.PACK_AB R147, R3, R150 ;  /* 0x000000960393723e */ /* 0x000fe200000010ff */
[----:B------:R-:W-:Y:S01]  /*ef00*/  IMAD R3, R226, 0x40, R201 ;  /* 0x00000040e2037824 */ /* 0x000fe200078e02c9 */
[----:B------:R-:W-:Y:S01]  /*ef10*/  BAR.SYNC.DEFER_BLOCKING 0x1, 0x100 ;  /* 0x0044000000007b1d */ /* 0x000fe20000010000 */
[----:B--2---:R-:W-:-:S03]  /*ef20*/  IMAD.WIDE R128, R8, 0x2, R88 ;  /* 0x0000000208807825 */ /* 0x004fc600078e0258 */
[C---:B------:R-:W-:Y:S02]  /*ef30*/  IADD3 R8, P1, R128.reuse, 0x20, RZ ;  /* 0x0000002080087810 */ /* 0x040fe40007f3e0ff */
[----:B------:R-:W-:Y:S02]  /*ef40*/  IADD3 R92, P0, R128, 0x4040, RZ ;  /* 0x00004040805c7810 */ /* 0x000fe40007f1e0ff */
[----:B------:R-:W-:Y:S01]  /*ef50*/  LOP3.LUT R100, R8, 0x380, RZ, 0xc0, !PT ;  /* 0x0000038008647812 */ /* 0x000fe200078ec0ff */
[--C-:B------:R-:W-:Y:S01]  /*ef60*/  IMAD.X R101, RZ, RZ, R129.reuse, P1 ;  /* 0x000000ffff657224 */ /* 0x100fe200008e0681 */
[----:B------:R-:W-:Y:S01]  /*ef70*/  IADD3 R26, P2, R128, 0x40, RZ ;  /* 0x00000040801a7810 */ /* 0x000fe20007f5e0ff */
[--C-:B------:R-:W-:Y:S01]  /*ef80*/  IMAD.X R113, RZ, RZ, R129.reuse, P0 ;  /* 0x000000ffff717224 */ /* 0x100fe200000e0681 */
[----:B------:R-:W-:Y:S02]  /*ef90*/  SHF.R.U64 R100, R100, 0x3, RZ ;  /* 0x0000000364647819 */ /* 0x000fe400000012ff */
[C---:B-----5:R-:W-:Y:S01]  /*efa0*/  IADD3 R28, P3, R128.reuse, 0x60, RZ ;  /* 0x00000060801c7810 */ /* 0x060fe20007f7e0ff */
[----:B------:R-:W-:Y:S01]  /*efb0*/  IMAD.X R105, RZ, RZ, R129, P2 ;  /* 0x000000ffff697224 */ /* 0x000fe200010e0681 */
[----:B------:R-:W-:-:S02]  /*efc0*/  IADD3 R30, P4, R128, 0x4000, RZ ;  /* 0x00004000801e7810 */ /* 0x000fc40007f9e0ff */
[----:B------:R-:W-:Y:S01]  /*efd0*/  LOP3.LUT R100, R100, R8, RZ, 0x3c, !PT ;  /* 0x0000000864647212 */ /* 0x000fe200078e3cff */
[--C-:B------:R-:W-:Y:S01]  /*efe0*/  IMAD.X R107, RZ, RZ, R129.reuse, P3 ;  /* 0x000000ffff6b7224 */ /* 0x100fe200018e0681 */
[----:B------:R-:W-:Y:S01]  /*eff0*/  LOP3.LUT R8, R92, 0x380, RZ, 0xc0, !PT ;  /* 0x000003805c087812 */ /* 0x000fe200078ec0ff */
[----:B------:R-:W-:Y:S01]  /*f000*/  IMAD.X R109, RZ, RZ, R129, P4 ;  /* 0x000000ffff6d7224 */ /* 0x000fe200020e0681 */
[----:B------:R-:W-:Y:S02]  /*f010*/  LOP3.LUT R104, R26, 0x380, RZ, 0xc0, !PT ;  /* 0x000003801a687812 */ /* 0x000fe400078ec0ff */
[----:B------:R-:W-:Y:S02]  /*f020*/  LOP3.LUT R106, R28, 0x380, RZ, 0xc0, !PT ;  /* 0x000003801c6a7812 */ /* 0x000fe400078ec0ff */
[----:B------:R-:W-:Y:S02]  /*f030*/  SHF.R.U64 R8, R8, 0x3, RZ ;  /* 0x0000000308087819 */ /* 0x000fe400000012ff */
[----:B------:R-:W-:-:S02]  /*f040*/  IADD3 R120, P4, R128, 0x8040, RZ ;  /* 0x0000804080787810 */ /* 0x000fc40007f9e0ff */
[----:B------:R-:W-:Y:S02]  /*f050*/  SHF.R.U64 R104, R104, 0x3, RZ ;  /* 0x0000000368687819 */ /* 0x000fe400000012ff */
[----:B------:R-:W-:Y:S01]  /*f060*/  IADD3 R96, P1, R128, 0x4060, RZ ;  /* 0x0000406080607810 */ /* 0x000fe20007f3e0ff */
[--C-:B------:R-:W-:Y:S01]  /*f070*/  IMAD.X R121, RZ, RZ, R129.reuse, P4 ;  /* 0x000000ffff797224 */ /* 0x100fe200020e0681 */
[----:B------:R-:W-:Y:S02]  /*f080*/  SHF.R.U64 R106, R106, 0x3, RZ ;  /* 0x000000036a6a7819 */ /* 0x000fe400000012ff */
[----:B------:R-:W-:Y:S01]  /*f090*/  IADD3 R99, P2, R128, 0x8000, RZ ;  /* 0x0000800080637810 */ /* 0x000fe20007f5e0ff */
[--C-:B------:R-:W-:Y:S01]  /*f0a0*/  IMAD.X R115, RZ, RZ, R129.reuse, P1 ;  /* 0x000000ffff737224 */ /* 0x100fe200008e0681 */
[----:B------:R-:W-:Y:S02]  /*f0b0*/  LOP3.LUT R112, R8, R92, RZ, 0x3c, !PT ;  /* 0x0000005c08707212 */ /* 0x000fe400078e3cff */
[----:B-1----:R-:W-:Y:S01]  /*f0c0*/  IADD3 R32, P5, R128, 0x4020, RZ ;  /* 0x0000402080207810 */ /* 0x002fe20007fbe0ff */
[----:B------:R-:W-:Y:S01]  /*f0d0*/  IMAD.X R117, RZ, RZ, R129, P2 ;  /* 0x000000ffff757224 */ /* 0x000fe200010e0681 */
[----:B------:R-:W-:-:S02]  /*f0e0*/  LOP3.LUT R104, R104, R26, RZ, 0x3c, !PT ;  /* 0x0000001a68687212 */ /* 0x000fc400078e3cff */
[----:B------:R-:W-:Y:S01]  /*f0f0*/  LOP3.LUT R8, R120, 0x380, RZ, 0xc0, !PT ;  /* 0x0000038078087812 */ /* 0x000fe200078ec0ff */
[----:B------:R-:W-:Y:S01]  /*f100*/  IMAD.X R111, RZ, RZ, R129, P5 ;  /* 0x000000ffff6f7224 */ /* 0x000fe200028e0681 */
[----:B------:R-:W-:Y:S02]  /*f110*/  LOP3.LUT R106, R106, R28, RZ, 0x3c, !PT ;  /* 0x0000001c6a6a7212 */ /* 0x000fe400078e3cff */
[----:B------:R-:W-:Y:S02]  /*f120*/  LOP3.LUT R26, R96, 0x380, RZ, 0xc0, !PT ;  /* 0x00000380601a7812 */ /* 0x000fe400078ec0ff */
[----:B------:R-:W-:Y:S02]  /*f130*/  LOP3.LUT R28, R30, 0x380, RZ, 0xc0, !PT ;  /* 0x000003801e1c7812 */ /* 0x000fe400078ec0ff */
[----:B------:R-:W-:Y:S02]  /*f140*/  SHF.R.U64 R8, R8, 0x3, RZ ;  /* 0x0000000308087819 */ /* 0x000fe400000012ff */
[----:B------:R-:W-:-:S02]  /*f150*/  IADD3 R151, P2, R128, 0xc040, RZ ;  /* 0x0000c04080977810 */ /* 0x000fc40007f5e0ff */
[----:B------:R-:W-:Y:S02]  /*f160*/  SHF.R.U64 R26, R26, 0x3, RZ ;  /* 0x000000031a1a7819 */ /* 0x000fe400000012ff */
[C---:B------:R-:W-:Y:S01]  /*f170*/  LOP3.LUT R97, R128.reuse, 0x380, RZ, 0xc0, !PT ;  /* 0x0000038080617812 */ /* 0x040fe200078ec0ff */
[--C-:B------:R-:W-:Y:S01]  /*f180*/  IMAD.X R93, RZ, RZ, R129.reuse, P2 ;  /* 0x000000ffff5d7224 */ /* 0x100fe200010e0681 */
[----:B------:R-:W-:Y:S02]  /*f190*/  IADD3 R122, P5, R128, 0x8060, RZ ;  /* 0x00008060807a7810 */ /* 0x000fe40007fbe0ff */
[----:B------:R-:W-:Y:S02]  /*f1a0*/  SHF.R.U64 R28, R28, 0x3, RZ ;  /* 0x000000031c1c7819 */ /* 0x000fe400000012ff */
[----:B------:R-:W-:Y:S01]  /*f1b0*/  IADD3 R118, P3, R128, 0x8020, RZ ;  /* 0x0000802080767810 */ /* 0x000fe20007f7e0ff */
[----:B------:R-:W-:Y:S01]  /*f1c0*/  IMAD.X R123, RZ, RZ, R129, P5 ;  /* 0x000000ffff7b7224 */ /* 0x000fe200028e0681 */
[----:B------:R-:W-:-:S02]  /*f1d0*/  LOP3.LUT R120, R8, R120, RZ, 0x3c, !PT ;  /* 0x0000007808787212 */ /* 0x000fc400078e3cff */
[----:B------:R-:W-:Y:S01]  /*f1e0*/  LOP3.LUT R114, R26, R96, RZ, 0x3c, !PT ;  /* 0x000000601a727212 */ /* 0x000fe200078e3cff */
[----:B------:R-:W-:Y:S01]  /*f1f0*/  IMAD.X R119, RZ, RZ, R129, P3 ;  /* 0x000000ffff777224 */ /* 0x000fe200018e0681 */
[----:B------:R-:W-:Y:S02]  /*f200*/  LOP3.LUT R8, R151, 0x380, RZ, 0xc0, !PT ;  /* 0x0000038097087812 */ /* 0x000fe400078ec0ff */
[----:B------:R-:W-:Y:S02]  /*f210*/  SHF.R.U64 R97, R97, 0x3, RZ ;  /* 0x0000000361617819 */ /* 0x000fe400000012ff */
[----:B------:R-:W-:Y:S02]  /*f220*/  LOP3.LUT R108, R28, R30, RZ, 0x3c, !PT ;  /* 0x0000001e1c6c7212 */ /* 0x000fe400078e3cff */
[----:B------:R-:W-:Y:S02]  /*f230*/  LOP3.LUT R26, R122, 0x380, RZ, 0xc0, !PT ;  /* 0x000003807a1a7812 */ /* 0x000fe400078ec0ff */
[----:B------:R-:W-:-:S02]  /*f240*/  LOP3.LUT R28, R99, 0x380, RZ, 0xc0, !PT ;  /* 0x00000380631c7812 */ /* 0x000fc400078ec0ff */
[----:B------:R-:W-:Y:S02]  /*f250*/  LOP3.LUT R30, R118, 0x380, RZ, 0xc0, !PT ;  /* 0x00000380761e7812 */ /* 0x000fe400078ec0ff */
[C---:B------:R-:W-:Y:S02]  /*f260*/  IADD3 R124, P0, R128.reuse, 0xc000, RZ ;  /* 0x0000c000807c7810 */ /* 0x040fe40007f1e0ff */
[C---:B------:R-:W-:Y:S02]  /*f270*/  IADD3 R126, P1, R128.reuse, 0xc020, RZ ;  /* 0x0000c020807e7810 */ /* 0x040fe40007f3e0ff */
[----:B------:R-:W-:Y:S01]  /*f280*/  IADD3 R162, P3, R128, 0xc060, RZ ;  /* 0x0000c06080a27810 */ /* 0x000fe20007f7e0ff */
[--C-:B------:R-:W-:Y:S01]  /*f290*/  IMAD.X R125, RZ, RZ, R129.reuse, P0 ;  /* 0x000000ffff7d7224 */ /* 0x100fe200000e0681 */
[----:B------:R-:W-:Y:S01]  /*f2a0*/  SHF.R.U64 R8, R8, 0x3, RZ ;  /* 0x0000000308087819 */ /* 0x000fe200000012ff */
[--C-:B------:R-:W-:Y:S01]  /*f2b0*/  IMAD.X R127, RZ, RZ, R129.reuse, P1 ;  /* 0x000000ffff7f7224 */ /* 0x100fe200008e0681 */
[----:B------:R-:W-:Y:S01]  /*f2c0*/  LOP3.LUT R128, R97, R128, RZ, 0x3c, !PT ;  /* 0x0000008061807212 */ /* 0x000fe200078e3cff */
[----:B------:R-:W-:Y:S01]  /*f2d0*/  IMAD.X R97, RZ, RZ, R129, P3 ;  /* 0x000000ffff617224 */ /* 0x000fe200018e0681 */
[----:B------:R-:W-:-:S02]  /*f2e0*/  SHF.R.U64 R26, R26, 0x3, RZ ;  /* 0x000000031a1a7819 */ /* 0x000fc400000012ff */
[----:B------:R-:W-:Y:S02]  /*f2f0*/  SHF.R.U64 R28, R28, 0x3, RZ ;  /* 0x000000031c1c7819 */ /* 0x000fe400000012ff */
[----:B------:R-:W-:Y:S02]  /*f300*/  SHF.R.U64 R30, R30, 0x3, RZ ;  /* 0x000000031e1e7819 */ /* 0x000fe400000012ff */
[----:B------:R-:W-:Y:S02]  /*f310*/  LOP3.LUT R92, R8, R151, RZ, 0x3c, !PT ;  /* 0x00000097085c7212 */ /* 0x000fe400078e3cff */
[----:B------:R-:W-:Y:S02]  /*f320*/  LOP3.LUT R110, R32, 0x380, RZ, 0xc0, !PT ;  /* 0x00000380206e7812 */ /* 0x000fe400078ec0ff */
[----:B------:R-:W-:Y:S02]  /*f330*/  LOP3.LUT R122, R26, R122, RZ, 0x3c, !PT ;  /* 0x0000007a1a7a7212 */ /* 0x000fe400078e3cff */
[----:B------:R-:W-:-:S02]  /*f340*/  MOV R128, R128 ;  /* 0x0000008000807202 */ /* 0x000fc40000000f00 */
[----:B------:R-:W-:Y:S02]  /*f350*/  F2FP.BF16.F32.PACK_AB R8, R25, R24 ;  /* 0x000000181908723e */ /* 0x000fe400000010ff */
[----:B------:R-:W-:Y:S02]  /*f360*/  LOP3.LUT R116, R28, R99, RZ, 0x3c, !PT ;  /* 0x000000631c747212 */ /* 0x000fe400078e3cff */
[----:B------:R-:W-:Y:S01]  /*f370*/  LOP3.LUT R118, R30, R118, RZ, 0x3c, !PT ;  /* 0x000000761e767212 */ /* 0x000fe200078e3cff */
[----:B------:R1:W-:Y:S01]  /*f380*/  STSM.16.M88.4 [R128], R8 ;  /* 0x0000000880007844 */ /* 0x0003e20000000200 */
[----:B------:R-:W-:Y:S02]  /*f390*/  LOP3.LUT R26, R162, 0x380, RZ, 0xc0, !PT ;  /* 0x00000380a21a7812 */ /* 0x000fe400078ec0ff */
[----:B------:R-:W-:Y:S02]  /*f3a0*/  LOP3.LUT R28, R124, 0x380, RZ, 0xc0, !PT ;  /* 0x000003807c1c7812 */ /* 0x000fe400078ec0ff */
[----:B------:R-:W-:-:S02]  /*f3b0*/  LOP3.LUT R30, R126, 0x380, RZ, 0xc0, !PT ;  /* 0x000003807e1e7812 */ /* 0x000fc400078ec0ff */
[----:B------:R-:W-:Y:S02]  /*f3c0*/  SHF.R.U64 R110, R110, 0x3, RZ ;  /* 0x000000036e6e7819 */ /* 0x000fe400000012ff */
[----:B------:R-:W-:Y:S02]  /*f3d0*/  SHF.R.U64 R26, R26, 0x3, RZ ;  /* 0x000000031a1a7819 */ /* 0x000fe400000012ff */
[----:B------:R-:W-:Y:S02]  /*f3e0*/  SHF.R.U64 R28, R28, 0x3, RZ ;  /* 0x000000031c1c7819 */ /* 0x000fe400000012ff */
[----:B------:R-:W-:Y:S02]  /*f3f0*/  SHF.R.U64 R30, R30, 0x3, RZ ;  /* 0x000000031e1e7819 */ /* 0x000fe400000012ff */
[----:B------:R-:W-:Y:S02]  /*f400*/  MOV R100, R100 ;  /* 0x0000006400647202 */ /* 0x000fe40000000f00 */
[----:B-1----:R-:W-:-:S02]  /*f410*/  F2FP.BF16.F32.PACK_AB R8, R0, R12 ;  /* 0x0000000c0008723e */ /* 0x002fc400000010ff */
        /* <DEDUP_REMOVED lines=8> */
[----:B------:R-:W-:Y:S02]  /*f4a0*/  LOP3.LUT R96, R26, R162, RZ, 0x3c, !PT ;  /* 0x000000a21a607212 */ /* 0x000fe400078e3cff */
[----:B------:R-:W-:Y:S01]  /*f4b0*/  LOP3.LUT R124, R28, R124, RZ, 0x3c, !PT ;  /* 0x0000007c1c7c7212 */ /* 0x000fe200078e3cff */
[----:B------:R2:W-:Y:S01]  /*f4c0*/  STSM.16.M88.4 [R104], R12 ;  /* 0x0000000c68007844 */ /* 0x0005e20000000200 */
[----:B------:R-:W-:Y:S02]  /*f4d0*/  LOP3.LUT R126, R30, R126, RZ, 0x3c, !PT ;  /* 0x0000007e1e7e7212 */ /* 0x000fe400078e3cff */
[----:B------:R-:W-:Y:S02]  /*f4e0*/  MOV R106, R106 ;  /* 0x0000006a006a7202 */ /* 0x000fe40000000f00 */
[----:B------:R-:W-:-:S02]  /*f4f0*/  F2FP.BF16.F32.PACK_AB R24, R49, R161 ;  /* 0x000000a13118723e */ /* 0x000fc400000010ff */
[----:B------:R-:W-:Y:S02]  /*f500*/  F2FP.BF16.F32.PACK_AB R25, R51, R50 ;  /* 0x000000323319723e */ /* 0x000fe400000010ff */
[----:B------:R-:W-:Y:S02]  /*f510*/  F2FP.BF16.F32.PACK_AB R26, R53, R163 ;  /* 0x000000a3351a723e */ /* 0x000fe400000010ff */
[----:B------:R-:W-:Y:S02]  /*f520*/  MOV R108, R108 ;  /* 0x0000006c006c7202 */ /* 0x000fe40000000f00 */
[----:B------:R-:W-:Y:S01]  /*f530*/  F2FP.BF16.F32.PACK_AB R28, R57, R164 ;  /* 0x000000a4391c723e */ /* 0x000fe200000010ff */
[----:B------:R-:W-:Y:S01]  /*f540*/  STSM.16.M88.4 [R106], R24 ;  /* 0x000000186a007844 */ /* 0x000fe20000000200 */
[----:B------:R-:W-:Y:S02]  /*f550*/  F2FP.BF16.F32.PACK_AB R30, R61, R165 ;  /* 0x000000a53d1e723e */ /* 0x000fe400000010ff */
[----:B------:R-:W-:-:S02]  /*f560*/  MOV R110, R110 ;  /* 0x0000006e006e7202 */ /* 0x000fc40000000f00 */
[----:B-1----:R-:W-:Y:S01]  /*f570*/  F2FP.BF16.F32.PACK_AB R8, R65, R166 ;  /* 0x000000a64108723e */ /* 0x002fe200000010ff */
[----:B------:R-:W-:Y:S01]  /*f580*/  STSM.16.M88.4 [R108], R28 ;  /* 0x0000001c6c007844 */ /* 0x000fe20000000200 */
[----:B------:R-:W-:Y:S02]  /*f590*/  F2FP.BF16.F32.PACK_AB R9, R67, R66 ;  /* 0x000000424309723e */ /* 0x000fe400000010ff */
[----:B------:R-:W-:Y:S02]  /*f5a0*/  F2FP.BF16.F32.PACK_AB R10, R69, R167 ;  /* 0x000000a7450a723e */ /* 0x000fe400000010ff */
[----:B------:R-:W-:Y:S02]  /*f5b0*/  F2FP.BF16.F32.PACK_AB R11, R71, R70 ;  /* 0x00000046470b723e */ /* 0x000fe400000010ff */
[----:B------:R-:W-:Y:S02]  /*f5c0*/  MOV R112, R112 ;  /* 0x0000007000707202 */ /* 0x000fe40000000f00 */
[----:B--2---:R-:W-:Y:S01]  /*f5d0*/  F2FP.BF16.F32.PACK_AB R12, R73, R168 ;  /* 0x000000a8490c723e */ /* 0x004fe200000010ff */
[----:B------:R1:W-:Y:S01]  /*f5e0*/  STSM.16.M88.4 [R110], R8 ;  /* 0x000000086e007844 */ /* 0x0003e20000000200 */
[----:B------:R-:W-:-:S02]  /*f5f0*/  F2FP.BF16.F32.PACK_AB R13, R75, R74 ;  /* 0x0000004a4b0d723e */ /* 0x000fc400000010ff */
[----:B------:R-:W-:Y:S02]  /*f600*/  F2FP.BF16.F32.PACK_AB R14, R77, R169 ;  /* 0x000000a94d0e723e */ /* 0x000fe400000010ff */
[----:B------:R-:W-:Y:S02]  /*f610*/  F2FP.BF16.F32.PACK_AB R15, R79, R78 ;  /* 0x0000004e4f0f723e */ /* 0x000fe400000010ff */
[----:B------:R-:W-:Y:S02]  /*f620*/  MOV R114, R114 ;  /* 0x0000007200727202 */ /* 0x000fe40000000f00 */
[----:B------:R-:W-:Y:S01]  /*f630*/  F2FP.BF16.F32.PACK_AB R36, R81, R170 ;  /* 0x000000aa5124723e */ /* 0x000fe200000010ff */
[----:B------:R2:W-:Y:S01]  /*f640*/  STSM.16.M88.4 [R112], R12 ;  /* 0x0000000c70007844 */ /* 0x0005e20000000200 */
[----:B------:R-:W-:Y:S02]  /*f650*/  F2FP.BF16.F32.PACK_AB R37, R83, R82 ;  /* 0x000000525325723e */ /* 0x000fe400000010ff */
[----:B------:R-:W-:-:S02]  /*f660*/  F2FP.BF16.F32.PACK_AB R38, R85, R171 ;  /* 0x000000ab5526723e */ /* 0x000fc400000010ff */
[----:B------:R-:W-:Y:S02]  /*f670*/  F2FP.BF16.F32.PACK_AB R39, R87, R86 ;  /* 0x000000565727723e */ /* 0x000fe400000010ff */
[----:B------:R-:W-:Y:S02]  /*f680*/  MOV R116, R116 ;  /* 0x0000007400747202 */ /* 0x000fe40000000f00 */
[----:B------:R-:W-:Y:S01]  /*f690*/  F2FP.BF16.F32.PACK_AB R49, R91, R90 ;  /* 0x0000005a5b31723e */ /* 0x000fe200000010ff */
[----:B------:R-:W-:Y:S01]  /*f6a0*/  STSM.16.M88.4 [R114], R36 ;  /* 0x0000002472007844 */ /* 0x000fe20000000200 */
[----:B------:R-:W-:Y:S02]  /*f6b0*/  F2FP.BF16.F32.PACK_AB R50, R64, R173 ;  /* 0x000000ad4032723e */ /* 0x000fe400000010ff */
[----:B------:R-:W-:Y:S02]  /*f6c0*/  F2FP.BF16.F32.PACK_AB R51, R95, R94 ;  /* 0x0000005e5f33723e */ /* 0x000fe400000010ff */
[----:B------:R-:W-:-:S02]  /*f6d0*/  MOV R118, R118 ;  /* 0x0000007600767202 */ /* 0x000fc40000000f00 */
[----:B------:R-:W-:Y:S01]  /*f6e0*/  F2FP.BF16.F32.PACK_AB R64, R84, R174 ;  /* 0x000000ae5440723e */ /* 0x000fe200000010ff */
[----:B------:R-:W-:Y:S01]  /*f6f0*/  STSM.16.M88.4 [R116], R48 ;  /* 0x0000003074007844 */ /* 0x000fe20000000200 */
[----:B------:R-:W-:Y:S01]  /*f700*/  F2FP.BF16.F32.PACK_AB R65, R20, R98 ;  /* 0x000000621441723e */ /* 0x000fe200000010ff */
[----:B------:R-:W-:Y:S01]  /*f710*/  IMAD.WIDE R88, R3, 0x2, R88 ;  /* 0x0000000203587825 */ /* 0x000fe200078e0258 */
[----:B------:R-:W-:Y:S02]  /*f720*/  F2FP.BF16.F32.PACK_AB R66, R152, R175 ;  /* 0x000000af9842723e */ /* 0x000fe400000010ff */
[----:B------:R-:W-:Y:S01]  /*f730*/  F2FP.BF16.F32.PACK_AB R67, R103, R102 ;  /* 0x000000666743723e */ /* 0x000fe200000010ff */
[----:B------:R-:W-:Y:S01]  /*f740*/  IMAD.MOV.U32 R20, RZ, RZ, RZ ;  /* 0x000000ffff147224 */ /* 0x000fe200078e00ff */
[----:B------:R-:W-:Y:S02]  /*f750*/  MOV R120, R120 ;  /* 0x0000007800787202 */ /* 0x000fe40000000f00 */
[----:B-1----:R-:W-:Y:S01]  /*f760*/  F2FP.BF16.F32.PACK_AB R8, R153, R176 ;  /* 0x000000b09908723e */ /* 0x002fe200000010ff */
[----:B------:R-:W-:Y:S01]  /*f770*/  STSM.16.M88.4 [R118], R64 ;  /* 0x0000004076007844 */ /* 0x000fe20000000200 */
[----:B------:R-:W-:-:S02]  /*f780*/  F2FP.BF16.F32.PACK_AB R9, R40, R21 ;  /* 0x000000152809723e */ /* 0x000fc400000010ff */
[----:B------:R-:W-:Y:S02]  /*f790*/  F2FP.BF16.F32.PACK_AB R10, R154, R177 ;  /* 0x000000b19a0a723e */ /* 0x000fe400000010ff */
[----:B------:R-:W-:Y:S02]  /*f7a0*/  F2FP.BF16.F32.PACK_AB R11, R44, R43 ;  /* 0x0000002b2c0b723e */ /* 0x000fe400000010ff */
[----:B------:R-:W-:Y:S02]  /*f7b0*/  MOV R122, R122 ;  /* 0x0000007a007a7202 */ /* 0x000fe40000000f00 */
[----:B--2---:R-:W-:Y:S01]  /*f7c0*/  F2FP.BF16.F32.PACK_AB R12, R155, R178 ;  /* 0x000000b29b0c723e */ /* 0x004fe200000010ff */
[----:B------:R1:W-:Y:S01]  /*f7d0*/  STSM.16.M88.4 [R120], R8 ;  /* 0x0000000878007844 */ /* 0x0003e20000000200 */
[----:B------:R-:W-:Y:S02]  /*f7e0*/  F2FP.BF16.F32.PACK_AB R13, R52, R47 ;  /* 0x0000002f340d723e */ /* 0x000fe400000010ff */
[----:B------:R-:W-:-:S02]  /*f7f0*/  F2FP.BF16.F32.PACK_AB R14, R156, R179 ;  /* 0x000000b39c0e723e */ /* 0x000fc400000010ff */
[----:B------:R-:W-:Y:S02]  /*f800*/  F2FP.BF16.F32.PACK_AB R15, R60, R56 ;  /* 0x000000383c0f723e */ /* 0x000fe400000010ff */
[----:B------:R-:W-:Y:S02]  /*f810*/  MOV R124, R124 ;  /* 0x0000007c007c7202 */ /* 0x000fe40000000f00 */
[----:B------:R-:W-:Y:S01]  /*f820*/  F2FP.BF16.F32.PACK_AB R24, R157, R180 ;  /* 0x000000b49d18723e */ /* 0x000fe200000010ff */
[----:B------:R2:W-:Y:S01]  /*f830*/  STSM.16.M88.4 [R122], R12 ;  /* 0x0000000c7a007844 */ /* 0x0005e20000000200 */
[----:B------:R-:W-:Y:S02]  /*f840*/  F2FP.BF16.F32.PACK_AB R25, R72, R68 ;  /* 0x000000444819723e */ /* 0x000fe400000010ff */
[----:B------:R-:W-:Y:S02]  /*f850*/  F2FP.BF16.F32.PACK_AB R26, R158, R181 ;  /* 0x000000b59e1a723e */ /* 0x000fe400000010ff */
[----:B------:R-:W-:-:S02]  /*f860*/  F2FP.BF16.F32.PACK_AB R27, R80, R76 ;  /* 0x0000004c501b723e */ /* 0x000fc400000010ff */
[----:B------:R-:W-:Y:S02]  /*f870*/  ISETP.NE.U32.AND P0, PT, RZ, UR4, PT ;  /* 0x00000004ff007c0c */ /* 0x000fe4000bf05070 */
[----:B-1----:R-:W-:Y:S01]  /*f880*/  IADD3 R8, P1, R231, UR4, RZ ;  /* 0x00000004e7087c10 */ /* 0x002fe2000ff3e0ff */
[----:B------:R2:W-:Y:S01]  /*f890*/  STSM.16.M88.4 [R124], R24 ;  /* 0x000000187c007844 */ /* 0x0005e20000000200 */
[----:B------:R-:W-:Y:S02]  /*f8a0*/  MOV R126, R126 ;  /* 0x0000007e007e7202 */ /* 0x000fe40000000f00 */
[----:B------:R-:W-:Y:S02]  /*f8b0*/  F2FP.BF16.F32.PACK_AB R28, R159, R182 ;  /* 0x000000b69f1c723e */ /* 0x000fe400000010ff */
[----:B------:R-:W-:Y:S02]  /*f8c0*/  F2FP.BF16.F32.PACK_AB R29, R131, R130 ;  /* 0x00000082831d723e */ /* 0x000fe400000010ff */
[----:B------:R-:W-:-:S02]  /*f8d0*/  F2FP.BF16.F32.PACK_AB R30, R133, R132 ;  /* 0x00000084851e723e */ /* 0x000fc400000010ff */
[----:B------:R-:W-:Y:S02]  /*f8e0*/  F2FP.BF16.F32.PACK_AB R31, R135, R134 ;  /* 0x00000086871f723e */ /* 0x000fe400000010ff */
[----:B------:R-:W-:Y:S02]  /*f8f0*/  MOV R92, R92 ;  /* 0x0000005c005c7202 */ /* 0x000fe40000000f00 */
[----:B------:R-:W-:Y:S01]  /*f900*/  MOV R96, R96 ;  /* 0x0000006000607202 */ /* 0x000fe20000000f00 */
[----:B------:R2:W-:Y:S01]  /*f910*/  STSM.16.M88.4 [R126], R28 ;  /* 0x0000001c7e007844 */ /* 0x0005e20000000200 */
[----:B------:R-:W-:Y:S02]  /*f920*/  ISETP.NE.AND.EX P0, PT, RZ, UR5, PT, P0 ;  /* 0x00000005ff007c0c */ /* 0x000fe4000bf05300 */
[----:B------:R-:W-:Y:S01]  /*f930*/  IADD3.X R9, R232, UR5, RZ, P1, !PT ;  /* 0x00000005e8097c10 */ /* 0x000fe20008ffe4ff */
[----:B------:R-:W-:Y:S01]  /*f940*/  ULDC.64 UR4, c[0x0][0xce0] ;  /* 0x0003380000047ab9 */ /* 0x000fe20000000a00 */
[----:B------:R2:W-:Y:S01]  /*f950*/  STSM.16.M88.4 [R92], R136 ;  /* 0x000000885c007844 */ /* 0x0005e20000000200 */
[----:B------:R-:W-:-:S03]  /*f960*/  ISETP.NE.U32.AND P1, PT, RZ, UR4, PT ;  /* 0x00000004ff007c0c */ /* 0x000fc6000bf25070 */
[----:B------:R2:W-:Y:S01]  /*f970*/  STSM.16.M88.4 [R96], R144 ;  /* 0x0000009060007844 */ /* 0x0005e20000000200 */
[----:B------:R-:W-:Y:S01]  /*f980*/  BAR.SYNC.DEFER_BLOCKING 0x1, 0x100 ;  /* 0x0044000000007b1d */ /* 0x000fe20000010000 */
[----:B------:R-:W-:-:S13]  /*f990*/  ISETP.NE.AND.EX P1, PT, RZ, UR5, PT, P1 ;  /* 0x00000005ff007c0c */ /* 0x000fda000bf25310 */
[----:B------:R-:W-:Y:S01]  /*f9a0*/  @P1 IADD3 R6, P2, R231, UR4, RZ ;  /* 0x00000004e7061c10 */ /* 0x000fe2000ff5e0ff */
[----:B------:R-:W-:Y:S02]  /*f9b0*/  ULDC UR4, c[0x0][0xb88] ;  /* 0x0002e20000047ab9 */ /* 0x000fe40000000800 */
[----:B------:R-:W-:Y:S01]  /*f9c0*/  IMAD.U32 R3, RZ, RZ, UR4 ;  /* 0x00000004ff037e24 */ /* 0x000fe2000f8e00ff */
[----:B------:R-:W-:Y:S01]  /*f9d0*/  @P1 IADD3.X R7, R232, UR5, RZ, P2, !PT ;  /* 0x00000005e8071c10 */ /* 0x000fe200097fe4ff */
[----:B------:R2:W5:Y:S01]  /*f9e0*/  @P0 LDG.E R20, desc[UR60][R8.64] ;  /* 0x0000003c08140981 */ /* 0x000562000c1e1900 */
[----:B------:R-:W-:-:S03]  /*f9f0*/  IADD3 R11, P4, R88, 0x1000, RZ ;  /* 0x00001000580b7810 */ /* 0x000fc60007f9e0ff */
[----:B------:R2:W5:Y:S01]  /*fa00*/  @P1 LDG.E R3, desc[UR60][R6.64] ;  /* 0x0000003c06031981 */ /* 0x000562000c1e1900 */
[----:B------:R-:W-:Y:S09]  /*fa10*/  @P1 BRA `(.L_x_1076) ;  /* 0x0000000000101947 */ /* 0x000ff20003800000 */
[----:B------:R-:W-:Y:S05]  /*fa20*/  @!P0 BRA `(.L_x_1076) ;  /* 0x00000000000c8947 */ /* 0x000fea0003800000 */
[----:B------:R-:W3:Y:S04]  /*fa30*/  LDG.E R0, desc[UR60][R8.64] ;  /* 0x0000003c08007981 */ /* 0x000ee8000c1e1900 */
[----:B-----5:R-:W3:Y:S02]  /*fa40*/  LDG.E R3, desc[UR60][R8.64+0x4] ;  /* 0x0000043c08037981 */ /* 0x020ee4000c1e1900 */
[----:B---3--:R-:W-:-:S07]  /*fa50*/  IADD3 R3, -R0, R3, RZ ;  /* 0x0000000300037210 */ /* 0x008fce0007ffe1ff */
.L_x_1076:
[----:B------:R-:W3:Y:S01]  /*fa60*/  LDL.LU R0, [R1+0x84] ;  /* 0x0000840001007983 */ /* 0x000ee20000300800 */
[----:B--2---:R-:W-:Y:S01]  /*fa70*/  LOP3.LUT R8, R11, 0x380, RZ, 0xc0, !PT ;  /* 0x000003800b087812 */ /* 0x004fe200078ec0ff */
[----:B------:R-:W-:Y:S02]  /*fa80*/  ULDC.64 UR4, c[0x0][0xc70] ;  /* 0x00031c0000047ab9 */ /* 0x000fe40000000a00 */
[----:B------:R-:W2:Y:S01]  /*fa90*/  LDL R14, [R1+0x90] ;  /* 0x00009000010e7983 */ /* 0x000ea20000100800 */
[----:B------:R-:W-:Y:S02]  /*faa0*/  SHF.R.U64 R8, R8, 0x3, RZ ;  /* 0x0000000308087819 */ /* 0x000fe400000012ff */
[----:B------:R-:W-:Y:S02]  /*fab0*/  SHF.R.S32.HI R32, RZ, 0x1f, R230 ;  /* 0x0000001fff207819 */ /* 0x000fe400000114e6 */
[----:B------:R-:W-:Y:S02]  /*fac0*/  LOP3.LUT R8, R8, R11, RZ, 0x3c, !PT ;  /* 0x0000000b08087212 */ /* 0x000fe400078e3cff */
[----:B-----5:R-:W-:Y:S01]  /*fad0*/  SHF.R.S32.HI R21, RZ, 0x1f, R20 ;  /* 0x0000001fff157819 */ /* 0x020fe20000011414 */
[----:B------:R-:W-:Y:S01]  /*fae0*/  IMAD R7, R32, UR4, RZ ;  /* 0x0000000420077c24 */ /* 0x000fe2000f8e02ff */
[----:B------:R-:W-:-:S02]  /*faf0*/  SEL R233, R233, RZ, !P0 ;  /* 0x000000ffe9e97207 */ /* 0x000fc40004000000 */
[----:B------:R-:W-:Y:S01]  /*fb00*/  IADD3 R13, P5, R88, 0x2000, RZ ;  /* 0x00002000580d7810 */ /* 0x000fe20007fbe0ff */
[----:B------:R-:W-:Y:S01]  /*fb10*/  IMAD R9, R230, UR5, R7 ;  /* 0x00000005e6097c24 */ /* 0x000fe2000f8e0207 */
[----:B------:R-:W-:Y:S01]  /*fb20*/  IADD3 R37, P2, R88, 0x5000, RZ ;  /* 0x0000500058257810 */ /* 0x000fe20007f5e0ff */
[----:B------:R-:W-:Y:S01]  /*fb30*/  IMAD.WIDE.U32 R6, R230, UR4, R20 ;  /* 0x00000004e6067c25 */ /* 0x000fe2000f8e0014 */
[----:B------:R-:W-:Y:S01]  /*fb40*/  ULDC.64 UR4, c[0x0][0xc78] ;  /* 0x00031e0000047ab9 */ /* 0x000fe20000000a00 */
[----:B------:R-:W-:Y:S02]  /*fb50*/  IADD3 R29, P1, R88, 0x4000, RZ ;  /* 0x00004000581d7810 */ /* 0x000fe40007f3e0ff */
[----:B------:R-:W-:Y:S01]  /*fb60*/  IMAD.IADD R7, R7, 0x1, R9 ;  /* 0x0000000107077824 */ /* 0x000fe200078e0209 */
[----:B------:R-:W-:Y:S02]  /*fb70*/  LOP3.LUT R12, R13, 0x380, RZ, 0xc0, !PT ;  /* 0x000003800d0c7812 */ /* 0x000fe400078ec0ff */
[----:B------:R-:W-:Y:S01]  /*fb80*/  LOP3.LUT R36, R37, 0x380, RZ, 0xc0, !PT ;  /* 0x0000038025247812 */ /* 0x000fe200078ec0ff */
[----:B------:R-:W-:Y:S01]  /*fb90*/  IMAD.WIDE.U32 R6, R233, UR4, R6 ;  /* 0x00000004e9067c25 */ /* 0x000fe2000f8e0006 */
[----:B------:R-:W-:-:S02]  /*fba0*/  LOP3.LUT R28, R29, 0x380, RZ, 0xc0, !PT ;  /* 0x000003801d1c7812 */ /* 0x000fc400078ec0ff */
[----:B------:R-:W-:Y:S02]  /*fbb0*/  SHF.R.U64 R12, R12, 0x3, RZ ;  /* 0x000000030c0c7819 */ /* 0x000fe400000012ff */
[----:B------:R-:W-:Y:S02]  /*fbc0*/  SHF.R.U64 R36, R36, 0x3, RZ ;  /* 0x0000000324247819 */ /* 0x000fe400000012ff */
[----:B------:R-:W-:Y:S02]  /*fbd0*/  SHF.R.U64 R28, R28, 0x3, RZ ;  /* 0x000000031c1c7819 */ /* 0x000fe400000012ff */
[----:B------:R-:W-:Y:S01]  /*fbe0*/  LOP3.LUT R12, R12, R13, RZ, 0x3c, !PT ;  /* 0x0000000d0c0c7212 */ /* 0x000fe200078e3cff */
[--C-:B------:R-:W-:Y:S01]  /*fbf0*/  IMAD.X R13, RZ, RZ, R89.reuse, P5 ;  /* 0x000000ffff0d7224 */ /* 0x100fe200028e0659 */
[----:B------:R-:W-:Y:S01]  /*fc00*/  LOP3.LUT R36, R36, R37, RZ, 0x3c, !PT ;  /* 0x0000002524247212 */ /* 0x000fe200078e3cff */
[----:B------:R-:W-:Y:S01]  /*fc10*/  IMAD.X R37, RZ, RZ, R89, P2 ;  /* 0x000000ffff257224 */ /* 0x000fe200010e0659 */
[----:B------:R-:W-:-:S02]  /*fc20*/  IADD3 R49, P5, R88, 0x8000, RZ ;  /* 0x0000800058317810 */ /* 0x000fc40007fbe0ff */
[----:B------:R-:W-:Y:S01]  /*fc30*/  LOP3.LUT R28, R28, R29, RZ, 0x3c, !PT ;  /* 0x0000001d1c1c7212 */ /* 0x000fe200078e3cff */
[----:B------:R-:W-:Y:S01]  /*fc40*/  IMAD.X R29, RZ, RZ, R89, P1 ;  /* 0x000000ffff1d7224 */ /* 0x000fe200008e0659 */
[C---:B------:R-:W-:Y:S02]  /*fc50*/  IADD3 R61, P2, R88.reuse, 0xb000, RZ ;  /* 0x0000b000583d7810 */ /* 0x040fe40007f5e0ff */
[----:B------:R-:W-:Y:S02]  /*fc60*/  IADD3 R57, P1, R88, 0xa000, RZ ;  /* 0x0000a00058397810 */ /* 0x000fe40007f3e0ff */
[----:B------:R-:W-:Y:S02]  /*fc70*/  LOP3.LUT R48, R49, 0x380, RZ, 0xc0, !PT ;  /* 0x0000038031307812 */ /* 0x000fe400078ec0ff */
[----:B------:R-:W-:Y:S02]  /*fc80*/  LOP3.LUT R60, R61, 0x380, RZ, 0xc0, !PT ;  /* 0x000003803d3c7812 */ /* 0x000fe400078ec0ff */
        /* <DEDUP_REMOVED lines=11> */
[----:B------:R-:W-:-:S04]  /*fd40*/  LOP3.LUT R72, R73, 0x380, RZ, 0xc0, !PT ;  /* 0x0000038049487812 */ /* 0x000fc800078ec0ff */
[----:B------:R-:W-:-:S04]  /*fd50*/  SHF.R.U64 R72, R72, 0x3, RZ ;  /* 0x0000000348487819 */ /* 0x000fc800000012ff */
[----:B------:R-:W-:Y:S01]  /*fd60*/  LOP3.LUT R72, R72, R73, RZ, 0x3c, !PT ;  /* 0x0000004948487212 */ /* 0x000fe200078e3cff */
[----:B------:R-:W-:Y:S01]  /*fd70*/  IMAD.X R73, RZ, RZ, R89, P5 ;  /* 0x000000ffff497224 */ /* 0x000fe200028e0659 */
[--C-:B------:R-:W-:Y:S01]  /*fd80*/  SHF.R.S32.HI R81, RZ, 0x1f, R201.reuse ;  /* 0x0000001fff517819 */ /* 0x100fe200000114c9 */
[----:B------:R-:W-:Y:S02]  /*fd90*/  IMAD.MOV.U32 R80, RZ, RZ, R201 ;  /* 0x000000ffff507224 */ /* 0x000fe400078e00c9 */
[----:B------:R-:W-:Y:S01]  /*fda0*/  IMAD R85, R236, -0x80, R3 ;  /* 0xffffff80ec557824 */ /* 0x000fe200078e0203 */
[----:B------:R-:W-:Y:S02]  /*fdb0*/  IADD3 R82, R226, 0x20, RZ ;  /* 0x00000020e2527810 */ /* 0x000fe40007ffe0ff */
[----:B------:R-:W-:Y:S01]  /*fdc0*/  SHF.R.S32.HI R227, RZ, 0x1f, R226 ;  /* 0x0000001fffe37819 */ /* 0x000fe200000114e2 */
[----:B------:R-:W-:Y:S01]  /*fdd0*/  BSSY B1, `(.L_x_1077) ;  /* 0x0000084000017945 */ /* 0x000fe20003800000 */
[----:B---3--:R-:W-:-:S02]  /*fde0*/  SEL R0, R0, RZ, !P0 ;  /* 0x000000ff00007207 */ /* 0x008fc40004000000 */
[----:B------:R-:W-:Y:S01]  /*fdf0*/  IADD3 R25, P0, R88, 0x3000, RZ ;  /* 0x0000300058197810 */ /* 0x000fe20007f1e0ff */
[----:B--2---:R-:W-:Y:S02]  /*fe00*/  IMAD R11, R236, 0x80, R14 ;  /* 0x00000080ec0b7824 */ /* 0x004fe400078e020e */
[----:B------:R-:W1:Y:S01]  /*fe10*/  S2R R14, SR_TID.X ;  /* 0x00000000000e7919 */ /* 0x000e620000002100 */
[----:B------:R-:W-:Y:S01]  /*fe20*/  IMAD R10, R0, UR4, RZ ;  /* 0x00000004000a7c24 */ /* 0x000fe2000f8e02ff */
[----:B------:R-:W-:Y:S02]  /*fe30*/  LOP3.LUT R24, R25, 0x380, RZ, 0xc0, !PT ;  /* 0x0000038019187812 */ /* 0x000fe400078ec0ff */
[----:B------:R-:W-:Y:S01]  /*fe40*/  SHF.R.S32.HI R9, RZ, 0x1f, R11 ;  /* 0x0000001fff097819 */ /* 0x000fe2000001140b */
[----:B------:R-:W-:Y:S01]  /*fe50*/  IMAD R10, R233, UR5, R10 ;  /* 0x00000005e90a7c24 */ /* 0x000fe2000f8e020a */
[----:B------:R-:W-:Y:S01]  /*fe60*/  IADD3 R6, P3, R11, R6, RZ ;  /* 0x000000060b067210 */ /* 0x000fe20007f7e0ff */
[----:B------:R-:W-:Y:S01]  /*fe70*/  ULDC.64 UR4, c[0x0][0xc40] ;  /* 0x0003100000047ab9 */ /* 0x000fe20000000a00 */
[----:B------:R-:W-:-:S02]  /*fe80*/  SHF.R.U64 R24, R24, 0x3, RZ ;  /* 0x0000000318187819 */ /* 0x000fc400000012ff */
[----:B------:R-:W-:Y:S02]  /*fe90*/  IADD3.X R9, R9, R7, R10, P3, !PT ;  /* 0x0000000709097210 */ /* 0x000fe40001ffe40a */
[----:B------:R-:W-:Y:S02]  /*fea0*/  LEA R58, P3, R6, UR4, 0x2 ;  /* 0x00000004063a7c11 */ /* 0x000fe4000f8610ff */
[----:B------:R-:W-:Y:S01]  /*feb0*/  LOP3.LUT R24, R24, R25, RZ, 0x3c, !PT ;  /* 0x0000001918187212 */ /* 0x000fe200078e3cff */
[----:B------:R-:W-:Y:S01]  /*fec0*/  IMAD.X R25, RZ, RZ, R89, P0 ;  /* 0x000000ffff197224 */ /* 0x000fe200000e0659 */
[----:B------:R-:W-:Y:S01]  /*fed0*/  LEA.HI.X R59, R6, UR5, R9, 0x2, P3 ;  /* 0x00000005063b7c11 */ /* 0x000fe200098f1409 */
[----:B------:R-:W-:Y:S01]  /*fee0*/  IMAD.X R9, RZ, RZ, R89, P4 ;  /* 0x000000ffff097224 */ /* 0x000fe200020e0659 */
[C---:B------:R-:W-:Y:S01]  /*fef0*/  IADD3 R53, P0, R88.reuse, 0x9000, RZ ;  /* 0x0000900058357810 */ /* 0x040fe20007f1e0ff */
[----:B------:R-:W-:Y:S01]  /*ff00*/  VIADD R6, R11, 0x8 ;  /* 0x000000080b067836 */ /* 0x000fe20000000000 */
[C---:B------:R-:W-:Y:S01]  /*ff10*/  IADD3 R41, P3, R88.reuse, 0x6000, RZ ;  /* 0x0000600058297810 */ /* 0x040fe20007f7e0ff */
[----:B------:R-:W-:Y:S01]  /*ff20*/  ULDC.64 UR4, c[0x0][0xba0] ;  /* 0x0002e80000047ab9 */ /* 0x000fe20000000a00 */
[----:B------:R-:W-:-:S02]  /*ff30*/  IADD3 R45, P4, R88, 0x7000, RZ ;  /* 0x00007000582d7810 */ /* 0x000fc40007f9e0ff */
[----:B------:R-:W-:Y:S02]  /*ff40*/  LOP3.LUT R52, R53, 0x380, RZ, 0xc0, !PT ;  /* 0x0000038035347812 */ /* 0x000fe400078ec0ff */
[----:B------:R-:W-:Y:S02]  /*ff50*/  LOP3.LUT R40, R41, 0x380, RZ, 0xc0, !PT ;  /* 0x0000038029287812 */ /* 0x000fe400078ec0ff */
[----:B------:R-:W-:Y:S02]  /*ff60*/  LOP3.LUT R44, R45, 0x380, RZ, 0xc0, !PT ;  /* 0x000003802d2c7812 */ /* 0x000fe400078ec0ff */
[----:B------:R-:W-:Y:S01]  /*ff70*/  SHF.R.U64 R52, R52, 0x3, RZ ;  /* 0x0000000334347819 */ /* 0x000fe200000012ff */
[----:B-1----:R-:W-:Y:S01]  /*ff80*/  VIADD R15, R14, 0xffffff80 ;  /* 0xffffff800e0f7836 */ /* 0x002fe20000000000 */
[----:B------:R-:W-:Y:S02]  /*ff90*/  SHF.R.U64 R40, R40, 0x3, RZ ;  /* 0x0000000328287819 */ /* 0x000fe400000012ff */
[----:B------:R-:W-:-:S02]  /*ffa0*/  SHF.R.U64 R44, R44, 0x3, RZ ;  /* 0x000000032c2c7819 */ /* 0x000fc400000012ff */
[----:B------:R-:W-:Y:S02]  /*ffb0*/  SHF.R.S32.HI R14, RZ, 0x1f, R15 ;  /* 0x0000001fff0e7819 */ /* 0x000fe4000001140f */
[----:B------:R-:W-:Y:S01]  /*ffc0*/  LOP3.LUT R52, R52, R53, RZ, 0x3c, !PT ;  /* 0x0000003534347212 */ /* 0x000fe200078e3cff */
[--C-:B------:R-:W-:Y:S01]  /*ffd0*/  IMAD.X R53, RZ, RZ, R89.reuse, P0 ;  /* 0x000000ffff357224 */ /* 0x100fe200000e0659 */
[----:B------:R-:W-:Y:S02]  /*ffe0*/  LEA.HI R14, R14, R15, RZ, 0x7 ;  /* 0x0000000f0e0e7211 */ /* 0x000fe400078f38ff */
[----:B------:R-:W-:Y:S01]  /*fff0*/  LOP3.LUT R40, R40, R41, RZ, 0x3c, !PT ;  /* 0x0000002928287212 */ /* 0x000fe200078e3cff */
[--C-:B------:R-:W-:Y:S01]  /*10000*/  IMAD.X R41, RZ, RZ, R89.reuse, P3 ;  /* 0x000000ffff297224 */ /* 0x100fe200018e0659 */
[----:B------:R-:W-:Y:S02]  /*10010*/  LOP3.LUT R14, R14, 0xffffff80, RZ, 0xc0, !PT ;  /* 0xffffff800e0e7812 */ /* 0x000fe400078ec0ff */
[----:B------:R-:W-:Y:S01]  /*10020*/  LOP3.LUT R44, R44, R45, RZ, 0x3c, !PT ;  /* 0x0000002d2c2c7212 */ /* 0x000fe200078e3cff */
[----:B------:R-:W-:Y:S01]  /*10030*/  IMAD.X R45, RZ, RZ, R89, P4 ;  /* 0x000000ffff2d7224 */ /* 0x000fe200020e0659 */
[C---:B------:R-:W-:Y:S01]  /*10040*/  IADD3 R65, P3, R88.reuse, 0xc000, RZ ;  /* 0x0000c00058417810 */ /* 0x040fe20007f7e0ff */
[----:B------:R-:W-:Y:S01]  /*10050*/  IMAD.IADD R14, R15, 0x1, -R14 ;  /* 0x000000010f0e7824 */ /* 0x000fe200078e0a0e */
[----:B------:R-:W-:-:S02]  /*10060*/  IADD3 R69, P4, R88, 0xd000, RZ ;  /* 0x0000d00058457810 */ /* 0x000fc40007f9e0ff */
[----:B------:R-:W-:Y:S02]  /*10070*/  IADD3 R7, P2, R88, 0xf000, RZ ;  /* 0x0000f00058077810 */ /* 0x000fe40007f5e0ff */
[----:B------:R-:W-:Y:S02]  /*10080*/  LOP3.LUT P0, RZ, R14, 0x3, RZ, 0xc0, !PT ;  /* 0x000000030eff7812 */ /* 0x000fe4000780c0ff */
[----:B------:R-:W-:Y:S01]  /*10090*/  LOP3.LUT R64, R65, 0x380, RZ, 0xc0, !PT ;  /* 0x0000038041407812 */ /* 0x000fe200078ec0ff */
[----:B------:R-:W-:Y:S01]  /*100a0*/  IMAD.X R77, RZ, RZ, R89, P2 ;  /* 0x000000ffff4d7224 */ /* 0x000fe200010e0659 */
[-C--:B------:R-:W-:Y:S02]  /*100b0*/  ISETP.GE.OR P1, PT, R11, R3.reuse, P0 ;  /* 0x000000030b00720c */ /* 0x080fe40000726670 */
[----:B------:R-:W-:Y:S02]  /*100c0*/  LOP3.LUT R68, R69, 0x380, RZ, 0xc0, !PT ;  /* 0x0000038045447812 */ /* 0x000fe400078ec0ff */
[----:B------:R-:W-:-:S02]  /*100d0*/  ISETP.GE.OR P0, PT, R6, R3, P0 ;  /* 0x000000030600720c */ /* 0x000fc40000706670 */
[----:B------:R-:W-:Y:S02]  /*100e0*/  LOP3.LUT R6, R7, 0x380, RZ, 0xc0, !PT ;  /* 0x0000038007067812 */ /* 0x000fe400078ec0ff */
[----:B------:R-:W-:Y:S02]  /*100f0*/  LOP3.LUT R11, R88, 0x380, RZ, 0xc0, !PT ;  /* 0x00000380580b7812 */ /* 0x000fe400078ec0ff */
[----:B------:R-:W-:Y:S02]  /*10100*/  SHF.R.U64 R64, R64, 0x3, RZ ;  /* 0x0000000340407819 */ /* 0x000fe400000012ff */
[----:B------:R-:W-:Y:S01]  /*10110*/  SHF.R.U64 R68, R68, 0x3, RZ ;  /* 0x0000000344447819 */ /* 0x000fe200000012ff */
[----:B------:R-:W-:Y:S01]  /*10120*/  IMAD R21, R21, UR4, RZ ;  /* 0x0000000415157c24 */ /* 0x000fe2000f8e02ff */
[----:B------:R-:W-:Y:S01]  /*10130*/  SHF.R.U64 R6, R6, 0x3, RZ ;  /* 0x0000000306067819 */ /* 0x000fe200000012ff */
[----:B------:R-:W-:Y:S01]  /*10140*/  @!P1 STG.E desc[UR60][R58.64], R5 ;  /* 0x000000053a009986 */ /* 0x000fe2000c10193c */
[----:B------:R-:W-:-:S02]  /*10150*/  SHF.R.U64 R11, R11, 0x3, RZ ;  /* 0x000000030b0b7819 */ /* 0x000fc400000012ff */
[----:B------:R-:W-:Y:S01]  /*10160*/  LOP3.LUT R64, R64, R65, RZ, 0x3c, !PT ;  /* 0x0000004140407212 */ /* 0x000fe200078e3cff */
[--C-:B------:R-:W-:Y:S01]  /*10170*/  IMAD.X R65, RZ, RZ, R89.reuse, P3 ;  /* 0x000000ffff417224 */ /* 0x100fe200018e0659 */
[----:B------:R-:W-:Y:S01]  /*10180*/  LOP3.LUT R68, R68, R69, RZ, 0x3c, !PT ;  /* 0x0000004544447212 */ /* 0x000fe200078e3cff */
[----:B------:R-:W-:Y:S01]  /*10190*/  IMAD.X R69, RZ, RZ, R89, P4 ;  /* 0x000000ffff457224 */ /* 0x000fe200020e0659 */
[----:B------:R-:W-:Y:S01]  /*101a0*/  LOP3.LUT R76, R6, R7, RZ, 0x3c, !PT ;  /* 0x00000007064c7212 */ /* 0x000fe200078e3cff */
[----:B------:R1:W-:Y:S01]  /*101b0*/  @!P0 STG.E desc[UR60][R58.64+0x20], R4 ;  /* 0x000020043a008986 */ /* 0x0003e2000c10193c */
[----:B------:R-:W-:Y:S01]  /*101c0*/  LOP3.LUT R88, R11, R88, RZ, 0x3c, !PT ;  /* 0x000000580b587212 */ /* 0x000fe200078e3cff */
[C---:B------:R-:W-:Y:S02]  /*101d0*/  IMAD.WIDE.U32 R80, R20.reuse, UR4, R80 ;  /* 0x0000000414507c25 */ /* 0x040fe4000f8e0050 */
[----:B------:R-:W5:Y:S02]  /*101e0*/  LD.E.128 R8, desc[UR60][R8.64] ;  /* 0x0000003c08087980 */ /* 0x000f64000c101d00 */
[----:B------:R-:W-:Y:S01]  /*101f0*/  IMAD R21, R20, UR5, R21 ;  /* 0x0000000514157c24 */ /* 0x000fe2000f8e0215 */
[----:B------:R-:W-:Y:S01]  /*10200*/  ULDC.64 UR4, c[0x0][0xbe0] ;  /* 0x0002f80000047ab9 */ /* 0x000fe20000000a00 */
[----:B------:R-:W5:Y:S04]  /*10210*/  LD.E.128 R12, desc[UR60][R12.64] ;  /* 0x0000003c0c0c7980 */ /* 0x000f68000c101d00 */
[----:B-1----:R1:W5:Y:S04]  /*10220*/  LD.E.128 R4, desc[UR60][R88.64] ;  /* 0x0000003c58047980 */ /* 0x002368000c101d00 */
[----:B------:R-:W5:Y:S04]  /*10230*/  LD.E.128 R24, desc[UR60][R24.64] ;  /* 0x0000003c18187980 */ /* 0x000f68000c101d00 */
        /* <DEDUP_REMOVED lines=11> */
[----:B------:R-:W5:Y:S01]  /*102f0*/  LD.E.128 R76, desc[UR60][R76.64] ;  /* 0x0000003c4c4c7980 */ /* 0x000f62000c101d00 */
[----:B------:R-:W-:Y:S01]  /*10300*/  @!PT LDS RZ, [RZ] ;  /* 0x00000000fffff984 */ /* 0x000fe20000000800 */
[----:B------:R-:W-:Y:S01]  /*10310*/  @!PT LDS RZ, [RZ] ;  /* 0x00000000fffff984 */ /* 0x000fe20000000800 */
[----:B------:R-:W-:Y:S01]  /*10320*/  @!PT LDS RZ, [RZ] ;  /* 0x00000000fffff984 */ /* 0x000fe20000000800 */
[----:B------:R-:W-:Y:S01]  /*10330*/  @!PT LDS RZ, [RZ] ;  /* 0x00000000fffff984 */ /* 0x000fe20000000800 */
[----:B------:R2:W-:Y:S06]  /*10340*/  MEMBAR.ALL.CTA ;  /* 0x0000000000007992 */ /* 0x0005ec0000008000 */
[----:B--2---:R-:W2:Y:S01]  /*10350*/  FENCE.VIEW.ASYNC.S ;  /* 0x00000000000073c6 */ /* 0x004ea20000000000 */
[----:B------:R-:W-:-:S02]  /*10360*/  IMAD.IADD R81, R81, 0x1, R21 ;  /* 0x0000000151517824 */ /* 0x000fc400078e0215 */
[----:B------:R-:W-:Y:S02]  /*10370*/  IMAD R21, R32, UR4, RZ ;  /* 0x0000000420157c24 */ /* 0x000fe4000f8e02ff */
[----:B------:R-:W-:Y:S02]  /*10380*/  VIADD R32, R226, 0x60 ;  /* 0x00000060e2207836 */ /* 0x000fe40000000000 */
[----:B------:R-:W-:Y:S01]  /*10390*/  IMAD R83, R230, UR5, R21 ;  /* 0x00000005e6537c24 */ /* 0x000fe2000f8e0215 */
[-C--:B------:R-:W-:Y:S01]  /*103a0*/  ISETP.GE.AND P3, PT, R226, R85.reuse, PT ;  /* 0x00000055e200720c */ /* 0x080fe20003f66270 */
[----:B------:R-:W-:Y:S01]  /*103b0*/  IMAD.WIDE.U32 R20, R230, UR4, R80 ;  /* 0x00000004e6147c25 */ /* 0x000fe2000f8e0050 */
[----:B------:R-:W-:Y:S01]  /*103c0*/  ULDC.64 UR4, c[0x0][0xbe8] ;  /* 0x0002fa0000047ab9 */ /* 0x000fe20000000a00 */
[----:B------:R-:W-:Y:S02]  /*103d0*/  ISETP.GE.AND P1, PT, R32, R85, PT ;  /* 0x000000552000720c */ /* 0x000fe40003f26270 */
[----:B------:R-:W-:-:S02]  /*103e0*/  IMAD R32, R0, UR4, RZ ;  /* 0x0000000400207c24 */ /* 0x000fc4000f8e02ff */
[----:B------:R-:W-:Y:S02]  /*103f0*/  VIADD R0, R18, 0x32420 ;  /* 0x0003242012007836 */ /* 0x000fe40000000000 */
[----:B------:R-:W-:Y:S02]  /*10400*/  VIADD R3, R226, 0x40 ;  /* 0x00000040e2037836 */ /* 0x000fe40000000000 */
[----:B------:R-:W-:Y:S01]  /*10410*/  IMAD.IADD R21, R21, 0x1, R83 ;  /* 0x0000000115157824 */ /* 0x000fe200078e0253 */
[----:B------:R-:W-:Y:S02]  /*10420*/  PRMT R0, RZ, 0x654, R0 ;  /* 0x00000654ff007816 */ /* 0x000fe40000000000 */
[-C--:B------:R-:W-:Y:S01]  /*10430*/  ISETP.GE.AND P0, PT, R3, R85.reuse, PT ;  /* 0x000000550300720c */ /* 0x080fe20003f06270 */
[C---:B------:R-:W-:Y:S01]  /*10440*/  IMAD R3, R233.reuse, UR5, R32 ;  /* 0x00000005e9037c24 */ /* 0x040fe2000f8e0220 */
[----:B--2---:R1:W-:Y:S01]  /*10450*/  SYNCS.ARRIVE.TRANS64.RED.A1T0 RZ, [R0+URZ], RZ ;  /* 0x000000ff00ff79a7 */ /* 0x0043e2000810043f */
[----:B------:R-:W-:Y:S01]  /*10460*/  IMAD.WIDE.U32 R20, R233, UR4, R20 ;  /* 0x00000004e9147c25 */ /* 0x000fe2000f8e0014 */
[----:B------:R-:W-:-:S03]  /*10470*/  ISETP.GE.AND P2, PT, R82, R85, PT ;  /* 0x000000555200720c */ /* 0x000fc60003f46270 */
[----:B------:R-:W-:-:S04]  /*10480*/  IMAD.WIDE R82, R236, 0x80, R226 ;  /* 0x00000080ec527825 */ /* 0x000fc800078e02e2 */
[----:B------:R-:W-:Y:S01]  /*10490*/  IMAD.IADD R87, R21, 0x1, R3 ;  /* 0x0000000115577824 */ /* 0x000fe200078e0203 */
[----:B-1----:R-:W-:Y:S06]  /*104a0*/  @P3 BRA `(.L_x_1078) ;  /* 0x0000000000583947 */ /* 0x002fec0003800000 */
[----:B------:R-:W-:Y:S01]  /*104b0*/  ULDC.64 UR4, c[0x0][0xbd8] ;  /* 0x0002f60000047ab9 */ /* 0x000fe20000000a00 */
[----:B------:R-:W-:Y:S01]  /*104c0*/  IMAD.MOV.U32 R80, RZ, RZ, R20 ;  /* 0x000000ffff507224 */ /* 0x000fe200078e0014 */
[----:B------:R-:W-:Y:S01]  /*104d0*/  ULDC UR6, c[0x0][0xb8c] ;  /* 0x0002e30000067ab9 */ /* 0x000fe20000000800 */
[----:B------:R-:W-:Y:S01]  /*104e0*/  IMAD R3, R83, UR4, RZ ;  /* 0x0000000453037c24 */ /* 0x000fe2000f8e02ff */
[----:B------:R-:W-:Y:S01]  /*104f0*/  ISETP.GE.AND P5, PT, R201, UR6, PT ;  /* 0x00000006c9007c0c */ /* 0x000fe2000bfa6270 */
[----:B------:R-:W-:Y:S02]  /*10500*/  IMAD.MOV.U32 R81, RZ, RZ, R87 ;  /* 0x000000ffff517224 */ /* 0x000fe400078e0057 */
[C---:B------:R-:W-:Y:S02]  /*10510*/  IMAD R3, R82.reuse, UR5, R3 ;  /* 0x0000000552037c24 */ /* 0x040fe4000f8e0203 */
[----:B------:R-:W-:Y:S01]  /*10520*/  IMAD.WIDE.U32 R80, R82, UR4, R80 ;  /* 0x0000000452507c25 */ /* 0x000fe2000f8e0050 */
[----:B------:R-:W-:-:S03]  /*10530*/  ULDC.64 UR4, c[0x0][0xb80] ;  /* 0x0002e00000047ab9 */ /* 0x000fc60000000a00 */
[----:B------:R-:W-:Y:S01]  /*10540*/  IMAD.IADD R3, R81, 0x1, R3 ;  /* 0x0000000151037824 */ /* 0x000fe200078e0203 */
[----:B------:R-:W-:Y:S01]  /*10550*/  LEA R84, P3, R80, UR4, 0x1 ;  /* 0x0000000450547c11 */ /* 0x000fe2000f8608ff */
[----:B------:R-:W-:-:S03]  /*10560*/  VIADD R0, R201, 0x40 ;  /* 0x00000040c9007836 */ /* 0x000fc60000000000 */
[----:B------:R-:W-:Y:S01]  /*10570*/  LEA.HI.X R85, R80, UR5, R3, 0x1, P3 ;  /* 0x0000000550557c11 */ /* 0x000fe200098f0c03 */
[C---:B------:R-:W-:Y:S01]  /*10580*/  VIADD R3, R201.reuse, 0x80 ;  /* 0x00000080c9037836 */ /* 0x040fe20000000000 */
[----:B------:R-:W-:Y:S01]  /*10590*/  ISETP.GE.AND P4, PT, R0, UR6, PT ;  /* 0x0000000600007c0c */ /* 0x000fe2000bf86270 */
[----:B------:R-:W-:Y:S02]  /*105a0*/  VIADD R0, R201, 0xc0 ;  /* 0x000000c0c9007836 */ /* 0x000fe40000000000 */
[----:B-----5:R1:W-:Y:S01]  /*105b0*/  @!P5 STG.E.128 desc[UR60][R84.64], R4 ;  /* 0x000000045400d986 */ /* 0x0203e2000c101d3c */
[----:B------:R-:W-:Y:S02]  /*105c0*/  ISETP.GE.AND P3, PT, R3, UR6, PT ;  /* 0x0000000603007c0c */ /* 0x000fe4000bf66270 */
[----:B------:R-:W-:-:S07]  /*105d0*/  ISETP.GE.AND P5, PT, R0, UR6, PT ;  /* 0x0000000600007c0c */ /* 0x000fce000bfa6270 */
[----:B------:R1:W-:Y:S04]  /*105e0*/  @!P4 STG.E.128 desc[UR60][R84.64+0x80], R28 ;  /* 0x0000801c5400c986 */ /* 0x0003e8000c101d3c */
[----:B------:R1:W-:Y:S04]  /*105f0*/  @!P3 STG.E.128 desc[UR60][R84.64+0x100], R48 ;  /* 0x000100305400b986 */ /* 0x0003e8000c101d3c */
[----:B------:R1:W-:Y:S02]  /*10600*/  @!P5 STG.E.128 desc[UR60][R84.64+0x180], R64 ;  /* 0x000180405400d986 */ /* 0x0003e4000c101d3c */
.L_x_1078:
[----:B------:R-:W-:Y:S05]  /*10610*/  BSYNC B1 ;  /* 0x0000000000017941 */ /* 0x000fea0003800000 */
.L_x_1077:
        /* <DEDUP_REMOVED lines=26> */
.L_x_1080:
[----:B------:R-:W-:Y:S05]  /*107c0*/  BSYNC B1 ;  /* 0x0000000000017941 */ /* 0x000fea0003800000 */
.L_x_1079:
[----:B------:R-:W-:Y:S04]  /*107d0*/  BSSY B1, `(.L_x_1081) ;  /* 0x000001a000017945 */ /* 0x000fe80003800000 */
[----:B------:R-:W-:Y:S05]  /*107e0*/  @P0 BRA `(.L_x_1082) ;  /* 0x0000000000600947 */ /* 0x000fea0003800000 */
[----:B------:R-:W-:Y:S01]  /*107f0*/  IADD3 R3, P0, R82, 0x40, RZ ;  /* 0x0000004052037810 */ /* 0x000fe20007f1e0ff */
[C---:B-1---5:R-:W-:Y:S01]  /*10800*/  VIADD R4, R201.reuse, 0x40 ;  /* 0x00000040c9047836 */ /* 0x062fe20000000000 */
[----:B------:R-:W-:Y:S01]  /*10810*/  ULDC UR6, c[0x0][0xb8c] ;  /* 0x0002e30000067ab9 */ /* 0x000fe20000000800 */
[C---:B------:R-:W-:Y:S01]  /*10820*/  VIADD R5, R201.reuse, 0x80 ;  /* 0x00000080c9057836 */ /* 0x040fe20000000000 */
[----:B------:R-:W-:Y:S01]  /*10830*/  ULDC.64 UR4, c[0x0][0xbd8] ;  /* 0x0002f60000047ab9 */ /* 0x000fe20000000a00 */
[----:B------:R-:W-:Y:S01]  /*10840*/  IMAD.X R0, RZ, RZ, R83, P0 ;  /* 0x000000ffff007224 */ /* 0x000fe200000e0653 */
[----:B------:R-:W-:Y:S01]  /*10850*/  ISETP.GE.AND P3, PT, R4, UR6, PT ;  /* 0x0000000604007c0c */ /* 0x000fe2000bf66270 */
[----:B--2---:R-:W-:Y:S01]  /*10860*/  VIADD R6, R201, 0xc0 ;  /* 0x000000c0c9067836 */ /* 0x004fe20000000000 */
[----:B------:R-:W-:Y:S01]  /*10870*/  ISETP.GE.AND P4, PT, R5, UR6, PT ;  /* 0x0000000605007c0c */ /* 0x000fe2000bf86270 */
[----:B------:R-:W-:Y:S01]  /*10880*/  IMAD.MOV.U32 R5, RZ, RZ, R87 ;  /* 0x000000ffff057224 */ /* 0x000fe200078e0057 */
[----:B------:R-:W-:Y:S01]  /*10890*/  MOV R4, R20 ;  /* 0x0000001400047202 */ /* 0x000fe20000000f00 */
[----:B------:R-:W-:Y:S01]  /*108a0*/  IMAD R0, R0, UR4, RZ ;  /* 0x0000000400007c24 */ /* 0x000fe2000f8e02ff */
[----:B------:R-:W-:-:S02]  /*108b0*/  ISETP.GE.AND P2, PT, R201, UR6, PT ;  /* 0x00000006c9007c0c */ /* 0x000fc4000bf46270 */
[----:B------:R-:W-:Y:S01]  /*108c0*/  ISETP.GE.AND P5, PT, R6, UR6, PT ;  /* 0x0000000606007c0c */ /* 0x000fe2000bfa6270 */
[----:B------:R-:W-:-:S04]  /*108d0*/  IMAD.WIDE.U32 R4, R3, UR4, R4 ;  /* 0x0000000403047c25 */ /* 0x000fc8000f8e0004 */
        /* <DEDUP_REMOVED lines=9> */
.L_x_1082:
[----:B------:R-:W-:Y:S05]  /*10970*/  BSYNC B1 ;  /* 0x0000000000017941 */ /* 0x000fea0003800000 */
.L_x_1081:
[----:B------:R-:W-:Y:S05]  /*10980*/  @P1 BRA `(.L_x_1083) ;  /* 0x0000000c00501947 */ /* 0x000fea0003800000 */
[----:B------:R-:W-:Y:S01]  /*10990*/  IADD3 R3, P0, R82, 0x60, RZ ;  /* 0x0000006052037810 */ /* 0x000fe20007f1e0ff */
[C---:B------:R-:W-:Y:S01]  /*109a0*/  VIADD R0, R201.reuse, 0x40 ;  /* 0x00000040c9007836 */ /* 0x040fe20000000000 */
[----:B------:R-:W-:Y:S01]  /*109b0*/  ULDC UR6, c[0x0][0xb8c] ;  /* 0x0002e30000067ab9 */ /* 0x000fe20000000800 */
[----:B------:R-:W-:Y:S01]  /*109c0*/  ULDC.64 UR4, c[0x0][0xbd8] ;  /* 0x0002f60000047ab9 */ /* 0x000fe20000000a00 */
[----:B-1---5:R-:W-:Y:S01]  /*109d0*/  IMAD.MOV.U32 R4, RZ, RZ, R20 ;  /* 0x000000ffff047224 */ /* 0x022fe200078e0014 */
        /* <DEDUP_REMOVED lines=11> */
[----:B--23--:R-:W-:Y:S01]  /*10a90*/  LEA R6, P0, R4, UR4, 0x1 ;  /* 0x0000000404067c11 */ /* 0x00cfe2000f8008ff */
        /* <DEDUP_REMOVED lines=9> */
.L_x_1075:
        /* <DEDUP_REMOVED lines=9> */
[----:B------:R2:W5:Y:S01]  /*10bc0*/  @P0 LDG.E R9, desc[UR60][R4.64] ;  /* 0x0000003c04090981 */ /* 0x000562000c1e1900 */
[----:B------:R-:W3:Y:S08]  /*10bd0*/  S2R R0, SR_TID.X ;  /* 0x0000000000007919 */ /* 0x000ef00000002100 */
[----:B------:R-:W-:Y:S01]  /*10be0*/  @P1 IADD3 R6, P2, R231, UR4, RZ ;  /* 0x00000004e7061c10 */ /* 0x000fe2000ff5e0ff */
[----:B------:R-:W-:-:S02]  /*10bf0*/  ULDC UR4, c[0x0][0xb88] ;  /* 0x0002e20000047ab9 */ /* 0x000fc40000000800 */
[----:B------:R-:W-:Y:S01]  /*10c00*/  IMAD.U32 R3, RZ, RZ, UR4 ;  /* 0x00000004ff037e24 */ /* 0x000fe2000f8e00ff */
[----:B------:R-:W-:-:S05]  /*10c10*/  @P1 IADD3.X R7, R232, UR5, RZ, P2, !PT ;  /* 0x00000005e8071c10 */ /* 0x000fca00097fe4ff */
[----:B------:R2:W5:Y:S01]  /*10c20*/  @P1 LDG.E R3, desc[UR60][R6.64] ;  /* 0x0000003c06031981 */ /* 0x000562000c1e1900 */
[----:B---3--:R-:W-:-:S05]  /*10c30*/  VIADD R0, R0, 0xffffff80 ;  /* 0xffffff8000007836 */ /* 0x008fca0000000000 */
[----:B------:R-:W-:Y:S01]  /*10c40*/  ISETP.GE.AND P2, PT, R0, 0x80, PT ;  /* 0x000000800000780c */ /* 0x000fe20003f46270 */
[----:B--2---:R-:W-:-:S12]  /*10c50*/  @P1 BRA `(.L_x_1084) ;  /* 0x0000000000101947 */ /* 0x004fd80003800000 */
[----:B------:R-:W-:Y:S05]  /*10c60*/  @!P0 BRA `(.L_x_1084) ;  /* 0x00000000000c8947 */ /* 0x000fea0003800000 */
[----:B------:R-:W2:Y:S04]  /*10c70*/  LDG.E R0, desc[UR60][R4.64] ;  /* 0x0000003c04007981 */ /* 0x000ea8000c1e1900 */
[----:B-----5:R-:W2:Y:S02]  /*10c80*/  LDG.E R3, desc[UR60][R4.64+0x4] ;  /* 0x0000043c04037981 */ /* 0x020ea4000c1e1900 */
[----:B--2---:R-:W-:-:S07]  /*10c90*/  IMAD.IADD R3, R3, 0x1, -R0 ;  /* 0x0000000103037824 */ /* 0x004fce00078e0a00 */
.L_x_1084:
[----:B------:R-:W2:Y:S01]  /*10ca0*/  LDL.LU R0, [R1+0x84] ;  /* 0x0000840001007983 */ /* 0x000ea20000300800 */
[----:B------:R-:W-:Y:S01]  /*10cb0*/  BSSY B1, `(.L_x_1085) ;  /* 0x000001d000017945 */ /* 0x000fe20003800000 */
[----:B------:R-:W-:Y:S02]  /*10cc0*/  SHF.R.S32.HI R10, RZ, 0x1f, R230 ;  /* 0x0000001fff0a7819 */ /* 0x000fe400000114e6 */
[----:B------:R-:W-:Y:S02]  /*10cd0*/  SHF.R.S32.HI R14, RZ, 0x1f, R201 ;  /* 0x0000001fff0e7819 */ /* 0x000fe400000114c9 */
[----:B------:R-:W-:Y:S02]  /*10ce0*/  SEL R233, R233, RZ, !P0 ;  /* 0x000000ffe9e97207 */ /* 0x000fe40004000000 */
[----:B-----5:R-:W-:Y:S02]  /*10cf0*/  SHF.R.S32.HI R8, RZ, 0x1f, R9 ;  /* 0x0000001fff087819 */ /* 0x020fe40000011409 */
[----:B--2---:R-:W-:Y:S01]  /*10d00*/  SEL R12, R0, RZ, !P0 ;  /* 0x000000ff000c7207 */ /* 0x004fe20004000000 */
[----:B------:R-:W-:Y:S06]  /*10d10*/  @P2 BRA `(.L_x_1086) ;  /* 0x0000000000582947 */ /* 0x000fec0003800000 */
[----:B------:R-:W2:Y:S02]  /*10d20*/  S2R R0, SR_TID.X ;  /* 0x0000000000007919 */ /* 0x000ea40000002100 */
        /* <DEDUP_REMOVED lines=21> */
.L_x_1086:
[----:B------:R-:W-:Y:S05]  /*10e80*/  BSYNC B1 ;  /* 0x0000000000017941 */ /* 0x000fea0003800000 */
.L_x_1085:
[----:B------:R-:W-:Y:S01]  /*10e90*/  ULDC.64 UR4, c[0x0][0xba0] ;  /* 0x0002e80000047ab9 */ /* 0x000fe20000000a00 */
[----:B------:R-:W-:Y:S01]  /*10ea0*/  IMAD.MOV.U32 R4, RZ, RZ, R201 ;  /* 0x000000ffff047224 */ /* 0x000fe200078e00c9 */
[----:B------:R-:W-:Y:S01]  /*10eb0*/  BSSY B1, `(.L_x_1087) ;  /* 0x000002f000017945 */ /* 0x000fe20003800000 */
[----:B--2---:R-:W-:Y:S02]  /*10ec0*/  IMAD.MOV.U32 R5, RZ, RZ, R14 ;  /* 0x000000ffff057224 */ /* 0x004fe400078e000e */
[----:B------:R-:W-:Y:S02]  /*10ed0*/  IMAD R0, R8, UR4, RZ ;  /* 0x0000000408007c24 */ /* 0x000fe4000f8e02ff */
[----:B------:R-:W-:-:S04]  /*10ee0*/  IMAD.WIDE.U32 R4, R9, UR4, R4 ;  /* 0x0000000409047c25 */ /* 0x000fc8000f8e0004 */
[----:B------:R-:W-:Y:S01]  /*10ef0*/  IMAD R9, R9, UR5, R0 ;  /* 0x0000000509097c24 */ /* 0x000fe2000f8e0200 */
[----:B------:R-:W-:Y:S01]  /*10f00*/  ULDC.64 UR4, c[0x0][0xbe0] ;  /* 0x0002f80000047ab9 */ /* 0x000fe20000000a00 */
[----:B------:R-:W-:Y:S02]  /*10f10*/  IMAD R11, R236, -0x80, R3 ;  /* 0xffffff80ec0b7824 */ /* 0x000fe400078e0203 */
[----:B------:R-:W-:Y:S02]  /*10f20*/  IMAD R7, R10, UR4, RZ ;  /* 0x000000040a077c24 */ /* 0x000fe4000f8e02ff */
[----:B------:R-:W-:Y:S01]  /*10f30*/  IMAD.IADD R5, R5, 0x1, R9 ;  /* 0x0000000105057824 */ /* 0x000fe200078e0209 */
[----:B------:R-:W-:Y:S01]  /*10f40*/  ISETP.GE.AND P1, PT, R226, R11, PT ;  /* 0x0000000be200720c */ /* 0x000fe20003f26270 */
[C---:B------:R-:W-:Y:S01]  /*10f50*/  IMAD R7, R230.reuse, UR5, R7 ;  /* 0x00000005e6077c24 */ /* 0x040fe2000f8e0207 */
[----:B------:R-:W-:Y:S01]  /*10f60*/  SHF.R.S32.HI R9, RZ, 0x1f, R226 ;  /* 0x0000001fff097819 */ /* 0x000fe200000114e2 */
[----:B------:R-:W-:Y:S01]  /*10f70*/  IMAD.WIDE.U32 R4, R230, UR4, R4 ;  /* 0x00000004e6047c25 */ /* 0x000fe2000f8e0004 */
[----:B------:R-:W-:-:S03]  /*10f80*/  ULDC.64 UR4, c[0x0][0xbe8] ;  /* 0x0002fa0000047ab9 */ /* 0x000fc60000000a00 */
[----:B------:R-:W-:Y:S01]  /*10f90*/  VIADD R0, R226, 0x20 ;  /* 0x00000020e2007836 */ /* 0x000fe20000000000 */
[----:B------:R-:W-:Y:S01]  /*10fa0*/  IADD3 R5, R5, R7, RZ ;  /* 0x0000000705057210 */ /* 0x000fe20007ffe0ff */
[----:B------:R-:W-:-:S03]  /*10fb0*/  IMAD.MOV.U32 R8, RZ, RZ, R226 ;  /* 0x000000ffff087224 */ /* 0x000fc600078e00e2 */
[----:B------:R-:W-:Y:S01]  /*10fc0*/  ISETP.GE.AND P0, PT, R0, R11, PT ;  /* 0x0000000b0000720c */ /* 0x000fe20003f06270 */
[----:B------:R-:W-:Y:S02]  /*10fd0*/  IMAD R0, R12, UR4, RZ ;  /* 0x000000040c007c24 */ /* 0x000fe4000f8e02ff */
[----:B------:R-:W-:-:S04]  /*10fe0*/  IMAD.WIDE.U32 R6, R233, UR4, R4 ;  /* 0x00000004e9067c25 */ /* 0x000fc8000f8e0004 */
[----:B------:R-:W-:Y:S02]  /*10ff0*/  IMAD R3, R233, UR5, R0 ;  /* 0x00000005e9037c24 */ /* 0x000fe4000f8e0200 */
[----:B------:R-:W-:-:S04]  /*11000*/  IMAD.WIDE R8, R236, 0x80, R8 ;  /* 0x00000080ec087825 */ /* 0x000fc800078e0208 */
[----:B------:R-:W-:Y:S02]  /*11010*/  VIADD R0, R226, 0x40 ;  /* 0x00000040e2007836 */ /* 0x000fe40000000000 */
        /* <DEDUP_REMOVED lines=24> */
.L_x_1088:
[----:B------:R-:W-:Y:S05]  /*111a0*/  BSYNC B1 ;  /* 0x0000000000017941 */ /* 0x000fea0003800000 */
.L_x_1087:
        /* <DEDUP_REMOVED lines=28> */
.L_x_1090:
[----:B------:R-:W-:Y:S05]  /*11370*/  BSYNC B1 ;  /* 0x0000000000017941 */ /* 0x000fea0003800000 */
.L_x_1089:
        /* <DEDUP_REMOVED lines=10> */
[C---:B------:R-:W-:Y:S01]  /*11420*/  VIADD R10, R201.reuse, 0xc0 ;  /* 0x000000c0c90a7836 */ /* 0x040fe20000000000 */
        /* <DEDUP_REMOVED lines=16> */
.L_x_1092:
[----:B------:R-:W-:Y:S05]  /*11530*/  BSYNC B1 ;  /* 0x0000000000017941 */ /* 0x000fea0003800000 */
.L_x_1091:
        /* <DEDUP_REMOVED lines=25> */
.L_x_1083:
[----:B------:R-:W-:Y:S05]  /*116d0*/  BSYNC B0 ;  /* 0x0000000000007941 */ /* 0x000fea0003800000 */
.L_x_1074:
[----:B------:R-:W-:Y:S02]  /*116e0*/  ULDC UR4, c[0x0][0xd14] ;  /* 0x0003450000047ab9 */ /* 0x000fe40000000800 */
[----:B-1----:R-:W-:-:S13]  /*116f0*/  ISETP.GE.AND P0, PT, R35, UR4, PT ;  /* 0x0000000423007c0c */ /* 0x002fda000bf06270 */
[----:B------:R-:W-:Y:S05]  /*11700*/  @!P0 BRA `(.L_x_1093) ;  /* 0xfffffef800588947 */ /* 0x000fea000383ffff */
[----:B------:R-:W-:Y:S05]  /*11710*/  BRA `(.L_x_958) ;  /* 0x0000005400f07947 */ /* 0x000fea0003800000 */
.L_x_956:
[----:B------:R-:W-:-:S08]  /*11720*/  NOP ;  /* 0x0000000000007918 */ /* 0x000fd00000000000 */
[----:B0-----:R-:W0:-:S00]  /*11730*/  USETMAXREG.DEALLOC.CTAPOOL 0x18 ;  /* 0x00000018000079c8 */ /* 0x001e0000080e0500 */
        /* <DEDUP_REMOVED lines=59> */
.L_x_1098:
        /* <DEDUP_REMOVED lines=16> */
.L_x_1097:
[----:B------:R-:W-:Y:S05]  /*11bf0*/  BSYNC B0 ;  /* 0x0000000000007941 */ /* 0x000fea0003800000 */
.L_x_1096:
        /* <DEDUP_REMOVED lines=26> */
.L_x_1094:
        /* <DEDUP_REMOVED lines=16> */
.L_x_1099:
        /* <DEDUP_REMOVED lines=25> */
.L_x_1095:
[----:B------:R-:W-:Y:S01]  /*12030*/  IMAD.MOV.U32 R17, RZ, RZ, RZ ;  /* 0x000000ffff117224 */ /* 0x000fe200078e00ff */
[----:B------:R-:W-:Y:S01]  /*12040*/  MOV R16, UR6 ;  /* 0x0000000600107c02 */ /* 0x000fe20008000f00 */
[----:B------:R-:W-:-:S07]  /*12050*/  IMAD.MOV.U32 R18, RZ, RZ, RZ ;  /* 0x000000ffff127224 */ /* 0x000fce00078e00ff */
.L_x_1100:
        /* <DEDUP_REMOVED lines=15> */
[----:B------:R0:W-:Y:S01]  /*12150*/  STL [R1+0x4], RZ ;  /* 0x000004ff01007387 */ /* 0x0001e20000100800 */
[----:B------:R-:W-:Y:S01]  /*12160*/  ULDC.64 UR48, c[0x0][0x198] ;  /* 0x0000660000307ab9 */ /* 0x000fe20000000a00 */
[----:B------:R-:W-:Y:S01]  /*12170*/  ULDC UR51, c[0x0][0xc] ;  /* 0x0000030000337ab9 */ /* 0x000fe20000000800 */
[----:B------:R-:W-:Y:S01]  /*12180*/  UMOV UR50, URZ ;  /* 0x0000003f00327c82 */ /* 0x000fe20008000000 */
[----:B------:R0:W-:Y:S04]  /*12190*/  STL [R1+0xc], R0 ;  /* 0x00000c0001007387 */ /* 0x0001e80000100800 */
[----:B------:R0:W-:Y:S04]  /*121a0*/  STL [R1], RZ ;  /* 0x000000ff01007387 */ /* 0x0001e80000100800 */
[----:B------:R0:W-:Y:S02]  /*121b0*/  STL [R1+0x8], R0 ;  /* 0x0000080001007387 */ /* 0x0001e40000100800 */
.L_x_1183:
        /* <DEDUP_REMOVED lines=47> */
[----:B-1----:R-:W-:-:S06]  /*124b0*/  IMAD.U32 R0, RZ, RZ, UR4 ;  /* 0x00000004ff007e24 */ /* 0x002fcc000f8e00ff */
[----:B------:R0:W5:Y:S01]  /*124c0*/  @P1 LDG.E R0, desc[UR60][R8.64] ;  /* 0x0000003c08001981 */ /* 0x000162000c1e1900 */
[----:B------:R-:W-:Y:S01]  /*124d0*/  ISETP.NE.U32.AND P0, PT, RZ, UR6, PT ;  /* 0x00000006ff007c0c */ /* 0x000fe2000bf05070 */
[----:B------:R-:W-:Y:S02]  /*124e0*/  ULDC UR4, c[0x0][0x338] ;  /* 0x0000ce0000047ab9 */ /* 0x000fe40000000800 */
[----:B------:R-:W-:Y:S01]  /*124f0*/  IMAD.U32 R6, RZ, RZ, UR4 ;  /* 0x00000004ff067e24 */ /* 0x000fe2000f8e00ff */
[----:B------:R-:W-:Y:S01]  /*12500*/  ISETP.NE.AND.EX P0, PT, RZ, UR7, PT, P0 ;  /* 0x00000007ff007c0c */ /* 0x000fe2000bf05300 */
[----:B------:R-:W-:-:S12]  /*12510*/  @P1 BRA `(.L_x_1102) ;  /* 0x0000000000101947 */ /* 0x000fd80003800000 */
[----:B------:R-:W-:Y:S05]  /*12520*/  @!P2 BRA `(.L_x_1102) ;  /* 0x00000000000ca947 */ /* 0x000fea0003800000 */
[----:B-----5:R-:W2:Y:S04]  /*12530*/  LDG.E R0, desc[UR60][R2.64] ;  /* 0x0000003c02007981 */ /* 0x020ea8000c1e1900 */
[----:B0-----:R-:W2:Y:S02]  /*12540*/  LDG.E R2, desc[UR60][R2.64+0x4] ;  /* 0x0000043c02027981 */ /* 0x001ea4000c1e1900 */
[----:B--2---:R-:W-:-:S07]  /*12550*/  IMAD.IADD R0, R2, 0x1, -R0 ;  /* 0x0000000102007824 */ /* 0x004fce00078e0a00 */
.L_x_1102:
        /* <DEDUP_REMOVED lines=17> */
[----:B------:R-:W-:-:S05]  /*12670*/  SHF.R.U32.HI R2, RZ, 0x6, R9 ;  /* 0x00000006ff027819 */ /* 0x000fca0000011609 */
[----:B------:R-:W-:Y:S02]  /*12680*/  IMAD.MOV.U32 R0, RZ, RZ, R2 ;  /* 0x000000ffff007224 */ /* 0x000fe400078e0002 */
[----:B------:R-:W-:-:S04]  /*12690*/  @P1 VIADD R3, R6, 0x5f ;  /* 0x0000005f06031836 */ /* 0x000fc80000000000 */
        /* <DEDUP_REMOVED lines=21> */
.L_x_1229:
[----:B------:R-:W-:-:S03]  /*127f0*/  UMOV UR4, 0xffffffff ;  /* 0xffffffff00047882 */ /* 0x000fc60000000000 */
[----:B------:R-:W-:Y:S05]  /*12800*/  BRA.DIV UR4, `(.L_x_1106) ;  /* 0x0000005204487947 */ /* 0x000fea000b800000 */
[----:B------:R-:W-:-:S13]  /*12810*/  ELECT P6, URZ, PT ;  /* 0x00000000003f782f */ /* 0x000fda00038c0000 */
.L_x_1232:
[----:B------:R-:W0:Y:S01]  /*12820*/  S2R R5, SR_CgaCtaId ;  /* 0x0000000000057919 */ /* 0x000e220000008800 */
[----:B------:R-:W-:Y:S01]  /*12830*/  UIADD3 UR4, UR50, 0x1, URZ ;  /* 0x0000000132047890 */ /* 0x000fe2000fffe03f */
[----:B------:R-:W-:-:S03]  /*12840*/  MOV R7, 0x400 ;  /* 0x0000040000077802 */ /* 0x000fc60000000f00 */
[----:B------:R-:W-:-:S04]  /*12850*/  ULEA.HI UR5, UR4, UR4, URZ, 0x1 ;  /* 0x0000000404057291 */ /* 0x000fc8000f8f083f */
[----:B------:R-:W-:-:S04]  /*12860*/  ULOP3.LUT UR5, UR5, 0xfffffffe, URZ, 0xc0, !UPT ;  /* 0xfffffffe05057892 */ /* 0x000fc8000f8ec03f */
[----:B------:R-:W-:Y:S01]  /*12870*/  UIADD3 UR5, UR4, -UR5, URZ ;  /* 0x8000000504057290 */ /* 0x000fe2000fffe03f */
[----:B0-----:R-:W-:-:S05]  /*12880*/  LEA R5, R5, R7, 0x18 ;  /* 0x0000000705057211 */ /* 0x001fca00078ec0ff */
[----:B------:R-:W-:-:S05]  /*12890*/  IMAD.U32 R7, RZ, RZ, UR5 ;  /* 0x00000005ff077e24 */ /* 0x000fca000f8e00ff */
[----:B------:R-:W-:-:S04]  /*128a0*/  SHF.L.U32 R7, R7, 0x1f, RZ ;  /* 0x0000001f07077819 */ /* 0x000fc800000006ff */
[----:B------:R-:W0:Y:S02]  /*128b0*/  SYNCS.PHASECHK.TRANS64.TRYWAIT P0, [R5+URZ+0x32420], R7 ;  /* 0x03242007050075a7 */ /* 0x000e24000800017f */
[----:B0-----:R-:W-:Y:S05]  /*128c0*/  @!P0 BRA `(.L_x_1107) ;  /* 0x0000005000388947 */ /* 0x001fea0003800000 */
.L_x_1233:
        /* <DEDUP_REMOVED lines=8> */
.L_x_1234:
[----:B------:R-:W1:Y:S02]  /*12950*/  S2R R8, SR_TID.X ;  /* 0x0000000000087919 */ /* 0x000e640000002100 */
[----:B-1----:R-:W-:-:S04]  /*12960*/  LOP3.LUT R8, R8, 0x7f, RZ, 0xc0, !PT ;  /* 0x0000007f08087812 */ /* 0x002fc800078ec0ff */
[----:B------:R-:W-:-:S13]  /*12970*/  ISETP.NE.AND P1, PT, R8, RZ, PT ;  /* 0x000000ff0800720c */ /* 0x000fda0003f25270 */
[----:B------:R-:W-:Y:S05]  /*12980*/  @P1 BRA `(.L_x_1111) ;  /* 0x00000000001c1947 */ /* 0x000fea0003800000 */
[----:B------:R-:W1:Y:S02]  /*12990*/  S2R R8, SR_TID.X ;  /* 0x0000000000087919 */ /* 0x000e640000002100 */
[----:B-1----:R-:W-:-:S04]  /*129a0*/  LOP3.LUT R8, R8, 0x1f, RZ, 0xc0, !PT ;  /* 0x0000001f08087812 */ /* 0x002fc800078ec0ff */
[----:B------:R-:W-:Y:S02]  /*129b0*/  ISETP.NE.AND P0, PT, R8, RZ, PT ;  /* 0x000000ff0800720c */ /* 0x000fe40003f05270 */
[----:B------:R-:W-:-:S04]  /*129c0*/  MOV R8, 0x3000 ;  /* 0x0000300000087802 */ /* 0x000fc80000000f00 */
[----:B------:R1:W-:Y:S07]  /*129d0*/  SYNCS.ARRIVE.TRANS64 RZ, [R7+URZ+0x32490], R8 ;  /* 0x0324900807ff79a7 */ /* 0x0003ee000800003f */
[----:B------:R-:W-:Y:S05]  /*129e0*/  @!P0 BRA `(.L_x_1111) ;  /* 0x0000000000048947 */ /* 0x000fea0003800000 */
[----:B------:R-:W-:Y:S01]  /*129f0*/  BPT.TRAP 0x1 ;  /* 0x000000040000795c */ /* 0x000fe20000300000 */
.L_x_1111:
        /* <DEDUP_REMOVED lines=19> */
.L_x_1235:
        /* <DEDUP_REMOVED lines=8> */
.L_x_1113:
        /* <DEDUP_REMOVED lines=31> */
.L_x_1109:
[----:B------:R-:W-:Y:S05]  /*12da0*/  BSYNC B1 ;  /* 0x0000000000017941 */ /* 0x000fea0003800000 */
.L_x_1108:
[----:B0-----:R-:W2:Y:S04]  /*12db0*/  LDL.LU R7, [R1+0x4] ;  /* 0x0000040001077983 */ /* 0x001ea80000300800 */
[----:B------:R-:W3:Y:S01]  /*12dc0*/  LDL.LU R9, [R1+0xc] ;  /* 0x00000c0001097983 */ /* 0x000ee20000300800 */
[----:B------:R-:W-:Y:S01]  /*12dd0*/  PLOP3.LUT P2, PT, PT, PT, PT, 0x8, 0x0 ;  /* 0x000000000000781c */ /* 0x000fe20003f4e170 */
[----:B--2---:R-:W-:-:S05]  /*12de0*/  VIADD R7, R7, 0x1 ;  /* 0x0000000107077836 */ /* 0x004fca0000000000 */
[----:B------:R-:W-:-:S04]  /*12df0*/  ISETP.NE.AND P0, PT, R7, 0x2, PT ;  /* 0x000000020700780c */ /* 0x000fc80003f05270 */
[----:B------:R-:W-:-:S04]  /*12e00*/  SEL R8, RZ, 0x1, P0 ;  /* 0x00000001ff087807 */ /* 0x000fc80000000000 */
[----:B---3--:R-:W-:Y:S02]  /*12e10*/  LOP3.LUT R9, R9, R8, RZ, 0x3c, !PT ;  /* 0x0000000809097212 */ /* 0x008fe400078e3cff */
[----:B------:R-:W-:Y:S01]  /*12e20*/  SEL R8, R7, RZ, P0 ;  /* 0x000000ff07087207 */ /* 0x000fe20000000000 */
[----:B------:R-:W-:Y:S02]  /*12e30*/  VIADD R7, R0, 0xfffffffe ;  /* 0xfffffffe00077836 */ /* 0x000fe40000000000 */
[----:B------:R1:W-:Y:S03]  /*12e40*/  STL [R1+0xc], R9 ;  /* 0x00000c0901007387 */ /* 0x0003e60000100800 */
[----:B------:R-:W-:Y:S01]  /*12e50*/  ISETP.GE.AND P0, PT, R7, R2, PT ;  /* 0x000000020700720c */ /* 0x000fe20003f06270 */
[----:B------:R1:W-:-:S12]  /*12e60*/  STL [R1+0x4], R8 ;  /* 0x0000040801007387 */ /* 0x0003d80000100800 */
[----:B-1----:R-:W-:Y:S05]  /*12e70*/  @!P0 BRA `(.L_x_1104) ;  /* 0x0000000400748947 */ /* 0x002fea0003800000 */
[C---:B-----5:R-:W-:Y:S02]  /*12e80*/  IMAD R6, R0.reuse, 0x60, R6 ;  /* 0x0000006000067824 */ /* 0x060fe400078e0206 */
[----:B------:R-:W-:Y:S02]  /*12e90*/  VIADD R0, R0, 0xffffffff ;  /* 0xffffffff00007836 */ /* 0x000fe40000000000 */
[----:B------:R-:W-:-:S07]  /*12ea0*/  VIADD R6, R6, 0xffffff40 ;  /* 0xffffff4006067836 */ /* 0x000fce0000000000 */
.L_x_1120:
        /* <DEDUP_REMOVED lines=9> */
.L_x_1236:
        /* <DEDUP_REMOVED lines=11> */
.L_x_1117:
        /* <DEDUP_REMOVED lines=17> */
.L_x_1237:
        /* <DEDUP_REMOVED lines=8> */
.L_x_1119:
        /* <DEDUP_REMOVED lines=31> */
.L_x_1115:
[----:B------:R-:W-:Y:S05]  /*13370*/  BSYNC B1 ;  /* 0x0000000000017941 */ /* 0x000fea0003800000 */
.L_x_1114:
[----:B------:R-:W2:Y:S04]  /*13380*/  LDL.LU R7, [R1+0x4] ;  /* 0x0000040001077983 */ /* 0x000ea80000300800 */
[----:B------:R-:W3:Y:S01]  /*13390*/  LDL.LU R9, [R1+0xc] ;  /* 0x00000c0001097983 */ /* 0x000ee20000300800 */
[----:B------:R-:W-:Y:S02]  /*133a0*/  VIADD R0, R0, 0xffffffff ;  /* 0xffffffff00007836 */ /* 0x000fe40000000000 */
[----:B------:R-:W-:Y:S02]  /*133b0*/  VIADD R6, R6, 0xffffffa0 ;  /* 0xffffffa006067836 */ /* 0x000fe40000000000 */
[----:B--2---:R-:W-:-:S05]  /*133c0*/  VIADD R7, R7, 0x1 ;  /* 0x0000000107077836 */ /* 0x004fca0000000000 */
[----:B------:R-:W-:-:S04]  /*133d0*/  ISETP.NE.AND P0, PT, R7, 0x2, PT ;  /* 0x000000020700780c */ /* 0x000fc80003f05270 */
[----:B------:R-:W-:Y:S02]  /*133e0*/  SEL R8, RZ, 0x1, P0 ;  /* 0x00000001ff087807 */ /* 0x000fe40000000000 */
[----:B------:R-:W-:Y:S02]  /*133f0*/  SEL R7, R7, RZ, P0 ;  /* 0x000000ff07077207 */ /* 0x000fe40000000000 */
[----:B---3--:R-:W-:Y:S02]  /*13400*/  LOP3.LUT R9, R9, R8, RZ, 0x3c, !PT ;  /* 0x0000000809097212 */ /* 0x008fe400078e3cff */
[----:B------:R-:W-:-:S03]  /*13410*/  ISETP.GT.AND P0, PT, R0, R2, PT ;  /* 0x000000020000720c */ /* 0x000fc60003f04270 */
[----:B------:R1:W-:Y:S04]  /*13420*/  STL [R1+0xc], R9 ;  /* 0x00000c0901007387 */ /* 0x0003e80000100800 */
[----:B------:R1:W-:Y:S06]  /*13430*/  STL [R1+0x4], R7 ;  /* 0x0000040701007387 */ /* 0x0003ec0000100800 */
[----:B------:R-:W-:Y:S05]  /*13440*/  @P0 BRA `(.L_x_1120) ;  /* 0xfffffff800980947 */ /* 0x000fea000383ffff */
.L_x_1104:
[----:B------:R-:W-:Y:S05]  /*13450*/  BSYNC B0 ;  /* 0x0000000000007941 */ /* 0x000fea0003800000 */
.L_x_1103:
[----:B-1----:R-:W2:Y:S01]  /*13460*/  LDL R7, [R1+0x2c] ;  /* 0x00002c0001077983 */ /* 0x002ea20000100800 */
[----:B------:R-:W-:Y:S05]  /*13470*/  @!P2 WARPSYNC.ALL ;  /* 0x000000000000a948 */ /* 0x000fea0003800000 */
[----:B------:R-:W-:Y:S01]  /*13480*/  BSSY B6, `(.L_x_1121) ;  /* 0x00002ce000067945 */ /* 0x000fe20003800000 */
[----:B------:R-:W-:Y:S01]  /*13490*/  @!P2 BAR.SYNC.DEFER_BLOCKING 0xc, 0x120 ;  /* 0x030480000000ab1d */ /* 0x000fe20000010000 */
[----:B--2---:R-:W-:-:S13]  /*134a0*/  ISETP.GT.AND P0, PT, R7, RZ, PT ;  /* 0x000000ff0700720c */ /* 0x004fda0003f04270 */
[----:B------:R-:W-:Y:S05]  /*134b0*/  @P0 BRA `(.L_x_1122) ;  /* 0x0000000000440947 */ /* 0x000fea0003800000 */
[----:B------:R-:W1:Y:S02]  /*134c0*/  S2R R7, SR_TID.X ;  /* 0x0000000000077919 */ /* 0x000e640000002100 */
[----:B-1----:R-:W-:-:S04]  /*134d0*/  LOP3.LUT R7, R7, 0x1f, RZ, 0xc0, !PT ;  /* 0x0000001f07077812 */ /* 0x002fc800078ec0ff */
[----:B------:R-:W-:-:S13]  /*134e0*/  ISETP.NE.AND P1, PT, R7, RZ, PT ;  /* 0x000000ff0700720c */ /* 0x000fda0003f25270 */
[----:B------:R-:W-:Y:S05]  /*134f0*/  @P1 BRA `(.L_x_1123) ;  /* 0x0000002c00181947 */ /* 0x000fea0003800000 */
[----:B------:R-:W1:Y:S01]  /*13500*/  S2R R7, SR_LANEID ;  /* 0x0000000000077919 */ /* 0x000e620000000000 */
[----:B------:R-:W-:Y:S01]  /*13510*/  VOTEU.ANY UR4, UPT, PT ;  /* 0x0000000000047886 */ /* 0x000fe200038e0100 */
[----:B0-----:R-:W0:Y:S01]  /*13520*/  LDC.64 R2, c[0x0][0xd38] ;  /* 0x00034e00ff027b82 */ /* 0x001e220000000a00 */
[----:B------:R-:W1:Y:S08]  /*13530*/  FLO.U32 R0, UR4 ;  /* 0x0000000400007d00 */ /* 0x000e7000080e0000 */
[----:B------:R-:W0:Y:S01]  /*13540*/  POPC R5, UR4 ;  /* 0x0000000400057d09 */ /* 0x000e220008000000 */
[----:B-1----:R-:W-:-:S13]  /*13550*/  ISETP.EQ.U32.AND P0, PT, R0, R7, PT ;  /* 0x000000070000720c */ /* 0x002fda0003f02070 */
[----:B0-----:R-:W2:Y:S01]  /*13560*/  @P0 ATOMG.E.ADD.STRONG.GPU PT, R3, desc[UR60][R2.64], R5 ;  /* 0x00000005020309a8 */ /* 0x001ea200081ee1fc */
[----:B------:R-:W0:Y:S02]  /*13570*/  S2R R4, SR_LTMASK ;  /* 0x0000000000047919 */ /* 0x000e240000003900 */
[----:B0-----:R-:W-:-:S04]  /*13580*/  LOP3.LUT R4, R4, UR4, RZ, 0xc0, !PT ;  /* 0x0000000404047c12 */ /* 0x001fc8000f8ec0ff */
[----:B------:R-:W0:Y:S01]  /*13590*/  POPC R7, R4 ;  /* 0x0000000400077309 */ /* 0x000e220000000000 */
[----:B--2---:R-:W0:Y:S02]  /*135a0*/  SHFL.IDX PT, R0, R3, R0, 0x1f ;  /* 0x00001f0003007589 */ /* 0x004e2400000e0000 */
[----:B0-----:R-:W-:Y:S01]  /*135b0*/  IADD3 R16, R0, UR51, R7 ;  /* 0x0000003300107c10 */ /* 0x001fe2000fffe007 */
[----:B------:R-:W-:Y:S06]  /*135c0*/  BRA `(.L_x_1123) ;  /* 0x0000002800e47947 */ /* 0x000fec0003800000 */
.L_x_1122:
        /* <DEDUP_REMOVED lines=14> */
[----:B-----5:R-:W-:Y:S02]  /*136b0*/  IMAD.U32 R6, RZ, RZ, UR8 ;  /* 0x00000008ff067e24 */ /* 0x020fe4000f8e00ff */
        /* <DEDUP_REMOVED lines=8> */
.L_x_1124:
[----:B------:R-:W2:Y:S02]  /*13740*/  LDL R2, [R1+0x18] ;  /* 0x0000180001027983 */ /* 0x000ea40000100800 */
[----:B--2---:R-:W-:-:S04]  /*13750*/  IADD3 R0, R2, 0x400, RZ ;  /* 0x0000040002007810 */ /* 0x004fc80007ffe0ff */
        /* <DEDUP_REMOVED lines=9> */
[----:B-----5:R-:W-:Y:S02]  /*137f0*/  IMAD.U32 R6, RZ, RZ, UR8 ;  /* 0x00000008ff067e24 */ /* 0x020fe4000f8e00ff */
        /* <DEDUP_REMOVED lines=8> */
.L_x_1126:
        /* <DEDUP_REMOVED lines=16> */
.L_x_1125:
[----:B------:R-:W2:Y:S01]  /*13980*/  LDL.LU R2, [R1+0x24] ;  /* 0x0000240001027983 */ /* 0x000ea20000300800 */
[----:B------:R-:W-:-:S03]  /*13990*/  ULDC.64 UR4, c[0x0][0xaf0] ;  /* 0x0002bc0000047ab9 */ /* 0x000fc60000000a00 */
[----:B------:R-:W3:Y:S04]  /*139a0*/  LDL.LU R0, [R1+0x28] ;  /* 0x0000280001007983 */ /* 0x000ee80000300800 */
[----:B------:R-:W4:Y:S04]  /*139b0*/  LDL.LU R4, [R1+0x34] ;  /* 0x0000340001047983 */ /* 0x000f280000300800 */
[----:B-----5:R-:W4:Y:S01]  /*139c0*/  LDL.LU R6, [R1+0x1c] ;  /* 0x00001c0001067983 */ /* 0x020f220000300800 */
        /* <DEDUP_REMOVED lines=20> */
[----:B-1----:R-:W1:Y:S01]  /*13b10*/  @P0 LDC R2, c[0x0][0x430] ;  /* 0x00010c00ff020b82 */ /* 0x002e620000000800 */
[----:B0-----:R-:W-:-:S05]  /*13b20*/  @P0 IMAD.HI.U32 R3, R18, R5, RZ ;  /* 0x0000000512030227 */ /* 0x001fca00078e00ff */
[----:B-1----:R-:W-:Y:S02]  /*13b30*/  @P0 SHF.R.U32.HI R4, RZ, R2, R3 ;  /* 0x00000002ff040219 */ /* 0x002fe40000011603 */
[----:B------:R-:W-:-:S04]  /*13b40*/  ISETP.NE.U32.AND P0, PT, RZ, UR4, PT ;  /* 0x00000004ff007c0c */ /* 0x000fc8000bf05070 */
[----:B------:R-:W-:-:S04]  /*13b50*/  ISETP.NE.AND.EX P0, PT, RZ, UR5, PT, P0 ;  /* 0x00000005ff007c0c */ /* 0x000fc8000bf05300 */
[----:B------:R-:W-:-:S09]  /*13b60*/  SEL R2, R6, RZ, !P0 ;  /* 0x000000ff06027207 */ /* 0x000fd20004000000 */
.L_x_1127:
        /* <DEDUP_REMOVED lines=17> */
.L_x_1240:
[----:B------:R-:W2:Y:S01]  /*13c80*/  LDL R3, [R1+0x20] ;  /* 0x0000200001037983 */ /* 0x000ea20000100800 */
[----:B------:R-:W-:Y:S01]  /*13c90*/  UMOV UR4, 0xffffffff ;  /* 0xffffffff00047882 */ /* 0x000fe20000000000 */
[----:B------:R-:W-:Y:S01]  /*13ca0*/  SHF.R.S32.HI R8, RZ, 0x1f, R0 ;  /* 0x0000001fff087819 */ /* 0x000fe20000011400 */
[----:B--2---:R-:W-:Y:S01]  /*13cb0*/  VIADD R3, R3, 0xffffffff ;  /* 0xffffffff03037836 */ /* 0x004fe20000000000 */
[----:B------:R-:W-:Y:S06]  /*13cc0*/  BRA.DIV UR4, `(.L_x_1129) ;  /* 0x0000003e04d07947 */ /* 0x000fec000b800000 */
[----:B------:R-:W-:-:S13]  /*13cd0*/  ELECT P6, URZ, PT ;  /* 0x00000000003f782f */ /* 0x000fda00038c0000 */
.L_x_1243:
[----:B------:R-:W-:Y:S05]  /*13ce0*/  @!P6 BRA `(.L_x_1130) ;  /* 0x000000040008e947 */ /* 0x000fea0003800000 */
[----:B------:R0:W-:Y:S01]  /*13cf0*/  STL [R1+0x30], R3 ;  /* 0x0000300301007387 */ /* 0x0001e20000100800 */
[----:B------:R-:W-:-:S04]  /*13d00*/  ISETP.NE.U32.AND P0, PT, R20, RZ, PT ;  /* 0x000000ff1400720c */ /* 0x000fc80003f05070 */
[----:B------:R-:W-:-:S13]  /*13d10*/  ISETP.NE.AND.EX P0, PT, R21, RZ, PT, P0 ;  /* 0x000000ff1500720c */ /* 0x000fda0003f05300 */
[----:B0-----:R-:W-:Y:S05]  /*13d20*/  @!P0 BRA `(.L_x_1131) ;  /* 0x00000000004c8947 */ /* 0x001fea0003800000 */
[----:B------:R-:W0:Y:S01]  /*13d30*/  LDC R9, c[0x0][0x41c] ;  /* 0x00010700ff097b82 */ /* 0x000e220000000800 */
[----:B------:R-:W-:Y:S01]  /*13d40*/  MOV R5, R3 ;  /* 0x0000000300057202 */ /* 0x000fe20000000f00 */
        /* <DEDUP_REMOVED lines=17> */
.L_x_1131:
        /* <DEDUP_REMOVED lines=9> */
.L_x_1244:
        /* <DEDUP_REMOVED lines=11> */
.L_x_1133:
        /* <DEDUP_REMOVED lines=23> */
.L_x_1130:
        /* <DEDUP_REMOVED lines=55> */
.L_x_1135:
[----:B------:R-:W-:Y:S05]  /*14480*/  BSYNC B0 ;  /* 0x0000000000007941 */ /* 0x000fea0003800000 */
.L_x_1134:
        /* <DEDUP_REMOVED lines=8> */
.L_x_1245:
[----:B------:R-:W-:Y:S01]  /*14510*/  ULDC.64 UR38, c[0x0][0x3f8] ;  /* 0x0000fe0000267ab9 */ /* 0x000fe20000000a00 */
[----:B------:R-:W-:Y:S01]  /*14520*/  ULDC.64 UR46, c[0x0][0x408] ;  /* 0x00010200002e7ab9 */ /* 0x000fe20000000a00 */
        /* <DEDUP_REMOVED lines=11> */
.L_x_1246:
        /* <DEDUP_REMOVED lines=11> */
.L_x_1140:
        /* <DEDUP_REMOVED lines=38> */
.L_x_1138:
[----:B------:R-:W-:Y:S05]  /*148f0*/  BSYNC B0 ;  /* 0x0000000000007941 */ /* 0x000fea0003800000 */
.L_x_1137:
        /* <DEDUP_REMOVED lines=46> */
.L_x_1147:
[----:B------:R-:W2:Y:S01]  /*14be0*/  S2R R7, SR_CgaCtaId ;  /* 0x0000000000077919 */ /* 0x000ea20000008800 */
[----:B------:R-:W-:-:S04]  /*14bf0*/  MOV R2, 0x400 ;  /* 0x0000040000027802 */ /* 0x000fc80000000f00 */
[----:B--2---:R-:W-:Y:S02]  /*14c00*/  LEA R2, R7, R2, 0x18 ;  /* 0x0000000207027211 */ /* 0x004fe400078ec0ff */
[----:B------:R-:W-:-:S03]  /*14c10*/  SHF.L.U32 R7, R12, 0x1f, RZ ;  /* 0x0000001f0c077819 */ /* 0x000fc600000006ff */
[----:B------:R-:W-:-:S04]  /*14c20*/  IMAD R2, R13, 0x8, R2 ;  /* 0x000000080d027824 */ /* 0x000fc800078e0202 */
[----:B------:R-:W2:Y:S02]  /*14c30*/  SYNCS.PHASECHK.TRANS64.TRYWAIT P0, [R2+URZ+0x32440], R7 ;  /* 0x03244007020075a7 */ /* 0x000ea4000800017f */
[----:B--2---:R-:W-:Y:S05]  /*14c40*/  @!P0 BRA `(.L_x_1148) ;  /* 0x0000003000588947 */ /* 0x004fea0003800000 */
.L_x_1247:
        /* <DEDUP_REMOVED lines=11> */
.L_x_1149:
        /* <DEDUP_REMOVED lines=22> */
.L_x_1248:
        /* <DEDUP_REMOVED lines=8> */
.L_x_1151:
        /* <DEDUP_REMOVED lines=34> */
.L_x_1146:
[----:B------:R-:W-:Y:S05]  /*15100*/  BSYNC B2 ;  /* 0x0000000000027941 */ /* 0x000fea0003800000 */
.L_x_1145:
[----:B------:R-:W2:Y:S02]  /*15110*/  LDL.LU R2, [R1+0x20] ;  /* 0x0000200001027983 */ /* 0x000ea40000300800 */
[----:B--2---:R-:W-:-:S07]  /*15120*/  IADD3 R5, R2, -0x3, RZ ;  /* 0xfffffffd02057810 */ /* 0x004fce0007ffe0ff */
.L_x_1144:
[----:B------:R-:W-:Y:S05]  /*15130*/  BSYNC B1 ;  /* 0x0000000000017941 */ /* 0x000fea0003800000 */
.L_x_1143:
[----:B------:R-:W-:-:S05]  /*15140*/  IMAD.MOV R2, RZ, RZ, -R9 ;  /* 0x000000ffff027224 */ /* 0x000fca00078e0a09 */
[----:B------:R-:W-:-:S13]  /*15150*/  ISETP.NE.AND P0, PT, R3, R2, PT ;  /* 0x000000020300720c */ /* 0x000fda0003f05270 */
[----:B------:R-:W-:Y:S05]  /*15160*/  @!P0 BRA `(.L_x_1142) ;  /* 0x0000000c008c8947 */ /* 0x000fea0003800000 */
.L_x_1166:
        /* <DEDUP_REMOVED lines=10> */
[----:B------:R-:W-:Y:S01]  /*15210*/  ISETP.NE.U32.AND P0, PT, RZ, UR38, PT ;  /* 0x00000026ff007c0c */ /* 0x000fe2000bf05070 */
[----:B------:R-:W-:-:S03]  /*15220*/  IMAD.MOV.U32 R11, RZ, RZ, R5 ;  /* 0x000000ffff0b7224 */ /* 0x000fc600078e0005 */
[----:B------:R-:W-:-:S13]  /*15230*/  ISETP.NE.AND.EX P0, PT, RZ, UR39, PT, P0 ;  /* 0x00000027ff007c0c */ /* 0x000fda000bf05300 */
[----:B------:R-:W-:Y:S05]  /*15240*/  @!P0 BRA `(.L_x_1154) ;  /* 0x0000000000408947 */ /* 0x000fea0003800000 */
[----:B------:R-:W2:Y:S02]  /*15250*/  LDC R6, c[0x0][0x41c] ;  /* 0x00010700ff067b82 */ /* 0x000ea40000000800 */
        /* <DEDUP_REMOVED lines=15> */
.L_x_1154:
[----:B------:R-:W3:Y:S01]  /*15350*/  S2R R3, SR_CgaCtaId ;  /* 0x0000000000037919 */ /* 0x000ee20000008800 */
[----:B------:R-:W-:Y:S02]  /*15360*/  MOV R2, 0x400 ;  /* 0x0000040000027802 */ /* 0x000fe40000000f00 */
[----:B--2---:R-:W-:Y:S02]  /*15370*/  SHF.L.U32 R7, R10, 0x1f, RZ ;  /* 0x0000001f0a077819 */ /* 0x004fe400000006ff */
[----:B---3--:R-:W-:-:S05]  /*15380*/  LEA R2, R3, R2, 0x18 ;  /* 0x0000000203027211 */ /* 0x008fca00078ec0ff */
[----:B------:R-:W-:-:S04]  /*15390*/  IMAD R3, R9, 0x8, R2 ;  /* 0x0000000809037824 */ /* 0x000fc800078e0202 */
[----:B------:R-:W2:Y:S02]  /*153a0*/  SYNCS.PHASECHK.TRANS64.TRYWAIT P0, [R3+URZ+0x32440], R7 ;  /* 0x03244007030075a7 */ /* 0x000ea4000800017f */
[----:B--2---:R-:W-:Y:S05]  /*153b0*/  @!P0 BRA `(.L_x_1155) ;  /* 0x0000002800a48947 */ /* 0x004fea0003800000 */
.L_x_1249:
        /* <DEDUP_REMOVED lines=11> */
.L_x_1156:
        /* <DEDUP_REMOVED lines=21> */
.L_x_1250:
        /* <DEDUP_REMOVED lines=8> */
.L_x_1158:
        /* <DEDUP_REMOVED lines=33> */
.L_x_1153:
[----:B------:R-:W-:Y:S05]  /*15850*/  BSYNC B1 ;  /* 0x0000000000017941 */ /* 0x000fea0003800000 */
.L_x_1152:
        /* <DEDUP_REMOVED lines=9> */
[----:B------:R-:W-:Y:S01]  /*158f0*/  ISETP.NE.U32.AND P0, PT, RZ, UR38, PT ;  /* 0x00000026ff007c0c */ /* 0x000fe2000bf05070 */
[----:B------:R-:W-:-:S03]  /*15900*/  VIADD R9, R5, 0xffffffff ;  /* 0xffffffff05097836 */ /* 0x000fc60000000000 */
[----:B------:R-:W-:-:S13]  /*15910*/  ISETP.NE.AND.EX P0, PT, RZ, UR39, PT, P0 ;  /* 0x00000027ff007c0c */ /* 0x000fda000bf05300 */
[----:B------:R-:W-:Y:S05]  /*15920*/  @!P0 BRA `(.L_x_1161) ;  /* 0x0000000000408947 */ /* 0x000fea0003800000 */
[----:B------:R-:W3:Y:S02]  /*15930*/  LDC R6, c[0x0][0x41c] ;  /* 0x00010700ff067b82 */ /* 0x000ee40000000800 */
        /* <DEDUP_REMOVED lines=15> */
.L_x_1161:
[----:B------:R-:W4:Y:S01]  /*15a30*/  S2R R3, SR_CgaCtaId ;  /* 0x0000000000037919 */ /* 0x000f220000008800 */
[----:B------:R-:W-:Y:S02]  /*15a40*/  MOV R2, 0x400 ;  /* 0x0000040000027802 */ /* 0x000fe40000000f00 */
[----:B---3--:R-:W-:Y:S02]  /*15a50*/  SHF.L.U32 R7, R10, 0x1f, RZ ;  /* 0x0000001f0a077819 */ /* 0x008fe400000006ff */
[----:B----4-:R-:W-:-:S05]  /*15a60*/  LEA R2, R3, R2, 0x18 ;  /* 0x0000000203027211 */ /* 0x010fca00078ec0ff */
[----:B------:R-:W-:-:S04]  /*15a70*/  IMAD R3, R11, 0x8, R2 ;  /* 0x000000080b037824 */ /* 0x000fc800078e0202 */
[----:B------:R-:W3:Y:S02]  /*15a80*/  SYNCS.PHASECHK.TRANS64.TRYWAIT P0, [R3+URZ+0x32440], R7 ;  /* 0x03244007030075a7 */ /* 0x000ee4000800017f */
[----:B---3--:R-:W-:Y:S05]  /*15a90*/  @!P0 BRA `(.L_x_1162) ;  /* 0x0000002400148947 */ /* 0x008fea0003800000 */
.L_x_1251:
        /* <DEDUP_REMOVED lines=11> */
.L_x_1163:
        /* <DEDUP_REMOVED lines=22> */
.L_x_1252:
        /* <DEDUP_REMOVED lines=8> */
.L_x_1165:
        /* <DEDUP_REMOVED lines=34> */
.L_x_1160:
[----:B------:R-:W-:Y:S05]  /*15f50*/  BSYNC B1 ;  /* 0x0000000000017941 */ /* 0x000fea0003800000 */
.L_x_1159:
[C---:B------:R-:W-:Y:S01]  /*15f60*/  ISETP.GT.AND P0, PT, R5.reuse, 0x1, PT ;  /* 0x000000010500780c */ /* 0x040fe20003f04270 */
[----:B------:R-:W-:-:S04]  /*15f70*/  VIADD R2, R5, 0xfffffffe ;  /* 0xfffffffe05027836 */ /* 0x000fc80000000000 */
[----:B------:R-:W-:-:S08]  /*15f80*/  IMAD.MOV.U32 R5, RZ, RZ, R2 ;  /* 0x000000ffff057224 */ /* 0x000fd000078e0002 */
[----:B------:R-:W-:Y:S05]  /*15f90*/  @P0 BRA `(.L_x_1166) ;  /* 0xfffffff000740947 */ /* 0x000fea000383ffff */
.L_x_1142:
[----:B------:R-:W-:Y:S05]  /*15fa0*/  BSYNC B0 ;  /* 0x0000000000007941 */ /* 0x000fea0003800000 */
.L_x_1141:
        /* <DEDUP_REMOVED lines=23> */
.L_x_1168:
[----:B------:R-:W-:Y:S05]  /*16120*/  BSYNC B0 ;  /* 0x0000000000007941 */ /* 0x000fea0003800000 */
.L_x_1167:
[----:B---3--:R-:W3:Y:S02]  /*16130*/  LDL.LU R2, [R1+0x8] ;  /* 0x0000080001027983 */ /* 0x008ee40000300800 */
[----:B---3--:R-:W-:-:S05]  /*16140*/  LOP3.LUT R2, R2, R0, RZ, 0x3c, !PT ;  /* 0x0000000002027212 */ /* 0x008fca00078e3cff */
[----:B------:R3:W-:Y:S02]  /*16150*/  STL [R1+0x8], R2 ;  /* 0x0000080201007387 */ /* 0x0007e40000100800 */
.L_x_1123:
[----:B------:R-:W-:Y:S05]  /*16160*/  BSYNC B6 ;  /* 0x0000000000067941 */ /* 0x000fea0003800000 */
.L_x_1121:
[----:B------:R-:W-:-:S03]  /*16170*/  UMOV UR4, 0xffffffff ;  /* 0xffffffff00047882 */ /* 0x000fc60000000000 */
[----:B------:R-:W-:Y:S05]  /*16180*/  BRA.DIV UR4, `(.L_x_1169) ;  /* 0x0000001e04807947 */ /* 0x000fea000b800000 */
[----:B0-----:R0:W4:Y:S04]  /*16190*/  SHFL.IDX PT, R4, R16, RZ, 0x1f ;  /* 0x00001fff10047589 */ /* 0x00112800000e0000 */
[----:B------:R0:W0:Y:S02]  /*161a0*/  SHFL.IDX PT, R5, R16, 0x1, 0x1f ;  /* 0x00201f0010057f89 */ /* 0x00002400000e0000 */
.L_x_1256:
[----:B------:R-:W1:Y:S01]  /*161b0*/  S2R R0, SR_TID.X ;  /* 0x0000000000007919 */ /* 0x000e620000002100 */
[----:B------:R-:W-:Y:S01]  /*161c0*/  ULDC UR4, c[0x0][0xd14] ;  /* 0x0003450000047ab9 */ /* 0x000fe20000000800 */
[----:B------:R-:W-:Y:S01]  /*161d0*/  BSSY B0, `(.L_x_1170) ;  /* 0x000000b000007945 */ /* 0x000fe20003800000 */
[----:B------:R-:W-:Y:S02]  /*161e0*/  MOV R17, RZ ;  /* 0x000000ff00117202 */ /* 0x000fe40000000f00 */
        /* <DEDUP_REMOVED lines=9> */
.L_x_1171:
[----:B------:R-:W-:Y:S05]  /*16280*/  BSYNC B0 ;  /* 0x0000000000007941 */ /* 0x000fea0003800000 */
.L_x_1170:
        /* <DEDUP_REMOVED lines=8> */
[----:B------:R-:W1:Y:S02]  /*16310*/  SHFL.UP PT, R14, R13, 0x2, RZ ;  /* 0x044000000d0e7989 */ /* 0x000e6400000e00ff */
[----:B-1-3--:R-:W-:Y:S02]  /*16320*/  SEL R2, R14, RZ, P1 ;  /* 0x000000ff0e027207 */ /* 0x00afe40000800000 */
        /* <DEDUP_REMOVED lines=13> */
.L_x_1264:
[----:B------:R-:W-:Y:S02]  /*16400*/  ULDC UR4, c[0x0][0xd10] ;  /* 0x0003440000047ab9 */ /* 0x000fe40000000800 */
[----:B------:R-:W-:-:S04]  /*16410*/  IMAD.U32 R16, RZ, RZ, UR4 ;  /* 0x00000004ff107e24 */ /* 0x000fc8000f8e00ff */
[----:B-1----:R-:W-:-:S04]  /*16420*/  IMAD R2, R14, R16, RZ ;  /* 0x000000100e027224 */ /* 0x002fc800078e02ff */
[----:B------:R-:W-:-:S05]  /*16430*/  IMAD.IADD R5, R5, 0x1, R2 ;  /* 0x0000000105057824 */ /* 0x000fca00078e0202 */
[----:B----4-:R-:W-:-:S13]  /*16440*/  ISETP.GT.AND P0, PT, R5, R4, PT ;  /* 0x000000040500720c */ /* 0x010fda0003f04270 */
[----:B------:R-:W-:Y:S05]  /*16450*/  @P0 BRA `(.L_x_1173) ;  /* 0x0000000000b40947 */ /* 0x000fea0003800000 */
[----:B------:R-:W1:Y:S02]  /*16460*/  LDC R0, c[0x0][0xd14] ;  /* 0x00034500ff007b82 */ /* 0x000e640000000800 */
.L_x_1178:
[----:B------:R-:W-:-:S05]  /*16470*/  VIADD R19, R19, 0x1f ;  /* 0x0000001f13137836 */ /* 0x000fca0000000000 */
[----:B-1----:R-:W-:-:S13]  /*16480*/  ISETP.GE.AND P0, PT, R19, R0, PT ;  /* 0x000000001300720c */ /* 0x002fda0003f06270 */
[----:B------:R-:W-:Y:S05]  /*16490*/  @P0 BRA `(.L_x_1174) ;  /* 0x00000004005c0947 */ /* 0x000fea0003800000 */
[----:B------:R-:W1:Y:S01]  /*164a0*/  S2R R2, SR_TID.X ;  /* 0x0000000000027919 */ /* 0x000e620000002100 */
[----:B------:R-:W-:Y:S01]  /*164b0*/  BSSY B0, `(.L_x_1175) ;  /* 0x000000a000007945 */ /* 0x000fe20003800000 */
[----:B------:R-:W-:Y:S01]  /*164c0*/  IMAD.MOV.U32 R17, RZ, RZ, RZ ;  /* 0x000000ffff117224 */ /* 0x000fe200078e00ff */
[----:B-1----:R-:W-:-:S04]  /*164d0*/  LOP3.LUT R8, R2, 0x1f, RZ, 0xc0, !PT ;  /* 0x0000001f02087812 */ /* 0x002fc800078ec0ff */
[C---:B------:R-:W-:Y:S01]  /*164e0*/  ISETP.NE.AND P1, PT, R8.reuse, 0x1f, PT ;  /* 0x0000001f0800780c */ /* 0x040fe20003f25270 */
[----:B------:R-:W-:-:S05]  /*164f0*/  IMAD.IADD R7, R8, 0x1, R19 ;  /* 0x0000000108077824 */ /* 0x000fca00078e0213 */
[----:B------:R-:W-:-:S13]  /*16500*/  ISETP.GE.OR P0, PT, R7, R0, !P1 ;  /* 0x000000000700720c */ /* 0x000fda0004f06670 */
[----:B------:R-:W-:Y:S05]  /*16510*/  @P0 BRA `(.L_x_1176) ;  /* 0x00000000000c0947 */ /* 0x000fea0003800000 */
[----:B0-----:R-:W0:Y:S02]  /*16520*/  LDC.64 R2, c[0x0][0xd58] ;  /* 0x00035600ff027b82 */ /* 0x001e240000000a00 */
[----:B0-----:R-:W-:-:S05]  /*16530*/  IMAD.WIDE R2, R7, 0x4, R2 ;  /* 0x0000000407027825 */ /* 0x001fca00078e0202 */
[----:B------:R1:W5:Y:S02]  /*16540*/  LDG.E R17, desc[UR60][R2.64] ;  /* 0x0000003c02117981 */ /* 0x000364000c1e1900 */
.L_x_1176:
[----:B------:R-:W-:Y:S05]  /*16550*/  BSYNC B0 ;  /* 0x0000000000007941 */ /* 0x000fea0003800000 */
.L_x_1175:
[----:B------:R-:W-:-:S03]  /*16560*/  UMOV UR4, 0xffffffff ;  /* 0xffffffff00047882 */ /* 0x000fc60000000000 */
[----:B------:R-:W-:Y:S05]  /*16570*/  BRA.DIV UR4, `(.L_x_1177) ;  /* 0x0000001e04a07947 */ /* 0x000fea000b800000 */
[----:B-----5:R-:W3:Y:S01]  /*16580*/  SHFL.UP PT, R14, R17, 0x1, RZ ;  /* 0x04200000110e7989 */ /* 0x020ee200000e00ff */
[C---:B------:R-:W-:Y:S02]  /*16590*/  ISETP.NE.AND P0, PT, R8.reuse, RZ, PT ;  /* 0x000000ff0800720c */ /* 0x040fe40003f05270 */
[----:B------:R-:W-:Y:S02]  /*165a0*/  ISETP.GE.U32.AND P1, PT, R8, 0x2, PT ;  /* 0x000000020800780c */ /* 0x000fe40003f26070 */
[----:B---3--:R-:W-:Y:S02]  /*165b0*/  SEL R14, R14, RZ, P0 ;  /* 0x000000ff0e0e7207 */ /* 0x008fe40000000000 */
[----:B------:R-:W-:-:S03]  /*165c0*/  ISETP.GE.U32.AND P0, PT, R8, 0x4, PT ;  /* 0x000000040800780c */ /* 0x000fc60003f06070 */
[----:B------:R-:W-:-:S05]  /*165d0*/  IMAD.IADD R13, R17, 0x1, R14 ;  /* 0x00000001110d7824 */ /* 0x000fca00078e020e */
[----:B------:R-:W1:Y:S02]  /*165e0*/  SHFL.UP PT, R14, R13, 0x2, RZ ;  /* 0x044000000d0e7989 */ /* 0x000e6400000e00ff */
[----:B-1----:R-:W-:Y:S02]  /*165f0*/  SEL R2, R14, RZ, P1 ;  /* 0x000000ff0e027207 */ /* 0x002fe40000800000 */
        /* <DEDUP_REMOVED lines=13> */
.L_x_1272:
[----:B------:R-:W-:Y:S02]  /*166d0*/  ULDC UR4, c[0x0][0xd10] ;  /* 0x0003440000047ab9 */ /* 0x000fe40000000800 */
[----:B------:R-:W-:-:S04]  /*166e0*/  IMAD.U32 R16, RZ, RZ, UR4 ;  /* 0x00000004ff107e24 */ /* 0x000fc8000f8e00ff */
[----:B-1----:R-:W-:-:S04]  /*166f0*/  IMAD R2, R14, R16, RZ ;  /* 0x000000100e027224 */ /* 0x002fc800078e02ff */
[----:B------:R-:W-:-:S05]  /*16700*/  IMAD.IADD R5, R2, 0x1, R5 ;  /* 0x0000000102057824 */ /* 0x000fca00078e0205 */
[----:B------:R-:W-:-:S13]  /*16710*/  ISETP.GT.AND P0, PT, R5, R4, PT ;  /* 0x000000040500720c */ /* 0x000fda0003f04270 */
[----:B------:R-:W-:Y:S05]  /*16720*/  @!P0 BRA `(.L_x_1178) ;  /* 0xfffffffc00508947 */ /* 0x000fea000383ffff */
.L_x_1173:
        /* <DEDUP_REMOVED lines=8> */
.L_x_1276:
[----:B------:R-:W-:Y:S01]  /*167b0*/  ISETP.NE.AND P0, PT, R6, RZ, PT ;  /* 0x000000ff0600720c */ /* 0x000fe20003f05270 */
[----:B------:R-:W-:-:S12]  /*167c0*/  IMAD.MOV.U32 R14, RZ, RZ, RZ ;  /* 0x000000ffff0e7224 */ /* 0x000fd800078e00ff */
[----:B------:R-:W-:Y:S05]  /*167d0*/  @!P0 BRA `(.L_x_1180) ;  /* 0x0000000000108947 */ /* 0x000fea0003800000 */
[----:B------:R-:W-:Y:S01]  /*167e0*/  UMOV UR4, 0xffffffff ;  /* 0xffffffff00047882 */ /* 0x000fe20000000000 */
[----:B------:R-:W-:Y:S02]  /*167f0*/  VIADD R12, R5, 0xffffffff ;  /* 0xffffffff050c7836 */ /* 0x000fe40000000000 */
[----:B------:R-:W-:Y:S05]  /*16800*/  BRA.DIV UR4, `(.L_x_1181) ;  /* 0x0000002204147947 */ /* 0x000fea000b800000 */
[----:B------:R4:W0:Y:S02]  /*16810*/  SHFL.IDX PT, R14, R3, R12, 0x1f ;  /* 0x00001f0c030e7589 */ /* 0x00082400000e0000 */
.L_x_1180:
[----:B---3--:R-:W-:Y:S01]  /*16820*/  IABS R6, R17 ;  /* 0x0000001100067213 */ /* 0x008fe20000000000 */
[----:B0-----:R-:W-:Y:S01]  /*16830*/  IMAD R16, R14, R16, R2 ;  /* 0x000000100e107224 */ /* 0x001fe200078e0202 */
[----:B------:R-:W-:Y:S01]  /*16840*/  MOV R2, RZ ;  /* 0x000000ff00027202 */ /* 0x000fe20000000f00 */
[----:B------:R-:W-:Y:S01]  /*16850*/  IMAD.IADD R19, R5, 0x1, R19 ;  /* 0x0000000105137824 */ /* 0x000fe200078e0213 */
[----:B------:R-:W0:Y:S08]  /*16860*/  I2F.RP R7, R6 ;  /* 0x0000000600077306 */ /* 0x000e300000209400 */
[----:B0-----:R-:W0:Y:S02]  /*16870*/  MUFU.RCP R7, R7 ;  /* 0x0000000700077308 */ /* 0x001e240000001000 */
[----:B0-----:R-:W-:-:S06]  /*16880*/  VIADD R8, R7, 0xffffffe ;  /* 0x0ffffffe07087836 */ /* 0x001fcc0000000000 */
[----:B----4-:R-:W0:Y:S02]  /*16890*/  F2I.FTZ.U32.TRUNC.NTZ R3, R8 ;  /* 0x0000000800037305 */ /* 0x010e24000021f000 */
        /* <DEDUP_REMOVED lines=23> */
.L_x_1174:
[----:B------:R-:W-:Y:S01]  /*16a10*/  UMOV UR4, URZ ;  /* 0x0000003f00047c82 */ /* 0x000fe20008000000 */
[----:B------:R-:W-:Y:S01]  /*16a20*/  UMOV UR5, URZ ;  /* 0x0000003f00057c82 */ /* 0x000fe20008000000 */
[----:B------:R-:W-:Y:S01]  /*16a30*/  ULDC UR6, c[0x0][0xd14] ;  /* 0x0003450000067ab9 */ /* 0x000fe20000000800 */
[----:B------:R-:W-:Y:S02]  /*16a40*/  IMAD.MOV.U32 R16, RZ, RZ, R4 ;  /* 0x000000ffff107224 */ /* 0x000fe400078e0004 */
[----:B------:R-:W-:Y:S02]  /*16a50*/  IMAD.U32 R17, RZ, RZ, UR4 ;  /* 0x00000004ff117e24 */ /* 0x000fe4000f8e00ff */
[----:B------:R-:W-:Y:S02]  /*16a60*/  IMAD.U32 R18, RZ, RZ, UR5 ;  /* 0x00000005ff127e24 */ /* 0x000fe4000f8e00ff */
[----:B------:R-:W-:-:S07]  /*16a70*/  IMAD.U32 R19, RZ, RZ, UR6 ;  /* 0x00000006ff137e24 */ /* 0x000fce000f8e00ff */
.L_x_1182:
[----:B------:R-:W3:Y:S01]  /*16a80*/  S2R R2, SR_TID.X ;  /* 0x0000000000027919 */ /* 0x000ee20000002100 */
[----:B------:R-:W-:Y:S05]  /*16a90*/  WARPSYNC.ALL ;  /* 0x0000000000007948 */ /* 0x000fea0003800000 */
[----:B------:R-:W-:Y:S01]  /*16aa0*/  BAR.SYNC.DEFER_BLOCKING 0x4, 0x120 ;  /* 0x0104800000007b1d */ /* 0x000fe20000010000 */
[----:B---3--:R-:W-:-:S04]  /*16ab0*/  LOP3.LUT R2, R2, 0x1f, RZ, 0xc0, !PT ;  /* 0x0000001f02027812 */ /* 0x008fc800078ec0ff */
[----:B------:R-:W-:-:S13]  /*16ac0*/  ISETP.NE.AND P0, PT, R2, RZ, PT ;  /* 0x000000ff0200720c */ /* 0x000fda0003f05270 */
[----:B0-----:R-:W0:Y:S01]  /*16ad0*/  @!P0 S2R R3, SR_CgaCtaId ;  /* 0x0000000000038919 */ /* 0x001e220000008800 */
[----:B------:R-:W-:-:S04]  /*16ae0*/  @!P0 MOV R2, 0x400 ;  /* 0x0000040000028802 */ /* 0x000fc80000000f00 */
[----:B0-----:R-:W-:-:S05]  /*16af0*/  @!P0 LEA R2, R3, R2, 0x18 ;  /* 0x0000000203028211 */ /* 0x001fca00078ec0ff */
[----:B------:R3:W-:Y:S01]  /*16b00*/  @!P0 STS.128 [R2+0x324d0], R16 ;  /* 0x0324d01002008388 */ /* 0x0007e20000000c00 */
[----:B------:R-:W-:Y:S06]  /*16b10*/  BAR.ARV 0x5, 0x120 ;  /* 0x0144800000007b1d */ /* 0x000fec0000002000 */
[----:B------:R-:W-:-:S13]  /*16b20*/  ISETP.GE.AND P0, PT, R19, R0, PT ;  /* 0x000000001300720c */ /* 0x000fda0003f06270 */
[----:B------:R-:W-:Y:S05]  /*16b30*/  @!P0 BRA `(.L_x_1183) ;  /* 0xffffffb400a08947 */ /* 0x000fea000383ffff */
.L_x_1101:
[----:B------:R-:W4:Y:S01]  /*16b40*/  S2R R3, SR_CgaCtaId ;  /* 0x0000000000037919 */ /* 0x000f220000008800 */
[----:B------:R-:W-:Y:S01]  /*16b50*/  UIADD3 UR4, UR50, 0x1, URZ ;  /* 0x0000000132047890 */ /* 0x000fe2000fffe03f */
[----:B0-----:R-:W-:-:S03]  /*16b60*/  MOV R0, 0x400 ;  /* 0x0000040000007802 */ /* 0x001fc60000000f00 */
[----:B------:R-:W-:-:S04]  /*16b70*/  ULEA.HI UR5, UR4, UR4, URZ, 0x1 ;  /* 0x0000000404057291 */ /* 0x000fc8000f8f083f */
[----:B------:R-:W-:-:S04]  /*16b80*/  ULOP3.LUT UR5, UR5, 0xfffffffe, URZ, 0xc0, !UPT ;  /* 0xfffffffe05057892 */ /* 0x000fc8000f8ec03f */
[----:B------:R-:W-:Y:S01]  /*16b90*/  UIADD3 UR5, UR4, -UR5, URZ ;  /* 0x8000000504057290 */ /* 0x000fe2000fffe03f */
[----:B----4-:R-:W-:-:S05]  /*16ba0*/  LEA R0, R3, R0, 0x18 ;  /* 0x0000000003007211 */ /* 0x010fca00078ec0ff */
[----:B------:R-:W-:-:S05]  /*16bb0*/  IMAD.U32 R3, RZ, RZ, UR5 ;  /* 0x00000005ff037e24 */ /* 0x000fca000f8e00ff */
[----:B------:R-:W-:-:S04]  /*16bc0*/  SHF.L.U32 R3, R3, 0x1f, RZ ;  /* 0x0000001f03037819 */ /* 0x000fc800000006ff */
[----:B------:R-:W0:Y:S02]  /*16bd0*/  SYNCS.PHASECHK.TRANS64.TRYWAIT P0, [R0+URZ+0x32420], R3 ;  /* 0x03242003000075a7 */ /* 0x000e24000800017f */
[----:B0-----:R-:W-:Y:S05]  /*16be0*/  @!P0 BRA `(.L_x_1184) ;  /* 0x0000001c00408947 */ /* 0x001fea0003800000 */
.L_x_1279:
[----:B------:R-:W-:-:S03]  /*16bf0*/  UMOV UR4, 0xffffffff ;  /* 0xffffffff00047882 */ /* 0x000fc60000000000 */
[----:B------:R-:W-:Y:S05]  /*16c00*/  BRA.DIV UR4, `(.L_x_1185) ;  /* 0x0000001e044c7947 */ /* 0x000fea000b800000 */
[----:B---3--:R-:W3:Y:S02]  /*16c10*/  S2R R2, SR_TID.X ;  /* 0x0000000000027919 */ /* 0x008ee40000002100 */
[----:B---3--:R-:W-:-:S04]  /*16c20*/  SHF.R.U32.HI R2, RZ, 0x5, R2 ;  /* 0x00000005ff027819 */ /* 0x008fc80000011602 */
[----:B------:R-:W-:-:S05]  /*16c30*/  LOP3.LUT R2, R2, 0x3, RZ, 0xc0, !PT ;  /* 0x0000000302027812 */ /* 0x000fca00078ec0ff */
[----:B------:R3:W4:Y:S02]  /*16c40*/  SHFL.IDX PT, R14, R2, RZ, 0x1f ;  /* 0x00001fff020e7589 */ /* 0x00072400000e0000 */
.L_x_1282:
[----:B----4-:R-:W-:-:S13]  /*16c50*/  ISETP.NE.AND P0, PT, R14, RZ, PT ;  /* 0x000000ff0e00720c */ /* 0x010fda0003f05270 */
[----:B------:R-:W-:Y:S05]  /*16c60*/  @P0 BRA `(.L_x_958) ;  /* 0x00000000009c0947 */ /* 0x000fea0003800000 */
[----:B------:R-:W-:-:S03]  /*16c70*/  UMOV UR4, 0xffffffff ;  /* 0xffffffff00047882 */ /* 0x000fc60000000000 */
[----:B------:R-:W-:Y:S05]  /*16c80*/  BRA.DIV UR4, `(.L_x_1186) ;  /* 0x0000001e04607947 */ /* 0x000fea000b800000 */
[----:B------:R-:W-:-:S13]  /*16c90*/  ELECT P6, URZ, PT ;  /* 0x00000000003f782f */ /* 0x000fda00038c0000 */
.L_x_1285:
[----:B------:R-:W-:Y:S05]  /*16ca0*/  @!P6 BRA `(.L_x_958) ;  /* 0x00000000008ce947 */ /* 0x000fea0003800000 */
[----:B---3--:R-:W3:Y:S02]  /*16cb0*/  LDL R2, [R1+0x98] ;  /* 0x0000980001027983 */ /* 0x008ee40000100800 */
[----:B---3--:R-:W-:-:S13]  /*16cc0*/  R2UR UR4, R2 ;  /* 0x00000000020472ca */ /* 0x008fda00000e0000 */
[----:B------:R-:W-:-:S06]  /*16cd0*/  ULOP3.LUT UR4, UR4, 0x2, URZ, 0xfc, !UPT ;  /* 0x0000000204047892 */ /* 0x000fcc000f8efc3f */
[----:B------:R-:W-:-:S05]  /*16ce0*/  IMAD.U32 R2, RZ, RZ, UR4 ;  /* 0x00000004ff027e24 */ /* 0x000fca000f8e00ff */
[----:B------:R-:W-:-:S13]  /*16cf0*/  ISETP.NE.AND P2, PT, R2, 0x3, PT ;  /* 0x000000030200780c */ /* 0x000fda0003f45270 */
[----:B------:R-:W-:Y:S05]  /*16d00*/  @!P2 BRA `(.L_x_1187) ;  /* 0x000000000004a947 */ /* 0x000fea0003800000 */
[----:B------:R-:W-:Y:S01]  /*16d10*/  BPT.TRAP 0x1 ;  /* 0x000000040000795c */ /* 0x000fe20000300000 */
.L_x_1187:
[----:B0-----:R-:W3:Y:S04]  /*16d20*/  LDL R3, [R1] ;  /* 0x0000000001037983 */ /* 0x001ee80000100800 */
[----:B------:R-:W1:Y:S01]  /*16d30*/  LDL.LU R7, [R1+0x8] ;  /* 0x0000080001077983 */ /* 0x000e620000300800 */
[----:B------:R-:W-:-:S04]  /*16d40*/  VIADD R2, R0, 0x32440 ;  /* 0x0003244000027836 */ /* 0x000fc80000000000 */
[C---:B---3--:R-:W-:Y:S02]  /*16d50*/  IMAD R6, R3.reuse, 0x8, R2 ;  /* 0x0000000803067824 */ /* 0x048fe400078e0202 */
[----:B------:R-:W-:Y:S01]  /*16d60*/  VIADD R3, R3, 0x1 ;  /* 0x0000000103037836 */ /* 0x000fe20000000000 */
[----:B-1----:R-:W-:-:S04]  /*16d70*/  SHF.L.U32 R5, R7, 0x1f, RZ ;  /* 0x0000001f07057819 */ /* 0x002fc800000006ff */
        /* <DEDUP_REMOVED lines=8> */
.L_x_1286:
[----:B------:R-:W1:Y:S02]  /*16e00*/  SYNCS.PHASECHK.TRANS64.TRYWAIT P0, [R7+URZ], R2 ;  /* 0x00000002070075a7 */ /* 0x000e64000800017f */
[----:B-1----:R-:W-:Y:S05]  /*16e10*/  @!P0 BRA `(.L_x_1189) ;  /* 0x0000001c00308947 */ /* 0x002fea0003800000 */
.L_x_1287:
[----:B------:R-:W-:Y:S05]  /*16e20*/  @!P2 BRA `(.L_x_1190) ;  /* 0x000000000004a947 */ /* 0x000fea0003800000 */
[----:B------:R-:W-:Y:S01]  /*16e30*/  BPT.TRAP 0x1 ;  /* 0x000000040000795c */ /* 0x000fe20000300000 */
.L_x_1190:
[----:B------:R-:W3:Y:S01]  /*16e40*/  LDL.LU R4, [R1] ;  /* 0x0000000001047983 */ /* 0x000ee20000300800 */
[----:B------:R-:W-:-:S04]  /*16e50*/  VIADD R0, R0, 0x32460 ;  /* 0x0003246000007836 */ /* 0x000fc80000000000 */
[----:B---3--:R-:W-:-:S04]  /*16e60*/  IMAD R4, R4, 0x8, R0 ;  /* 0x0000000804047824 */ /* 0x008fc800078e0200 */
[----:B------:R-:W3:Y:S02]  /*16e70*/  SYNCS.PHASECHK.TRANS64.TRYWAIT P0, [R4+URZ], R5 ;  /* 0x00000005040075a7 */ /* 0x000ee4000800017f */
[----:B---3--:R-:W-:Y:S05]  /*16e80*/  @!P0 BRA `(.L_x_1191) ;  /* 0x0000001c00288947 */ /* 0x008fea0003800000 */
.L_x_1288:
[----:B------:R-:W-:-:S07]  /*16e90*/  IMAD R3, R3, 0x8, R0 ;  /* 0x0000000803037824 */ /* 0x000fce00078e0200 */
.L_x_1192:
[----:B----4-:R4:W0:Y:S02]  /*16ea0*/  SYNCS.PHASECHK.TRANS64.TRYWAIT P0, [R3+URZ], R2 ;  /* 0x00000002030075a7 */ /* 0x010824000800017f */
[----:B0-----:R-:W-:Y:S05]  /*16eb0*/  @!P0 NANOSLEEP.SYNCS 0x989680 ;  /* 0x009896800000895d */ /* 0x001fea0003900000 */
[----:B------:R-:W0:Y:S02]  /*16ec0*/  @!P0 SYNCS.PHASECHK.TRANS64 P0, [R3+URZ], R2 ;  /* 0x00000002030085a7 */ /* 0x000e24000800007f */
[----:B0-----:R-:W-:Y:S05]  /*16ed0*/  @!P0 BRA `(.L_x_1192) ;  /* 0xfffffffc00f08947 */ /* 0x001fea000383ffff */
.L_x_958:
[----:B------:R-:W-:Y:S05]  /*16ee0*/  BSYNC B7 ;  /* 0x0000000000077941 */ /* 0x000fea0003800000 */
.L_x_955:
[----:B------:R-:W-:Y:S05]  /*16ef0*/  EXIT ;  /* 0x000000000000794d */ /* 0x000fea0003800000 */
.L_x_976:
[----:B0-----:R0:W1:Y:S02]  /*16f00*/  SYNCS.PHASECHK.TRANS64.TRYWAIT P6, [R95+URZ+0x32490], R110 ;  /* 0x0324906e5f0075a7 */ /* 0x00106400080c017f */
[----:B-1----:R-:W-:Y:S05]  /*16f10*/  @!P6 NANOSLEEP.SYNCS 0x989680 ;  /* 0x009896800000e95d */ /* 0x002fea0003900000 */
[----:B------:R-:W1:Y:S02]  /*16f20*/  @!P6 SYNCS.PHASECHK.TRANS64 P6, [R95+URZ+0x32490], R110 ;  /* 0x0324906e5f00e5a7 */ /* 0x000e6400080c007f */
[----:B-1----:R-:W-:Y:S05]  /*16f30*/  @!P6 BRA `(.L_x_976) ;  /* 0xfffffffc00f0e947 */ /* 0x002fea000383ffff */
[----:B------:R-:W-:Y:S05]  /*16f40*/  BRA `(.L_x_1193) ;  /* 0xfffffebc00747947 */ /* 0x000fea000383ffff */
.L_x_994:
[----:B0-----:R0:W1:Y:S02]  /*16f50*/  SYNCS.PHASECHK.TRANS64.TRYWAIT P5, [R95+URZ+0x32490], R110 ;  /* 0x0324906e5f0075a7 */ /* 0x00106400080a017f */
[----:B-1----:R-:W-:Y:S05]  /*16f60*/  @!P5 NANOSLEEP.SYNCS 0x989680 ;  /* 0x009896800000d95d */ /* 0x002fea0003900000 */
[----:B------:R-:W1:Y:S02]  /*16f70*/  @!P5 SYNCS.PHASECHK.TRANS64 P5, [R95+URZ+0x32490], R110 ;  /* 0x0324906e5f00d5a7 */ /* 0x000e6400080a007f */
[----:B-1----:R-:W-:Y:S05]  /*16f80*/  @!P5 BRA `(.L_x_994) ;  /* 0xfffffffc00f0d947 */ /* 0x002fea000383ffff */
[----:B------:R-:W-:Y:S05]  /*16f90*/  BRA `(.L_x_1194) ;  /* 0xfffffed000307947 */ /* 0x000fea000383ffff */
.L_x_1003:
[----:B0-----:R0:W1:Y:S02]  /*16fa0*/  SYNCS.PHASECHK.TRANS64.TRYWAIT P4, [R95+URZ+0x32490], R110 ;  /* 0x0324906e5f0075a7 */ /* 0x001064000808017f */
[----:B-1----:R-:W-:Y:S05]  /*16fb0*/  @!P4 NANOSLEEP.SYNCS 0x989680 ;  /* 0x009896800000c95d */ /* 0x002fea0003900000 */
[----:B------:R-:W1:Y:S02]  /*16fc0*/  @!P4 SYNCS.PHASECHK.TRANS64 P4, [R95+URZ+0x32490], R110 ;  /* 0x0324906e5f00c5a7 */ /* 0x000e64000808007f */
[----:B-1----:R-:W-:Y:S05]  /*16fd0*/  @!P4 BRA `(.L_x_1003) ;  /* 0xfffffffc00f0c947 */ /* 0x002fea000383ffff */
[----:B------:R-:W-:Y:S05]  /*16fe0*/  BRA `(.L_x_1195) ;  /* 0xfffffee0005c7947 */ /* 0x000fea000383ffff */
.L_x_1009:
[----:B-1----:R1:W2:Y:S02]  /*16ff0*/  SYNCS.PHASECHK.TRANS64.TRYWAIT P3, [R95+URZ+0x324b0], R110 ;  /* 0x0324b06e5f0075a7 */ /* 0x0022a4000806017f */
[----:B--2---:R-:W-:Y:S05]  /*17000*/  @!P3 NANOSLEEP.SYNCS 0x989680 ;  /* 0x009896800000b95d */ /* 0x004fea0003900000 */
[----:B------:R-:W2:Y:S02]  /*17010*/  @!P3 SYNCS.PHASECHK.TRANS64 P3, [R95+URZ+0x324b0], R110 ;  /* 0x0324b06e5f00b5a7 */ /* 0x000ea4000806007f */
[----:B--2---:R-:W-:Y:S05]  /*17020*/  @!P3 BRA `(.L_x_1009) ;  /* 0xfffffffc00f0b947 */ /* 0x004fea000383ffff */
[----:B------:R-:W-:Y:S05]  /*17030*/  BRA `(.L_x_1196) ;  /* 0xfffffee000e87947 */ /* 0x000fea000383ffff */
.L_x_1017:
[----:B------:R-:W0:Y:S01]  /*17040*/  S2R R8, SR_TID.X ;  /* 0x0000000000087919 */ /* 0x000e220000002100 */
[----:B------:R-:W-:Y:S01]  /*17050*/  BSSY B0, `(.L_x_1197) ;  /* 0x000000c000007945 */ /* 0x000fe20003800000 */
[----:B------:R-:W-:Y:S02]  /*17060*/  IMAD.MOV.U32 R12, RZ, RZ, RZ ;  /* 0x000000ffff0c7224 */ /* 0x000fe400078e00ff */
[----:B------:R-:W-:Y:S02]  /*17070*/  IMAD.MOV.U32 R11, RZ, RZ, 0x1f ;  /* 0x0000001fff0b7424 */ /* 0x000fe400078e00ff */
[----:B------:R-:W-:Y:S01]  /*17080*/  IMAD.MOV.U32 R15, RZ, RZ, -0x1 ;  /* 0xffffffffff0f7424 */ /* 0x000fe200078e00ff */
[----:B0-----:R-:W-:-:S04]  /*17090*/  IADD3 R26, R8, -0x80, RZ ;  /* 0xffffff80081a7810 */ /* 0x001fc80007ffe0ff */
[----:B------:R-:W-:-:S04]  /*170a0*/  SHF.R.S32.HI R8, RZ, 0x1f, R26 ;  /* 0x0000001fff087819 */ /* 0x000fc8000001141a */
[----:B------:R-:W-:-:S04]  /*170b0*/  LEA.HI R8, R8, R26, RZ, 0x7 ;  /* 0x0000001a08087211 */ /* 0x000fc800078f38ff */
[----:B------:R-:W-:-:S05]  /*170c0*/  SHF.R.S32.HI R8, RZ, 0x7, R8 ;  /* 0x00000007ff087819 */ /* 0x000fca0000011408 */
[----:B------:R-:W-:-:S07]  /*170d0*/  IMAD.MOV.U32 R13, RZ, RZ, R8 ;  /* 0x000000ffff0d7224 */ /* 0x000fce00078e0008 */
[----:B-----5:R-:W-:Y:S05]  /*170e0*/  WARPSYNC.COLLECTIVE R15, `(.L_x_1198) ;  /* 0x000000000f087348 */ /* 0x020fea0003c00000 */
[----:B------:R0:W1:Y:S02]  /*170f0*/  SHFL.IDX P6, R14, R13, R12, R11 ;  /* 0x0000000c0d0e7389 */ /* 0x00006400000c000b */
[----:B01---5:R-:W-:Y:S01]  /*17100*/  ENDCOLLECTIVE ;  /* 0x000000000000791b */ /* 0x023fe20003800000 */
.L_x_1198:
[----:B------:R-:W-:Y:S05]  /*17110*/  BSYNC B0 ;  /* 0x0000000000007941 */ /* 0x000fea0003800000 */
.L_x_1197:
[----:B------:R-:W-:Y:S05]  /*17120*/  BRA `(.L_x_1199) ;  /* 0xfffffeec009c7947 */ /* 0x000fea000383ffff */
.L_x_1031:
[----:B------:R-:W-:Y:S01]  /*17130*/  BSSY B1, `(.L_x_1200) ;  /* 0x0000008000017945 */ /* 0x000fe20003800000 */
[----:B------:R-:W-:Y:S02]  /*17140*/  IMAD.MOV.U32 R13, RZ, RZ, R29 ;  /* 0x000000ffff0d7224 */ /* 0x000fe400078e001d */
[----:B------:R-:W-:Y:S02]  /*17150*/  IMAD.MOV.U32 R12, RZ, RZ, RZ ;  /* 0x000000ffff0c7224 */ /* 0x000fe400078e00ff */
[----:B------:R-:W-:Y:S02]  /*17160*/  IMAD.MOV.U32 R11, RZ, RZ, 0x1c1f ;  /* 0x00001c1fff0b7424 */ /* 0x000fe400078e00ff */
[----:B------:R-:W-:-:S07]  /*17170*/  IMAD.MOV.U32 R15, RZ, RZ, -0x1 ;  /* 0xffffffffff0f7424 */ /* 0x000fce00078e00ff */
[----:B------:R-:W-:Y:S05]  /*17180*/  WARPSYNC.COLLECTIVE R15, `(.L_x_1201) ;  /* 0x000000000f087348 */ /* 0x000fea0003c00000 */
[----:B------:R0:W1:Y:S02]  /*17190*/  SHFL.IDX P6, R14, R13, R12, R11 ;  /* 0x0000000c0d0e7389 */ /* 0x00006400000c000b */
[----:B01----:R-:W-:Y:S01]  /*171a0*/  ENDCOLLECTIVE ;  /* 0x000000000000791b */ /* 0x003fe20003800000 */
.L_x_1201:
[----:B------:R-:W-:Y:S05]  /*171b0*/  BSYNC B1 ;  /* 0x0000000000017941 */ /* 0x000fea0003800000 */
.L_x_1200:
[----:B------:R-:W-:Y:S05]  /*171c0*/  BRA `(.L_x_1202) ;  /* 0xfffffef400ac7947 */ /* 0x000fea000383ffff */
.L_x_1032:
        /* <DEDUP_REMOVED lines=8> */
.L_x_1204:
[----:B------:R-:W-:Y:S05]  /*17250*/  BSYNC B1 ;  /* 0x0000000000017941 */ /* 0x000fea0003800000 */
.L_x_1203:
[----:B------:R-:W-:Y:S05]  /*17260*/  BRA `(.L_x_1205) ;  /* 0xfffffef400907947 */ /* 0x000fea000383ffff */
.L_x_1033:
        /* <DEDUP_REMOVED lines=8> */
.L_x_1207:
[----:B------:R-:W-:Y:S05]  /*172f0*/  BSYNC B1 ;  /* 0x0000000000017941 */ /* 0x000fea0003800000 */
.L_x_1206:
[----:B------:R-:W-:Y:S05]  /*17300*/  BRA `(.L_x_1208) ;  /* 0xfffffef400747947 */ /* 0x000fea000383ffff */
.L_x_1034:
        /* <DEDUP_REMOVED lines=8> */
.L_x_1210:
[----:B------:R-:W-:Y:S05]  /*17390*/  BSYNC B1 ;  /* 0x0000000000017941 */ /* 0x000fea0003800000 */
.L_x_1209:
[----:B------:R-:W-:Y:S05]  /*173a0*/  BRA `(.L_x_1211) ;  /* 0xfffffef400587947 */ /* 0x000fea000383ffff */
.L_x_1036:
[----:B0-----:R0:W1:Y:S02]  /*173b0*/  SYNCS.PHASECHK.TRANS64.TRYWAIT P1, [R18+URZ+0x32400], R25 ;  /* 0x03240019120075a7 */ /* 0x001064000802017f */
[----:B-1----:R-:W-:Y:S05]  /*173c0*/  @!P1 NANOSLEEP.SYNCS 0x989680 ;  /* 0x009896800000995d */ /* 0x002fea0003900000 */
[----:B------:R-:W1:Y:S02]  /*173d0*/  @!P1 SYNCS.PHASECHK.TRANS64 P1, [R18+URZ+0x32400], R25 ;  /* 0x03240019120095a7 */ /* 0x000e64000802007f */
[----:B-1----:R-:W-:Y:S05]  /*173e0*/  @!P1 BRA `(.L_x_1036) ;  /* 0xfffffffc00f09947 */ /* 0x002fea000383ffff */
[----:B------:R-:W-:Y:S05]  /*173f0*/  BRA `(.L_x_1212) ;  /* 0xfffffef400b87947 */ /* 0x000fea000383ffff */
.L_x_1044:
[----:B------:R-:W-:Y:S01]  /*17400*/  BSSY B1, `(.L_x_1213) ;  /* 0x0000008000017945 */ /* 0x000fe20003800000 */
[----:B------:R-:W-:Y:S01]  /*17410*/  IMAD.MOV.U32 R13, RZ, RZ, R29 ;  /* 0x000000ffff0d7224 */ /* 0x000fe200078e001d */
[----:B------:R-:W-:Y:S01]  /*17420*/  MOV R11, 0x1c1f ;  /* 0x00001c1f000b7802 */ /* 0x000fe20000000f00 */
[----:B------:R-:W-:Y:S02]  /*17430*/  IMAD.MOV.U32 R12, RZ, RZ, RZ ;  /* 0x000000ffff0c7224 */ /* 0x000fe400078e00ff */
[----:B------:R-:W-:-:S07]  /*17440*/  IMAD.MOV.U32 R15, RZ, RZ, -0x1 ;  /* 0xffffffffff0f7424 */ /* 0x000fce00078e00ff */
[----:B0----5:R-:W-:Y:S05]  /*17450*/  WARPSYNC.COLLECTIVE R15, `(.L_x_1214) ;  /* 0x000000000f087348 */ /* 0x021fea0003c00000 */
[----:B------:R1:W2:Y:S02]  /*17460*/  SHFL.IDX P6, R14, R13, R12, R11 ;  /* 0x0000000c0d0e7389 */ /* 0x0002a400000c000b */
[----:B012--5:R-:W-:Y:S01]  /*17470*/  ENDCOLLECTIVE ;  /* 0x000000000000791b */ /* 0x027fe20003800000 */
.L_x_1214:
[----:B------:R-:W-:Y:S05]  /*17480*/  BSYNC B1 ;  /* 0x0000000000017941 */ /* 0x000fea0003800000 */
.L_x_1213:
[----:B------:R-:W-:Y:S05]  /*17490*/  BRA `(.L_x_1215) ;  /* 0xffffff0000847947 */ /* 0x000fea000383ffff */
.L_x_1045:
[----:B------:R-:W-:Y:S01]  /*174a0*/  BSSY B1, `(.L_x_1216) ;  /* 0x0000008000017945 */ /* 0x000fe20003800000 */
[----:B------:R-:W-:Y:S02]  /*174b0*/  IMAD.MOV.U32 R13, RZ, RZ, R28 ;  /* 0x000000ffff0d7224 */ /* 0x000fe400078e001c */
[----:B------:R-:W-:Y:S02]  /*174c0*/  IMAD.MOV.U32 R12, RZ, RZ, RZ ;  /* 0x000000ffff0c7224 */ /* 0x000fe400078e00ff */
[----:B------:R-:W-:Y:S02]  /*174d0*/  IMAD.MOV.U32 R11, RZ, RZ, 0x1c1f ;  /* 0x00001c1fff0b7424 */ /* 0x000fe400078e00ff */
[----:B------:R-:W-:-:S07]  /*174e0*/  IMAD.MOV.U32 R15, RZ, RZ, -0x1 ;  /* 0xffffffffff0f7424 */ /* 0x000fce00078e00ff */
[----:B0----5:R-:W-:Y:S05]  /*174f0*/  WARPSYNC.COLLECTIVE R15, `(.L_x_1217) ;  /* 0x000000000f087348 */ /* 0x021fea0003c00000 */
[----:B------:R1:W2:Y:S02]  /*17500*/  SHFL.IDX P6, R14, R13, R12, R11 ;  /* 0x0000000c0d0e7389 */ /* 0x0002a400000c000b */
[----:B012--5:R-:W-:Y:S01]  /*17510*/  ENDCOLLECTIVE ;  /* 0x000000000000791b */ /* 0x027fe20003800000 */
.L_x_1217:
[----:B------:R-:W-:Y:S05]  /*17520*/  BSYNC B1 ;  /* 0x0000000000017941 */ /* 0x000fea0003800000 */
.L_x_1216:
[----:B------:R-:W-:Y:S05]  /*17530*/  BRA `(.L_x_1218) ;  /* 0xffffff0000687947 */ /* 0x000fea000383ffff */
.L_x_1046:
        /* <DEDUP_REMOVED lines=8> */
.L_x_1220:
[----:B------:R-:W-:Y:S05]  /*175c0*/  BSYNC B1 ;  /* 0x0000000000017941 */ /* 0x000fea0003800000 */
.L_x_1219:
[----:B------:R-:W-:Y:S05]  /*175d0*/  BRA `(.L_x_1221) ;  /* 0xffffff00004c7947 */ /* 0x000fea000383ffff */
.L_x_1047:
        /* <DEDUP_REMOVED lines=8> */
.L_x_1223:
[----:B------:R-:W-:Y:S05]  /*17660*/  BSYNC B1 ;  /* 0x0000000000017941 */ /* 0x000fea0003800000 */
.L_x_1222:
[----:B------:R-:W-:Y:S05]  /*17670*/  BRA `(.L_x_1224) ;  /* 0xffffff0000307947 */ /* 0x000fea000383ffff */
.L_x_1049:
[----:B-1----:R1:W2:Y:S02]  /*17680*/  SYNCS.PHASECHK.TRANS64.TRYWAIT P1, [R18+URZ+0x32400], R9 ;  /* 0x03240009120075a7 */ /* 0x0022a4000802017f */
[----:B--2---:R-:W-:Y:S05]  /*17690*/  @!P1 NANOSLEEP.SYNCS 0x989680 ;  /* 0x009896800000995d */ /* 0x004fea0003900000 */
[----:B------:R-:W2:Y:S02]  /*176a0*/  @!P1 SYNCS.PHASECHK.TRANS64 P1, [R18+URZ+0x32400], R9 ;  /* 0x03240009120095a7 */ /* 0x000ea4000802007f */
[----:B--2---:R-:W-:Y:S05]  /*176b0*/  @!P1 BRA `(.L_x_1049) ;  /* 0xfffffffc00f09947 */ /* 0x004fea000383ffff */
[----:B------:R-:W-:Y:S05]  /*176c0*/  BRA `(.L_x_1225) ;  /* 0xffffff0000907947 */ /* 0x000fea000383ffff */
.L_x_1055:
[----:B-1----:R1:W2:Y:S02]  /*176d0*/  SYNCS.PHASECHK.TRANS64.TRYWAIT P1, [R0+URZ+0x32430], R7 ;  /* 0x03243007000075a7 */ /* 0x0022a4000802017f */
[----:B--2---:R-:W-:Y:S05]  /*176e0*/  @!P1 NANOSLEEP.SYNCS 0x989680 ;  /* 0x009896800000995d */ /* 0x004fea0003900000 */
[----:B------:R-:W2:Y:S02]  /*176f0*/  @!P1 SYNCS.PHASECHK.TRANS64 P1, [R0+URZ+0x32430], R7 ;  /* 0x03243007000095a7 */ /* 0x000ea4000802007f */
[----:B--2---:R-:W-:Y:S05]  /*17700*/  @!P1 BRA `(.L_x_1055) ;  /* 0xfffffffc00f09947 */ /* 0x004fea000383ffff */
[----:B------:R-:W-:Y:S05]  /*17710*/  BRA `(.L_x_1054) ;  /* 0xffffff0c00bc7947 */ /* 0x000fea000383ffff */
.L_x_1057:
[----:B--2---:R2:W3:Y:S02]  /*17720*/  SYNCS.PHASECHK.TRANS64.TRYWAIT P1, [R18+URZ+0x32410], R3 ;  /* 0x03241003120075a7 */ /* 0x0044e4000802017f */
[----:B---3--:R-:W-:Y:S05]  /*17730*/  @!P1 NANOSLEEP.SYNCS 0x989680 ;  /* 0x009896800000995d */ /* 0x008fea0003900000 */
[----:B------:R-:W3:Y:S02]  /*17740*/  @!P1 SYNCS.PHASECHK.TRANS64 P1, [R18+URZ+0x32410], R3 ;  /* 0x03241003120095a7 */ /* 0x000ee4000802007f */
[----:B---3--:R-:W-:Y:S05]  /*17750*/  @!P1 BRA `(.L_x_1057) ;  /* 0xfffffffc00f09947 */ /* 0x008fea000383ffff */
[----:B------:R-:W-:Y:S05]  /*17760*/  BRA `(.L_x_1226) ;  /* 0xffffff1000a47947 */ /* 0x000fea000383ffff */
.L_x_1062:
[----:B--2---:R2:W4:Y:S02]  /*17770*/  SYNCS.PHASECHK.TRANS64.TRYWAIT P2, [R0+URZ+0x32450], R7 ;  /* 0x03245007000075a7 */ /* 0x004524000804017f */
[----:B----4-:R-:W-:Y:S05]  /*17780*/  @!P2 NANOSLEEP.SYNCS 0x989680 ;  /* 0x009896800000a95d */ /* 0x010fea0003900000 */
[----:B------:R-:W4:Y:S02]  /*17790*/  @!P2 SYNCS.PHASECHK.TRANS64 P2, [R0+URZ+0x32450], R7 ;  /* 0x032450070000a5a7 */ /* 0x000f24000804007f */
[----:B----4-:R-:W-:Y:S05]  /*177a0*/  @!P2 BRA `(.L_x_1062) ;  /* 0xfffffffc00f0a947 */ /* 0x010fea000383ffff */
[----:B------:R-:W-:Y:S05]  /*177b0*/  BRA `(.L_x_1061) ;  /* 0xffffff1000c47947 */ /* 0x000fea000383ffff */
.L_x_1067:
[----:B-1----:R1:W2:Y:S02]  /*177c0*/  SYNCS.PHASECHK.TRANS64.TRYWAIT P3, [R3+URZ+0x32430], R12 ;  /* 0x0324300c030075a7 */ /* 0x0022a4000806017f */
[----:B--2---:R-:W-:Y:S05]  /*177d0*/  @!P3 NANOSLEEP.SYNCS 0x989680 ;  /* 0x009896800000b95d */ /* 0x004fea0003900000 */
[----:B------:R-:W2:Y:S02]  /*177e0*/  @!P3 SYNCS.PHASECHK.TRANS64 P3, [R3+URZ+0x32430], R12 ;  /* 0x0324300c0300b5a7 */ /* 0x000ea4000806007f */
[----:B--2---:R-:W-:Y:S05]  /*177f0*/  @!P3 BRA `(.L_x_1067) ;  /* 0xfffffffc00f0b947 */ /* 0x004fea000383ffff */
[----:B------:R-:W-:Y:S05]  /*17800*/  BRA `(.L_x_1066) ;  /* 0xffffff3c005c7947 */ /* 0x000fea000383ffff */
.L_x_1072:
[----:B---3--:R3:W4:Y:S02]  /*17810*/  SYNCS.PHASECHK.TRANS64.TRYWAIT P3, [R3+URZ+0x32450], R12 ;  /* 0x0324500c030075a7 */ /* 0x008724000806017f */
[----:B----4-:R-:W-:Y:S05]  /*17820*/  @!P3 NANOSLEEP.SYNCS 0x989680 ;  /* 0x009896800000b95d */ /* 0x010fea0003900000 */
[----:B------:R-:W4:Y:S02]  /*17830*/  @!P3 SYNCS.PHASECHK.TRANS64 P3, [R3+URZ+0x32450], R12 ;  /* 0x0324500c0300b5a7 */ /* 0x000f24000806007f */
[----:B----4-:R-:W-:Y:S05]  /*17840*/  @!P3 BRA `(.L_x_1072) ;  /* 0xfffffffc00f0b947 */ /* 0x010fea000383ffff */
[----:B------:R-:W-:Y:S05]  /*17850*/  BRA `(.L_x_1071) ;  /* 0xffffff4000087947 */ /* 0x000fea000383ffff */
.L_x_1105:
[----:B------:R-:W0:Y:S01]  /*17860*/  S2R R11, SR_TID.X ;  /* 0x00000000000b7919 */ /* 0x000e220000002100 */
[----:B------:R-:W-:Y:S01]  /*17870*/  BSSY B1, `(.L_x_1227) ;  /* 0x000000a000017945 */ /* 0x000fe20003800000 */
[----:B------:R-:W-:Y:S02]  /*17880*/  IMAD.MOV.U32 R12, RZ, RZ, RZ ;  /* 0x000000ffff0c7224 */ /* 0x000fe400078e00ff */
[----:B------:R-:W-:Y:S01]  /*17890*/  IMAD.MOV.U32 R15, RZ, RZ, -0x1 ;  /* 0xffffffffff0f7424 */ /* 0x000fe200078e00ff */
[----:B0-----:R-:W-:-:S04]  /*178a0*/  SHF.R.U32.HI R11, RZ, 0x5, R11 ;  /* 0x00000005ff0b7819 */ /* 0x001fc8000001160b */
[----:B------:R-:W-:-:S05]  /*178b0*/  LOP3.LUT R11, R11, 0x3, RZ, 0xc0, !PT ;  /* 0x000000030b0b7812 */ /* 0x000fca00078ec0ff */
[----:B------:R-:W-:Y:S02]  /*178c0*/  IMAD.MOV.U32 R13, RZ, RZ, R11 ;  /* 0x000000ffff0d7224 */ /* 0x000fe400078e000b */
[----:B------:R-:W-:-:S07]  /*178d0*/  IMAD.MOV.U32 R11, RZ, RZ, 0x1f ;  /* 0x0000001fff0b7424 */ /* 0x000fce00078e00ff */
[----:B-----5:R-:W-:Y:S05]  /*178e0*/  WARPSYNC.COLLECTIVE R15, `(.L_x_1228) ;  /* 0x000000000f087348 */ /* 0x020fea0003c00000 */
[----:B------:R0:W1:Y:S02]  /*178f0*/  SHFL.IDX P6, R14, R13, R12, R11 ;  /* 0x0000000c0d0e7389 */ /* 0x00006400000c000b */
[----:B01---5:R-:W-:Y:S01]  /*17900*/  ENDCOLLECTIVE ;  /* 0x000000000000791b */ /* 0x023fe20003800000 */
.L_x_1228:
[----:B------:R-:W-:Y:S05]  /*17910*/  BSYNC B1 ;  /* 0x0000000000017941 */ /* 0x000fea0003800000 */
.L_x_1227:
[----:B------:R-:W-:Y:S05]  /*17920*/  BRA `(.L_x_1229) ;  /* 0xffffffac00b07947 */ /* 0x000fea000383ffff */
.L_x_1106:
[----:B------:R-:W-:Y:S01]  /*17930*/  BSSY B1, `(.L_x_1230) ;  /* 0x0000006000017945 */ /* 0x000fe20003800000 */
[----:B------:R-:W-:-:S07]  /*17940*/  IMAD.MOV.U32 R15, RZ, RZ, -0x1 ;  /* 0xffffffffff0f7424 */ /* 0x000fce00078e00ff */
[----:B-----5:R-:W-:Y:S05]  /*17950*/  WARPSYNC.COLLECTIVE R15, `(.L_x_1231) ;  /* 0x000000000f0c7348 */ /* 0x020fea0003c00000 */
[----:B------:R-:W-:Y:S02]  /*17960*/  ELECT P6, UR62, PT ;  /* 0x00000000003e782f */ /* 0x000fe400038c0000 */
[----:B------:R-:W-:Y:S01]  /*17970*/  MOV R14, UR62 ;  /* 0x0000003e000e7c02 */ /* 0x000fe20008000f00 */
[----:B-----5:R-:W-:Y:S10]  /*17980*/  ENDCOLLECTIVE ;  /* 0x000000000000791b */ /* 0x020ff40003800000 */
.L_x_1231:
[----:B------:R-:W-:Y:S05]  /*17990*/  BSYNC B1 ;  /* 0x0000000000017941 */ /* 0x000fea0003800000 */
.L_x_1230:
[----:B------:R-:W-:Y:S05]  /*179a0*/  BRA `(.L_x_1232) ;  /* 0xffffffac009c7947 */ /* 0x000fea000383ffff */
.L_x_1107:
[----:B0-----:R0:W1:Y:S02]  /*179b0*/  SYNCS.PHASECHK.TRANS64.TRYWAIT P0, [R5+URZ+0x32420], R7 ;  /* 0x03242007050075a7 */ /* 0x001064000800017f */
[----:B-1----:R-:W-:Y:S05]  /*179c0*/  @!P0 NANOSLEEP.SYNCS 0x989680 ;  /* 0x009896800000895d */ /* 0x002fea0003900000 */
[----:B------:R-:W1:Y:S02]  /*179d0*/  @!P0 SYNCS.PHASECHK.TRANS64 P0, [R5+URZ+0x32420], R7 ;  /* 0x03242007050085a7 */ /* 0x000e64000800007f */
[----:B-1----:R-:W-:Y:S05]  /*179e0*/  @!P0 BRA `(.L_x_1107) ;  /* 0xfffffffc00f08947 */ /* 0x002fea000383ffff */
[----:B------:R-:W-:Y:S05]  /*179f0*/  BRA `(.L_x_1233) ;  /* 0xffffffac00b47947 */ /* 0x000fea000383ffff */
.L_x_1110:
[----:B0-----:R0:W1:Y:S02]  /*17a00*/  SYNCS.PHASECHK.TRANS64.TRYWAIT P0, [R7+URZ+0x324a0], R9 ;  /* 0x0324a009070075a7 */ /* 0x001064000800017f */
[----:B-1----:R-:W-:Y:S05]  /*17a10*/  @!P0 NANOSLEEP.SYNCS 0x989680 ;  /* 0x009896800000895d */ /* 0x002fea0003900000 */
[----:B------:R-:W1:Y:S02]  /*17a20*/  @!P0 SYNCS.PHASECHK.TRANS64 P0, [R7+URZ+0x324a0], R9 ;  /* 0x0324a009070085a7 */ /* 0x000e64000800007f */
[----:B-1----:R-:W-:Y:S05]  /*17a30*/  @!P0 BRA `(.L_x_1110) ;  /* 0xfffffffc00f08947 */ /* 0x002fea000383ffff */
[----:B------:R-:W-:Y:S05]  /*17a40*/  BRA `(.L_x_1234) ;  /* 0xffffffac00c07947 */ /* 0x000fea000383ffff */
.L_x_1112:
[----:B-1----:R1:W2:Y:S02]  /*17a50*/  SYNCS.PHASECHK.TRANS64.TRYWAIT P0, [R7+URZ+0x324c0], R9 ;  /* 0x0324c009070075a7 */ /* 0x0022a4000800017f */
[----:B--2---:R-:W-:Y:S05]  /*17a60*/  @!P0 NANOSLEEP.SYNCS 0x989680 ;  /* 0x009896800000895d */ /* 0x004fea0003900000 */
[----:B------:R-:W2:Y:S02]  /*17a70*/  @!P0 SYNCS.PHASECHK.TRANS64 P0, [R7+URZ+0x324c0], R9 ;  /* 0x0324c009070085a7 */ /* 0x000ea4000800007f */
[----:B--2---:R-:W-:Y:S05]  /*17a80*/  @!P0 BRA `(.L_x_1112) ;  /* 0xfffffffc00f08947 */ /* 0x004fea000383ffff */
[----:B------:R-:W-:Y:S05]  /*17a90*/  BRA `(.L_x_1235) ;  /* 0xffffffb000247947 */ /* 0x000fea000383ffff */
.L_x_1116:
[----:B0-----:R0:W1:Y:S02]  /*17aa0*/  SYNCS.PHASECHK.TRANS64.TRYWAIT P0, [R7+URZ+0x324a0], R8 ;  /* 0x0324a008070075a7 */ /* 0x001064000800017f */
[----:B-1----:R-:W-:Y:S05]  /*17ab0*/  @!P0 NANOSLEEP.SYNCS 0x989680 ;  /* 0x009896800000895d */ /* 0x002fea0003900000 */
[----:B------:R-:W1:Y:S02]  /*17ac0*/  @!P0 SYNCS.PHASECHK.TRANS64 P0, [R7+URZ+0x324a0], R8 ;  /* 0x0324a008070085a7 */ /* 0x000e64000800007f */
[----:B-1----:R-:W-:Y:S05]  /*17ad0*/  @!P0 BRA `(.L_x_1116) ;  /* 0xfffffffc00f08947 */ /* 0x002fea000383ffff */
[----:B------:R-:W-:Y:S05]  /*17ae0*/  BRA `(.L_x_1236) ;  /* 0xffffffb400147947 */ /* 0x000fea000383ffff */
.L_x_1118:
[----:B-1----:R1:W2:Y:S02]  /*17af0*/  SYNCS.PHASECHK.TRANS64.TRYWAIT P1, [R7+URZ+0x324c0], R8 ;  /* 0x0324c008070075a7 */ /* 0x0022a4000802017f */
[----:B--2---:R-:W-:Y:S05]  /*17b00*/  @!P1 NANOSLEEP.SYNCS 0x989680 ;  /* 0x009896800000995d */ /* 0x004fea0003900000 */
[----:B------:R-:W2:Y:S02]  /*17b10*/  @!P1 SYNCS.PHASECHK.TRANS64 P1, [R7+URZ+0x324c0], R8 ;  /* 0x0324c008070095a7 */ /* 0x000ea4000802007f */
[----:B--2---:R-:W-:Y:S05]  /*17b20*/  @!P1 BRA `(.L_x_1118) ;  /* 0xfffffffc00f09947 */ /* 0x004fea000383ffff */
[----:B------:R-:W-:Y:S05]  /*17b30*/  BRA `(.L_x_1237) ;  /* 0xffffffb400707947 */ /* 0x000fea000383ffff */
.L_x_1128:
        /* <DEDUP_REMOVED lines=11> */
.L_x_1239:
[----:B------:R-:W-:Y:S05]  /*17bf0*/  BSYNC B0 ;  /* 0x0000000000007941 */ /* 0x000fea0003800000 */
.L_x_1238:
[----:B------:R-:W-:Y:S05]  /*17c00*/  BRA `(.L_x_1240) ;  /* 0xffffffc0001c7947 */ /* 0x000fea000383ffff */
.L_x_1129:
[----:B------:R-:W-:Y:S01]  /*17c10*/  BSSY B0, `(.L_x_1241) ;  /* 0x0000006000007945 */ /* 0x000fe20003800000 */
[----:B------:R-:W-:-:S07]  /*17c20*/  MOV R15, 0xffffffff ;  /* 0xffffffff000f7802 */ /* 0x000fce0000000f00 */
[----:B------:R-:W-:Y:S05]  /*17c30*/  WARPSYNC.COLLECTIVE R15, `(.L_x_1242) ;  /* 0x000000000f0c7348 */ /* 0x000fea0003c00000 */
[----:B------:R-:W-:Y:S02]  /*17c40*/  ELECT P6, UR62, PT ;  /* 0x00000000003e782f */ /* 0x000fe400038c0000 */
[----:B------:R-:W-:Y:S01]  /*17c50*/  MOV R14, UR62 ;  /* 0x0000003e000e7c02 */ /* 0x000fe20008000f00 */
[----:B------:R-:W-:Y:S10]  /*17c60*/  ENDCOLLECTIVE ;  /* 0x000000000000791b */ /* 0x000ff40003800000 */
.L_x_1242:
[----:B------:R-:W-:Y:S05]  /*17c70*/  BSYNC B0 ;  /* 0x0000000000007941 */ /* 0x000fea0003800000 */
.L_x_1241:
[----:B------:R-:W-:Y:S05]  /*17c80*/  BRA `(.L_x_1243) ;  /* 0xffffffc000147947 */ /* 0x000fea000383ffff */
.L_x_1132:
[----:B0-----:R0:W1:Y:S02]  /*17c90*/  SYNCS.PHASECHK.TRANS64.TRYWAIT P0, [R5+URZ+0x32440], R7 ;  /* 0x03244007050075a7 */ /* 0x001064000800017f */
[----:B-1----:R-:W-:Y:S05]  /*17ca0*/  @!P0 NANOSLEEP.SYNCS 0x989680 ;  /* 0x009896800000895d */ /* 0x002fea0003900000 */
[----:B------:R-:W1:Y:S02]  /*17cb0*/  @!P0 SYNCS.PHASECHK.TRANS64 P0, [R5+URZ+0x32440], R7 ;  /* 0x03244007050085a7 */ /* 0x000e64000800007f */
[----:B-1----:R-:W-:Y:S05]  /*17cc0*/  @!P0 BRA `(.L_x_1132) ;  /* 0xfffffffc00f08947 */ /* 0x002fea000383ffff */
[----:B------:R-:W-:Y:S05]  /*17cd0*/  BRA `(.L_x_1244) ;  /* 0xffffffc000847947 */ /* 0x000fea000383ffff */
.L_x_1136:
        /* <DEDUP_REMOVED lines=8> */
.L_x_1139:
[----:B0-----:R0:W1:Y:S02]  /*17d60*/  SYNCS.PHASECHK.TRANS64.TRYWAIT P0, [R2+URZ+0x32460], R5 ;  /* 0x03246005020075a7 */ /* 0x001064000800017f */
[----:B-1----:R-:W-:Y:S05]  /*17d70*/  @!P0 NANOSLEEP.SYNCS 0x989680 ;  /* 0x009896800000895d */ /* 0x002fea0003900000 */
[----:B------:R-:W1:Y:S02]  /*17d80*/  @!P0 SYNCS.PHASECHK.TRANS64 P0, [R2+URZ+0x32460], R5 ;  /* 0x03246005020085a7 */ /* 0x000e64000800007f */
[----:B-1----:R-:W-:Y:S05]  /*17d90*/  @!P0 BRA `(.L_x_1139) ;  /* 0xfffffffc00f08947 */ /* 0x002fea000383ffff */
[----:B------:R-:W-:Y:S05]  /*17da0*/  BRA `(.L_x_1246) ;  /* 0xffffffc8000c7947 */ /* 0x000fea000383ffff */
.L_x_1148:
[----:B--2---:R2:W3:Y:S02]  /*17db0*/  SYNCS.PHASECHK.TRANS64.TRYWAIT P0, [R2+URZ+0x32440], R7 ;  /* 0x03244007020075a7 */ /* 0x0044e4000800017f */
[----:B---3--:R-:W-:Y:S05]  /*17dc0*/  @!P0 NANOSLEEP.SYNCS 0x989680 ;  /* 0x009896800000895d */ /* 0x008fea0003900000 */
[----:B------:R-:W3:Y:S02]  /*17dd0*/  @!P0 SYNCS.PHASECHK.TRANS64 P0, [R2+URZ+0x32440], R7 ;  /* 0x03244007020085a7 */ /* 0x000ee4000800007f */
[----:B---3--:R-:W-:Y:S05]  /*17de0*/  @!P0 BRA `(.L_x_1148) ;  /* 0xfffffffc00f08947 */ /* 0x008fea000383ffff */
[----:B------:R-:W-:Y:S05]  /*17df0*/  BRA `(.L_x_1247) ;  /* 0xffffffcc00947947 */ /* 0x000fea000383ffff */
.L_x_1150:
[----:B0-----:R0:W3:Y:S02]  /*17e00*/  SYNCS.PHASECHK.TRANS64.TRYWAIT P0, [R2+URZ+0x32460], R7 ;  /* 0x03246007020075a7 */ /* 0x0010e4000800017f */
[----:B---3--:R-:W-:Y:S05]  /*17e10*/  @!P0 NANOSLEEP.SYNCS 0x989680 ;  /* 0x009896800000895d */ /* 0x008fea0003900000 */
[----:B------:R-:W3:Y:S02]  /*17e20*/  @!P0 SYNCS.PHASECHK.TRANS64 P0, [R2+URZ+0x32460], R7 ;  /* 0x03246007020085a7 */ /* 0x000ee4000800007f */
[----:B---3--:R-:W-:Y:S05]  /*17e30*/  @!P0 BRA `(.L_x_1150) ;  /* 0xfffffffc00f08947 */ /* 0x008fea000383ffff */
[----:B------:R-:W-:Y:S05]  /*17e40*/  BRA `(.L_x_1248) ;  /* 0xffffffd000047947 */ /* 0x000fea000383ffff */
.L_x_1155:
[----:B--2---:R2:W3:Y:S02]  /*17e50*/  SYNCS.PHASECHK.TRANS64.TRYWAIT P0, [R3+URZ+0x32440], R7 ;  /* 0x03244007030075a7 */ /* 0x0044e4000800017f */
[----:B---3--:R-:W-:Y:S05]  /*17e60*/  @!P0 NANOSLEEP.SYNCS 0x989680 ;  /* 0x009896800000895d */ /* 0x008fea0003900000 */
[----:B------:R-:W3:Y:S02]  /*17e70*/  @!P0 SYNCS.PHASECHK.TRANS64 P0, [R3+URZ+0x32440], R7 ;  /* 0x03244007030085a7 */ /* 0x000ee4000800007f */
[----:B---3--:R-:W-:Y:S05]  /*17e80*/  @!P0 BRA `(.L_x_1155) ;  /* 0xfffffffc00f08947 */ /* 0x008fea000383ffff */
[----:B------:R-:W-:Y:S05]  /*17e90*/  BRA `(.L_x_1249) ;  /* 0xffffffd400487947 */ /* 0x000fea000383ffff */
.L_x_1157:
[----:B0-----:R0:W3:Y:S02]  /*17ea0*/  SYNCS.PHASECHK.TRANS64.TRYWAIT P1, [R3+URZ+0x32460], R7 ;  /* 0x03246007030075a7 */ /* 0x0010e4000802017f */
[----:B---3--:R-:W-:Y:S05]  /*17eb0*/  @!P1 NANOSLEEP.SYNCS 0x989680 ;  /* 0x009896800000995d */ /* 0x008fea0003900000 */
[----:B------:R-:W3:Y:S02]  /*17ec0*/  @!P1 SYNCS.PHASECHK.TRANS64 P1, [R3+URZ+0x32460], R7 ;  /* 0x03246007030095a7 */ /* 0x000ee4000802007f */
[----:B---3--:R-:W-:Y:S05]  /*17ed0*/  @!P1 BRA `(.L_x_1157) ;  /* 0xfffffffc00f09947 */ /* 0x008fea000383ffff */
[----:B------:R-:W-:Y:S05]  /*17ee0*/  BRA `(.L_x_1250) ;  /* 0xffffffd400b47947 */ /* 0x000fea000383ffff */
.L_x_1162:
[----:B---3--:R3:W4:Y:S02]  /*17ef0*/  SYNCS.PHASECHK.TRANS64.TRYWAIT P0, [R3+URZ+0x32440], R7 ;  /* 0x03244007030075a7 */ /* 0x008724000800017f */
[----:B----4-:R-:W-:Y:S05]  /*17f00*/  @!P0 NANOSLEEP.SYNCS 0x989680 ;  /* 0x009896800000895d */ /* 0x010fea0003900000 */
[----:B------:R-:W4:Y:S02]  /*17f10*/  @!P0 SYNCS.PHASECHK.TRANS64 P0, [R3+URZ+0x32440], R7 ;  /* 0x03244007030085a7 */ /* 0x000f24000800007f */
[----:B----4-:R-:W-:Y:S05]  /*17f20*/  @!P0 BRA `(.L_x_1162) ;  /* 0xfffffffc00f08947 */ /* 0x010fea000383ffff */
[----:B------:R-:W-:Y:S05]  /*17f30*/  BRA `(.L_x_1251) ;  /* 0xffffffd800d87947 */ /* 0x000fea000383ffff */
.L_x_1164:
[----:B0-----:R0:W2:Y:S02]  /*17f40*/  SYNCS.PHASECHK.TRANS64.TRYWAIT P1, [R3+URZ+0x32460], R7 ;  /* 0x03246007030075a7 */ /* 0x0010a4000802017f */
[----:B--2---:R-:W-:Y:S05]  /*17f50*/  @!P1 NANOSLEEP.SYNCS 0x989680 ;  /* 0x009896800000995d */ /* 0x004fea0003900000 */
[----:B------:R-:W2:Y:S02]  /*17f60*/  @!P1 SYNCS.PHASECHK.TRANS64 P1, [R3+URZ+0x32460], R7 ;  /* 0x03246007030095a7 */ /* 0x000ea4000802007f */
[----:B--2---:R-:W-:Y:S05]  /*17f70*/  @!P1 BRA `(.L_x_1164) ;  /* 0xfffffffc00f09947 */ /* 0x004fea000383ffff */
[----:B------:R-:W-:Y:S05]  /*17f80*/  BRA `(.L_x_1252) ;  /* 0xffffffdc00487947 */ /* 0x000fea000383ffff */
.L_x_1169:
[----:B------:R-:W-:Y:S01]  /*17f90*/  BSSY B0, `(.L_x_1253) ;  /* 0x0000008000007945 */ /* 0x000fe20003800000 */
[----:B0-----:R-:W-:Y:S02]  /*17fa0*/  IMAD.MOV.U32 R13, RZ, RZ, R16 ;  /* 0x000000ffff0d7224 */ /* 0x001fe400078e0010 */
[----:B------:R-:W-:Y:S02]  /*17fb0*/  IMAD.MOV.U32 R12, RZ, RZ, RZ ;  /* 0x000000ffff0c7224 */ /* 0x000fe400078e00ff */
[----:B--2---:R-:W-:Y:S02]  /*17fc0*/  IMAD.MOV.U32 R11, RZ, RZ, 0x1f ;  /* 0x0000001fff0b7424 */ /* 0x004fe400078e00ff */
[----:B------:R-:W-:-:S07]  /*17fd0*/  IMAD.MOV.U32 R15, RZ, RZ, -0x1 ;  /* 0xffffffffff0f7424 */ /* 0x000fce00078e00ff */
[----:B-1-3-5:R-:W-:Y:S05]  /*17fe0*/  WARPSYNC.COLLECTIVE R15, `(.L_x_1254) ;  /* 0x000000000f087348 */ /* 0x02afea0003c00000 */
[----:B------:R0:W2:Y:S02]  /*17ff0*/  SHFL.IDX P6, R14, R13, R12, R11 ;  /* 0x0000000c0d0e7389 */ /* 0x0000a400000c000b */
[----:B0123-5:R-:W-:Y:S01]  /*18000*/  ENDCOLLECTIVE ;  /* 0x000000000000791b */ /* 0x02ffe20003800000 */
.L_x_1254:
[----:B------:R-:W-:Y:S05]  /*18010*/  BSYNC B0 ;  /* 0x0000000000007941 */ /* 0x000fea0003800000 */
.L_x_1253:
        /* <DEDUP_REMOVED lines=8> */
.L_x_1255:
[----:B------:R-:W-:Y:S01]  /*180a0*/  IMAD.MOV.U32 R5, RZ, RZ, R14 ;  /* 0x000000ffff057224 */ /* 0x000fe200078e000e */
[----:B------:R-:W-:Y:S06]  /*180b0*/  BRA `(.L_x_1256) ;  /* 0xffffffe0003c7947 */ /* 0x000fec000383ffff */
.L_x_1172:
        /* <DEDUP_REMOVED lines=8> */
.L_x_1258:
[----:B------:R-:W-:Y:S05]  /*18140*/  BSYNC B0 ;  /* 0x0000000000007941 */ /* 0x000fea0003800000 */
.L_x_1257:
        /* <DEDUP_REMOVED lines=10> */
.L_x_1259:
        /* <DEDUP_REMOVED lines=8> */
.L_x_1260:
        /* <DEDUP_REMOVED lines=8> */
.L_x_1261:
        /* <DEDUP_REMOVED lines=8> */
.L_x_1262:
        /* <DEDUP_REMOVED lines=8> */
.L_x_1263:
[----:B------:R-:W-:Y:S05]  /*183f0*/  BRA `(.L_x_1264) ;  /* 0xffffffe000007947 */ /* 0x000fea000383ffff */
.L_x_1177:
[----:B------:R-:W-:Y:S01]  /*18400*/  BSSY B0, `(.L_x_1265) ;  /* 0x0000008000007945 */ /* 0x000fe20003800000 */
[----:B-----5:R-:W-:Y:S02]  /*18410*/  IMAD.MOV.U32 R13, RZ, RZ, R17 ;  /* 0x000000ffff0d7224 */ /* 0x020fe400078e0011 */
[----:B------:R-:W-:Y:S02]  /*18420*/  IMAD.MOV.U32 R12, RZ, RZ, 0x1 ;  /* 0x00000001ff0c7424 */ /* 0x000fe400078e00ff */
[----:B--2---:R-:W-:Y:S02]  /*18430*/  IMAD.MOV.U32 R11, RZ, RZ, RZ ;  /* 0x000000ffff0b7224 */ /* 0x004fe400078e00ff */
[----:B------:R-:W-:-:S07]  /*18440*/  IMAD.MOV.U32 R15, RZ, RZ, -0x1 ;  /* 0xffffffffff0f7424 */ /* 0x000fce00078e00ff */
[----:B01----:R-:W-:Y:S05]  /*18450*/  WARPSYNC.COLLECTIVE R15, `(.L_x_1266) ;  /* 0x000000000f087348 */ /* 0x003fea0003c00000 */
[----:B------:R2:W3:Y:S02]  /*18460*/  SHFL.UP P6, R14, R13, R12, R11 ;  /* 0x0400000c0d0e7389 */ /* 0x0004e400000c000b */
[----:B0123--:R-:W-:Y:S01]  /*18470*/  ENDCOLLECTIVE ;  /* 0x000000000000791b */ /* 0x00ffe20003800000 */
.L_x_1266:
[----:B------:R-:W-:Y:S05]  /*18480*/  BSYNC B0 ;  /* 0x0000000000007941 */ /* 0x000fea0003800000 */
.L_x_1265:
        /* <DEDUP_REMOVED lines=10> */
.L_x_1267:
        /* <DEDUP_REMOVED lines=8> */
.L_x_1268:
        /* <DEDUP_REMOVED lines=8> */
.L_x_1269:
        /* <DEDUP_REMOVED lines=8> */
.L_x_1270:
        /* <DEDUP_REMOVED lines=8> */
.L_x_1271:
[----:B------:R-:W-:Y:S05]  /*18730*/  BRA `(.L_x_1272) ;  /* 0xffffffdc00e47947 */ /* 0x000fea000383ffff */
.L_x_1179:
[----:B------:R-:W-:Y:S01]  /*18740*/  BSSY B0, `(.L_x_1273) ;  /* 0x0000006000007945 */ /* 0x000fe20003800000 */
[----:B------:R-:W-:Y:S01]  /*18750*/  PLOP3.LUT P6, PT, P6, PT, PT, 0x8, 0x0 ;  /* 0x000000000000781c */ /* 0x000fe200037ce170 */
[----:B------:R-:W-:-:S12]  /*18760*/  IMAD.MOV.U32 R15, RZ, RZ, -0x1 ;  /* 0xffffffffff0f7424 */ /* 0x000fd800078e00ff */
[----:B0-2---:R-:W-:Y:S05]  /*18770*/  WARPSYNC.COLLECTIVE R15, `(.L_x_1274) ;  /* 0x000000000f087348 */ /* 0x005fea0003c00000 */
[----:B------:R-:W-:Y:S01]  /*18780*/  VOTE.ANY R14, PT, P6 ;  /* 0x00000000000e7806 */ /* 0x000fe200030e0100 */
[----:B0-2---:R-:W-:Y:S06]  /*18790*/  ENDCOLLECTIVE ;  /* 0x000000000000791b */ /* 0x005fec0003800000 */
.L_x_1274:
[----:B------:R-:W-:Y:S05]  /*187a0*/  BSYNC B0 ;  /* 0x0000000000007941 */ /* 0x000fea0003800000 */
.L_x_1273:
        /* <DEDUP_REMOVED lines=9> */
.L_x_1275:
[----:B------:R-:W-:Y:S01]  /*18840*/  IMAD.MOV.U32 R17, RZ, RZ, R14 ;  /* 0x000000ffff117224 */ /* 0x000fe200078e000e */
[----:B------:R-:W-:Y:S06]  /*18850*/  BRA `(.L_x_1276) ;  /* 0xffffffdc00d47947 */ /* 0x000fec000383ffff */
.L_x_1181:
[----:B------:R-:W-:Y:S01]  /*18860*/  BSSY B0, `(.L_x_1277) ;  /* 0x0000007000007945 */ /* 0x000fe20003800000 */
[----:B------:R-:W-:Y:S02]  /*18870*/  IMAD.MOV.U32 R13, RZ, RZ, R3 ;  /* 0x000000ffff0d7224 */ /* 0x000fe400078e0003 */
[----:B--2---:R-:W-:Y:S02]  /*18880*/  IMAD.MOV.U32 R11, RZ, RZ, 0x1f ;  /* 0x0000001fff0b7424 */ /* 0x004fe400078e00ff */
[----:B------:R-:W-:-:S07]  /*18890*/  IMAD.MOV.U32 R15, RZ, RZ, -0x1 ;  /* 0xffffffffff0f7424 */ /* 0x000fce00078e00ff */
[----:B01-3--:R-:W-:Y:S05]  /*188a0*/  WARPSYNC.COLLECTIVE R15, `(.L_x_1278) ;  /* 0x000000000f087348 */ /* 0x00bfea0003c00000 */
[----:B------:R2:W4:Y:S02]  /*188b0*/  SHFL.IDX P6, R14, R13, R12, R11 ;  /* 0x0000000c0d0e7389 */ /* 0x00052400000c000b */
[----:B01234-:R-:W-:Y:S01]  /*188c0*/  ENDCOLLECTIVE ;  /* 0x000000000000791b */ /* 0x01ffe20003800000 */
.L_x_1278:
[----:B------:R-:W-:Y:S05]  /*188d0*/  BSYNC B0 ;  /* 0x0000000000007941 */ /* 0x000fea0003800000 */
.L_x_1277:
[----:B------:R-:W-:Y:S05]  /*188e0*/  BRA `(.L_x_1180) ;  /* 0xffffffdc00cc7947 */ /* 0x000fea000383ffff */
.L_x_1184:
[----:B0-----:R0:W4:Y:S02]  /*188f0*/  SYNCS.PHASECHK.TRANS64.TRYWAIT P0, [R0+URZ+0x32420], R3 ;  /* 0x03242003000075a7 */ /* 0x001124000800017f */
[----:B----4-:R-:W-:Y:S05]  /*18900*/  @!P0 NANOSLEEP.SYNCS 0x989680 ;  /* 0x009896800000895d */ /* 0x010fea0003900000 */
[----:B------:R-:W4:Y:S02]  /*18910*/  @!P0 SYNCS.PHASECHK.TRANS64 P0, [R0+URZ+0x32420], R3 ;  /* 0x03242003000085a7 */ /* 0x000f24000800007f */
[----:B----4-:R-:W-:Y:S05]  /*18920*/  @!P0 BRA `(.L_x_1184) ;  /* 0xfffffffc00f08947 */ /* 0x010fea000383ffff */
[----:B------:R-:W-:Y:S05]  /*18930*/  BRA `(.L_x_1279) ;  /* 0xffffffe000ac7947 */ /* 0x000fea000383ffff */
.L_x_1185:
[----:B---3--:R-:W3:Y:S01]  /*18940*/  S2R R2, SR_TID.X ;  /* 0x0000000000027919 */ /* 0x008ee20000002100 */
[----:B------:R-:W-:Y:S01]  /*18950*/  BSSY B0, `(.L_x_1280) ;  /* 0x000000a000007945 */ /* 0x000fe20003800000 */
[----:B------:R-:W-:Y:S02]  /*18960*/  IMAD.MOV.U32 R12, RZ, RZ, RZ ;  /* 0x000000ffff0c7224 */ /* 0x000fe400078e00ff */
[----:B--2---:R-:W-:Y:S02]  /*18970*/  IMAD.MOV.U32 R11, RZ, RZ, 0x1f ;  /* 0x0000001fff0b7424 */ /* 0x004fe400078e00ff */
[----:B------:R-:W-:Y:S01]  /*18980*/  IMAD.MOV.U32 R15, RZ, RZ, -0x1 ;  /* 0xffffffffff0f7424 */ /* 0x000fe200078e00ff */
[----:B---3--:R-:W-:-:S04]  /*18990*/  SHF.R.U32.HI R2, RZ, 0x5, R2 ;  /* 0x00000005ff027819 */ /* 0x008fc80000011602 */
[----:B------:R-:W-:-:S05]  /*189a0*/  LOP3.LUT R2, R2, 0x3, RZ, 0xc0, !PT ;  /* 0x0000000302027812 */ /* 0x000fca00078ec0ff */
[----:B------:R-:W-:-:S07]  /*189b0*/  IMAD.MOV.U32 R13, RZ, RZ, R2 ;  /* 0x000000ffff0d7224 */ /* 0x000fce00078e0002 */
[----:B01----:R-:W-:Y:S05]  /*189c0*/  WARPSYNC.COLLECTIVE R15, `(.L_x_1281) ;  /* 0x000000000f087348 */ /* 0x003fea0003c00000 */
[----:B------:R2:W3:Y:S02]  /*189d0*/  SHFL.IDX P6, R14, R13, R12, R11 ;  /* 0x0000000c0d0e7389 */ /* 0x0004e400000c000b */
[----:B0123--:R-:W-:Y:S01]  /*189e0*/  ENDCOLLECTIVE ;  /* 0x000000000000791b */ /* 0x00ffe20003800000 */
.L_x_1281:
[----:B------:R-:W-:Y:S05]  /*189f0*/  BSYNC B0 ;  /* 0x0000000000007941 */ /* 0x000fea0003800000 */
.L_x_1280:
[----:B------:R-:W-:Y:S05]  /*18a00*/  BRA `(.L_x_1282) ;  /* 0xffffffe000907947 */ /* 0x000fea000383ffff */
.L_x_1186:
[----:B------:R-:W-:Y:S01]  /*18a10*/  BSSY B0, `(.L_x_1283) ;  /* 0x0000006000007945 */ /* 0x000fe20003800000 */
[----:B------:R-:W-:-:S07]  /*18a20*/  IMAD.MOV.U32 R15, RZ, RZ, -0x1 ;  /* 0xffffffffff0f7424 */ /* 0x000fce00078e00ff */
[----:B0123--:R-:W-:Y:S05]  /*18a30*/  WARPSYNC.COLLECTIVE R15, `(.L_x_1284) ;  /* 0x000000000f0c7348 */ /* 0x00ffea0003c00000 */
[----:B------:R-:W-:Y:S02]  /*18a40*/  ELECT P6, UR62, PT ;  /* 0x00000000003e782f */ /* 0x000fe400038c0000 */
[----:B------:R-:W-:Y:S01]  /*18a50*/  MOV R14, UR62 ;  /* 0x0000003e000e7c02 */ /* 0x000fe20008000f00 */
[----:B0123--:R-:W-:Y:S10]  /*18a60*/  ENDCOLLECTIVE ;  /* 0x000000000000791b */ /* 0x00fff40003800000 */
.L_x_1284:
[----:B------:R-:W-:Y:S05]  /*18a70*/  BSYNC B0 ;  /* 0x0000000000007941 */ /* 0x000fea0003800000 */
.L_x_1283:
[----:B------:R-:W-:Y:S05]  /*18a80*/  BRA `(.L_x_1285) ;  /* 0xffffffe000847947 */ /* 0x000fea000383ffff */
.L_x_1188:
[----:B0-----:R0:W1:Y:S02]  /*18a90*/  SYNCS.PHASECHK.TRANS64.TRYWAIT P0, [R6+URZ], R5 ;  /* 0x00000005060075a7 */ /* 0x001064000800017f */
[----:B-1----:R-:W-:Y:S05]  /*18aa0*/  @!P0 NANOSLEEP.SYNCS 0x989680 ;  /* 0x009896800000895d */ /* 0x002fea0003900000 */
[----:B------:R-:W1:Y:S02]  /*18ab0*/  @!P0 SYNCS.PHASECHK.TRANS64 P0, [R6+URZ], R5 ;  /* 0x00000005060085a7 */ /* 0x000e64000800007f */
[----:B-1----:R-:W-:Y:S05]  /*18ac0*/  @!P0 BRA `(.L_x_1188) ;  /* 0xfffffffc00f08947 */ /* 0x002fea000383ffff */
[----:B------:R-:W-:Y:S05]  /*18ad0*/  BRA `(.L_x_1286) ;  /* 0xffffffe000c87947 */ /* 0x000fea000383ffff */
.L_x_1189:
[----:B-1----:R1:W3:Y:S02]  /*18ae0*/  SYNCS.PHASECHK.TRANS64.TRYWAIT P0, [R7+URZ], R2 ;  /* 0x00000002070075a7 */ /* 0x0022e4000800017f */
[----:B---3--:R-:W-:Y:S05]  /*18af0*/  @!P0 NANOSLEEP.SYNCS 0x989680 ;  /* 0x009896800000895d */ /* 0x008fea0003900000 */
[----:B------:R-:W3:Y:S02]  /*18b00*/  @!P0 SYNCS.PHASECHK.TRANS64 P0, [R7+URZ], R2 ;  /* 0x00000002070085a7 */ /* 0x000ee4000800007f */
[----:B---3--:R-:W-:Y:S05]  /*18b10*/  @!P0 BRA `(.L_x_1189) ;  /* 0xfffffffc00f08947 */ /* 0x008fea000383ffff */
[----:B------:R-:W-:Y:S05]  /*18b20*/  BRA `(.L_x_1287) ;  /* 0xffffffe000bc7947 */ /* 0x000fea000383ffff */
.L_x_1191:
[----:B---3--:R3:W4:Y:S02]  /*18b30*/  SYNCS.PHASECHK.TRANS64.TRYWAIT P0, [R4+URZ], R5 ;  /* 0x00000005040075a7 */ /* 0x008724000800017f */
[----:B----4-:R-:W-:Y:S05]  /*18b40*/  @!P0 NANOSLEEP.SYNCS 0x989680 ;  /* 0x009896800000895d */ /* 0x010fea0003900000 */
[----:B------:R-:W4:Y:S02]  /*18b50*/  @!P0 SYNCS.PHASECHK.TRANS64 P0, [R4+URZ], R5 ;  /* 0x00000005040085a7 */ /* 0x000f24000800007f */
[----:B----4-:R-:W-:Y:S05]  /*18b60*/  @!P0 BRA `(.L_x_1191) ;  /* 0xfffffffc00f08947 */ /* 0x010fea000383ffff */
[----:B------:R-:W-:Y:S05]  /*18b70*/  BRA `(.L_x_1288) ;  /* 0xffffffe000c47947 */ /* 0x000fea000383ffff */
.L_x_1289:
        /* <DEDUP_REMOVED lines=16> */
.L_x_4719:


//--------------------- .text._ZN7cutlass13device_kernelIN5flash11enable_sm90INS1_16FlashAttnFwdSm90INS1_25CollectiveMainloopFwdSm90ILi2EN4cute5tupleIJNS5_1CILi1EEES8_S8_EEENS6_IJNS7_ILi128EEENS7_ILi96EEENS7_ILi64EEEEEELi256ENS_10bfloat16_tEfNS_4arch4Sm90ELb0ELb1ELb1ELb0ELb0ELb0ELb0ELb1ELb0ELb0ELb0ELb0EEENS1_21CollectiveEpilogueFwdINS6_IJSA_NS7_ILi256EEESB_EEES9_SE_SG_Li256ELb0ELb0ELb0ELb0EEENS1_30DynamicPersistentTileSchedulerILi256ELi32ELb0ELb0ELb1EEEEEEEEEvNT_6ParamsE --------------------------
	.section	.text._ZN7cutlass13device_kernelIN5flash11enable_sm90INS1_16FlashAttnFwdSm90INS1_25CollectiveMainloopFwdSm90ILi2EN4cute5tupleIJNS5_1CILi1EEES8_S8_EEENS6_IJNS7_ILi128EEENS7_ILi96EEENS7_ILi64EEEEEELi256ENS_10bfloat16_tEfNS_4arch4Sm90ELb0ELb1ELb1ELb0ELb0ELb0ELb0ELb1ELb0ELb0ELb0ELb0EEENS1_21CollectiveEpilogueFwdINS6_IJSA_NS7_ILi256EEESB_EEES9_SE_SG_Li256ELb0ELb0ELb0ELb0EEENS1_30DynamicPersistentTileSchedulerILi256ELi32ELb0ELb0ELb1EEEEEEEEEvNT_6ParamsE,"ax",@progbits
	.align	128
.text._ZN7cutlass13device_kernelIN5flash11enable_sm90INS1_16FlashAttnFwdSm90INS1_25CollectiveMainloopFwdSm90ILi2EN4cute5tupleIJNS5_1CILi1EEES8_S8_EEENS6_IJNS7_ILi128EEENS7_ILi96EEENS7_ILi64EEEEEELi256ENS_10bfloat16_tEfNS_4arch4Sm90ELb0ELb1ELb1ELb0ELb0ELb0ELb0ELb1ELb0ELb0ELb0ELb0EEENS1_21CollectiveEpilogueFwdINS6_IJSA_NS7_ILi256EEESB_EEES9_SE_SG_Li256ELb0ELb0ELb0ELb0EEENS1_30DynamicPersistentTileSchedulerILi256ELi32ELb0ELb0ELb1EEEEEEEEEvNT_6ParamsE:
        .type           _ZN7cutlass13device_kernelIN5flash11enable_sm90INS1_16FlashAttnFwdSm90INS1_25CollectiveMainloopFwdSm90ILi2EN4cute5tupleIJNS5_1CILi1EEES8_S8_EEENS6_IJNS7_ILi128EEENS7_ILi96EEENS7_ILi64EEEEEELi256ENS_10bfloat16_tEfNS_4arch4Sm90ELb0ELb1ELb1ELb0ELb0ELb0ELb0ELb1ELb0ELb0ELb0ELb0EEENS1_21CollectiveEpilogueFwdINS6_IJSA_NS7_ILi256EEESB_EEES9_SE_SG_Li256ELb0ELb0ELb0ELb0EEENS1_30DynamicPersistentTileSchedulerILi256ELi32ELb0ELb0ELb1EEEEEEEEEvNT_6ParamsE,@function
        .size           _ZN7cutlass13device_kernelIN5flash11enable_sm90INS1_16FlashAttnFwdSm90INS1_25CollectiveMainloopFwdSm90ILi2EN4cute5tupleIJNS5_1CILi1EEES8_S8_EEENS6_IJNS7_ILi128EEENS7_ILi96EEENS7_ILi64EEEEEELi256ENS_10bfloat16_tEfNS_4arch4Sm90ELb0ELb1ELb1ELb0ELb0ELb0ELb0ELb1ELb0ELb0ELb0ELb0EEENS1_21CollectiveEpilogueFwdINS6_IJSA_NS7_ILi256EEESB_EEES9_SE_SG_Li256ELb0ELb0ELb0ELb0EEENS1_30DynamicPersistentTileSchedulerILi256ELi32ELb0ELb0ELb1EEEEEEEEEvNT_6ParamsE,(.L_x_4720 - _ZN7cutlass13device_kernelIN5flash11enable_sm90INS1_16FlashAttnFwdSm90INS1_25CollectiveMainloopFwdSm90ILi2EN4cute5tupleIJNS5_1CILi1EEES8_S8_EEENS6_IJNS7_ILi128EEENS7_ILi96EEENS7_ILi64EEEEEELi256ENS_10bfloat16_tEfNS_4arch4Sm90ELb0ELb1ELb1ELb0ELb0ELb0ELb0ELb1ELb0ELb0ELb0ELb0EEENS1_21CollectiveEpilogueFwdINS6_IJSA_NS7_ILi256EEESB_EEES9_SE_SG_Li256ELb0ELb0ELb0ELb0EEENS1_30DynamicPersistentTileSchedulerILi256ELi32ELb0ELb0ELb1EEEEEEEEEvNT_6ParamsE)
        .other          _ZN7cutlass13device_kernelIN5flash11enable_sm90INS1_16FlashAttnFwdSm90INS1_25CollectiveMainloopFwdSm90ILi2EN4cute5tupleIJNS5_1CILi1EEES8_S8_EEENS6_IJNS7_ILi128EEENS7_ILi96EEENS7_ILi64EEEEEELi256ENS_10bfloat16_tEfNS_4arch4Sm90ELb0ELb1ELb1ELb0ELb0ELb0ELb0ELb1ELb0ELb0ELb0ELb0EEENS1_21CollectiveEpilogueFwdINS6_IJSA_NS7_ILi256EEESB_EEES9_SE_SG_Li256ELb0ELb0ELb0ELb0EEENS1_30DynamicPersistentTileSchedulerILi256ELi32ELb0ELb0ELb1EEEEEEEEEvNT_6ParamsE,@"STO_CUDA_ENTRY STV_DEFAULT"
_ZN7cutlass13device_kernelIN5flash11enable_sm90INS1_16FlashAttnFwdSm90INS1_25CollectiveMainloopFwdSm90ILi2EN4cute5tupleIJNS5_1CILi1EEES8_S8_EEENS6_IJNS7_ILi128EEENS7_ILi96EEENS7_ILi64EEEEEELi256ENS_10bfloat16_tEfNS_4arch4Sm90ELb0ELb1ELb1ELb0ELb0ELb0ELb0ELb1ELb0ELb0ELb0ELb0EEENS1_21CollectiveEpilogueFwdINS6_IJSA_NS7_ILi256EEESB_EEES9_SE_SG_Li256ELb0ELb0ELb0ELb0EEENS1_30DynamicPersistentTileSchedulerILi256ELi32ELb0ELb0ELb1EEEEEEEEEvNT_6ParamsE:
[----:B------:R-:W1:Y:S01]  /*0000*/  LDC R1, c[0x0][0x28] ;  /* 0x00000a00ff017b82 */ /* 0x000e620000000800 */
[----:B------:R-:W2:Y:S01]  /*0010*/  S2R R3, SR_TID.X ;  /* 0x0000000000037919 */ /* 0x000ea20000002100 */
[----:B------:R-:W-:Y:S01]  /*0020*/  ELECT P0, URZ, PT ;  /* 0x00000000003f782f */ /* 0x000fe20003800000 */
[----:B------:R-:W-:Y:S01]  /*0030*/  BSSY B0, `(.L_x_1290) ;  /* 0x0000014000007945 */ /* 0x000fe20003800000 */
[--C-:B--2---:R-:W-:Y:S02]  /*0040*/  SHF.R.U32.HI R0, RZ, 0x5, R3.reuse ;  /* 0x00000005ff007819 */ /* 0x104fe40000011603 */
[----:B------:R-:W-:-:S03]  /*0050*/  SHF.R.U32.HI R23, RZ, 0x7, R3 ;  /* 0x00000007ff177819 */ /* 0x000fc60000011603 */
[----:B------:R-:W2:Y:S02]  /*0060*/  SHFL.IDX PT, R2, R0, RZ, 0x1f ;  /* 0x00001fff00027589 */ /* 0x000ea400000e0000 */
[----:B--2---:R-:W-:-:S13]  /*0070*/  ISETP.EQ.AND P0, PT, R2, RZ, P0 ;  /* 0x000000ff0200720c */ /* 0x004fda0000702270 */
[----:B-1----:R-:W-:Y:S05]  /*0080*/  @!P0 BRA `(.L_x_1291) ;  /* 0x0000000000388947 */ /* 0x002fea0003800000 */
        /* <DEDUP_REMOVED lines=14> */
.L_x_1291:
[----:B------:R-:W-:Y:S05]  /*0170*/  BSYNC B0 ;  /* 0x0000000000007941 */ /* 0x000fea0003800000 */
.L_x_1290:
        /* <DEDUP_REMOVED lines=37> */
.L_x_1292:
        /* <DEDUP_REMOVED lines=22> */
.L_x_1293:
        /* <DEDUP_REMOVED lines=18> */
.L_x_1294:
        /* <DEDUP_REMOVED lines=22> */
.L_x_1295:
        /* <DEDUP_REMOVED lines=22> */
.L_x_1296:
[----:B------:R-:W-:Y:S01]  /*0910*/  PLOP3.LUT P0, PT, PT, PT, UP0, 0x80, 0x0 ;  /* 0x000000000000781c */ /* 0x000fe20003f0f008 */
[----:B------:R-:W-:Y:S01]  /*0920*/  UMOV UR36, 0x1 ;  /* 0x0000000100247882 */ /* 0x000fe20000000000 */
[----:B------:R-:W-:Y:S01]  /*0930*/  NOP ;  /* 0x0000000000007918 */ /* 0x000fe20000000000 */
[----:B------:R-:W-:Y:S01]  /*0940*/  USEL UR36, UR36, 0x2, !UP0 ;  /* 0x0000000224247887 */ /* 0x000fe2000c000000 */
[----:B------:R-:W-:Y:S01]  /*0950*/  ULDC.64 UR48, c[0x0][0x208] ;  /* 0x0000820000307ab9 */ /* 0x000fe20000000a00 */
[----:B-123--:R-:W-:Y:S08]  /*0960*/  BAR.SYNC.DEFER_BLOCKING 0x0 ;  /* 0x0000000000007b1d */ /* 0x00eff00000010000 */
[----:B------:R-:W-:Y:S05]  /*0970*/  @!P0 BRA `(.L_x_1297) ;  /* 0x000000f400408947 */ /* 0x000fea0003800000 */
.L_x_1298:
[----:B------:R-:W-:-:S08]  /*0980*/  NOP ;  /* 0x0000000000007918 */ /* 0x000fd00000000000 */
[----:B------:R-:W1:Y:S02]  /*0990*/  USETMAXREG.TRY_ALLOC.CTAPOOL UP0, 0xf0 ;  /* 0x000000f0000079c8 */ /* 0x000e640008000600 */
[----:B-1----:R-:W-:-:S13]  /*09a0*/  PLOP3.LUT P0, PT, PT, PT, UP0, 0x80, 0x0 ;  /* 0x000000000000781c */ /* 0x002fda0003f0f008 */
[----:B------:R-:W-:Y:S05]  /*09b0*/  @!P0 BRA `(.L_x_1298) ;  /* 0xfffffffc00f08947 */ /* 0x000fea000383ffff */
[----:B------:R-:W1:Y:S08]  /*09c0*/  S2UR UR7, SR_CTAID.X ;  /* 0x00000000000779c3 */ /* 0x000e700000002500 */
[----:B------:R-:W-:Y:S08]  /*09d0*/  BAR.ARV 0x4, 0x120 ;  /* 0x0104800000007b1d */ /* 0x000ff00000002000 */
[----:B------:R-:W-:Y:S08]  /*09e0*/  BAR.ARV 0x8, 0x120 ;  /* 0x0204800000007b1d */ /* 0x000ff00000002000 */
[----:B------:R-:W1:Y:S01]  /*09f0*/  LDC R0, c[0x0][0xda8] ;  /* 0x00036a00ff007b82 */ /* 0x000e620000000800 */
[----:B------:R-:W-:-:S13]  /*0a00*/  ISETP.NE.AND P0, PT, R23, 0x1, PT ;  /* 0x000000011700780c */ /* 0x000fda0003f05270 */
[----:B------:R-:W-:Y:S06]  /*0a10*/  @!P0 BAR.ARV 0x9, 0x100 ;  /* 0x0244000000008b1d */ /* 0x000fec0000002000 */
[----:B-1----:R-:W-:-:S13]  /*0a20*/  ISETP.LE.AND P0, PT, R0, UR7, PT ;  /* 0x0000000700007c0c */ /* 0x002fda000bf03270 */
[----:B------:R-:W-:Y:S05]  /*0a30*/  @P0 EXIT ;  /* 0x000000000000094d */ /* 0x000fea0003800000 */
[----:B------:R-:W1:Y:S01]  /*0a40*/  S2R R2, SR_TID.X ;  /* 0x0000000000027919 */ /* 0x000e620000002100 */
[----:B------:R-:W2:Y:S01]  /*0a50*/  S2UR UR4, SR_CgaCtaId ;  /* 0x00000000000479c3 */ /* 0x000ea20000008800 */
[----:B------:R-:W-:Y:S01]  /*0a60*/  UMOV UR46, 0x400 ;  /* 0x00000400002e7882 */ /* 0x000fe20000000000 */
[----:B------:R-:W-:Y:S01]  /*0a70*/  ULOP3.LUT UR47, UR36, 0x1, URZ, 0xfc, !UPT ;  /* 0x00000001242f7892 */ /* 0x000fe2000f8efc3f */
[----:B------:R-:W-:Y:S01]  /*0a80*/  ULDC.64 UR50, c[0x0][0x198] ;  /* 0x0000660000327ab9 */ /* 0x000fe20000000a00 */
[----:B------:R-:W-:Y:S01]  /*0a90*/  UMOV UR37, URZ ;  /* 0x0000003f00257c82 */ /* 0x000fe20008000000 */
[----:B------:R-:W-:Y:S01]  /*0aa0*/  UMOV UR38, URZ ;  /* 0x0000003f00267c82 */ /* 0x000fe20008000000 */
[----:B------:R-:W-:Y:S02]  /*0ab0*/  UMOV UR39, URZ ;  /* 0x0000003f00277c82 */ /* 0x000fe40008000000 */
[----:B------:R-:W3:Y:S01]  /*0ac0*/  S2UR UR6, SR_SWINHI ;  /* 0x00000000000679c3 */ /* 0x000ee20000002f00 */
[----:B--2---:R-:W-:Y:S01]  /*0ad0*/  ULEA UR46, UR4, UR46, 0x18 ;  /* 0x0000002e042e7291 */ /* 0x004fe2000f8ec03f */
[----:B-1----:R-:W-:-:S06]  /*0ae0*/  VIADD R202, R2, 0xffffff80 ;  /* 0xffffff8002ca7836 */ /* 0x002fcc0000000000 */
[----:B------:R-:W-:Y:S01]  /*0af0*/  UMOV UR4, UR46 ;  /* 0x0000002e00047c82 */ /* 0x000fe20008000000 */
[----:B---3--:R-:W-:Y:S01]  /*0b00*/  UMOV UR5, UR6 ;  /* 0x0000000600057c82 */ /* 0x008fe20008000000 */
[----:B------:R-:W-:Y:S01]  /*0b10*/  IMAD.U32 R18, RZ, RZ, UR4 ;  /* 0x00000004ff127e24 */ /* 0x000fe2000f8e00ff */
[----:B------:R-:W-:Y:S01]  /*0b20*/  UMOV UR4, UR7 ;  /* 0x0000000700047c82 */ /* 0x000fe20008000000 */
[----:B------:R-:W-:Y:S01]  /*0b30*/  SHF.R.S32.HI R3, RZ, 0x1f, R202 ;  /* 0x0000001fff037819 */ /* 0x000fe200000114ca */
[----:B------:R-:W-:-:S03]  /*0b40*/  IMAD.U32 R19, RZ, RZ, UR5 ;  /* 0x00000005ff137e24 */ /* 0x000fc6000f8e00ff */
[CC--:B------:R-:W-:Y:S02]  /*0b50*/  LEA.HI R0, R3.reuse, R202.reuse, RZ, 0x7 ;  /* 0x000000ca03007211 */ /* 0x0c0fe400078f38ff */
[CC--:B------:R-:W-:Y:S02]  /*0b60*/  LEA.HI R2, R3.reuse, R202.reuse, RZ, 0x4 ;  /* 0x000000ca03027211 */ /* 0x0c0fe400078f20ff */
[----:B------:R-:W-:Y:S02]  /*0b70*/  LOP3.LUT R5, R0, 0xffffff80, RZ, 0xc0, !PT ;  /* 0xffffff8000057812 */ /* 0x000fe400078ec0ff */
[----:B------:R-:W-:Y:S02]  /*0b80*/  LEA.HI R4, R3, R202, RZ, 0x5 ;  /* 0x000000ca03047211 */ /* 0x000fe400078f28ff */
[----:B------:R-:W-:Y:S01]  /*0b90*/  LOP3.LUT R3, R2, 0x3fffff0, RZ, 0xc0, !PT ;  /* 0x03fffff002037812 */ /* 0x000fe200078ec0ff */
[----:B------:R-:W-:Y:S01]  /*0ba0*/  IMAD.IADD R6, R202, 0x1, -R5 ;  /* 0x00000001ca067824 */ /* 0x000fe200078e0a05 */
[----:B------:R-:W-:-:S02]  /*0bb0*/  SHF.R.S32.HI R5, RZ, 0x4, R2 ;  /* 0x00000004ff057819 */ /* 0x000fc40000011402 */
[----:B------:R-:W-:Y:S01]  /*0bc0*/  SHF.R.S32.HI R4, RZ, 0x5, R4 ;  /* 0x00000005ff047819 */ /* 0x000fe20000011404 */
[----:B------:R-:W-:Y:S01]  /*0bd0*/  IMAD.IADD R3, R202, 0x1, -R3 ;  /* 0x00000001ca037824 */ /* 0x000fe200078e0a03 */
[----:B------:R-:W-:Y:S02]  /*0be0*/  SHF.R.S32.HI R7, RZ, 0x1f, R6 ;  /* 0x0000001fff077819 */ /* 0x000fe40000011406 */
[----:B------:R-:W-:Y:S01]  /*0bf0*/  LEA.HI R2, R2, R5, RZ, 0x1 ;  /* 0x0000000502027211 */ /* 0x000fe200078f08ff */
[----:B------:R-:W-:Y:S01]  /*0c00*/  IMAD R11, R4, 0x10, R3 ;  /* 0x00000010040b7824 */ /* 0x000fe200078e0203 */
[----:B------:R-:W-:Y:S02]  /*0c10*/  LEA.HI R8, R7, R6, RZ, 0x2 ;  /* 0x0000000607087211 */ /* 0x000fe400078f10ff */
[----:B------:R-:W-:Y:S02]  /*0c20*/  LOP3.LUT R2, R2, 0x1ffffffe, RZ, 0xc0, !PT ;  /* 0x1ffffffe02027812 */ /* 0x000fe400078ec0ff */
[----:B------:R-:W-:-:S02]  /*0c30*/  SHF.R.S32.HI R9, RZ, 0x2, R8 ;  /* 0x00000002ff097819 */ /* 0x000fc40000011408 */
[----:B------:R-:W-:Y:S01]  /*0c40*/  SHF.R.S32.HI R10, RZ, 0x1f, R8 ;  /* 0x0000001fff0a7819 */ /* 0x000fe20000011408 */
[----:B------:R-:W-:Y:S01]  /*0c50*/  IMAD.IADD R2, R5, 0x1, -R2 ;  /* 0x0000000105027824 */ /* 0x000fe200078e0a02 */
[----:B------:R-:W-:Y:S02]  /*0c60*/  SHF.R.S32.HI R3, RZ, 0x7, R0 ;  /* 0x00000007ff037819 */ /* 0x000fe40000011400 */
[----:B------:R-:W-:Y:S01]  /*0c70*/  LEA.HI R10, R10, R9, RZ, 0x3 ;  /* 0x000000090a0a7211 */ /* 0x000fe200078f18ff */
[----:B------:R-:W-:Y:S01]  /*0c80*/  IMAD R2, R11, 0x8, R2 ;  /* 0x000000080b027824 */ /* 0x000fe200078e0202 */
[----:B------:R-:W-:Y:S02]  /*0c90*/  LEA.HI R0, R0, R3, RZ, 0x1 ;  /* 0x0000000300007211 */ /* 0x000fe400078f08ff */
[----:B------:R-:W-:Y:S01]  /*0ca0*/  LOP3.LUT R10, R10, 0xfffffff8, RZ, 0xc0, !PT ;  /* 0xfffffff80a0a7812 */ /* 0x000fe200078ec0ff */
[----:B------:R-:W-:Y:S01]  /*0cb0*/  IMAD.SHL.U32 R5, R2, 0x8, RZ ;  /* 0x0000000802057824 */ /* 0x000fe200078e00ff */
[----:B------:R-:W-:-:S02]  /*0cc0*/  LEA.HI R7, R7, R6, RZ, 0x5 ;  /* 0x0000000607077211 */ /* 0x000fc400078f28ff */
[----:B------:R-:W-:Y:S01]  /*0cd0*/  LOP3.LUT R0, R0, 0x3fffffe, RZ, 0xc0, !PT ;  /* 0x03fffffe00007812 */ /* 0x000fe200078ec0ff */
[----:B------:R-:W-:Y:S01]  /*0ce0*/  IMAD.IADD R10, R9, 0x1, -R10 ;  /* 0x00000001090a7824 */ /* 0x000fe200078e0a0a */
[----:B------:R-:W-:Y:S01]  /*0cf0*/  SHF.R.S32.HI R7, RZ, 0x5, R7 ;  /* 0x00000005ff077819 */ /* 0x000fe20000011407 */
[----:B------:R-:W-:Y:S01]  /*0d00*/  IMAD.WIDE R18, R5, 0x2, R18 ;  /* 0x0000000205127825 */ /* 0x000fe200078e0212 */
[----:B------:R-:W-:-:S03]  /*0d10*/  LOP3.LUT R9, R8, 0x7ffffffc, RZ, 0xc0, !PT ;  /* 0x7ffffffc08097812 */ /* 0x000fc600078ec0ff */
[----:B------:R-:W-:Y:S02]  /*0d20*/  IMAD.IADD R0, R3, 0x1, -R0 ;  /* 0x0000000103007824 */ /* 0x000fe400078e0a00 */
[----:B------:R-:W-:Y:S02]  /*0d30*/  IMAD R7, R7, 0x10, R10 ;  /* 0x0000001007077824 */ /* 0x000fe400078e020a */
[----:B------:R-:W-:Y:S02]  /*0d40*/  IMAD.IADD R9, R6, 0x1, -R9 ;  /* 0x0000000106097824 */ /* 0x000fe400078e0a09 */
[----:B------:R-:W-:Y:S02]  /*0d50*/  IMAD R201, R0, 0x40, R7 ;  /* 0x0000004000c97824 */ /* 0x000fe400078e0207 */
[----:B------:R-:W-:-:S07]  /*0d60*/  IMAD.SHL.U32 R16, R9, 0x2, RZ ;  /* 0x0000000209107824 */ /* 0x000fce00078e00ff */
.L_x_1391:
[----:B------:R-:W-:Y:S01]  /*0d70*/  ULDC UR5, c[0x0][0xdd0] ;  /* 0x0003740000057ab9 */ /* 0x000fe20000000800 */
[----:B-1----:R-:W1:Y:S01]  /*0d80*/  LDC R0, c[0x0][0xde8] ;  /* 0x00037a00ff007b82 */ /* 0x002e620000000800 */
[----:B------:R-:W-:Y:S01]  /*0d90*/  UISETP.NE.AND UP0, UPT, UR5, 0x1, UPT ;  /* 0x000000010500788c */ /* 0x000fe2000bf05270 */
[----:B------:R-:W-:-:S10]  /*0da0*/  UMOV UR8, UR4 ;  /* 0x0000000400087c82 */ /* 0x000fd40008000000 */
[----:B------:R-:W-:Y:S01]  /*0db0*/  @UP0 ULDC UR6, c[0x0][0xdd4] ;  /* 0x0003750000060ab9 */ /* 0x000fe20000000800 */
[----:B------:R-:W-:Y:S01]  /*0dc0*/  @UP0 ULDC UR9, c[0x0][0xdd8] ;  /* 0x0003760000090ab9 */ /* 0x000fe20000000800 */
[----:B------:R-:W-:-:S04]  /*0dd0*/  UIMAD.WIDE.U32 UR6, UR4, UR6, URZ ;  /* 0x00000006040672a5 */ /* 0x000fc8000f8e003f */
[----:B------:R-:W-:-:S04]  /*0de0*/  @UP0 USHF.R.U32.HI UR8, URZ, UR9, UR7 ;  /* 0x000000093f080299 */ /* 0x000fc80008011607 */
[----:B------:R-:W-:Y:S02]  /*0df0*/  UIADD3 UR6, -UR8, URZ, URZ ;  /* 0x0000003f08067290 */ /* 0x000fe4000fffe13f */
[----:B-1----:R-:W-:Y:S02]  /*0e00*/  ISETP.LE.AND P0, PT, R0, UR8, PT ;  /* 0x0000000800007c0c */ /* 0x002fe4000bf03270 */
[----:B------:R-:W-:-:S11]  /*0e10*/  UIMAD UR7, UR5, UR6, UR4 ;  /* 0x00000006050772a4 */ /* 0x000fd6000f8e0204 */
[----:B--234-:R-:W-:Y:S05]  /*0e20*/  @!P0 BRA `(.L_x_1299) ;  /* 0x0000000000208947 */ /* 0x01cfea0003800000 */
[----:B------:R-:W-:Y:S01]  /*0e30*/  ULDC UR6, c[0x0][0xddc] ;  /* 0x0003770000067ab9 */ /* 0x000fe20000000800 */
[----:B------:R-:W-:Y:S01]  /*0e40*/  UMOV UR41, UR7 ;  /* 0x0000000700297c82 */ /* 0x000fe20008000000 */
[----:B------:R-:W-:-:S11]  /*0e50*/  UISETP.NE.AND UP0, UPT, UR6, 0x1, UPT ;  /* 0x000000010600788c */ /* 0x000fd6000bf05270 */
[----:B------:R-:W-:Y:S02]  /*0e60*/  @UP0 ULDC.64 UR10, c[0x0][0xde0] ;  /* 0x00037800000a0ab9 */ /* 0x000fe40000000a00 */
[----:B------:R-:W-:-:S04]  /*0e70*/  UIMAD.WIDE.U32 UR4, UR7, UR10, URZ ;  /* 0x0000000a070472a5 */ /* 0x000fc8000f8e003f */
[----:B------:R-:W-:-:S04]  /*0e80*/  @UP0 USHF.R.U32.HI UR41, URZ, UR11, UR5 ;  /* 0x0000000b3f290299 */ /* 0x000fc80008011605 */
[----:B------:R-:W-:Y:S01]  /*0e90*/  UIMAD UR4, UR41, UR6, URZ ;  /* 0x00000006290472a4 */ /* 0x000fe2000f8e023f */
[----:B------:R-:W-:Y:S11]  /*0ea0*/  BRA `(.L_x_1300) ;  /* 0x00000000001c7947 */ /* 0x000ff60003800000 */
.L_x_1299:
[----:B------:R-:W-:Y:S01]  /*0eb0*/  ULDC UR6, c[0x0][0xdc4] ;  /* 0x0003710000067ab9 */ /* 0x000fe20000000800 */
[----:B------:R-:W-:Y:S01]  /*0ec0*/  UMOV UR41, UR7 ;  /* 0x0000000700297c82 */ /* 0x000fe20008000000 */
[----:B------:R-:W-:-:S11]  /*0ed0*/  UISETP.NE.AND UP0, UPT, UR6, 0x1, UPT ;  /* 0x000000010600788c */ /* 0x000fd6000bf05270 */
[----:B------:R-:W-:Y:S02]  /*0ee0*/  @UP0 ULDC.64 UR10, c[0x0][0xdc8] ;  /* 0x00037200000a0ab9 */ /* 0x000fe40000000a00 */
[----:B------:R-:W-:-:S04]  /*0ef0*/  UIMAD.WIDE.U32 UR4, UR7, UR10, URZ ;  /* 0x0000000a070472a5 */ /* 0x000fc8000f8e003f */
[----:B------:R-:W-:-:S04]  /*0f00*/  @UP0 USHF.R.U32.HI UR41, URZ, UR11, UR5 ;  /* 0x0000000b3f290299 */ /* 0x000fc80008011605 */
[----:B------:R-:W-:-:S12]  /*0f10*/  UIMAD UR4, UR41, UR6, URZ ;  /* 0x00000006290472a4 */ /* 0x000fd8000f8e023f */
.L_x_1300:
[----:B------:R-:W1:Y:S01]  /*0f20*/  LDC.64 R8, c[0x0][0x9e0] ;  /* 0x00027800ff087b82 */ /* 0x000e620000000a00 */
[----:B------:R-:W-:Y:S01]  /*0f30*/  ULDC UR43, c[0x0][0xdb8] ;  /* 0x00036e00002b7ab9 */ /* 0x000fe20000000800 */
[----:B------:R-:W-:Y:S02]  /*0f40*/  ULOP3.LUT UR5, URZ, UR41, URZ, 0x33, !UPT ;  /* 0x000000293f057292 */ /* 0x000fe4000f8e333f */
[----:B------:R-:W-:Y:S01]  /*0f50*/  UISETP.NE.AND UP1, UPT, UR43, 0x1, UPT ;  /* 0x000000012b00788c */ /* 0x000fe2000bf25270 */
[----:B------:R-:W-:Y:S01]  /*0f60*/  ULDC UR42, c[0x0][0xdac] ;  /* 0x00036b00002a7ab9 */ /* 0x000fe20000000800 */
[----:B------:R-:W-:Y:S02]  /*0f70*/  ULDC.64 UR10, c[0x0][0x3f8] ;  /* 0x0000fe00000a7ab9 */ /* 0x000fe40000000a00 */
[----:B------:R-:W2:Y:S01]  /*0f80*/  LDC R7, c[0x0][0x288] ;  /* 0x0000a200ff077b82 */ /* 0x000ea20000000800 */
[----:B------:R-:W-:Y:S02]  /*0f90*/  UIADD3 UR4, UR7, -UR4, URZ ;  /* 0x8000000407047290 */ /* 0x000fe4000fffe03f */
[----:B------:R-:W-:-:S02]  /*0fa0*/  UIADD3 UR42, UR5, UR42, URZ ;  /* 0x0000002a052a7290 */ /* 0x000fc4000fffe03f */
[----:B------:R-:W-:Y:S01]  /*0fb0*/  UISETP.NE.U32.AND UP0, UPT, UR10, URZ, UPT ;  /* 0x0000003f0a00728c */ /* 0x000fe2000bf05070 */
[----:B------:R-:W-:Y:S02]  /*0fc0*/  ULDC UR7, c[0x0][0xdc4] ;  /* 0x0003710000077ab9 */ /* 0x000fe40000000800 */
[----:B------:R-:W3:Y:S01]  /*0fd0*/  LDC R5, c[0x0][0x2e0] ;  /* 0x0000b800ff057b82 */ /* 0x000ee20000000800 */
[----:B------:R-:W-:Y:S02]  /*0fe0*/  USHF.L.U32 UR42, UR42, 0x7, URZ ;  /* 0x000000072a2a7899 */ /* 0x000fe4000800063f */
[----:B------:R-:W-:Y:S02]  /*0ff0*/  UIMAD UR8, UR8, UR7, UR4 ;  /* 0x00000007080872a4 */ /* 0x000fe4000f8e0204 */
[----:B------:R-:W-:Y:S01]  /*1000*/  UISETP.NE.AND.EX UP0, UPT, UR11, URZ, UPT, UP0 ;  /* 0x0000003f0b00728c */ /* 0x000fe2000bf05300 */
[----:B------:R-:W-:Y:S01]  /*1010*/  @UP1 ULDC UR4, c[0x0][0xdbc] ;  /* 0x00036f0000041ab9 */ /* 0x000fe20000000800 */
[----:B------:R-:W-:Y:S01]  /*1020*/  ULDC UR6, c[0x0][0x404] ;  /* 0x0001010000067ab9 */ /* 0x000fe20000000800 */
[----:B------:R-:W-:Y:S01]  /*1030*/  UIMAD.WIDE.U32 UR4, UR8, UR4, URZ ;  /* 0x00000004080472a5 */ /* 0x000fe2000f8e003f */
[----:B-1----:R-:W-:Y:S01]  /*1040*/  ISETP.GE.AND P1, PT, R9, 0x1, PT ;  /* 0x000000010900780c */ /* 0x002fe20003f26270 */
[----:B------:R-:W-:Y:S01]  /*1050*/  USEL UR6, UR6, 0x1, UP0 ;  /* 0x0000000106067887 */ /* 0x000fe20008000000 */
[----:B------:R-:W-:Y:S01]  /*1060*/  IMAD.U32 R200, RZ, RZ, UR42 ;  /* 0x0000002affc87e24 */ /* 0x000fe2000f8e00ff */
[----:B------:R-:W-:Y:S01]  /*1070*/  @UP1 ULDC UR7, c[0x0][0xdc0] ;  /* 0x0003700000071ab9 */ /* 0x000fe20000000800 */
[----:B------:R-:W-:Y:S01]  /*1080*/  UMOV UR44, UR8 ;  /* 0x00000008002c7c82 */ /* 0x000fe20008000000 */
[----:B------:R-:W-:-:S02]  /*1090*/  @UP1 USHF.R.U32.HI UR44, URZ, UR7, UR5 ;  /* 0x000000073f2c1299 */ /* 0x000fc40008011605 */
[----:B--2---:R-:W-:Y:S02]  /*10a0*/  IADD3 R22, R200, 0x80, -R7 ;  /* 0x00000080c8167810 */ /* 0x004fe40007ffe807 */
[----:B------:R-:W-:-:S04]  /*10b0*/  UIADD3 UR4, -UR44, URZ, URZ ;  /* 0x0000003f2c047290 */ /* 0x000fc8000fffe13f */
[----:B------:R-:W-:Y:S01]  /*10c0*/  UIMAD UR43, UR43, UR4, UR8 ;  /* 0x000000042b2b72a4 */ /* 0x000fe2000f8e0208 */
[----:B---3--:R-:W-:-:S04]  /*10d0*/  IMAD R17, R5, UR6, RZ ;  /* 0x0000000605117c24 */ /* 0x008fc8000f8e02ff */
[----:B------:R-:W-:-:S04]  /*10e0*/  IMAD.IADD R22, R17, 0x1, R22 ;  /* 0x0000000111167824 */ /* 0x000fc800078e0216 */
[----:B------:R-:W-:Y:S01]  /*10f0*/  IMAD.IADD R0, R22, 0x1, R8 ;  /* 0x0000000116007824 */ /* 0x000fe200078e0208 */
[----:B------:R-:W-:Y:S06]  /*1100*/  @!P1 BRA `(.L_x_1301) ;  /* 0x0000000000409947 */ /* 0x000fec0003800000 */
[C---:B------:R-:W-:Y:S01]  /*1110*/  ISETP.GT.AND P0, PT, R22.reuse, RZ, PT ;  /* 0x000000ff1600720c */ /* 0x040fe20003f04270 */
[----:B------:R-:W-:-:S12]  /*1120*/  VIADD R3, R22, 0xffffffff ;  /* 0xffffffff16037836 */ /* 0x000fd80000000000 */
[----:B------:R-:W-:Y:S05]  /*1130*/  @P0 BRA `(.L_x_1302) ;  /* 0x00000000001c0947 */ /* 0x000fea0003800000 */
[----:B------:R-:W-:Y:S01]  /*1140*/  ISETP.NE.AND P0, PT, R9, 0x1, PT ;  /* 0x000000010900780c */ /* 0x000fe20003f05270 */
[----:B------:R-:W-:-:S12]  /*1150*/  IMAD.MOV R3, RZ, RZ, -R22 ;  /* 0x000000ffff037224 */ /* 0x000fd800078e0a16 */
[----:B------:R-:W1:Y:S02]  /*1160*/  @P0 LDC.64 R10, c[0x0][0x9e8] ;  /* 0x00027a00ff0a0b82 */ /* 0x000e640000000a00 */
[----:B-1----:R-:W-:-:S05]  /*1170*/  @P0 IMAD.HI.U32 R4, R3, R10, RZ ;  /* 0x0000000a03040227 */ /* 0x002fca00078e00ff */
[----:B------:R-:W-:-:S04]  /*1180*/  @P0 SHF.R.U32.HI R3, RZ, R11, R4 ;  /* 0x0000000bff030219 */ /* 0x000fc80000011604 */
[----:B------:R-:W-:Y:S01]  /*1190*/  LOP3.LUT R3, RZ, R3, RZ, 0x33, !PT ;  /* 0x00000003ff037212 */ /* 0x000fe200078e33ff */
[----:B------:R-:W-:Y:S06]  /*11a0*/  BRA `(.L_x_1303) ;  /* 0x0000000000107947 */ /* 0x000fec0003800000 */
.L_x_1302:
[----:B------:R-:W-:-:S13]  /*11b0*/  ISETP.NE.AND P0, PT, R9, 0x1, PT ;  /* 0x000000010900780c */ /* 0x000fda0003f05270 */
[----:B------:R-:W1:Y:S02]  /*11c0*/  @P0 LDC.64 R10, c[0x0][0x9e8] ;  /* 0x00027a00ff0a0b82 */ /* 0x000e640000000a00 */
[----:B-1----:R-:W-:-:S05]  /*11d0*/  @P0 IMAD.HI.U32 R4, R3, R10, RZ ;  /* 0x0000000a03040227 */ /* 0x002fca00078e00ff */
[----:B------:R-:W-:-:S07]  /*11e0*/  @P0 SHF.R.U32.HI R3, RZ, R11, R4 ;  /* 0x0000000bff030219 */ /* 0x000fce0000011604 */
.L_x_1303:
[----:B------:R-:W-:-:S05]  /*11f0*/  IMAD R3, R3, R9, R9 ;  /* 0x0000000903037224 */ /* 0x000fca00078e0209 */
[----:B------:R-:W-:-:S07]  /*1200*/  VIMNMX R0, R0, R3, PT ;  /* 0x0000000300007248 */ /* 0x000fce0003fe0100 */
.L_x_1301:
[----:B------:R-:W-:Y:S01]  /*1210*/  IADD3 R4, -R7, UR42, RZ ;  /* 0x0000002a07047c10 */ /* 0x000fe2000fffe1ff */
[----:B------:R-:W-:Y:S01]  /*1220*/  VIADD R3, R0, 0x5f ;  /* 0x0000005f00037836 */ /* 0x000fe20000000000 */
[----:B------:R-:W-:Y:S01]  /*1230*/  ULDC UR4, c[0x0][0x9dc] ;  /* 0x0002770000047ab9 */ /* 0x000fe20000000800 */
[----:B------:R-:W-:Y:S02]  /*1240*/  VIADD R0, R17, 0x5f ;  /* 0x0000005f11007836 */ /* 0x000fe40000000000 */
[----:B------:R-:W-:Y:S02]  /*1250*/  IMAD R6, R5, UR6, R4 ;  /* 0x0000000605067c24 */ /* 0x000fe4000f8e0204 */
[----:B------:R-:W-:-:S04]  /*1260*/  IMAD.HI R4, R3, 0x2aaaaaab, RZ ;  /* 0x2aaaaaab03047827 */ /* 0x000fc800078e02ff */
[----:B------:R-:W-:Y:S01]  /*1270*/  IMAD.HI R0, R0, 0x2aaaaaab, RZ ;  /* 0x2aaaaaab00007827 */ /* 0x000fe200078e02ff */
[----:B------:R-:W-:-:S03]  /*1280*/  SHF.R.U32.HI R5, RZ, 0x1f, R4 ;  /* 0x0000001fff057819 */ /* 0x000fc60000011604 */
[----:B------:R-:W-:Y:S01]  /*1290*/  VIADD R7, R6, -UR4 ;  /* 0x8000000406077c36 */ /* 0x000fe20008000000 */
[----:B------:R-:W-:Y:S02]  /*12a0*/  SHF.R.U32.HI R3, RZ, 0x1f, R0 ;  /* 0x0000001fff037819 */ /* 0x000fe40000011600 */
[----:B------:R-:W-:Y:S02]  /*12b0*/  LEA.HI.SX32 R176, R4, R5, 0x1c ;  /* 0x0000000504b07211 */ /* 0x000fe400078fe2ff */
[----:B------:R-:W-:Y:S02]  /*12c0*/  LEA.HI.SX32 R3, R0, R3, 0x1c ;  /* 0x0000000300037211 */ /* 0x000fe400078fe2ff */
[----:B------:R-:W-:Y:S02]  /*12d0*/  R2UR UR4, R7 ;  /* 0x00000000070472ca */ /* 0x000fe400000e0000 */
[----:B------:R-:W-:Y:S01]  /*12e0*/  VIMNMX R176, R3, R176, PT ;  /* 0x000000b003b07248 */ /* 0x000fe20003fe0100 */
[----:B------:R-:W-:-:S12]  /*12f0*/  @!P1 BRA `(.L_x_1304) ;  /* 0x0000000000449947 */ /* 0x000fd80003800000 */
[----:B------:R-:W-:-:S13]  /*1300*/  ISETP.GT.AND P0, PT, R6, -0x1, PT ;  /* 0xffffffff0600780c */ /* 0x000fda0003f04270 */
[----:B------:R-:W-:Y:S05]  /*1310*/  @P0 BRA `(.L_x_1305) ;  /* 0x00000000001c0947 */ /* 0x000fea0003800000 */
[----:B------:R-:W-:Y:S02]  /*1320*/  ISETP.NE.AND P0, PT, R9, 0x1, PT ;  /* 0x000000010900780c */ /* 0x000fe40003f05270 */
[----:B------:R-:W-:-:S11]  /*1330*/  LOP3.LUT R3, RZ, R6, RZ, 0x33, !PT ;  /* 0x00000006ff037212 */ /* 0x000fd600078e33ff */
[----:B------:R-:W1:Y:S02]  /*1340*/  @P0 LDC.64 R4, c[0x0][0x9e8] ;  /* 0x00027a00ff040b82 */ /* 0x000e640000000a00 */
[----:B-1----:R-:W-:-:S05]  /*1350*/  @P0 IMAD.HI.U32 R0, R3, R4, RZ ;  /* 0x0000000403000227 */ /* 0x002fca00078e00ff */
[----:B------:R-:W-:-:S04]  /*1360*/  @P0 SHF.R.U32.HI R3, RZ, R5, R0 ;  /* 0x00000005ff030219 */ /* 0x000fc80000011600 */
[----:B------:R-:W-:Y:S01]  /*1370*/  LOP3.LUT R6, RZ, R3, RZ, 0x33, !PT ;  /* 0x00000003ff067212 */ /* 0x000fe200078e33ff */
[----:B------:R-:W-:Y:S06]  /*1380*/  BRA `(.L_x_1306) ;  /* 0x0000000000107947 */ /* 0x000fec0003800000 */
.L_x_1305:
[----:B------:R-:W-:-:S13]  /*1390*/  ISETP.NE.AND P0, PT, R9, 0x1, PT ;  /* 0x000000010900780c */ /* 0x000fda0003f05270 */
[----:B------:R-:W1:Y:S02]  /*13a0*/  @P0 LDC.64 R4, c[0x0][0x9e8] ;  /* 0x00027a00ff040b82 */ /* 0x000e640000000a00 */
[----:B-1----:R-:W-:-:S05]  /*13b0*/  @P0 IMAD.HI.U32 R0, R6, R4, RZ ;  /* 0x0000000406000227 */ /* 0x002fca00078e00ff */
[----:B------:R-:W-:-:S07]  /*13c0*/  @P0 SHF.R.U32.HI R6, RZ, R5, R0 ;  /* 0x00000005ff060219 */ /* 0x000fce0000011600 */
.L_x_1306:
[----:B------:R-:W-:-:S05]  /*13d0*/  IMAD R6, R6, R9, RZ ;  /* 0x0000000906067224 */ /* 0x000fca00078e02ff */
[----:B------:R-:W-:-:S13]  /*13e0*/  R2UR UR5, R6 ;  /* 0x00000000060572ca */ /* 0x000fda00000e0000 */
[----:B------:R-:W-:-:S04]  /*13f0*/  UISETP.LT.AND UP0, UPT, UR4, UR5, UPT ;  /* 0x000000050400728c */ /* 0x000fc8000bf01270 */
[----:B------:R-:W-:-:S12]  /*1400*/  USEL UR4, UR4, UR5, !UP0 ;  /* 0x0000000504047287 */ /* 0x000fd8000c000000 */
.L_x_1304:
[----:B------:R-:W-:Y:S01]  /*1410*/  UIMAD.WIDE UR4, UR4, 0x2aaaaaab, URZ ;  /* 0x2aaaaaab040478a5 */ /* 0x000fe2000f8e023f */
[----:B------:R-:W-:Y:S02]  /*1420*/  PLOP3.LUT P0, PT, PT, PT, PT, 0x80, 0x0 ;  /* 0x000000000000781c */ /* 0x000fe40003f0f070 */
[----:B------:R-:W-:Y:S01]  /*1430*/  CS2R R20, SRZ ;  /* 0x0000000000147805 */ /* 0x000fe2000001ff00 */
[----:B------:R-:W-:Y:S01]  /*1440*/  IMAD.MOV.U32 R0, RZ, RZ, RZ ;  /* 0x000000ffff007224 */ /* 0x000fe200078e00ff */
[----:B------:R-:W-:Y:S01]  /*1450*/  USHF.R.U32.HI UR4, URZ, 0x1f, UR5 ;  /* 0x0000001f3f047899 */ /* 0x000fe20008011605 */
[----:B------:R-:W-:Y:S02]  /*1460*/  CS2R R150, SRZ ;  /* 0x0000000000967805 */ /* 0x000fe4000001ff00 */
[----:B------:R-:W-:Y:S02]  /*1470*/  CS2R R148, SRZ ;  /* 0x0000000000947805 */ /* 0x000fe4000001ff00 */
[----:B------:R-:W-:Y:S01]  /*1480*/  CS2R R146, SRZ ;  /* 0x0000000000927805 */ /* 0x000fe2000001ff00 */
[----:B------:R-:W-:Y:S01]  /*1490*/  ULEA.HI.SX32 UR4, UR5, UR4, 0x1c ;  /* 0x0000000405047291 */ /* 0x000fe2000f8fe23f */
[----:B------:R-:W-:-:S02]  /*14a0*/  CS2R R144, SRZ ;  /* 0x0000000000907805 */ /* 0x000fc4000001ff00 */
[----:B------:R-:W-:Y:S02]  /*14b0*/  CS2R R142, SRZ ;  /* 0x00000000008e7805 */ /* 0x000fe4000001ff00 */
[----:B------:R-:W-:Y:S01]  /*14c0*/  CS2R R140, SRZ ;  /* 0x00000000008c7805 */ /* 0x000fe2000001ff00 */
[----:B------:R-:W-:Y:S01]  /*14d0*/  UISETP.LT.AND UP0, UPT, URZ, UR4, UPT ;  /* 0x000000043f00728c */ /* 0x000fe2000bf01270 */
[----:B------:R-:W-:Y:S02]  /*14e0*/  CS2R R138, SRZ ;  /* 0x00000000008a7805 */ /* 0x000fe4000001ff00 */
[----:B------:R-:W-:Y:S02]  /*14f0*/  CS2R R136, SRZ ;  /* 0x0000000000887805 */ /* 0x000fe4000001ff00 */
[----:B------:R-:W-:Y:S01]  /*1500*/  CS2R R134, SRZ ;  /* 0x0000000000867805 */ /* 0x000fe2000001ff00 */
[----:B------:R-:W-:Y:S01]  /*1510*/  USEL UR40, URZ, UR4, !UP0 ;  /* 0x000000043f287287 */ /* 0x000fe2000c000000 */
[----:B------:R-:W-:-:S02]  /*1520*/  CS2R R132, SRZ ;  /* 0x0000000000847805 */ /* 0x000fc4000001ff00 */
[----:B------:R-:W-:Y:S02]  /*1530*/  CS2R R130, SRZ ;  /* 0x0000000000827805 */ /* 0x000fe4000001ff00 */
[----:B------:R-:W-:Y:S02]  /*1540*/  CS2R R128, SRZ ;  /* 0x0000000000807805 */ /* 0x000fe4000001ff00 */
[----:B------:R-:W-:Y:S02]  /*1550*/  CS2R R126, SRZ ;  /* 0x00000000007e7805 */ /* 0x000fe4000001ff00 */
[----:B------:R-:W-:Y:S02]  /*1560*/  CS2R R124, SRZ ;  /* 0x00000000007c7805 */ /* 0x000fe4000001ff00 */
[----:B------:R-:W-:Y:S02]  /*1570*/  ISETP.GT.AND P1, PT, R176, UR40, PT ;  /* 0x00000028b0007c0c */ /* 0x000fe4000bf24270 */
        /* <DEDUP_REMOVED lines=48> */
[----:B------:R-:W-:Y:S01]  /*1880*/  CS2R R6, SRZ ;  /* 0x0000000000067805 */ /* 0x000fe2000001ff00 */
[----:B------:R-:W-:Y:S02]  /*1890*/  IMAD.MOV.U32 R29, RZ, RZ, RZ ;  /* 0x000000ffff1d7224 */ /* 0x000fe400078e00ff */
[----:B------:R-:W-:Y:S02]  /*18a0*/  IMAD.MOV.U32 R172, RZ, RZ, RZ ;  /* 0x000000ffffac7224 */ /* 0x000fe400078e00ff */
[----:B------:R-:W-:Y:S02]  /*18b0*/  IMAD.MOV.U32 R49, RZ, RZ, RZ ;  /* 0x000000ffff317224 */ /* 0x000fe400078e00ff */
[----:B------:R-:W-:Y:S01]  /*18c0*/  IMAD.MOV.U32 R4, RZ, RZ, RZ ;  /* 0x000000ffff047224 */ /* 0x000fe200078e00ff */
[----:B------:R-:W-:Y:S06]  /*18d0*/  @!P1 BRA `(.L_x_1307) ;  /* 0x000000c800b89947 */ /* 0x000fec0003800000 */
[----:B------:R-:W-:Y:S01]  /*18e0*/  SHF.R.S32.HI R3, RZ, 0x1f, R202 ;  /* 0x0000001fff037819 */ /* 0x000fe200000114ca */
[----:B------:R-:W-:-:S03]  /*18f0*/  UIADD3 UR6, UR46, 0x18400, URZ ;  /* 0x000184002e067890 */ /* 0x000fc6000fffe03f */
[----:B------:R-:W-:Y:S01]  /*1900*/  LEA.HI R3, R3, R202, RZ, 0x7 ;  /* 0x000000ca03037211 */ /* 0x000fe200078f38ff */
[----:B------:R-:W-:-:S03]  /*1910*/  ULOP3.LUT UP0, URZ, UR6, 0x1bf, URZ, 0xc0, !UPT ;  /* 0x000001bf063f7892 */ /* 0x000fc6000f80c03f */
[----:B------:R-:W-:-:S03]  /*1920*/  SHF.R.S32.HI R3, RZ, 0x7, R3 ;  /* 0x00000007ff037819 */ /* 0x000fc60000011403 */
[----:B------:R-:W-:-:S03]  /*1930*/  PLOP3.LUT P0, PT, PT, PT, UP0, 0x80, 0x0 ;  /* 0x000000000000781c */ /* 0x000fc60003f0f008 */
[----:B------:R-:W1:Y:S02]  /*1940*/  SHFL.IDX PT, R3, R3, RZ, 0x1f ;  /* 0x00001fff03037589 */ /* 0x000e6400000e0000 */
[----:B-1----:R-:W-:-:S13]  /*1950*/  R2UR UR4, R3 ;  /* 0x00000000030472ca */ /* 0x002fda00000e0000 */
[----:B------:R-:W-:-:S04]  /*1960*/  ULEA.HI UR5, UR4, UR4, URZ, 0x1 ;  /* 0x0000000404057291 */ /* 0x000fc8000f8f083f */
        /* <DEDUP_REMOVED lines=21> */
[----:B--2---:R-:W-:Y:S05]  /*1ac0*/  CALL.ABS.NOINC R14 ;  /* 0x000000000e007343 */ /* 0x004fea0003c00000 */
.L_x_1308:
[----:B------:R-:W-:Y:S01]  /*1ad0*/  ULEA.HI UR4, UR37, UR37, URZ, 0x1 ;  /* 0x0000002525047291 */ /* 0x000fe2000f8f083f */
[----:B------:R-:W-:-:S03]  /*1ae0*/  VIADD R10, R23, 0x8 ;  /* 0x00000008170a7836 */ /* 0x000fc60000000000 */
[----:B------:R-:W-:-:S04]  /*1af0*/  ULOP3.LUT UR4, UR4, 0xfffffffe, URZ, 0xc0, !UPT ;  /* 0xfffffffe04047892 */ /* 0x000fc8000f8ec03f */
[----:B------:R-:W-:-:S06]  /*1b00*/  UIADD3 UR4, UR37, -UR4, URZ ;  /* 0x8000000425047290 */ /* 0x000fcc000fffe03f */
[----:B------:R-:W-:-:S05]  /*1b10*/  IMAD.U32 R0, RZ, RZ, UR4 ;  /* 0x00000004ff007e24 */ /* 0x000fca000f8e00ff */
[----:B------:R-:W-:-:S04]  /*1b20*/  SHF.L.U32 R0, R0, 0x1f, RZ ;  /* 0x0000001f00007819 */ /* 0x000fc800000006ff */
[----:B------:R-:W1:Y:S02]  /*1b30*/  SYNCS.PHASECHK.TRANS64.TRYWAIT P0, [UR46+0x22800], R0 ;  /* 0x02280000ff0075a7 */ /* 0x000e64000800016e */
[----:B-1----:R-:W-:Y:S05]  /*1b40*/  @!P0 BRA `(.L_x_1309) ;  /* 0x0000011000b48947 */ /* 0x002fea0003800000 */
.L_x_1456:
[----:B-1----:R-:W-:Y:S01]  /*1b50*/  IMAD.U32 R0, RZ, RZ, UR47 ;  /* 0x0000002fff007e24 */ /* 0x002fe2000f8e00ff */
[----:B------:R-:W-:Y:S05]  /*1b60*/  WARPSYNC.ALL ;  /* 0x0000000000007948 */ /* 0x000fea0003800000 */
[----:B------:R1:W-:Y:S01]  /*1b70*/  BAR.SYNC.DEFER_BLOCKING R10, 0x100 ;  /* 0x0004000a0000751d */ /* 0x0003e20000010000 */
[----:B------:R-:W-:-:S13]  /*1b80*/  ISETP.NE.AND P0, PT, R0, 0x3, PT ;  /* 0x000000030000780c */ /* 0x000fda0003f05270 */
[----:B-1----:R-:W-:Y:S05]  /*1b90*/  @!P0 BRA `(.L_x_1310) ;  /* 0x0000000000048947 */ /* 0x002fea0003800000 */
[----:B------:R-:W-:Y:S01]  /*1ba0*/  BPT.TRAP 0x1 ;  /* 0x000000040000795c */ /* 0x000fe20000300000 */
.L_x_1310:
[----:B------:R-:W-:Y:S01]  /*1bb0*/  ULEA UR21, UR39, UR46, 0x3 ;  /* 0x0000002e27157291 */ /* 0x000fe2000f8e183f */
[----:B------:R-:W-:-:S05]  /*1bc0*/  IMAD.U32 R12, RZ, RZ, UR38 ;  /* 0x00000026ff0c7e24 */ /* 0x000fca000f8e00ff */
[----:B------:R-:W-:-:S04]  /*1bd0*/  SHF.L.U32 R12, R12, 0x1f, RZ ;  /* 0x0000001f0c0c7819 */ /* 0x000fc800000006ff */
[----:B------:R1:W2:Y:S01]  /*1be0*/  SYNCS.PHASECHK.TRANS64.TRYWAIT P1, [UR21+0x22830], R12 ;  /* 0x0228300cff0075a7 */ /* 0x0002a20008020155 */
[----:B------:R-:W-:Y:S05]  /*1bf0*/  @!P0 BRA `(.L_x_1311) ;  /* 0x0000000000048947 */ /* 0x000fea0003800000 */
[----:B------:R-:W-:Y:S01]  /*1c00*/  BPT.TRAP 0x1 ;  /* 0x000000040000795c */ /* 0x000fe20000300000 */
.L_x_1311:
[----:B--2---:R-:W-:Y:S05]  /*1c10*/  @P1 BRA `(.L_x_1312) ;  /* 0x0000000000081947 */ /* 0x004fea0003800000 */
[----:B------:R-:W2:Y:S02]  /*1c20*/  SYNCS.PHASECHK.TRANS64.TRYWAIT P1, [UR21+0x22830], R12 ;  /* 0x0228300cff0075a7 */ /* 0x000ea40008020155 */
[----:B--2---:R-:W-:Y:S05]  /*1c30*/  @!P1 BRA `(.L_x_1313) ;  /* 0x0000011000909947 */ /* 0x004fea0003800000 */
.L_x_1312:
[----:B------:R-:W-:Y:S01]  /*1c40*/  UIADD3 UR4, UR46, 0x1c400, URZ ;  /* 0x0001c4002e047890 */ /* 0x000fe2000fffe03f */
[----:B------:R-:W-:Y:S01]  /*1c50*/  WARPGROUP.ARRIVE ;  /* 0x00000000000079c5 */ /* 0x000fe20000000000 */
[----:B------:R-:W-:-:S05]  /*1c60*/  ULOP3.LUT UR16, UR45, 0x10000, URZ, 0xfc, !UPT ;  /* 0x000100002d107892 */ /* 0x000fca000f8efc3f */
[----:B------:R-:W3:Y:S01]  /*1c70*/  S2R R0, SR_TID.X ;  /* 0x0000000000007919 */ /* 0x000ee20000002100 */
[----:B------:R-:W-:Y:S01]  /*1c80*/  USHF.R.U32.HI UR4, URZ, 0x4, UR4 ;  /* 0x000000043f047899 */ /* 0x000fe20008011604 */
[----:B------:R-:W4:Y:S01]  /*1c90*/  LDC R6, c[0x0][0x288] ;  /* 0x0000a200ff067b82 */ /* 0x000f220000000800 */
[----:B------:R-:W-:Y:S01]  /*1ca0*/  UMOV UR17, 0x40000040 ;  /* 0x4000004000117882 */ /* 0x000fe20000000000 */
[----:B------:R-:W-:Y:S01]  /*1cb0*/  UMOV UR19, 0x40000040 ;  /* 0x4000004000137882 */ /* 0x000fe20000000000 */
[----:B------:R-:W-:Y:S01]  /*1cc0*/  ULOP3.LUT UR4, UR4, 0x3fff, URZ, 0xc0, !UPT ;  /* 0x00003fff04047892 */ /* 0x000fe2000f8ec03f */
[----:B------:R-:W-:Y:S01]  /*1cd0*/  IMAD.U32 R7, RZ, RZ, UR21 ;  /* 0x00000015ff077e24 */ /* 0x000fe2000f8e00ff */
[----:B------:R-:W-:Y:S01]  /*1ce0*/  UMOV UR5, 0x40000040 ;  /* 0x4000004000057882 */ /* 0x000fe20000000000 */
[----:B------:R-:W-:Y:S01]  /*1cf0*/  UMOV UR7, 0x40000040 ;  /* 0x4000004000077882 */ /* 0x000fe20000000000 */
[----:B------:R-:W-:Y:S01]  /*1d00*/  ULOP3.LUT UR20, UR4, 0x10000, URZ, 0xfc, !UPT ;  /* 0x0001000004147892 */ /* 0x000fe2000f8efc3f */
[----:B------:R-:W-:Y:S01]  /*1d10*/  IMAD.MOV.U32 R9, RZ, RZ, -0x60 ;  /* 0xffffffa0ff097424 */ /* 0x000fe200078e00ff */
[----:B------:R-:W-:Y:S01]  /*1d20*/  UIADD3 UR4, UR16, 0x2, URZ ;  /* 0x0000000210047890 */ /* 0x000fe2000fffe03f */
[----:B------:R-:W-:Y:S01]  /*1d30*/  IADD3 R11, -R23, 0xb, RZ ;  /* 0x0000000b170b7810 */ /* 0x000fe20007ffe1ff */
[----:B------:R-:W-:Y:S01]  /*1d40*/  UIMAD UR18, UR39, 0x300, UR20 ;  /* 0x00000300271278a4 */ /* 0x000fe2000f8e0214 */
[----:B------:R-:W-:Y:S01]  /*1d50*/  IMAD R9, R176, R9, 0x60 ;  /* 0x00000060b0097424 */ /* 0x000fe200078e0209 */
[----:B------:R-:W-:Y:S01]  /*1d60*/  UIADD3 UR8, UR16, 0x4, URZ ;  /* 0x0000000410087890 */ /* 0x000fe2000fffe03f */
[----:B------:R-:W-:Y:S01]  /*1d70*/  LOP3.LUT R2, R2, 0xfff7ffff, RZ, 0xc0, !PT ;  /* 0xfff7ffff02027812 */ /* 0x000fe200078ec0ff */
[----:B------:R-:W-:Y:S01]  /*1d80*/  UIADD3 UR6, UR18, 0x2, URZ ;  /* 0x0000000212067890 */ /* 0x000fe2000fffe03f */
[----:B--2---:R-:W-:Y:S01]  /*1d90*/  IMAD.IADD R3, R17, 0x1, R9 ;  /* 0x0000000111037824 */ /* 0x004fe200078e0209 */
[----:B------:R-:W-:Y:S01]  /*1da0*/  UIADD3 UR10, UR18, 0x4, URZ ;  /* 0x00000004120a7890 */ /* 0x000fe2000fffe03f */
[----:B------:R-:W-:-:S02]  /*1db0*/  UMOV UR9, 0x40000040 ;  /* 0x4000004000097882 */ /* 0x000fc40000000000 */
[----:B------:R-:W-:Y:S01]  /*1dc0*/  HGMMA.64x96x16.F32.BF16 R24, gdesc[UR16], RZ, !UPT, gsb0 ;  /* 0x01600000101879f0 */ /* 0x000fe2000c0018ff */
[----:B------:R-:W-:Y:S01]  /*1dd0*/  UMOV UR11, 0x40000040 ;  /* 0x40000040000b7882 */ /* 0x000fe20000000000 */
[----:B------:R-:W-:Y:S02]  /*1de0*/  UIADD3 UR12, UR16, 0x6, URZ ;  /* 0x00000006100c7890 */ /* 0x000fe4000fffe03f */
[----:B------:R-:W-:Y:S01]  /*1df0*/  UIADD3 UR14, UR18, 0x6, URZ ;  /* 0x00000006120e7890 */ /* 0x000fe2000fffe03f */
[----:B----4-:R-:W-:Y:S01]  /*1e00*/  IADD3 R5, R3, 0x1, -R6 ;  /* 0x0000000103057810 */ /* 0x010fe20007ffe806 */
[----:B------:R-:W-:Y:S01]  /*1e10*/  UMOV UR13, 0x40000040 ;  /* 0x40000040000d7882 */ /* 0x000fe20000000000 */
[----:B------:R-:W-:Y:S01]  /*1e20*/  UMOV UR15, 0x40000040 ;  /* 0x40000040000f7882 */ /* 0x000fe20000000000 */
[----:B---3--:R-:W-:Y:S02]  /*1e30*/  LOP3.LUT P1, RZ, R0, 0x7f, RZ, 0xc0, !PT ;  /* 0x0000007f00ff7812 */ /* 0x008fe4000782c0ff */
[----:B------:R-:W-:-:S11]  /*1e40*/  IMAD.IADD R5, R5, 0x1, -R16 ;  /* 0x0000000105057824 */ /* 0x000fd600078e0a10 */
[----:B------:R-:W-:Y:S01]  /*1e50*/  @!P1 VIADD R0, R7, 0x22840 ;  /* 0x0002284007009836 */ /* 0x000fe20000000000 */
[----:B------:R-:W-:-:S04]  /*1e60*/  @P1 LOP3.LUT R2, R2, 0x80000, RZ, 0xfc, !PT ;  /* 0x0008000002021812 */ /* 0x000fc800078efcff */
[----:B------:R-:W-:Y:S01]  /*1e70*/  @!P1 PRMT R0, RZ, 0x654, R0 ;  /* 0x00000654ff009816 */ /* 0x000fe20000000000 */
[----:B------:R-:W-:Y:S02]  /*1e80*/  WARPGROUP.DEPBAR.LE gsb0, 0x0 ;  /* 0x00008000000079c5 */ /* 0x000fe40000010000 */
[----:B------:R-:W-:-:S06]  /*1e90*/  WARPGROUP.ARRIVE ;  /* 0x00000000000079c5 */ /* 0x000fcc0000000000 */
[----:B------:R-:W-:Y:S01]  /*1ea0*/  HGMMA.64x96x16.F32.BF16 R24, gdesc[UR4], R24, gsb0 ;  /* 0x01600000041879f0 */ /* 0x000fe20008001818 */
[----:B------:R-:W-:Y:S02]  /*1eb0*/  ULDC.64 UR6, c[0x0][0x9d8] ;  /* 0x0002760000067ab9 */ /* 0x000fe40000000a00 */
[----:B------:R-:W-:Y:S01]  /*1ec0*/  ULOP3.LUT UR22, URZ, UR7, URZ, 0x33, !UPT ;  /* 0x000000073f167292 */ /* 0x000fe2000f8e333f */
[----:B------:R-:W-:Y:S02]  /*1ed0*/  WARPGROUP.DEPBAR.LE gsb0, 0x0 ;  /* 0x00008000000079c5 */ /* 0x000fe40000010000 */
[----:B------:R-:W-:-:S06]  /*1ee0*/  WARPGROUP.ARRIVE ;  /* 0x00000000000079c5 */ /* 0x000fcc0000000000 */
[----:B------:R-:W-:Y:S03]  /*1ef0*/  HGMMA.64x96x16.F32.BF16 R24, gdesc[UR8], R24, gsb0 ;  /* 0x01600000081879f0 */ /* 0x000fe60008001818 */
[----:B------:R-:W-:Y:S02]  /*1f00*/  WARPGROUP.DEPBAR.LE gsb0, 0x0 ;  /* 0x00008000000079c5 */ /* 0x000fe40000010000 */
[----:B------:R-:W-:-:S06]  /*1f10*/  WARPGROUP.ARRIVE ;  /* 0x00000000000079c5 */ /* 0x000fcc0000000000 */
[----:B------:R-:W-:Y:S01]  /*1f20*/  HGMMA.64x96x16.F32.BF16 R24, gdesc[UR12], R24, gsb0 ;  /* 0x016000000c1879f0 */ /* 0x000fe20008001818 */
[----:B------:R-:W-:Y:S02]  /*1f30*/  ULDC.64 UR14, c[0x0][0x9e0] ;  /* 0x00027800000e7ab9 */ /* 0x000fe40000000a00 */
[----:B------:R-:W-:Y:S01]  /*1f40*/  UISETP.GE.AND UP0, UPT, UR15, 0x1, UPT ;  /* 0x000000010f00788c */ /* 0x000fe2000bf06270 */
[----:B------:R-:W-:Y:S02]  /*1f50*/  WARPGROUP.DEPBAR.LE gsb0, 0x0 ;  /* 0x00008000000079c5 */ /* 0x000fe40000010000 */
[----:B------:R-:W-:Y:S01]  /*1f60*/  FMUL.FTZ R24, R24, UR6 ;  /* 0x0000000618187c20 */ /* 0x000fe20008410000 */
        /* <DEDUP_REMOVED lines=38> */
[----:B------:R2:W-:Y:S06]  /*21d0*/  BAR.ARV R11, 0x100 ;  /* 0x0004000b0000751d */ /* 0x0005ec0000002000 */
[----:B------:R-:W-:Y:S01]  /*21e0*/  FMUL.FTZ R58, R58, UR6 ;  /* 0x000000063a3a7c20 */ /* 0x000fe20008410000 */
[----:B------:R-:W-:Y:S01]  /*21f0*/  FMUL.FTZ R59, R59, UR6 ;  /* 0x000000063b3b7c20 */ /* 0x000fe20008410000 */
[----:B------:R3:W-:Y:S01]  /*2200*/  @!P1 SYNCS.ARRIVE.TRANS64.RED.A1T0 RZ, [R0+URZ], RZ ;  /* 0x000000ff00ff99a7 */ /* 0x0007e2000810043f */
[----:B------:R-:W-:Y:S01]  /*2210*/  PLOP3.LUT P1, PT, PT, PT, UP0, 0x40, 0x0 ;  /* 0x000000000000781c */ /* 0x000fe20003f2e808 */
        /* <DEDUP_REMOVED lines=9> */
[----:B---3--:R-:W-:-:S07]  /*22b0*/  VIADD R0, R201, UR42 ;  /* 0x0000002ac9007c36 */ /* 0x008fce0008000000 */
[----:B------:R-:W3:Y:S08]  /*22c0*/  MUFU.TANH R24, R24 ;  /* 0x0000001800187308 */ /* 0x000ef00000002400 */
[----:B------:R-:W1:Y:S08]  /*22d0*/  MUFU.TANH R25, R25 ;  /* 0x0000001900197308 */ /* 0x000e700000002400 */
        /* <DEDUP_REMOVED lines=39> */
[----:B------:R5:W1:Y:S08]  /*2550*/  MUFU.TANH R26, R42 ;  /* 0x0000002a001a7308 */ /* 0x000a700000002400 */
[----:B------:R2:W1:Y:S01]  /*2560*/  MUFU.TANH R27, R43 ;  /* 0x0000002b001b7308 */ /* 0x0004620000002400 */
[----:B-----5:R-:W-:-:S07]  /*2570*/  IMAD.IADD R42, R3, 0x1, -R16 ;  /* 0x00000001032a7824 */ /* 0x020fce00078e0a10 */
[----:B------:R5:W1:Y:S01]  /*2580*/  MUFU.TANH R30, R50 ;  /* 0x00000032001e7308 */ /* 0x000a620000002400 */
[----:B--2---:R-:W-:-:S05]  /*2590*/  VIADD R43, R5, UR14 ;  /* 0x0000000e052b7c36 */ /* 0x004fca0008000000 */
[----:B------:R-:W-:Y:S02]  /*25a0*/  VIADDMNMX R3, R0, R43, R42, PT ;  /* 0x0000002b00037246 */ /* 0x000fe4000380012a */
[----:B------:R-:W2:Y:S01]  /*25b0*/  MUFU.TANH R15, R31 ;  /* 0x0000001f000f7308 */ /* 0x000ea20000002400 */
[----:B-----5:R-:W-:-:S04]  /*25c0*/  VIADD R50, R5, UR22 ;  /* 0x0000001605327c36 */ /* 0x020fc80008000000 */
[----:B------:R-:W-:-:S03]  /*25d0*/  IMAD.IADD R5, R50, 0x1, R0 ;  /* 0x0000000132057824 */ /* 0x000fc600078e0200 */
[----:B------:R5:W1:Y:S02]  /*25e0*/  MUFU.TANH R31, R51 ;  /* 0x00000033001f7308 */ /* 0x000a640000002400 */
[----:B-----5:R-:W-:Y:S01]  /*25f0*/  IMAD.IADD R51, R9, 0x1, -R16 ;  /* 0x0000000109337824 */ /* 0x020fe200078e0a10 */
[----:B--234-:R-:W-:Y:S06]  /*2600*/  @P1 BRA `(.L_x_1314) ;  /* 0x0000000000541947 */ /* 0x01cfec0003800000 */
[----:B------:R-:W-:Y:S01]  /*2610*/  IADD3 R8, R0, -R6, R17 ;  /* 0x8000000600087210 */ /* 0x000fe20007ffe011 */
[----:B------:R-:W-:Y:S03]  /*2620*/  BSSY B0, `(.L_x_1315) ;  /* 0x0000010000007945 */ /* 0x000fe60003800000 */
[----:B------:R-:W-:-:S13]  /*2630*/  ISETP.GT.AND P1, PT, R8, -0x1, PT ;  /* 0xffffffff0800780c */ /* 0x000fda0003f24270 */
[----:B------:R-:W-:Y:S05]  /*2640*/  @P1 BRA `(.L_x_1316) ;  /* 0x0000000000201947 */ /* 0x000fea0003800000 */
[----:B------:R-:W-:Y:S01]  /*2650*/  UISETP.NE.AND UP1, UPT, UR15, 0x1, UPT ;  /* 0x000000010f00788c */ /* 0x000fe2000bf25270 */
[----:B------:R-:W-:-:S05]  /*2660*/  LOP3.LUT R8, RZ, R8, RZ, 0x33, !PT ;  /* 0x00000008ff087212 */ /* 0x000fca00078e33ff */
[----:B------:R-:W-:-:S05]  /*2670*/  PLOP3.LUT P1, PT, PT, PT, UP1, 0x80, 0x0 ;  /* 0x000000000000781c */ /* 0x000fca0003f2f018 */
[----:B------:R-:W-:-:S08]  /*2680*/  @UP1 ULDC.64 UR6, c[0x0][0x9e8] ;  /* 0x00027a0000061ab9 */ /* 0x000fd00000000a00 */
[----:B------:R-:W-:-:S05]  /*2690*/  @P1 IMAD.HI.U32 R58, R8, UR6, RZ ;  /* 0x00000006083a1c27 */ /* 0x000fca000f8e00ff */
[----:B------:R-:W-:-:S04]  /*26a0*/  @P1 SHF.R.U32.HI R8, RZ, UR7, R58 ;  /* 0x00000007ff081c19 */ /* 0x000fc8000801163a */
[----:B------:R-:W-:Y:S01]  /*26b0*/  LOP3.LUT R8, RZ, R8, RZ, 0x33, !PT ;  /* 0x00000008ff087212 */ /* 0x000fe200078e33ff */
[----:B------:R-:W-:Y:S06]  /*26c0*/  BRA `(.L_x_1317) ;  /* 0x0000000000147947 */ /* 0x000fec0003800000 */
.L_x_1316:
[----:B------:R-:W-:-:S06]  /*26d0*/  UISETP.NE.AND UP1, UPT, UR15, 0x1, UPT ;  /* 0x000000010f00788c */ /* 0x000fcc000bf25270 */
[----:B------:R-:W-:-:S05]  /*26e0*/  PLOP3.LUT P1, PT, PT, PT, UP1, 0x80, 0x0 ;  /* 0x000000000000781c */ /* 0x000fca0003f2f018 */
[----:B------:R-:W-:-:S08]  /*26f0*/  @UP1 ULDC.64 UR6, c[0x0][0x9e8] ;  /* 0x00027a0000061ab9 */ /* 0x000fd00000000a00 */
[----:B------:R-:W-:-:S05]  /*2700*/  @P1 IMAD.HI.U32 R58, R8, UR6, RZ ;  /* 0x00000006083a1c27 */ /* 0x000fca000f8e00ff */
[----:B------:R-:W-:-:S07]  /*2710*/  @P1 SHF.R.U32.HI R8, RZ, UR7, R58 ;  /* 0x00000007ff081c19 */ /* 0x000fce000801163a */
.L_x_1317:
[----:B------:R-:W-:Y:S05]  /*2720*/  BSYNC B0 ;  /* 0x0000000000007941 */ /* 0x000fea0003800000 */
.L_x_1315:
[----:B------:R-:W-:-:S05]  /*2730*/  IMAD R8, R8, UR15, R51 ;  /* 0x0000000f08087c24 */ /* 0x000fca000f8e0233 */
[----:B------:R-:W-:Y:S02]  /*2740*/  VIMNMX R5, R5, R8, !PT ;  /* 0x0000000805057248 */ /* 0x000fe40007fe0100 */
[----:B------:R-:W-:-:S07]  /*2750*/  VIADDMNMX R3, R8, UR15, R3, PT ;  /* 0x0000000f08037c46 */ /* 0x000fce000b800103 */
.L_x_1314:
[C---:B------:R-:W-:Y:S02]  /*2760*/  ISETP.GE.AND P1, PT, R9.reuse, 0x2, PT ;  /* 0x000000020900780c */ /* 0x040fe40003f26270 */
[----:B------:R-:W-:Y:S02]  /*2770*/  ISETP.GE.AND P5, PT, R9, 0xa, PT ;  /* 0x0000000a0900780c */ /* 0x000fe40003fa6270 */
[----:B------:R-:W-:Y:S02]  /*2780*/  ISETP.GT.AND P3, PT, R5, 0x1, !P1 ;  /* 0x000000010500780c */ /* 0x000fe40004f64270 */
[----:B------:R-:W-:Y:S02]  /*2790*/  ISETP.GE.AND P2, PT, R9, 0x9, PT ;  /* 0x000000090900780c */ /* 0x000fe40003f46270 */
[----:B------:R-:W-:Y:S02]  /*27a0*/  ISETP.LT.OR P3, PT, R3, 0x2, P3 ;  /* 0x000000020300780c */ /* 0x000fe40001f61670 */
[----:B------:R-:W-:-:S02]  /*27b0*/  ISETP.GT.AND P4, PT, R5, 0x8, !P2 ;  /* 0x000000080500780c */ /* 0x000fc40005784270 */
[----:B-1----:R-:W-:Y:S02]  /*27c0*/  FSEL R58, R25, -INF , !P3 ;  /* 0xff800000193a7808 */ /* 0x002fe40005800000 */
[----:B------:R-:W-:Y:S02]  /*27d0*/  ISETP.GT.AND P3, PT, R5, 0x9, !P5 ;  /* 0x000000090500780c */ /* 0x000fe40006f64270 */
[----:B------:R-:W-:Y:S02]  /*27e0*/  P2R R25, PR, RZ, 0x20 ;  /* 0x00000020ff197803 */ /* 0x000fe40000000000 */
[----:B------:R-:W-:Y:S02]  /*27f0*/  ISETP.LT.OR P3, PT, R3, 0xa, P3 ;  /* 0x0000000a0300780c */ /* 0x000fe40001f61670 */
[----:B------:R-:W-:Y:S02]  /*2800*/  ISETP.GE.AND P5, PT, R9, 0x11, PT ;  /* 0x000000110900780c */ /* 0x000fe40003fa6270 */
[----:B------:R-:W-:-:S02]  /*2810*/  FSEL R74, R29, -INF , !P3 ;  /* 0xff8000001d4a7808 */ /* 0x000fc40005800000 */
[----:B------:R-:W-:Y:S02]  /*2820*/  ISETP.LT.OR P4, PT, R3, 0x9, P4 ;  /* 0x000000090300780c */ /* 0x000fe40002781670 */
[----:B------:R-:W-:Y:S02]  /*2830*/  ISETP.GT.AND P3, PT, R5, 0x10, !P5 ;  /* 0x000000100500780c */ /* 0x000fe40006f64270 */
[----:B------:R-:W-:Y:S02]  /*2840*/  FSEL R72, R28, -INF , !P4 ;  /* 0xff8000001c487808 */ /* 0x000fe40006000000 */
[----:B------:R-:W-:Y:S02]  /*2850*/  ISETP.LT.OR P3, PT, R3, 0x11, P3 ;  /* 0x000000110300780c */ /* 0x000fe40001f61670 */
[----:B------:R-:W-:Y:S02]  /*2860*/  ISETP.GE.AND P4, PT, R9, 0x12, PT ;  /* 0x000000120900780c */ /* 0x000fe40003f86270 */
[----:B------:R-:W-:-:S02]  /*2870*/  FSEL R76, R32, -INF , !P3 ;  /* 0xff800000204c7808 */ /* 0x000fc40005800000 */
[----:B------:R-:W-:Y:S02]  /*2880*/  ISETP.GT.AND P3, PT, R5, 0x11, !P4 ;  /* 0x000000110500780c */ /* 0x000fe40006764270 */
[----:B------:R-:W-:Y:S02]  /*2890*/  P2R R29, PR, RZ, 0x10 ;  /* 0x00000010ff1d7803 */ /* 0x000fe40000000000 */
[----:B------:R-:W-:Y:S02]  /*28a0*/  ISETP.LT.OR P3, PT, R3, 0x12, P3 ;  /* 0x000000120300780c */ /* 0x000fe40001f61670 */
[----:B------:R-:W-:Y:S02]  /*28b0*/  ISETP.GE.AND P4, PT, R9, 0x19, PT ;  /* 0x000000190900780c */ /* 0x000fe40003f86270 */
[----:B------:R-:W-:Y:S02]  /*28c0*/  FSEL R78, R33, -INF , !P3 ;  /* 0xff800000214e7808 */ /* 0x000fe40005800000 */
[----:B------:R-:W-:-:S02]  /*28d0*/  ISETP.GT.AND P3, PT, R5, 0x18, !P4 ;  /* 0x000000180500780c */ /* 0x000fc40006764270 */
[----:B------:R-:W-:Y:S02]  /*28e0*/  P2R R32, PR, RZ, 0x10 ;  /* 0x00000010ff207803 */ /* 0x000fe40000000000 */
[----:B------:R-:W-:Y:S02]  /*28f0*/  ISETP.LT.OR P3, PT, R3, 0x19, P3 ;  /* 0x000000190300780c */ /* 0x000fe40001f61670 */
[----:B------:R-:W-:Y:S02]  /*2900*/  ISETP.GE.AND P4, PT, R9, 0x1a, PT ;  /* 0x0000001a0900780c */ /* 0x000fe40003f86270 */
[----:B------:R-:W-:Y:S02]  /*2910*/  FSEL R80, R36, -INF , !P3 ;  /* 0xff80000024507808 */ /* 0x000fe40005800000 */
[----:B------:R-:W-:Y:S02]  /*2920*/  ISETP.GT.AND P3, PT, R5, 0x19, !P4 ;  /* 0x000000190500780c */ /* 0x000fe40006764270 */
[----:B------:R-:W-:-:S02]  /*2930*/  P2R R33, PR, RZ, 0x10 ;  /* 0x00000010ff217803 */ /* 0x000fc40000000000 */
[----:B------:R-:W-:Y:S02]  /*2940*/  ISETP.LT.OR P3, PT, R3, 0x1a, P3 ;  /* 0x0000001a0300780c */ /* 0x000fe40001f61670 */
[----:B------:R-:W-:Y:S02]  /*2950*/  ISETP.GE.AND P4, PT, R9, 0x21, PT ;  /* 0x000000210900780c */ /* 0x000fe40003f86270 */
[----:B------:R-:W-:Y:S02]  /*2960*/  FSEL R82, R37, -INF , !P3 ;  /* 0xff80000025527808 */ /* 0x000fe40005800000 */
[----:B------:R-:W-:Y:S02]  /*2970*/  ISETP.GT.AND P3, PT, R5, 0x20, !P4 ;  /* 0x000000200500780c */ /* 0x000fe40006764270 */
[----:B------:R-:W-:Y:S02]  /*2980*/  P2R R36, PR, RZ, 0x10 ;  /* 0x00000010ff247803 */ /* 0x000fe40000000000 */
[----:B------:R-:W-:-:S02]  /*2990*/  ISETP.LT.OR P3, PT, R3, 0x21, P3 ;  /* 0x000000210300780c */ /* 0x000fc40001f61670 */
[----:B------:R-:W-:Y:S02]  /*29a0*/  ISETP.GE.AND P4, PT, R9, 0x22, PT ;  /* 0x000000220900780c */ /* 0x000fe40003f86270 */
[----:B------:R-:W-:Y:S02]  /*29b0*/  FSEL R84, R40, -INF , !P3 ;  /* 0xff80000028547808 */ /* 0x000fe40005800000 */
[----:B------:R-:W-:Y:S02]  /*29c0*/  ISETP.GT.AND P3, PT, R5, 0x21, !P4 ;  /* 0x000000210500780c */ /* 0x000fe40006764270 */
[----:B------:R-:W-:Y:S02]  /*29d0*/  P2R R37, PR, RZ, 0x10 ;  /* 0x00000010ff257803 */ /* 0x000fe40000000000 */
[----:B------:R-:W-:Y:S02]  /*29e0*/  ISETP.LT.OR P3, PT, R3, 0x22, P3 ;  /* 0x000000220300780c */ /* 0x000fe40001f61670 */
[----:B------:R-:W-:-:S02]  /*29f0*/  ISETP.GE.AND P4, PT, R9, 0x29, PT ;  /* 0x000000290900780c */ /* 0x000fc40003f86270 */
[----:B------:R-:W-:Y:S02]  /*2a00*/  FSEL R86, R41, -INF , !P3 ;  /* 0xff80000029567808 */ /* 0x000fe40005800000 */
[----:B------:R-:W-:Y:S02]  /*2a10*/  ISETP.GT.AND P3, PT, R5, 0x28, !P4 ;  /* 0x000000280500780c */ /* 0x000fe40006764270 */
[----:B------:R-:W-:Y:S02]  /*2a20*/  P2R R41, PR, RZ, 0x10 ;  /* 0x00000010ff297803 */ /* 0x000fe40000000000 */
        /* <DEDUP_REMOVED lines=51> */
[----:B------:R-:W-:Y:S02]  /*2d60*/  P2R R28, PR, RZ, 0x20 ;  /* 0x00000020ff1c7803 */ /* 0x000fe40000000000 */
[----:B------:R-:W-:Y:S02]  /*2d70*/  FSEL R64, R64, -INF , !P3 ;  /* 0xff80000040407808 */ /* 0x000fe40005800000 */
[C---:B------:R-:W-:Y:S02]  /*2d80*/  ISETP.GE.AND P3, PT, R9.reuse, 0x52, PT ;  /* 0x000000520900780c */ /* 0x040fe40003f66270 */
[----:B------:R-:W-:Y:S02]  /*2d90*/  ISETP.GE.AND P6, PT, R9, 0x1, PT ;  /* 0x000000010900780c */ /* 0x000fe40003fc6270 */
[----:B------:R-:W-:-:S04]  /*2da0*/  ISETP.GT.AND P4, PT, R5, 0x51, !P3 ;  /* 0x000000510500780c */ /* 0x000fc80005f84270 */
[----:B------:R-:W-:-:S04]  /*2db0*/  ISETP.LT.OR P4, PT, R3, 0x52, P4 ;  /* 0x000000520300780c */ /* 0x000fc80002781670 */
[----:B------:R-:W-:Y:S02]  /*2dc0*/  FSEL R106, R65, -INF , !P4 ;  /* 0xff800000416a7808 */ /* 0x000fe40006000000 */
[----:B------:R-:W-:-:S04]  /*2dd0*/  ISETP.GE.AND P4, PT, R9, 0x59, PT ;  /* 0x000000590900780c */ /* 0x000fc80003f86270 */
[----:B------:R-:W-:-:S04]  /*2de0*/  ISETP.GT.AND P5, PT, R5, 0x58, !P4 ;  /* 0x000000580500780c */ /* 0x000fc800067a4270 */
[----:B------:R-:W-:-:S04]  /*2df0*/  ISETP.LT.OR P5, PT, R3, 0x59, P5 ;  /* 0x000000590300780c */ /* 0x000fc80002fa1670 */
[----:B------:R-:W-:Y:S02]  /*2e00*/  FSEL R68, R68, -INF , !P5 ;  /* 0xff80000044447808 */ /* 0x000fe40006800000 */
[----:B------:R-:W-:-:S04]  /*2e10*/  ISETP.GT.AND P5, PT, R5, RZ, !P6 ;  /* 0x000000ff0500720c */ /* 0x000fc800077a4270 */
[----:B------:R-:W-:-:S04]  /*2e20*/  ISETP.LT.OR P5, PT, R3, 0x1, P5 ;  /* 0x000000010300780c */ /* 0x000fc80002fa1670 */
[----:B------:R-:W-:Y:S02]  /*2e30*/  FSEL R40, R24, -INF , !P5 ;  /* 0xff80000018287808 */ /* 0x000fe40006800000 */
[----:B------:R-:W-:-:S04]  /*2e40*/  ISETP.GE.AND P5, PT, R9, 0x5a, PT ;  /* 0x0000005a0900780c */ /* 0x000fc80003fa6270 */
[----:B------:R-:W-:Y:S02]  /*2e50*/  P2R R65, PR, RZ, 0x20 ;  /* 0x00000020ff417803 */ /* 0x000fe40000000000 */
[----:B------:R-:W-:-:S04]  /*2e60*/  ISETP.GT.AND P5, PT, R5, 0x59, !P5 ;  /* 0x000000590500780c */ /* 0x000fc80006fa4270 */
[----:B------:R-:W-:Y:S01]  /*2e70*/  ISETP.LT.OR P5, PT, R3, 0x5a, P5 ;  /* 0x0000005a0300780c */ /* 0x000fe20002fa1670 */
[----:B------:R-:W-:-:S03]  /*2e80*/  VIADD R3, R0, 0x8 ;  /* 0x0000000800037836 */ /* 0x000fc60000000000 */
[----:B------:R-:W-:Y:S01]  /*2e90*/  FSEL R108, R69, -INF , !P5 ;  /* 0xff800000456c7808 */ /* 0x000fe20006800000 */
[----:B------:R-:W-:Y:S01]  /*2ea0*/  IMAD.IADD R8, R50, 0x1, R3 ;  /* 0x0000000132087824 */ /* 0x000fe200078e0203 */
[----:B------:R-:W-:Y:S02]  /*2eb0*/  PLOP3.LUT P5, PT, PT, PT, UP0, 0x40, 0x0 ;  /* 0x000000000000781c */ /* 0x000fe40003fae808 */
[----:B------:R-:W-:-:S11]  /*2ec0*/  VIADDMNMX R5, R3, R43, R42, PT ;  /* 0x0000002b03057246 */ /* 0x000fd6000380012a */
[----:B------:R-:W-:Y:S05]  /*2ed0*/  @P5 BRA `(.L_x_1318) ;  /* 0x00000000005c5947 */ /* 0x000fea0003800000 */
        /* <DEDUP_REMOVED lines=8> */
[----:B------:R-:W-:Y:S01]  /*2f60*/  @P5 IMAD.HI.U32 R24, R9, UR6, RZ ;  /* 0x0000000609185c27 */ /* 0x000fe2000f8e00ff */
[----:B------:R-:W-:-:S13]  /*2f70*/  PLOP3.LUT P5, PT, PT, PT, UP1, 0x80, 0x0 ;  /* 0x000000000000781c */ /* 0x000fda0003faf018 */
[----:B------:R-:W-:-:S04]  /*2f80*/  @P5 SHF.R.U32.HI R9, RZ, UR7, R24 ;  /* 0x00000007ff095c19 */ /* 0x000fc80008011618 */
[----:B------:R-:W-:Y:S01]  /*2f90*/  LOP3.LUT R9, RZ, R9, RZ, 0x33, !PT ;  /* 0x00000009ff097212 */ /* 0x000fe200078e33ff */
[----:B------:R-:W-:Y:S06]  /*2fa0*/  BRA `(.L_x_1321) ;  /* 0x0000000000187947 */ /* 0x000fec0003800000 */
.L_x_1320:
[----:B------:R-:W-:-:S06]  /*2fb0*/  UISETP.NE.AND UP1, UPT, UR15, 0x1, UPT ;  /* 0x000000010f00788c */ /* 0x000fcc000bf25270 */
[----:B------:R-:W-:-:S05]  /*2fc0*/  PLOP3.LUT P5, PT, PT, PT, UP1, 0x80, 0x0 ;  /* 0x000000000000781c */ /* 0x000fca0003faf018 */
[----:B------:R-:W-:-:S08]  /*2fd0*/  @UP1 ULDC.64 UR6, c[0x0][0x9e8] ;  /* 0x00027a0000061ab9 */ /* 0x000fd00000000a00 */
[----:B------:R-:W-:Y:S01]  /*2fe0*/  @P5 IMAD.HI.U32 R24, R9, UR6, RZ ;  /* 0x0000000609185c27 */ /* 0x000fe2000f8e00ff */
[----:B------:R-:W-:-:S13]  /*2ff0*/  PLOP3.LUT P5, PT, PT, PT, UP1, 0x80, 0x0 ;  /* 0x000000000000781c */ /* 0x000fda0003faf018 */
[----:B------:R-:W-:-:S07]  /*3000*/  @P5 SHF.R.U32.HI R9, RZ, UR7, R24 ;  /* 0x00000007ff095c19 */ /* 0x000fce0008011618 */
.L_x_1321:
[----:B------:R-:W-:Y:S05]  /*3010*/  BSYNC B0 ;  /* 0x0000000000007941 */ /* 0x000fea0003800000 */
.L_x_1319:
[----:B------:R-:W-:-:S05]  /*3020*/  IMAD R9, R9, UR15, R51 ;  /* 0x0000000f09097c24 */ /* 0x000fca000f8e0233 */
[----:B------:R-:W-:Y:S02]  /*3030*/  VIMNMX R8, R8, R9, !PT ;  /* 0x0000000908087248 */ /* 0x000fe40007fe0100 */
[----:B------:R-:W-:-:S07]  /*3040*/  VIADDMNMX R5, R9, UR15, R5, PT ;  /* 0x0000000f09057c46 */ /* 0x000fce000b800105 */
.L_x_1318:
[----:B------:R-:W-:Y:S01]  /*3050*/  ISETP.GT.AND P1, PT, R8, 0x1, !P1 ;  /* 0x000000010800780c */ /* 0x000fe20004f24270 */
[----:B------:R-:W-:Y:S01]  /*3060*/  ULDC UR10, c[0x0][0x988] ;  /* 0x00026200000a7ab9 */ /* 0x000fe20000000800 */
[----:B------:R-:W-:Y:S02]  /*3070*/  FMNMX.FTZ R9, R40, R58, !PT ;  /* 0x0000003a28097209 */ /* 0x000fe40007810000 */
[----:B------:R-:W-:Y:S02]  /*3080*/  ISETP.LT.OR P1, PT, R5, 0x2, P1 ;  /* 0x000000020500780c */ /* 0x000fe40000f21670 */
[----:B------:R-:W-:Y:S02]  /*3090*/  FMNMX.FTZ R9, R72, R9, !PT ;  /* 0x0000000948097209 */ /* 0x000fe40007810000 */
[----:B------:R-:W-:Y:S02]  /*30a0*/  FSEL R13, R13, -INF , !P1 ;  /* 0xff8000000d0d7808 */ /* 0x000fe40004800000 */
[----:B------:R-:W-:-:S02]  /*30b0*/  FMNMX.FTZ R9, R74, R9, !PT ;  /* 0x000000094a097209 */ /* 0x000fc40007810000 */
[----:B------:R-:W-:Y:S02]  /*30c0*/  ISETP.NE.AND P1, PT, R25, RZ, PT ;  /* 0x000000ff1900720c */ /* 0x000fe40003f25270 */
[----:B------:R-:W-:Y:S02]  /*30d0*/  FMNMX.FTZ R9, R76, R9, !PT ;  /* 0x000000094c097209 */ /* 0x000fe40007810000 */
[----:B------:R-:W-:Y:S02]  /*30e0*/  ISETP.GT.AND P1, PT, R8, 0x9, !P1 ;  /* 0x000000090800780c */ /* 0x000fe40004f24270 */
[----:B------:R-:W-:Y:S02]  /*30f0*/  FMNMX.FTZ R9, R78, R9, !PT ;  /* 0x000000094e097209 */ /* 0x000fe40007810000 */
[----:B------:R-:W-:Y:S02]  /*3100*/  ISETP.LT.OR P1, PT, R5, 0xa, P1 ;  /* 0x0000000a0500780c */ /* 0x000fe40000f21670 */
[----:B------:R-:W-:-:S02]  /*3110*/  FMNMX.FTZ R9, R80, R9, !PT ;  /* 0x0000000950097209 */ /* 0x000fc40007810000 */
[----:B------:R-:W-:Y:S02]  /*3120*/  FSEL R15, R15, -INF , !P1 ;  /* 0xff8000000f0f7808 */ /* 0x000fe40004800000 */
[----:B------:R-:W-:Y:S02]  /*3130*/  ISETP.GT.AND P2, PT, R8, 0x8, !P2 ;  /* 0x000000080800780c */ /* 0x000fe40005744270 */
[----:B------:R-:W-:Y:S02]  /*3140*/  ISETP.NE.AND P1, PT, R28, RZ, PT ;  /* 0x000000ff1c00720c */ /* 0x000fe40003f25270 */
[----:B------:R-:W-:Y:S02]  /*3150*/  FMNMX.FTZ R9, R82, R9, !PT ;  /* 0x0000000952097209 */ /* 0x000fe40007810000 */
[----:B------:R-:W-:Y:S02]  /*3160*/  ISETP.LT.OR P2, PT, R5, 0x9, P2 ;  /* 0x000000090500780c */ /* 0x000fe40001741670 */
[----:B------:R-:W-:-:S02]  /*3170*/  ISETP.GT.AND P1, PT, R8, 0x10, !P1 ;  /* 0x000000100800780c */ /* 0x000fc40004f24270 */
[----:B------:R-:W-:Y:S02]  /*3180*/  FMNMX.FTZ R9, R84, R9, !PT ;  /* 0x0000000954097209 */ /* 0x000fe40007810000 */
[----:B------:R-:W-:Y:S02]  /*3190*/  FSEL R14, R14, -INF , !P2 ;  /* 0xff8000000e0e7808 */ /* 0x000fe40005000000 */
[----:B------:R-:W-:Y:S02]  /*31a0*/  ISETP.LT.OR P1, PT, R5, 0x11, P1 ;  /* 0x000000110500780c */ /* 0x000fe40000f21670 */
[----:B------:R-:W-:Y:S02]  /*31b0*/  ISETP.NE.AND P2, PT, R29, RZ, PT ;  /* 0x000000ff1d00720c */ /* 0x000fe40003f45270 */
[----:B------:R-:W-:Y:S02]  /*31c0*/  FMNMX.FTZ R9, R86, R9, !PT ;  /* 0x0000000956097209 */ /* 0x000fe40007810000 */
[----:B------:R-:W-:-:S02]  /*31d0*/  FSEL R20, R20, -INF , !P1 ;  /* 0xff80000014147808 */ /* 0x000fc40004800000 */
[----:B------:R-:W-:Y:S02]  /*31e0*/  ISETP.GT.AND P1, PT, R8, 0x11, !P2 ;  /* 0x000000110800780c */ /* 0x000fe40005724270 */
[----:B------:R-:W-:Y:S02]  /*31f0*/  FMNMX.FTZ R9, R88, R9, !PT ;  /* 0x0000000958097209 */ /* 0x000fe40007810000 */
[----:B------:R-:W-:Y:S02]  /*3200*/  ISETP.LT.OR P1, PT, R5, 0x12, P1 ;  /* 0x000000120500780c */ /* 0x000fe40000f21670 */
[----:B------:R-:W-:Y:S02]  /*3210*/  ISETP.NE.AND P5, PT, R32, RZ, PT ;  /* 0x000000ff2000720c */ /* 0x000fe40003fa5270 */
[----:B------:R-:W-:Y:S02]  /*3220*/  FMNMX.FTZ R9, R90, R9, !PT ;  /* 0x000000095a097209 */ /* 0x000fe40007810000 */
[----:B------:R-:W-:-:S02]  /*3230*/  FSEL R21, R21, -INF , !P1 ;  /* 0xff80000015157808 */ /* 0x000fc40004800000 */
[----:B------:R-:W-:Y:S02]  /*3240*/  ISETP.GT.AND P1, PT, R8, 0x18, !P5 ;  /* 0x000000180800780c */ /* 0x000fe40006f24270 */
        /* <DEDUP_REMOVED lines=12> */
[----:B------:R-:W-:Y:S02]  /*3310*/  ISETP.NE.AND P1, PT, R36, RZ, PT ;  /* 0x000000ff2400720c */ /* 0x000fe40003f25270 */
[----:B------:R-:W-:Y:S02]  /*3320*/  FMNMX.FTZ R9, R60, R9, !PT ;  /* 0x000000093c097209 */ /* 0x000fe40007810000 */
[----:B------:R-:W-:Y:S02]  /*3330*/  ISETP.GT.AND P1, PT, R8, 0x20, !P1 ;  /* 0x000000200800780c */ /* 0x000fe40004f24270 */
[----:B------:R-:W-:Y:S02]  /*3340*/  FMNMX.FTZ R9, R104, R9, !PT ;  /* 0x0000000968097209 */ /* 0x000fe40007810000 */
[----:B------:R-:W-:-:S02]  /*3350*/  ISETP.LT.OR P1, PT, R5, 0x21, P1 ;  /* 0x000000210500780c */ /* 0x000fc40000f21670 */
[----:B------:R-:W-:Y:S02]  /*3360*/  FMNMX.FTZ R9, R64, R9, !PT ;  /* 0x0000000940097209 */ /* 0x000fe40007810000 */
[----:B------:R-:W-:Y:S02]  /*3370*/  FSEL R26, R26, -INF , !P1 ;  /* 0xff8000001a1a7808 */ /* 0x000fe40004800000 */
[----:B------:R-:W-:Y:S02]  /*3380*/  ISETP.NE.AND P1, PT, R37, RZ, PT ;  /* 0x000000ff2500720c */ /* 0x000fe40003f25270 */
[----:B------:R-:W-:Y:S02]  /*3390*/  FMNMX.FTZ R9, R106, R9, !PT ;  /* 0x000000096a097209 */ /* 0x000fe40007810000 */
[----:B------:R-:W-:Y:S02]  /*33a0*/  ISETP.GT.AND P1, PT, R8, 0x21, !P1 ;  /* 0x000000210800780c */ /* 0x000fe40004f24270 */
[----:B------:R-:W-:-:S02]  /*33b0*/  FMNMX.FTZ R9, R68, R9, !PT ;  /* 0x0000000944097209 */ /* 0x000fc40007810000 */
[----:B------:R-:W-:Y:S02]  /*33c0*/  ISETP.LT.OR P1, PT, R5, 0x22, P1 ;  /* 0x000000220500780c */ /* 0x000fe40000f21670 */
[----:B------:R-:W-:Y:S02]  /*33d0*/  FMNMX.FTZ R37, R108, R9, !PT ;  /* 0x000000096c257209 */ /* 0x000fe40007810000 */
[----:B------:R-:W-:Y:S02]  /*33e0*/  FSEL R27, R27, -INF , !P1 ;  /* 0xff8000001b1b7808 */ /* 0x000fe40004800000 */
[----:B------:R-:W-:Y:S01]  /*33f0*/  ISETP.NE.AND P1, PT, R41, RZ, PT ;  /* 0x000000ff2900720c */ /* 0x000fe20003f25270 */
[----:B------:R-:W1:Y:S01]  /*3400*/  SHFL.BFLY PT, R36, R37, 0x2, 0x1f ;  /* 0x0c401f0025247f89 */ /* 0x000e6200000e0000 */
[C---:B------:R-:W-:Y:S02]  /*3410*/  ISETP.GT.AND P6, PT, R8.reuse, RZ, !P6 ;  /* 0x000000ff0800720c */ /* 0x040fe400077c4270 */
[----:B------:R-:W-:-:S02]  /*3420*/  ISETP.GT.AND P1, PT, R8, 0x28, !P1 ;  /* 0x000000280800780c */ /* 0x000fc40004f24270 */
[C---:B------:R-:W-:Y:S02]  /*3430*/  ISETP.LT.OR P6, PT, R5.reuse, 0x1, P6 ;  /* 0x000000010500780c */ /* 0x040fe400037c1670 */
[----:B------:R-:W-:Y:S02]  /*3440*/  ISETP.LT.OR P1, PT, R5, 0x29, P1 ;  /* 0x000000290500780c */ /* 0x000fe40000f21670 */
[----:B------:R-:W-:Y:S02]  /*3450*/  FSEL R4, R4, -INF , !P6 ;  /* 0xff80000004047808 */ /* 0x000fe40007000000 */
[----:B------:R-:W-:Y:S02]  /*3460*/  FSEL R28, R46, -INF , !P1 ;  /* 0xff8000002e1c7808 */ /* 0x000fe40004800000 */
[----:B------:R-:W-:Y:S02]  /*3470*/  ISETP.NE.AND P1, PT, R44, RZ, PT ;  /* 0x000000ff2c00720c */ /* 0x000fe40003f25270 */
[----:B------:R-:W-:-:S02]  /*3480*/  ISETP.NE.AND P2, PT, R53, RZ, PT ;  /* 0x000000ff3500720c */ /* 0x000fc40003f45270 */
[----:B------:R-:W-:Y:S02]  /*3490*/  ISETP.GT.AND P1, PT, R8, 0x29, !P1 ;  /* 0x000000290800780c */ /* 0x000fe40004f24270 */
[----:B------:R-:W-:Y:S02]  /*34a0*/  ISETP.NE.AND P5, PT, R56, RZ, PT ;  /* 0x000000ff3800720c */ /* 0x000fe40003fa5270 */
[----:B------:R-:W-:Y:S02]  /*34b0*/  ISETP.LT.OR P1, PT, R5, 0x2a, P1 ;  /* 0x0000002a0500780c */ /* 0x000fe40000f21670 */
[----:B------:R-:W-:Y:S02]  /*34c0*/  ISETP.NE.AND P6, PT, R59, RZ, PT ;  /* 0x000000ff3b00720c */ /* 0x000fe40003fc5270 */
[----:B------:R-:W-:Y:S02]  /*34d0*/  FSEL R29, R47, -INF , !P1 ;  /* 0xff8000002f1d7808 */ /* 0x000fe40004800000 */
[----:B-1----:R-:W-:-:S02]  /*34e0*/  FMNMX.FTZ R38, R37, R36, !PT ;  /* 0x0000002425267209 */ /* 0x002fc40007810000 */
[----:B------:R-:W-:Y:S02]  /*34f0*/  ISETP.NE.AND P1, PT, R45, RZ, PT ;  /* 0x000000ff2d00720c */ /* 0x000fe40003f25270 */
[----:B------:R-:W-:Y:S01]  /*3500*/  FMNMX.FTZ R37, R4, R13, !PT ;  /* 0x0000000d04257209 */ /* 0x000fe20007810000 */
[----:B------:R-:W1:Y:S01]  /*3510*/  SHFL.BFLY PT, R9, R38, 0x1, 0x1f ;  /* 0x0c201f0026097f89 */ /* 0x000e6200000e0000 */
[C---:B------:R-:W-:Y:S02]  /*3520*/  ISETP.GT.AND P1, PT, R8.reuse, 0x30, !P1 ;  /* 0x000000300800780c */ /* 0x040fe40004f24270 */
[C---:B------:R-:W-:Y:S02]  /*3530*/  ISETP.GT.AND P3, PT, R8.reuse, 0x51, !P3 ;  /* 0x000000510800780c */ /* 0x040fe40005f64270 */
[----:B------:R-:W-:Y:S02]  /*3540*/  ISETP.LT.OR P1, PT, R5, 0x31, P1 ;  /* 0x000000310500780c */ /* 0x000fe40000f21670 */
[----:B------:R-:W-:-:S02]  /*3550*/  ISETP.GT.AND P4, PT, R8, 0x58, !P4 ;  /* 0x000000580800780c */ /* 0x000fc40006784270 */
[----:B------:R-:W-:Y:S02]  /*3560*/  FSEL R30, R30, -INF , !P1 ;  /* 0xff8000001e1e7808 */ /* 0x000fe40004800000 */
[----:B------:R-:W-:Y:S02]  /*3570*/  ISETP.NE.AND P1, PT, R48, RZ, PT ;  /* 0x000000ff3000720c */ /* 0x000fe40003f25270 */
[C---:B------:R-:W-:Y:S02]  /*3580*/  ISETP.LT.OR P3, PT, R5.reuse, 0x52, P3 ;  /* 0x000000520500780c */ /* 0x040fe40001f61670 */
[----:B------:R-:W-:Y:S02]  /*3590*/  ISETP.GT.AND P1, PT, R8, 0x31, !P1 ;  /* 0x000000310800780c */ /* 0x000fe40004f24270 */
[C---:B------:R-:W-:Y:S02]  /*35a0*/  ISETP.LT.OR P4, PT, R5.reuse, 0x59, P4 ;  /* 0x000000590500780c */ /* 0x040fe40002781670 */
[----:B------:R-:W-:-:S04]  /*35b0*/  ISETP.LT.OR P1, PT, R5, 0x32, P1 ;  /* 0x000000320500780c */ /* 0x000fc80000f21670 */
[----:B------:R-:W-:Y:S02]  /*35c0*/  FSEL R31, R31, -INF , !P1 ;  /* 0xff8000001f1f7808 */ /* 0x000fe40004800000 */
[----:B------:R-:W-:Y:S02]  /*35d0*/  ISETP.NE.AND P1, PT, R49, RZ, PT ;  /* 0x000000ff3100720c */ /* 0x000fe40003f25270 */
[----:B-1----:R-:W-:Y:S02]  /*35e0*/  FMNMX.FTZ R9, R38, R9, !PT ;  /* 0x0000000926097209 */ /* 0x002fe40007810000 */
[----:B------:R-:W-:Y:S02]  /*35f0*/  FMNMX.FTZ R38, R14, R37, !PT ;  /* 0x000000250e267209 */ /* 0x000fe40007810000 */
[----:B------:R-:W-:Y:S01]  /*3600*/  ISETP.GT.AND P1, PT, R8, 0x38, !P1 ;  /* 0x000000380800780c */ /* 0x000fe20004f24270 */
[----:B------:R-:W-:Y:S01]  /*3610*/  FMUL.FTZ R36, R9, UR10 ;  /* 0x0000000a09247c20 */ /* 0x000fe20008410000 */
[----:B------:R-:W-:-:S02]  /*3620*/  FMNMX.FTZ R37, R15, R38, !PT ;  /* 0x000000260f257209 */ /* 0x000fc40007810000 */
[----:B------:R-:W-:Y:S02]  /*3630*/  ISETP.LT.OR P1, PT, R5, 0x39, P1 ;  /* 0x000000390500780c */ /* 0x000fe40000f21670 */
[----:B------:R-:W-:Y:S02]  /*3640*/  FMNMX.FTZ R38, R20, R37, !PT ;  /* 0x0000002514267209 */ /* 0x000fe40007810000 */
[----:B------:R-:W-:Y:S02]  /*3650*/  FSEL R32, R54, -INF , !P1 ;  /* 0xff80000036207808 */ /* 0x000fe40004800000 */
[----:B------:R-:W-:Y:S02]  /*3660*/  ISETP.NE.AND P1, PT, R52, RZ, PT ;  /* 0x000000ff3400720c */ /* 0x000fe40003f25270 */
[----:B------:R-:W-:Y:S02]  /*3670*/  FMNMX.FTZ R37, R21, R38, !PT ;  /* 0x0000002615257209 */ /* 0x000fe40007810000 */
[----:B------:R-:W-:-:S02]  /*3680*/  ISETP.GT.AND P1, PT, R8, 0x39, !P1 ;  /* 0x000000390800780c */ /* 0x000fc40004f24270 */
[----:B------:R-:W-:Y:S02]  /*3690*/  FMNMX.FTZ R38, R24, R37, !PT ;  /* 0x0000002518267209 */ /* 0x000fe40007810000 */
[----:B------:R-:W-:Y:S02]  /*36a0*/  ISETP.LT.OR P1, PT, R5, 0x3a, P1 ;  /* 0x0000003a0500780c */ /* 0x000fe40000f21670 */
[----:B------:R-:W-:Y:S02]  /*36b0*/  FMNMX.FTZ R37, R25, R38, !PT ;  /* 0x0000002619257209 */ /* 0x000fe40007810000 */
[----:B------:R-:W-:Y:S02]  /*36c0*/  FSEL R33, R55, -INF , !P1 ;  /* 0xff80000037217808 */ /* 0x000fe40004800000 */
[----:B------:R-:W-:Y:S02]  /*36d0*/  ISETP.GT.AND P1, PT, R8, 0x40, !P2 ;  /* 0x000000400800780c */ /* 0x000fe40005724270 */
[----:B------:R-:W-:-:S02]  /*36e0*/  FMNMX.FTZ R38, R26, R37, !PT ;  /* 0x000000251a267209 */ /* 0x000fc40007810000 */
[----:B------:R-:W-:Y:S02]  /*36f0*/  ISETP.LT.OR P1, PT, R5, 0x41, P1 ;  /* 0x000000410500780c */ /* 0x000fe40000f21670 */
[----:B------:R-:W-:Y:S02]  /*3700*/  FMNMX.FTZ R37, R27, R38, !PT ;  /* 0x000000261b257209 */ /* 0x000fe40007810000 */
[----:B------:R-:W-:Y:S02]  /*3710*/  FSEL R34, R34, -INF , !P1 ;  /* 0xff80000022227808 */ /* 0x000fe40004800000 */
[----:B------:R-:W-:Y:S02]  /*3720*/  ISETP.GT.AND P1, PT, R8, 0x41, !P5 ;  /* 0x000000410800780c */ /* 0x000fe40006f24270 */
[----:B------:R-:W-:Y:S02]  /*3730*/  FMNMX.FTZ R38, R28, R37, !PT ;  /* 0x000000251c267209 */ /* 0x000fe40007810000 */
[----:B------:R-:W-:-:S02]  /*3740*/  ISETP.LT.OR P1, PT, R5, 0x42, P1 ;  /* 0x000000420500780c */ /* 0x000fc40000f21670 */
[----:B------:R-:W-:Y:S02]  /*3750*/  FMNMX.FTZ R37, R29, R38, !PT ;  /* 0x000000261d257209 */ /* 0x000fe40007810000 */
[----:B------:R-:W-:Y:S02]  /*3760*/  FSEL R35, R35, -INF , !P1 ;  /* 0xff80000023237808 */ /* 0x000fe40004800000 */
[----:B------:R-:W-:Y:S02]  /*3770*/  FMNMX.FTZ R38, R30, R37, !PT ;  /* 0x000000251e267209 */ /* 0x000fe40007810000 */
[----:B------:R-:W-:Y:S02]  /*3780*/  FSETP.NEU.FTZ.AND P1, PT, R9, -INF , PT ;  /* 0xff8000000900780b */ /* 0x000fe40003f3d000 */
[----:B------:R-:W-:Y:S02]  /*3790*/  ISETP.NE.AND P5, PT, R57, RZ, PT ;  /* 0x000000ff3900720c */ /* 0x000fe40003fa5270 */
[----:B------:R-:W-:-:S02]  /*37a0*/  FMNMX.FTZ R37, R31, R38, !PT ;  /* 0x000000261f257209 */ /* 0x000fc40007810000 */
[----:B------:R-:W-:Y:S02]  /*37b0*/  FSEL R43, R36, RZ, P1 ;  /* 0x000000ff242b7208 */ /* 0x000fe40000800000 */
[----:B------:R-:W-:Y:S02]  /*37c0*/  ISETP.GT.AND P1, PT, R8, 0x48, !P5 ;  /* 0x000000480800780c */ /* 0x000fe40006f24270 */
[----:B------:R-:W-:Y:S01]  /*37d0*/  FMNMX.FTZ R38, R32, R37, !PT ;  /* 0x0000002520267209 */ /* 0x000fe20007810000 */
[--C-:B------:R-:W-:Y:S01]  /*37e0*/  FFMA.FTZ R39, R40, UR10, -R43.reuse ;  /* 0x0000000a28277c23 */ /* 0x100fe2000801082b */
[----:B------:R-:W-:Y:S01]  /*37f0*/  ISETP.LT.OR P1, PT, R5, 0x49, P1 ;  /* 0x000000490500780c */ /* 0x000fe20000f21670 */
[--C-:B------:R-:W-:Y:S01]  /*3800*/  FFMA.FTZ R41, R72, UR10, -R43.reuse ;  /* 0x0000000a48297c23 */ /* 0x100fe2000801082b */
[----:B------:R-:W-:Y:S01]  /*3810*/  FMNMX.FTZ R37, R33, R38, !PT ;  /* 0x0000002621257209 */ /* 0x000fe20007810000 */
[----:B------:R1:W-:Y:S01]  /*3820*/  MUFU.EX2 R152, R39 ;  /* 0x0000002700987308 */ /* 0x0003e20000000800 */
[----:B------:R-:W-:Y:S01]  /*3830*/  FSEL R36, R62, -INF , !P1 ;  /* 0xff8000003e247808 */ /* 0x000fe20004800000 */
[--C-:B------:R-:W-:Y:S01]  /*3840*/  FFMA.FTZ R40, R58, UR10, -R43.reuse ;  /* 0x0000000a3a287c23 */ /* 0x100fe2000801082b */
[----:B------:R-:W-:Y:S01]  /*3850*/  ISETP.NE.AND P2, PT, R61, RZ, PT ;  /* 0x000000ff3d00720c */ /* 0x000fe20003f45270 */
[--C-:B------:R-:W-:Y:S01]  /*3860*/  FFMA.FTZ R42, R74, UR10, -R43.reuse ;  /* 0x0000000a4a2a7c23 */ /* 0x100fe2000801082b */
[----:B------:R-:W-:Y:S01]  /*3870*/  ISETP.GT.AND P1, PT, R8, 0x49, !P6 ;  /* 0x000000490800780c */ /* 0x000fe20007724270 */
[--C-:B------:R-:W-:Y:S01]  /*3880*/  FFMA.FTZ R52, R94, UR10, -R43.reuse ;  /* 0x0000000a5e347c23 */ /* 0x100fe2000801082b */
[----:B------:R-:W-:Y:S01]  /*3890*/  FMNMX.FTZ R38, R34, R37, !PT ;  /* 0x0000002522267209 */ /* 0x000fe20007810000 */
[----:B------:R2:W-:Y:S01]  /*38a0*/  MUFU.EX2 R154, R41 ;  /* 0x00000029009a7308 */ /* 0x0005e20000000800 */
[--C-:B-1----:R-:W-:Y:S01]  /*38b0*/  FFMA.FTZ R39, R76, UR10, -R43.reuse ;  /* 0x0000000a4c277c23 */ /* 0x102fe2000801082b */
[----:B------:R-:W-:Y:S01]  /*38c0*/  ISETP.NE.AND P5, PT, R65, RZ, PT ;  /* 0x000000ff4100720c */ /* 0x000fe20003fa5270 */
[--C-:B------:R-:W-:Y:S01]  /*38d0*/  FFMA.FTZ R48, R90, UR10, -R43.reuse ;  /* 0x0000000a5a307c23 */ /* 0x100fe2000801082b */
[----:B------:R-:W-:Y:S01]  /*38e0*/  ISETP.GT.AND P2, PT, R8, 0x50, !P2 ;  /* 0x000000500800780c */ /* 0x000fe20005744270 */
[--C-:B------:R-:W-:Y:S01]  /*38f0*/  FFMA.FTZ R56, R98, UR10, -R43.reuse ;  /* 0x0000000a62387c23 */ /* 0x100fe2000801082b */
[C---:B------:R-:W-:Y:S01]  /*3900*/  ISETP.LT.OR P1, PT, R5.reuse, 0x4a, P1 ;  /* 0x0000004a0500780c */ /* 0x040fe20000f21670 */
[--C-:B------:R-:W-:Y:S01]  /*3910*/  FFMA.FTZ R44, R84, UR10, -R43.reuse ;  /* 0x0000000a542c7c23 */ /* 0x100fe2000801082b */
[----:B------:R1:W-:Y:S01]  /*3920*/  MUFU.EX2 R156, R39 ;  /* 0x00000027009c7308 */ /* 0x0003e20000000800 */
[--C-:B--2---:R-:W-:Y:S01]  /*3930*/  FFMA.FTZ R41, R80, UR10, -R43.reuse ;  /* 0x0000000a50297c23 */ /* 0x104fe2000801082b */
[----:B------:R-:W-:Y:S01]  /*3940*/  ISETP.GT.AND P5, PT, R8, 0x59, !P5 ;  /* 0x000000590800780c */ /* 0x000fe20006fa4270 */
[--C-:B------:R-:W-:Y:S01]  /*3950*/  FFMA.FTZ R46, R88, UR10, -R43.reuse ;  /* 0x0000000a582e7c23 */ /* 0x100fe2000801082b */
[----:B------:R-:W-:Y:S01]  /*3960*/  ISETP.LT.OR P2, PT, R5, 0x51, P2 ;  /* 0x000000510500780c */ /* 0x000fe20001741670 */
[--C-:B------:R-:W-:Y:S01]  /*3970*/  FFMA.FTZ R50, R92, UR10, -R43.reuse ;  /* 0x0000000a5c327c23 */ /* 0x100fe2000801082b */
[----:B------:R-:W-:Y:S01]  /*3980*/  FSEL R37, R63, -INF , !P1 ;  /* 0xff8000003f257808 */ /* 0x000fe20004800000 */
[--C-:B------:R-:W-:Y:S01]  /*3990*/  FFMA.FTZ R54, R96, UR10, -R43.reuse ;  /* 0x0000000a60367c23 */ /* 0x100fe2000801082b */
[----:B------:R2:W-:Y:S01]  /*39a0*/  MUFU.EX2 R158, R41 ;  /* 0x00000029009e7308 */ /* 0x0005e20000000800 */
[----:B-1----:R-:W-:Y:S01]  /*39b0*/  FMNMX.FTZ R39, R35, R38, !PT ;  /* 0x0000002623277209 */ /* 0x002fe20007810000 */
[--C-:B------:R-:W-:Y:S01]  /*39c0*/  FFMA.FTZ R58, R100, UR10, -R43.reuse ;  /* 0x0000000a643a7c23 */ /* 0x100fe2000801082b */
[----:B------:R-:W-:Y:S01]  /*39d0*/  FSEL R38, R66, -INF , !P2 ;  /* 0xff80000042267808 */ /* 0x000fe20005000000 */
[----:B------:R-:W-:Y:S01]  /*39e0*/  FFMA.FTZ R62, R106, UR10, -R43 ;  /* 0x0000000a6a3e7c23 */ /* 0x000fe2000801082b */
[----:B------:R-:W-:-:S02]  /*39f0*/  FMNMX.FTZ R8, R36, R39, !PT ;  /* 0x0000002724087209 */ /* 0x000fc40007810000 */
[----:B------:R-:W-:Y:S01]  /*3a00*/  FSEL R39, R67, -INF , !P3 ;  /* 0xff80000043277808 */ /* 0x000fe20005800000 */
[----:B------:R1:W-:Y:S01]  /*3a10*/  MUFU.EX2 R45, R40 ;  /* 0x00000028002d7308 */ /* 0x0003e20000000800 */
[----:B--2---:R-:W-:Y:S02]  /*3a20*/  FMNMX.FTZ R41, R37, R8, !PT ;  /* 0x0000000825297209 */ /* 0x004fe40007810000 */
[----:B------:R-:W-:Y:S02]  /*3a30*/  ISETP.LT.OR P5, PT, R5, 0x5a, P5 ;  /* 0x0000005a0500780c */ /* 0x000fe40002fa1670 */
[----:B------:R-:W-:Y:S02]  /*3a40*/  FMNMX.FTZ R8, R38, R41, !PT ;  /* 0x0000002926087209 */ /* 0x000fe40007810000 */
[----:B------:R-:W-:Y:S01]  /*3a50*/  FSEL R5, R70, -INF , !P4 ;  /* 0xff80000046057808 */ /* 0x000fe20006000000 */
[----:B------:R2:W-:Y:S01]  /*3a60*/  MUFU.EX2 R47, R42 ;  /* 0x0000002a002f7308 */ /* 0x0005e20000000800 */
[----:B-1----:R-:W-:Y:S01]  /*3a70*/  FFMA.FTZ R40, R78, UR10, -R43 ;  /* 0x0000000a4e287c23 */ /* 0x002fe2000801082b */
[----:B------:R-:W-:-:S04]  /*3a80*/  FMNMX.FTZ R8, R39, R8, !PT ;  /* 0x0000000827087209 */ /* 0x000fc80007810000 */
[----:B------:R-:W-:Y:S02]  /*3a90*/  FMNMX.FTZ R41, R5, R8, !PT ;  /* 0x0000000805297209 */ /* 0x000fe40007810000 */
[----:B------:R1:W-:Y:S01]  /*3aa0*/  MUFU.EX2 R49, R40 ;  /* 0x0000002800317308 */ /* 0x0003e20000000800 */
[----:B--2---:R-:W-:-:S07]  /*3ab0*/  FFMA.FTZ R42, R82, UR10, -R43 ;  /* 0x0000000a522a7c23 */ /* 0x004fce000801082b */
[----:B------:R2:W-:Y:S01]  /*3ac0*/  MUFU.EX2 R51, R42 ;  /* 0x0000002a00337308 */ /* 0x0005e20000000800 */
[----:B-1----:R-:W-:-:S04]  /*3ad0*/  FSEL R40, R71, -INF , !P5 ;  /* 0xff80000047287808 */ /* 0x002fc80006800000 */
[----:B------:R-:W-:-:S03]  /*3ae0*/  FMNMX.FTZ R41, R40, R41, !PT ;  /* 0x0000002928297209 */ /* 0x000fc60007810000 */
[----:B------:R1:W-:Y:S01]  /*3af0*/  MUFU.EX2 R57, R52 ;  /* 0x0000003400397308 */ /* 0x0003e20000000800 */
[--C-:B--2---:R-:W-:Y:S01]  /*3b00*/  FFMA.FTZ R42, R86, UR10, -R43.reuse ;  /* 0x0000000a562a7c23 */ /* 0x104fe2000801082b */
[----:B------:R-:W2:Y:S06]  /*3b10*/  SHFL.BFLY PT, R8, R41, 0x2, 0x1f ;  /* 0x0c401f0029087f89 */ /* 0x000eac00000e0000 */
[----:B------:R-:W-:Y:S01]  /*3b20*/  MUFU.EX2 R53, R42 ;  /* 0x0000002a00357308 */ /* 0x000fe20000000800 */
[--C-:B-1----:R-:W-:Y:S01]  /*3b30*/  FFMA.FTZ R52, R60, UR10, -R43.reuse ;  /* 0x0000000a3c347c23 */ /* 0x102fe2000801082b */
[----:B------:R-:W-:-:S06]  /*3b40*/  FFMA.FTZ R60, R104, UR10, -R43 ;  /* 0x0000000a683c7c23 */ /* 0x000fcc000801082b */
[----:B------:R1:W-:Y:S08]  /*3b50*/  MUFU.EX2 R55, R48 ;  /* 0x0000003000377308 */ /* 0x0003f00000000800 */
[----:B------:R3:W-:Y:S01]  /*3b60*/  MUFU.EX2 R59, R56 ;  /* 0x00000038003b7308 */ /* 0x0007e20000000800 */
[----:B-1----:R-:W-:Y:S01]  /*3b70*/  FFMA.FTZ R48, R102, UR10, -R43 ;  /* 0x0000000a66307c23 */ /* 0x002fe2000801082b */
[----:B--2---:R-:W-:-:S05]  /*3b80*/  FMNMX.FTZ R42, R41, R8, !PT ;  /* 0x00000008292a7209 */ /* 0x004fca0007810000 */
[----:B------:R-:W1:Y:S01]  /*3b90*/  SHFL.BFLY PT, R41, R42, 0x1, 0x1f ;  /* 0x0c201f002a297f89 */ /* 0x000e6200000e0000 */
[----:B------:R-:W-:Y:S01]  /*3ba0*/  MUFU.EX2 R61, R48 ;  /* 0x00000030003d7308 */ /* 0x000fe20000000800 */
[----:B---3--:R-:W-:-:S07]  /*3bb0*/  FFMA.FTZ R56, R64, UR10, -R43 ;  /* 0x0000000a40387c23 */ /* 0x008fce000801082b */
[----:B------:R-:W2:Y:S08]  /*3bc0*/  MUFU.EX2 R44, R44 ;  /* 0x0000002c002c7308 */ /* 0x000eb00000000800 */
[----:B------:R-:W3:Y:S01]  /*3bd0*/  MUFU.EX2 R46, R46 ;  /* 0x0000002e002e7308 */ /* 0x000ee20000000800 */
[----:B-1----:R-:W-:Y:S01]  /*3be0*/  FMNMX.FTZ R8, R42, R41, !PT ;  /* 0x000000292a087209 */ /* 0x002fe20007810000 */
[--C-:B------:R-:W-:Y:S01]  /*3bf0*/  FFMA.FTZ R41, R68, UR10, -R43.reuse ;  /* 0x0000000a44297c23 */ /* 0x100fe2000801082b */
[----:B------:R-:W-:-:S05]  /*3c00*/  FFMA.FTZ R43, R108, UR10, -R43 ;  /* 0x0000000a6c2b7c23 */ /* 0x000fca000801082b */
[----:B------:R-:W-:Y:S01]  /*3c10*/  MUFU.EX2 R63, R60 ;  /* 0x0000003c003f7308 */ /* 0x000fe20000000800 */
[C---:B------:R-:W-:Y:S01]  /*3c20*/  FSETP.NEU.FTZ.AND P1, PT, R8.reuse, -INF , PT ;  /* 0xff8000000800780b */ /* 0x040fe20003f3d000 */
[----:B------:R-:W-:Y:S01]  /*3c30*/  FMUL.FTZ R42, R8, UR10 ;  /* 0x0000000a082a7c20 */ /* 0x000fe20008410000 */
[----:B--2---:R-:W-:-:S04]  /*3c40*/  F2FP.BF16.F32.PACK_AB R160, R53, R44 ;  /* 0x0000002c35a0723e */ /* 0x004fc800000010ff */
[----:B------:R-:W-:Y:S01]  /*3c50*/  FSEL R42, R42, RZ, P1 ;  /* 0x000000ff2a2a7208 */ /* 0x000fe20000800000 */
[----:B------:R1:W-:Y:S01]  /*3c60*/  MUFU.EX2 R174, R43 ;  /* 0x0000002b00ae7308 */ /* 0x0003e20000000800 */
[----:B---3--:R-:W-:-:S03]  /*3c70*/  F2FP.BF16.F32.PACK_AB R162, R55, R46 ;  /* 0x0000002e37a2723e */ /* 0x008fc600000010ff */
[--C-:B------:R-:W-:Y:S01]  /*3c80*/  FFMA.FTZ R4, R4, UR10, -R42.reuse ;  /* 0x0000000a04047c23 */ /* 0x100fe2000801082a */
[--C-:B------:R-:W-:Y:S01]  /*3c90*/  FFMA.FTZ R13, R13, UR10, -R42.reuse ;  /* 0x0000000a0d0d7c23 */ /* 0x100fe2000801082a */
[--C-:B------:R-:W-:Y:S01]  /*3ca0*/  FFMA.FTZ R14, R14, UR10, -R42.reuse ;  /* 0x0000000a0e0e7c23 */ /* 0x100fe2000801082a */
[--C-:B------:R-:W-:Y:S01]  /*3cb0*/  FFMA.FTZ R15, R15, UR10, -R42.reuse ;  /* 0x0000000a0f0f7c23 */ /* 0x100fe2000801082a */
[--C-:B------:R-:W-:Y:S01]  /*3cc0*/  FFMA.FTZ R20, R20, UR10, -R42.reuse ;  /* 0x0000000a14147c23 */ /* 0x100fe2000801082a */
[----:B-1----:R-:W-:Y:S01]  /*3cd0*/  FADD.FTZ R43, R152, R45 ;  /* 0x0000002d982b7221 */ /* 0x002fe20000010000 */
[----:B------:R-:W-:Y:S01]  /*3ce0*/  MUFU.EX2 R4, R4 ;  /* 0x0000000400047308 */ /* 0x000fe20000000800 */
[--C-:B------:R-:W-:Y:S01]  /*3cf0*/  FFMA.FTZ R21, R21, UR10, -R42.reuse ;  /* 0x0000000a15157c23 */ /* 0x100fe2000801082a */
[--C-:B------:R-:W-:Y:S01]  /*3d00*/  FFMA.FTZ R24, R24, UR10, -R42.reuse ;  /* 0x0000000a18187c23 */ /* 0x100fe2000801082a */
[----:B------:R-:W-:Y:S01]  /*3d10*/  FADD.FTZ R48, R154, R43 ;  /* 0x0000002b9a307221 */ /* 0x000fe20000010000 */
[--C-:B------:R-:W-:Y:S01]  /*3d20*/  FFMA.FTZ R25, R25, UR10, -R42.reuse ;  /* 0x0000000a19197c23 */ /* 0x100fe2000801082a */
[--C-:B------:R-:W-:Y:S01]  /*3d30*/  FFMA.FTZ R26, R26, UR10, -R42.reuse ;  /* 0x0000000a1a1a7c23 */ /* 0x100fe2000801082a */
[----:B------:R-:W-:Y:S01]  /*3d40*/  FFMA.FTZ R27, R27, UR10, -R42 ;  /* 0x0000000a1b1b7c23 */ /* 0x000fe2000801082a */
[----:B------:R-:W-:Y:S01]  /*3d50*/  FADD.FTZ R43, R47, R48 ;  /* 0x000000302f2b7221 */ /* 0x000fe20000010000 */
[----:B------:R-:W1:Y:S01]  /*3d60*/  MUFU.EX2 R13, R13 ;  /* 0x0000000d000d7308 */ /* 0x000e620000000800 */
[--C-:B------:R-:W-:Y:S01]  /*3d70*/  FFMA.FTZ R28, R28, UR10, -R42.reuse ;  /* 0x0000000a1c1c7c23 */ /* 0x100fe2000801082a */
[--C-:B------:R-:W-:Y:S01]  /*3d80*/  FFMA.FTZ R29, R29, UR10, -R42.reuse ;  /* 0x0000000a1d1d7c23 */ /* 0x100fe2000801082a */
[----:B------:R-:W-:Y:S01]  /*3d90*/  FADD.FTZ R48, R156, R43 ;  /* 0x0000002b9c307221 */ /* 0x000fe20000010000 */
[--C-:B------:R-:W-:Y:S01]  /*3da0*/  FFMA.FTZ R30, R30, UR10, -R42.reuse ;  /* 0x0000000a1e1e7c23 */ /* 0x100fe2000801082a */
[--C-:B------:R-:W-:Y:S01]  /*3db0*/  FFMA.FTZ R31, R31, UR10, -R42.reuse ;  /* 0x0000000a1f1f7c23 */ /* 0x100fe2000801082a */
[----:B------:R-:W-:Y:S01]  /*3dc0*/  FFMA.FTZ R32, R32, UR10, -R42 ;  /* 0x0000000a20207c23 */ /* 0x000fe2000801082a */
[----:B------:R-:W-:Y:S01]  /*3dd0*/  FADD.FTZ R67, R49, R48 ;  /* 0x0000003031437221 */ /* 0x000fe20000010000 */
[----:B------:R-:W2:Y:S01]  /*3de0*/  MUFU.EX2 R14, R14 ;  /* 0x0000000e000e7308 */ /* 0x000ea20000000800 */
[--C-:B------:R-:W-:Y:S01]  /*3df0*/  FFMA.FTZ R33, R33, UR10, -R42.reuse ;  /* 0x0000000a21217c23 */ /* 0x100fe2000801082a */
[--C-:B------:R-:W-:Y:S01]  /*3e00*/  FFMA.FTZ R34, R34, UR10, -R42.reuse ;  /* 0x0000000a22227c23 */ /* 0x100fe2000801082a */
[----:B------:R-:W-:Y:S01]  /*3e10*/  FADD.FTZ R60, R158, R67 ;  /* 0x000000439e3c7221 */ /* 0x000fe20000010000 */
[--C-:B------:R-:W-:Y:S01]  /*3e20*/  FFMA.FTZ R35, R35, UR10, -R42.reuse ;  /* 0x0000000a23237c23 */ /* 0x100fe2000801082a */
[--C-:B------:R-:W-:Y:S01]  /*3e30*/  FFMA.FTZ R36, R36, UR10, -R42.reuse ;  /* 0x0000000a24247c23 */ /* 0x100fe2000801082a */
[----:B------:R-:W-:Y:S01]  /*3e40*/  FFMA.FTZ R37, R37, UR10, -R42 ;  /* 0x0000000a25257c23 */ /* 0x000fe2000801082a */
[----:B------:R-:W-:Y:S01]  /*3e50*/  FADD.FTZ R67, R51, R60 ;  /* 0x0000003c33437221 */ /* 0x000fe20000010000 */
[----:B------:R-:W3:Y:S01]  /*3e60*/  MUFU.EX2 R15, R15 ;  /* 0x0000000f000f7308 */ /* 0x000ee20000000800 */
[----:B-1----:R-:W-:Y:S01]  /*3e70*/  FADD.FTZ R43, R4, R13 ;  /* 0x0000000d042b7221 */ /* 0x002fe20000010000 */
[--C-:B------:R-:W-:Y:S01]  /*3e80*/  FFMA.FTZ R38, R38, UR10, -R42.reuse ;  /* 0x0000000a26267c23 */ /* 0x100fe2000801082a */
[----:B------:R-:W-:Y:S01]  /*3e90*/  FADD.FTZ R60, R44, R67 ;  /* 0x000000432c3c7221 */ /* 0x000fe20000010000 */
[--C-:B------:R-:W-:Y:S01]  /*3ea0*/  FFMA.FTZ R39, R39, UR10, -R42.reuse ;  /* 0x0000000a27277c23 */ /* 0x100fe2000801082a */
[----:B------:R-:W-:Y:S01]  /*3eb0*/  FFMA.FTZ R40, R40, UR10, -R42 ;  /* 0x0000000a28287c23 */ /* 0x000fe2000801082a */
[----:B------:R-:W-:Y:S01]  /*3ec0*/  F2FP.BF16.F32.PACK_AB R152, R45, R152 ;  /* 0x000000982d98723e */ /* 0x000fe200000010ff */
[----:B------:R-:W-:Y:S01]  /*3ed0*/  FADD.FTZ R67, R53, R60 ;  /* 0x0000003c35437221 */ /* 0x000fe20000010000 */
[----:B------:R-:W1:Y:S01]  /*3ee0*/  MUFU.EX2 R20, R20 ;  /* 0x0000001400147308 */ /* 0x000e620000000800 */
[----:B--2---:R-:W-:Y:S01]  /*3ef0*/  FADD.FTZ R48, R14, R43 ;  /* 0x0000002b0e307221 */ /* 0x004fe20000010000 */
[----:B------:R-:W-:Y:S01]  /*3f00*/  F2FP.BF16.F32.PACK_AB R153, R13, R4 ;  /* 0x000000040d99723e */ /* 0x000fe200000010ff */
[----:B------:R-:W-:Y:S01]  /*3f10*/  FADD.FTZ R60, R46, R67 ;  /* 0x000000432e3c7221 */ /* 0x000fe20000010000 */
[----:B------:R-:W-:-:S02]  /*3f20*/  F2FP.BF16.F32.PACK_AB R154, R47, R154 ;  /* 0x0000009a2f9a723e */ /* 0x000fc400000010ff */
[----:B------:R-:W-:Y:S01]  /*3f30*/  F2FP.BF16.F32.PACK_AB R156, R49, R156 ;  /* 0x0000009c319c723e */ /* 0x000fe200000010ff */
[----:B------:R-:W-:Y:S01]  /*3f40*/  FADD.FTZ R67, R55, R60 ;  /* 0x0000003c37437221 */ /* 0x000fe20000010000 */
[----:B------:R-:W2:Y:S01]  /*3f50*/  MUFU.EX2 R21, R21 ;  /* 0x0000001500157308 */ /* 0x000ea20000000800 */
[----:B---3--:R-:W-:Y:S01]  /*3f60*/  FADD.FTZ R43, R15, R48 ;  /* 0x000000300f2b7221 */ /* 0x008fe20000010000 */
[----:B------:R-:W-:Y:S02]  /*3f70*/  F2FP.BF16.F32.PACK_AB R158, R51, R158 ;  /* 0x0000009e339e723e */ /* 0x000fe400000010ff */
[----:B------:R-:W-:-:S04]  /*3f80*/  F2FP.BF16.F32.PACK_AB R155, R15, R14 ;  /* 0x0000000e0f9b723e */ /* 0x000fc800000010ff */
[----:B------:R-:W3:Y:S01]  /*3f90*/  MUFU.EX2 R24, R24 ;  /* 0x0000001800187308 */ /* 0x000ee20000000800 */
[----:B-1----:R-:W-:-:S07]  /*3fa0*/  FADD.FTZ R48, R20, R43 ;  /* 0x0000002b14307221 */ /* 0x002fce0000010000 */
[----:B------:R-:W1:Y:S01]  /*3fb0*/  MUFU.EX2 R25, R25 ;  /* 0x0000001900197308 */ /* 0x000e620000000800 */
[C---:B--2---:R-:W-:Y:S01]  /*3fc0*/  FADD.FTZ R43, R21.reuse, R48 ;  /* 0x00000030152b7221 */ /* 0x044fe20000010000 */
[----:B------:R-:W-:-:S06]  /*3fd0*/  F2FP.BF16.F32.PACK_AB R157, R21, R20 ;  /* 0x00000014159d723e */ /* 0x000fcc00000010ff */
[----:B------:R-:W2:Y:S01]  /*3fe0*/  MUFU.EX2 R26, R26 ;  /* 0x0000001a001a7308 */ /* 0x000ea20000000800 */
[----:B---3--:R-:W-:-:S07]  /*3ff0*/  FADD.FTZ R48, R24, R43 ;  /* 0x0000002b18307221 */ /* 0x008fce0000010000 */
[----:B------:R-:W3:Y:S01]  /*4000*/  MUFU.EX2 R27, R27 ;  /* 0x0000001b001b7308 */ /* 0x000ee20000000800 */
[C---:B-1----:R-:W-:Y:S01]  /*4010*/  FADD.FTZ R43, R25.reuse, R48 ;  /* 0x00000030192b7221 */ /* 0x042fe20000010000 */
[----:B------:R-:W-:-:S06]  /*4020*/  F2FP.BF16.F32.PACK_AB R159, R25, R24 ;  /* 0x00000018199f723e */ /* 0x000fcc00000010ff */
[----:B------:R-:W1:Y:S01]  /*4030*/  MUFU.EX2 R28, R28 ;  /* 0x0000001c001c7308 */ /* 0x000e620000000800 */
[----:B--2---:R-:W-:-:S07]  /*4040*/  FADD.FTZ R48, R26, R43 ;  /* 0x0000002b1a307221 */ /* 0x004fce0000010000 */
[----:B------:R-:W2:Y:S01]  /*4050*/  MUFU.EX2 R50, R50 ;  /* 0x0000003200327308 */ /* 0x000ea20000000800 */
[C---:B---3--:R-:W-:Y:S01]  /*4060*/  FADD.FTZ R43, R27.reuse, R48 ;  /* 0x000000301b2b7221 */ /* 0x048fe20000010000 */
[----:B------:R-:W-:-:S06]  /*4070*/  F2FP.BF16.F32.PACK_AB R161, R27, R26 ;  /* 0x0000001a1ba1723e */ /* 0x000fcc00000010ff */
[----:B------:R-:W3:Y:S01]  /*4080*/  MUFU.EX2 R29, R29 ;  /* 0x0000001d001d7308 */ /* 0x000ee20000000800 */
[----:B-1----:R-:W-:Y:S01]  /*4090*/  FADD.FTZ R48, R28, R43 ;  /* 0x0000002b1c307221 */ /* 0x002fe20000010000 */
[----:B------:R-:W-:-:S06]  /*40a0*/  FFMA.FTZ R43, R5, UR10, -R42 ;  /* 0x0000000a052b7c23 */ /* 0x000fcc000801082a */
[----:B------:R-:W1:Y:S01]  /*40b0*/  MUFU.EX2 R30, R30 ;  /* 0x0000001e001e7308 */ /* 0x000e620000000800 */
[----:B--2---:R-:W-:Y:S01]  /*40c0*/  FADD.FTZ R60, R50, R67 ;  /* 0x00000043323c7221 */ /* 0x004fe20000010000 */
[----:B------:R-:W-:-:S03]  /*40d0*/  F2FP.BF16.F32.PACK_AB R164, R57, R50 ;  /* 0x0000003239a4723e */ /* 0x000fc600000010ff */
[----:B------:R-:W-:-:S03]  /*40e0*/  FADD.FTZ R67, R57, R60 ;  /* 0x0000003c39437221 */ /* 0x000fc60000010000 */
[----:B------:R-:W2:Y:S01]  /*40f0*/  MUFU.EX2 R54, R54 ;  /* 0x0000003600367308 */ /* 0x000ea20000000800 */
[C---:B---3--:R-:W-:Y:S01]  /*4100*/  FADD.FTZ R5, R29.reuse, R48 ;  /* 0x000000301d057221 */ /* 0x048fe20000010000 */
[----:B------:R-:W-:-:S06]  /*4110*/  F2FP.BF16.F32.PACK_AB R163, R29, R28 ;  /* 0x0000001c1da3723e */ /* 0x000fcc00000010ff */
[----:B------:R-:W3:Y:S01]  /*4120*/  MUFU.EX2 R31, R31 ;  /* 0x0000001f001f7308 */ /* 0x000ee20000000800 */
[----:B-1----:R-:W-:-:S07]  /*4130*/  FADD.FTZ R42, R30, R5 ;  /* 0x000000051e2a7221 */ /* 0x002fce0000010000 */
        /* <DEDUP_REMOVED lines=28> */
[----:B--2---:R-:W-:-:S07]  /*4300*/  FADD.FTZ R44, R56, R45 ;  /* 0x0000002d382c7221 */ /* 0x004fce0000010000 */
[----:B------:R-:W2:Y:S01]  /*4310*/  MUFU.EX2 R65, R62 ;  /* 0x0000003e00417308 */ /* 0x000ea20000000800 */
[C---:B---3--:R-:W-:Y:S01]  /*4320*/  FADD.FTZ R45, R37.reuse, R42 ;  /* 0x0000002a252d7221 */ /* 0x048fe20000010000 */
[----:B------:R-:W-:-:S06]  /*4330*/  F2FP.BF16.F32.PACK_AB R171, R37, R36 ;  /* 0x0000002425ab723e */ /* 0x000fcc00000010ff */
[----:B------:R-:W3:Y:S01]  /*4340*/  MUFU.EX2 R39, R39 ;  /* 0x0000002700277308 */ /* 0x000ee20000000800 */
[----:B-1----:R-:W-:-:S07]  /*4350*/  FADD.FTZ R4, R38, R45 ;  /* 0x0000002d26047221 */ /* 0x002fce0000010000 */
[----:B------:R-:W1:Y:S01]  /*4360*/  MUFU.EX2 R41, R41 ;  /* 0x0000002900297308 */ /* 0x000e620000000800 */
[C---:B--2---:R-:W-:Y:S01]  /*4370*/  FADD.FTZ R44, R65.reuse, R44 ;  /* 0x0000002c412c7221 */ /* 0x044fe20000010000 */
[----:B------:R-:W-:-:S06]  /*4380*/  F2FP.BF16.F32.PACK_AB R172, R65, R56 ;  /* 0x0000003841ac723e */ /* 0x000fcc00000010ff */
[----:B------:R-:W2:Y:S01]  /*4390*/  MUFU.EX2 R43, R43 ;  /* 0x0000002b002b7308 */ /* 0x000ea20000000800 */
[C---:B---3--:R-:W-:Y:S01]  /*43a0*/  FADD.FTZ R4, R39.reuse, R4 ;  /* 0x0000000427047221 */ /* 0x048fe20000010000 */
[----:B------:R-:W-:-:S06]  /*43b0*/  F2FP.BF16.F32.PACK_AB R173, R39, R38 ;  /* 0x0000002627ad723e */ /* 0x000fcc00000010ff */
[----:B------:R-:W3:Y:S01]  /*43c0*/  MUFU.EX2 R40, R40 ;  /* 0x0000002800287308 */ /* 0x000ee20000000800 */
[----:B-1----:R-:W-:-:S04]  /*43d0*/  FADD.FTZ R5, R41, R44 ;  /* 0x0000002c29057221 */ /* 0x002fc80000010000 */
[C---:B------:R-:W-:Y:S01]  /*43e0*/  FADD.FTZ R5, R174.reuse, R5 ;  /* 0x00000005ae057221 */ /* 0x040fe20000010000 */
[----:B------:R-:W-:Y:S01]  /*43f0*/  F2FP.BF16.F32.PACK_AB R174, R174, R41 ;  /* 0x00000029aeae723e */ /* 0x000fe200000010ff */
[----:B--2---:R-:W-:-:S04]  /*4400*/  FADD.FTZ R13, R43, R4 ;  /* 0x000000042b0d7221 */ /* 0x004fc80000010000 */
[C---:B---3--:R-:W-:Y:S01]  /*4410*/  FADD.FTZ R4, R40.reuse, R13 ;  /* 0x0000000d28047221 */ /* 0x048fe20000010000 */
[----:B------:R-:W-:Y:S01]  /*4420*/  F2FP.BF16.F32.PACK_AB R175, R40, R43 ;  /* 0x0000002b28af723e */ /* 0x000fe200000010ff */
[----:B------:R-:W-:Y:S06]  /*4430*/  @!P0 BRA `(.L_x_1322) ;  /* 0x0000000000048947 */ /* 0x000fec0003800000 */
[----:B------:R-:W-:Y:S01]  /*4440*/  BPT.TRAP 0x1 ;  /* 0x000000040000795c */ /* 0x000fe20000300000 */
.L_x_1322:
[----:B------:R1:W2:Y:S01]  /*4450*/  SYNCS.PHASECHK.TRANS64.TRYWAIT P1, [UR21+0x22850], R12 ;  /* 0x0228500cff0075a7 */ /* 0x0002a20008020155 */
[----:B------:R-:W-:Y:S05]  /*4460*/  @!P0 BRA `(.L_x_1323) ;  /* 0x0000000000048947 */ /* 0x000fea0003800000 */
[----:B------:R-:W-:Y:S01]  /*4470*/  BPT.TRAP 0x1 ;  /* 0x000000040000795c */ /* 0x000fe20000300000 */
.L_x_1323:
[----:B--2---:R-:W-:Y:S05]  /*4480*/  @P1 BRA `(.L_x_1324) ;  /* 0x0000000000081947 */ /* 0x004fea0003800000 */
[----:B------:R-:W2:Y:S02]  /*4490*/  SYNCS.PHASECHK.TRANS64.TRYWAIT P1, [UR21+0x22850], R12 ;  /* 0x0228500cff0075a7 */ /* 0x000ea40008020155 */
[----:B--2---:R-:W-:Y:S05]  /*44a0*/  @!P1 BRA `(.L_x_1325) ;  /* 0x000000e8008c9947 */ /* 0x004fea0003800000 */
.L_x_1324:
[----:B------:R3:W-:Y:S01]  /*44b0*/  BAR.SYNC.DEFER_BLOCKING R10, 0x100 ;  /* 0x0004000a0000751d */ /* 0x0007e20000010000 */
[----:B------:R-:W-:Y:S01]  /*44c0*/  UIADD3 UR6, UR46, 0x400, URZ ;  /* 0x000004002e067890 */ /* 0x000fe2000fffe03f */
[----:B------:R-:W-:-:S03]  /*44d0*/  IMAD.IADD R6, R17, 0x1, -R6 ;  /* 0x0000000111067824 */ /* 0x000fc600078e0a06 */
[----:B------:R-:W-:Y:S01]  /*44e0*/  USHF.R.U32.HI UR6, URZ, 0x4, UR6 ;  /* 0x000000043f067899 */ /* 0x000fe20008011606 */
[----:B-12---:R-:W-:Y:S01]  /*44f0*/  VIADD R12, R6, UR42 ;  /* 0x0000002a060c7c36 */ /* 0x006fe20008000000 */
[----:B------:R-:W-:Y:S01]  /*4500*/  UMOV UR7, 0x40000040 ;  /* 0x4000004000077882 */ /* 0x000fe20000000000 */
[----:B------:R-:W1:Y:S01]  /*4510*/  S2R R13, SR_TID.X ;  /* 0x00000000000d7919 */ /* 0x000e620000002100 */
[----:B------:R-:W-:-:S04]  /*4520*/  ULOP3.LUT UR6, UR6, 0x3fff, URZ, 0xc0, !UPT ;  /* 0x00003fff06067892 */ /* 0x000fc8000f8ec03f */
[----:B------:R-:W-:-:S04]  /*4530*/  ULOP3.LUT UR21, UR6, 0x3000000, URZ, 0xfc, !UPT ;  /* 0x0300000006157892 */ /* 0x000fc8000f8efc3f */
[----:B------:R-:W-:Y:S01]  /*4540*/  UIMAD UR11, UR39, 0xc00, UR21 ;  /* 0x00000c00270b78a4 */ /* 0x000fe2000f8e0215 */
[----:B------:R-:W-:-:S06]  /*4550*/  WARPGROUP.ARRIVE ;  /* 0x00000000000079c5 */ /* 0x000fcc0000000000 */
[----:B------:R-:W-:Y:S02]  /*4560*/  UMOV UR6, UR11 ;  /* 0x0000000b00067c82 */ /* 0x000fe40008000000 */
[----:B------:R-:W-:Y:S01]  /*4570*/  HGMMA.64x256x16.F32.BF16 R24, R152, gdesc[UR4].tnspB, RZ, !UPT, gsb0 ;  /* 0x43e0000498187df0 */ /* 0x000fe2000c0018ff */
[----:B------:R-:W-:Y:S01]  /*4580*/  UIADD3 UR6, UR11, 0x80, URZ ;  /* 0x000000800b067890 */ /* 0x000fe2000fffe03f */
[----:B------:R-:W-:Y:S01]  /*4590*/  UMOV UR7, 0x40000040 ;  /* 0x4000004000077882 */ /* 0x000fe20000000000 */
[----:B-1----:R-:W-:-:S13]  /*45a0*/  LOP3.LUT P1, RZ, R13, 0x7f, RZ, 0xc0, !PT ;  /* 0x0000007f0dff7812 */ /* 0x002fda000782c0ff */
[----:B------:R-:W-:-:S05]  /*45b0*/  @!P1 VIADD R7, R7, 0x22860 ;  /* 0x0002286007079836 */ /* 0x000fca0000000000 */
[----:B------:R-:W-:Y:S01]  /*45c0*/  @!P1 PRMT R7, RZ, 0x654, R7 ;  /* 0x00000654ff079816 */ /* 0x000fe20000000007 */
[----:B------:R-:W-:Y:S02]  /*45d0*/  WARPGROUP.DEPBAR.LE gsb0, 0x0 ;  /* 0x00008000000079c5 */ /* 0x000fe40000010000 */
        /* <DEDUP_REMOVED lines=26> */
[----:B------:R-:W-:-:S13]  /*4780*/  R2UR UR6, R12 ;  /* 0x000000000c0672ca */ /* 0x000fda00000e0000 */
[----:B------:R-:W-:Y:S01]  /*4790*/  UIADD3 UR14, UR6, UR14, URZ ;  /* 0x0000000e060e7290 */ /* 0x000fe2000fffe03f */
[----:B------:R-:W-:Y:S02]  /*47a0*/  WARPGROUP.DEPBAR.LE gsb0, 0x0 ;  /* 0x00008000000079c5 */ /* 0x000fe40000010000 */
[----:B------:R1:W-:Y:S01]  /*47b0*/  @!P1 SYNCS.ARRIVE.TRANS64.RED.A1T0 RZ, [R7+URZ], RZ ;  /* 0x000000ff07ff99a7 */ /* 0x0003e2000810043f */
[----:B------:R-:W-:Y:S01]  /*47c0*/  PLOP3.LUT P1, PT, PT, PT, UP0, 0x40, 0x0 ;  /* 0x000000000000781c */ /* 0x000fe20003f2e808 */
[----:B-1----:R-:W-:-:S12]  /*47d0*/  VIADD R7, R176, 0xfffffffe ;  /* 0xfffffffeb0077836 */ /* 0x002fd80000000000 */
[----:B---3--:R-:W-:Y:S05]  /*47e0*/  @P1 BRA `(.L_x_1326) ;  /* 0x0000000000481947 */ /* 0x008fea0003800000 */
[C---:B------:R-:W-:Y:S01]  /*47f0*/  ISETP.GT.AND P1, PT, R12.reuse, RZ, PT ;  /* 0x000000ff0c00720c */ /* 0x040fe20003f24270 */
[----:B------:R-:W-:-:S05]  /*4800*/  VIADD R10, R12, 0xffffffff ;  /* 0xffffffff0c0a7836 */ /* 0x000fca0000000000 */
[----:B------:R-:W-:-:S07]  /*4810*/  R2UR UR11, R10 ;  /* 0x000000000a0b72ca */ /* 0x000fce00000e0000 */
[----:B------:R-:W-:Y:S08]  /*4820*/  @P1 BRA `(.L_x_1327) ;  /* 0x00000000001c1947 */ /* 0x000ff00003800000 */
[----:B------:R-:W-:Y:S02]  /*4830*/  UISETP.NE.AND UP1, UPT, UR15, 0x1, UPT ;  /* 0x000000010f00788c */ /* 0x000fe4000bf25270 */
[----:B------:R-:W-:-:S09]  /*4840*/  UIADD3 UR11, -UR6, URZ, URZ ;  /* 0x0000003f060b7290 */ /* 0x000fd2000fffe13f */
[----:B------:R-:W-:Y:S02]  /*4850*/  @UP1 ULDC.64 UR18, c[0x0][0x9e8] ;  /* 0x00027a0000121ab9 */ /* 0x000fe40000000a00 */
[----:B------:R-:W-:-:S04]  /*4860*/  UIMAD.WIDE.U32 UR6, UR11, UR18, URZ ;  /* 0x000000120b0672a5 */ /* 0x000fc8000f8e003f */
[----:B------:R-:W-:-:S04]  /*4870*/  @UP1 USHF.R.U32.HI UR11, URZ, UR19, UR7 ;  /* 0x000000133f0b1299 */ /* 0x000fc80008011607 */
[----:B------:R-:W-:Y:S01]  /*4880*/  ULOP3.LUT UR11, URZ, UR11, URZ, 0x33, !UPT ;  /* 0x0000000b3f0b7292 */ /* 0x000fe2000f8e333f */
[----:B------:R-:W-:Y:S11]  /*4890*/  BRA `(.L_x_1328) ;  /* 0x0000000000107947 */ /* 0x000ff60003800000 */
.L_x_1327:
[----:B------:R-:W-:-:S11]  /*48a0*/  UISETP.NE.AND UP1, UPT, UR15, 0x1, UPT ;  /* 0x000000010f00788c */ /* 0x000fd6000bf25270 */
[----:B------:R-:W-:Y:S02]  /*48b0*/  @UP1 ULDC.64 UR18, c[0x0][0x9e8] ;  /* 0x00027a0000121ab9 */ /* 0x000fe40000000a00 */
[----:B------:R-:W-:-:S04]  /*48c0*/  UIMAD.WIDE.U32 UR6, UR11, UR18, URZ ;  /* 0x000000120b0672a5 */ /* 0x000fc8000f8e003f */
[----:B------:R-:W-:-:S12]  /*48d0*/  @UP1 USHF.R.U32.HI UR11, URZ, UR19, UR7 ;  /* 0x000000133f0b1299 */ /* 0x000fd80008011607 */
.L_x_1328:
[----:B------:R-:W-:-:S04]  /*48e0*/  UIMAD UR11, UR11, UR15, UR15 ;  /* 0x0000000f0b0b72a4 */ /* 0x000fc8000f8e020f */
[----:B------:R-:W-:-:S04]  /*48f0*/  UISETP.LT.AND UP1, UPT, UR14, UR11, UPT ;  /* 0x0000000b0e00728c */ /* 0x000fc8000bf21270 */
[----:B------:R-:W-:-:S12]  /*4900*/  USEL UR14, UR14, UR11, UP1 ;  /* 0x0000000b0e0e7287 */ /* 0x000fd80008800000 */
.L_x_1326:
[----:B------:R-:W-:-:S04]  /*4910*/  UIMAD.WIDE UR6, UR14, 0x2aaaaaab, URZ ;  /* 0x2aaaaaab0e0678a5 */ /* 0x000fc8000f8e023f */
[----:B------:R-:W-:-:S04]  /*4920*/  USHF.R.U32.HI UR6, URZ, 0x1f, UR7 ;  /* 0x0000001f3f067899 */ /* 0x000fc80008011607 */
[----:B------:R-:W-:-:S04]  /*4930*/  ULEA.HI.SX32 UR6, UR7, UR6, 0x1c ;  /* 0x0000000607067291 */ /* 0x000fc8000f8fe23f */
[----:B------:R-:W-:-:S04]  /*4940*/  UISETP.LT.AND UP1, UPT, UR40, UR6, UPT ;  /* 0x000000062800728c */ /* 0x000fc8000bf21270 */
[----:B------:R-:W-:-:S06]  /*4950*/  USEL UR26, UR40, UR6, !UP1 ;  /* 0x00000006281a7287 */ /* 0x000fcc000c800000 */
[----:B------:R-:W-:-:S13]  /*4960*/  ISETP.GE.AND P1, PT, R7, UR26, PT ;  /* 0x0000001a07007c0c */ /* 0x000fda000bf26270 */
[----:B------:R-:W-:Y:S05]  /*4970*/  @!P1 BRA `(.L_x_1329) ;  /* 0x0000003400589947 */ /* 0x000fea0003800000 */
[----:B------:R-:W-:Y:S01]  /*4980*/  IMAD.IADD R12, R0, 0x1, R6 ;  /* 0x00000001000c7824 */ /* 0x000fe200078e0206 */
[----:B------:R-:W-:Y:S01]  /*4990*/  ULDC UR23, c[0x0][0x9e4] ;  /* 0x0002790000177ab9 */ /* 0x000fe20000000800 */
[----:B------:R-:W-:Y:S01]  /*49a0*/  ULDC UR27, c[0x0][0x988] ;  /* 0x00026200001b7ab9 */ /* 0x000fe20000000800 */
[----:B------:R-:W-:Y:S01]  /*49b0*/  ULDC UR24, c[0x0][0x9d8] ;  /* 0x0002760000187ab9 */ /* 0x000fe20000000800 */
[----:B------:R-:W-:-:S05]  /*49c0*/  ULDC UR25, c[0x0][0x9e0] ;  /* 0x0002780000197ab9 */ /* 0x000fca0000000800 */
.L_x_1346:
[----:B------:R-:W-:-:S04]  /*49d0*/  UIADD3 UR39, UR39, 0x1, URZ ;  /* 0x0000000127277890 */ /* 0x000fc8000fffe03f */
[----:B------:R-:W-:-:S04]  /*49e0*/  UISETP.NE.AND UP1, UPT, UR39, 0x2, UPT ;  /* 0x000000022700788c */ /* 0x000fc8000bf25270 */
[----:B------:R-:W-:Y:S02]  /*49f0*/  USEL UR6, URZ, 0x1, UP1 ;  /* 0x000000013f067887 */ /* 0x000fe40008800000 */
[----:B------:R-:W-:Y:S02]  /*4a00*/  USEL UR39, UR39, URZ, UP1 ;  /* 0x0000003f27277287 */ /* 0x000fe40008800000 */
[----:B------:R-:W-:Y:S01]  /*4a10*/  ULOP3.LUT UR38, UR38, UR6, URZ, 0x3c, !UPT ;  /* 0x0000000626267292 */ /* 0x000fe2000f8e3c3f */
[----:B-1----:R-:W-:Y:S11]  /*4a20*/  @!P0 BRA `(.L_x_1330) ;  /* 0x0000000000048947 */ /* 0x002ff60003800000 */
[----:B------:R-:W-:Y:S01]  /*4a30*/  BPT.TRAP 0x1 ;  /* 0x000000040000795c */ /* 0x000fe20000300000 */
.L_x_1330:
[----:B------:R-:W-:Y:S01]  /*4a40*/  ULEA UR28, UR39, UR46, 0x3 ;  /* 0x0000002e271c7291 */ /* 0x000fe2000f8e183f */
[----:B------:R-:W-:-:S05]  /*4a50*/  IMAD.U32 R10, RZ, RZ, UR38 ;  /* 0x00000026ff0a7e24 */ /* 0x000fca000f8e00ff */
[----:B------:R-:W-:-:S04]  /*4a60*/  SHF.L.U32 R10, R10, 0x1f, RZ ;  /* 0x0000001f0a0a7819 */ /* 0x000fc800000006ff */
[----:B------:R1:W2:Y:S01]  /*4a70*/  SYNCS.PHASECHK.TRANS64.TRYWAIT P1, [UR28+0x22830], R10 ;  /* 0x0228300aff0075a7 */ /* 0x0002a2000802015c */
[----:B------:R-:W-:Y:S05]  /*4a80*/  @!P0 BRA `(.L_x_1331) ;  /* 0x0000000000048947 */ /* 0x000fea0003800000 */
[----:B------:R-:W-:Y:S01]  /*4a90*/  BPT.TRAP 0x1 ;  /* 0x000000040000795c */ /* 0x000fe20000300000 */
.L_x_1331:
[----:B--2---:R-:W-:Y:S05]  /*4aa0*/  @P1 BRA `(.L_x_1332) ;  /* 0x0000000000081947 */ /* 0x004fea0003800000 */
[----:B------:R-:W2:Y:S02]  /*4ab0*/  SYNCS.PHASECHK.TRANS64.TRYWAIT P1, [UR28+0x22830], R10 ;  /* 0x0228300aff0075a7 */ /* 0x000ea4000802015c */
[----:B--2---:R-:W-:Y:S05]  /*4ac0*/  @!P1 BRA `(.L_x_1333) ;  /* 0x000000e400189947 */ /* 0x004fea0003800000 */
.L_x_1332:
[----:B------:R-:W-:Y:S01]  /*4ad0*/  UIMAD UR18, UR39, 0x300, UR20 ;  /* 0x00000300271278a4 */ /* 0x000fe2000f8e0214 */
[----:B------:R-:W-:Y:S01]  /*4ae0*/  WARPGROUP.ARRIVE ;  /* 0x00000000000079c5 */ /* 0x000fe20000000000 */
[----:B------:R-:W-:Y:S01]  /*4af0*/  UMOV UR19, 0x40000040 ;  /* 0x4000004000137882 */ /* 0x000fe20000000000 */
[----:B------:R-:W-:Y:S01]  /*4b00*/  UMOV UR7, 0x40000040 ;  /* 0x4000004000077882 */ /* 0x000fe20000000000 */
[----:B------:R-:W-:-:S03]  /*4b10*/  UIADD3 UR6, UR18, 0x2, URZ ;  /* 0x0000000212067890 */ /* 0x000fc6000fffe03f */
[----:B--2---:R-:W2:Y:S01]  /*4b20*/  S2R R11, SR_TID.X ;  /* 0x00000000000b7919 */ /* 0x004ea20000002100 */
[----:B------:R-:W-:Y:S01]  /*4b30*/  UIADD3 UR10, UR18, 0x4, URZ ;  /* 0x00000004120a7890 */ /* 0x000fe2000fffe03f */
[----:B------:R-:W-:Y:S01]  /*4b40*/  IMAD R15, R7, -0x60, R17 ;  /* 0xffffffa0070f7824 */ /* 0x000fe200078e0211 */
[----:B------:R-:W-:Y:S01]  /*4b50*/  UMOV UR11, 0x40000040 ;  /* 0x40000040000b7882 */ /* 0x000fe20000000000 */
[----:B------:R-:W-:Y:S01]  /*4b60*/  HGMMA.64x96x16.F32.BF16 R152, gdesc[UR16], RZ, !UPT, gsb0 ;  /* 0x01600000109879f0 */ /* 0x000fe2000c0018ff */
[----:B------:R-:W-:Y:S01]  /*4b70*/  UIADD3 UR14, UR18, 0x6, URZ ;  /* 0x00000006120e7890 */ /* 0x000fe2000fffe03f */
[----:B------:R-:W-:Y:S01]  /*4b80*/  UMOV UR15, 0x40000040 ;  /* 0x40000040000f7882 */ /* 0x000fe20000000000 */
[----:B--2---:R-:W-:Y:S02]  /*4b90*/  LOP3.LUT P1, RZ, R11, 0x7f, RZ, 0xc0, !PT ;  /* 0x0000007f0bff7812 */ /* 0x004fe4000782c0ff */
[----:B------:R-:W-:Y:S01]  /*4ba0*/  IADD3 R11, -R23, 0xb, RZ ;  /* 0x0000000b170b7810 */ /* 0x000fe20007ffe1ff */
        /* <DEDUP_REMOVED lines=14> */
[----:B------:R-:W2:Y:S01]  /*4c90*/  LDC R174, c[0x0][0x288] ;  /* 0x0000a200ffae7b82 */ /* 0x000ea20000000800 */
[----:B------:R-:W-:-:S02]  /*4ca0*/  IMAD.U32 R177, RZ, RZ, UR28 ;  /* 0x0000001cffb17e24 */ /* 0x000fc4000f8e00ff */
[----:B------:R-:W-:Y:S01]  /*4cb0*/  FMUL.FTZ R13, R154, UR24 ;  /* 0x000000189a0d7c20 */ /* 0x000fe20008410000 */
[----:B------:R-:W-:Y:S01]  /*4cc0*/  FMUL.FTZ R20, R155, UR24 ;  /* 0x000000189b147c20 */ /* 0x000fe20008410000 */
[----:B------:R-:W-:Y:S01]  /*4cd0*/  FMUL.FTZ R206, R156, UR24 ;  /* 0x000000189cce7c20 */ /* 0x000fe20008410000 */
[----:B------:R-:W-:Y:S02]  /*4ce0*/  @!P1 VIADD R14, R177, 0x22840 ;  /* 0x00022840b10e9836 */ /* 0x000fe40000000000 */
        /* <DEDUP_REMOVED lines=10> */
[----:B------:R-:W-:Y:S01]  /*4d90*/  @!P1 PRMT R14, RZ, 0x654, R14 ;  /* 0x00000654ff0e9816 */ /* 0x000fe2000000000e */
        /* <DEDUP_REMOVED lines=32> */
[----:B------:R3:W-:Y:S01]  /*4fa0*/  @!P1 SYNCS.ARRIVE.TRANS64.RED.A1T0 RZ, [R14+URZ], RZ ;  /* 0x000000ff0eff99a7 */ /* 0x0007e2000810043f */
[----:B------:R-:W-:Y:S01]  /*4fb0*/  PLOP3.LUT P1, PT, PT, PT, UP0, 0x40, 0x0 ;  /* 0x000000000000781c */ /* 0x000fe20003f2e808 */
[----:B------:R-:W4:Y:S01]  /*4fc0*/  MUFU.TANH R204, R204 ;  /* 0x000000cc00cc7308 */ /* 0x000f220000002400 */
[----:B--2---:R-:W-:-:S05]  /*4fd0*/  IADD3 R15, R15, 0x1, -R174 ;  /* 0x000000010f0f7810 */ /* 0x004fca0007ffe8ae */
[----:B------:R-:W-:Y:S02]  /*4fe0*/  IMAD.IADD R15, R15, 0x1, -R16 ;  /* 0x000000010f0f7824 */ /* 0x000fe400078e0a10 */
[----:B------:R-:W2:Y:S02]  /*4ff0*/  MUFU.TANH R203, R203 ;  /* 0x000000cb00cb7308 */ /* 0x000ea40000002400 */
[C---:B------:R-:W-:Y:S02]  /*5000*/  VIADD R191, R15.reuse, UR25 ;  /* 0x000000190fbf7c36 */ /* 0x040fe40008000000 */
[----:B------:R-:W-:Y:S02]  /*5010*/  VIADD R192, R15, UR22 ;  /* 0x000000160fc07c36 */ /* 0x000fe40008000000 */
[C---:B------:R-:W-:Y:S02]  /*5020*/  IMAD.IADD R193, R0.reuse, 0x1, R191 ;  /* 0x0000000100c17824 */ /* 0x040fe400078e02bf */
[----:B------:R-:W1:Y:S01]  /*5030*/  MUFU.TANH R13, R13 ;  /* 0x0000000d000d7308 */ /* 0x000e620000002400 */
[----:B------:R-:W-:-:S07]  /*5040*/  IMAD.IADD R194, R0, 0x1, R192 ;  /* 0x0000000100c27824 */ /* 0x000fce00078e02c0 */
        /* <DEDUP_REMOVED lines=44> */
[----:B------:R-:W1:Y:S01]  /*5310*/  MUFU.TANH R172, R172 ;  /* 0x000000ac00ac7308 */ /* 0x000e620000002400 */
[----:B--234-:R-:W-:Y:S05]  /*5320*/  @P1 BRA `(.L_x_1334) ;  /* 0x00000000005c1947 */ /* 0x01cfea0003800000 */
[----:B------:R-:W-:Y:S01]  /*5330*/  ISETP.GT.AND P1, PT, R12, -0x1, PT ;  /* 0xffffffff0c00780c */ /* 0x000fe20003f24270 */
[----:B------:R-:W-:-:S12]  /*5340*/  BSSY B0, `(.L_x_1335) ;  /* 0x0000011000007945 */ /* 0x000fd80003800000 */
[----:B------:R-:W-:Y:S05]  /*5350*/  @P1 BRA `(.L_x_1336) ;  /* 0x0000000000201947 */ /* 0x000fea0003800000 */
[----:B------:R-:W-:Y:S01]  /*5360*/  IMAD.U32 R176, RZ, RZ, UR23 ;  /* 0x00000017ffb07e24 */ /* 0x000fe2000f8e00ff */
[----:B------:R-:W-:-:S04]  /*5370*/  LOP3.LUT R173, RZ, R12, RZ, 0x33, !PT ;  /* 0x0000000cffad7212 */ /* 0x000fc800078e33ff */
[----:B------:R-:W-:-:S13]  /*5380*/  ISETP.NE.AND P1, PT, R176, 0x1, PT ;  /* 0x00000001b000780c */ /* 0x000fda0003f25270 */
[----:B------:R-:W2:Y:S02]  /*5390*/  @P1 LDC.64 R14, c[0x0][0x9e8] ;  /* 0x00027a00ff0e1b82 */ /* 0x000ea40000000a00 */
[----:B--2---:R-:W-:-:S05]  /*53a0*/  @P1 IMAD.HI.U32 R14, R173, R14, RZ ;  /* 0x0000000ead0e1227 */ /* 0x004fca00078e00ff */
[----:B------:R-:W-:-:S04]  /*53b0*/  @P1 SHF.R.U32.HI R173, RZ, R15, R14 ;  /* 0x0000000fffad1219 */ /* 0x000fc8000001160e */
[----:B------:R-:W-:Y:S01]  /*53c0*/  LOP3.LUT R14, RZ, R173, RZ, 0x33, !PT ;  /* 0x000000adff0e7212 */ /* 0x000fe200078e33ff */
[----:B------:R-:W-:Y:S06]  /*53d0*/  BRA `(.L_x_1337) ;  /* 0x00000000001c7947 */ /* 0x000fec0003800000 */
.L_x_1336:
[----:B------:R-:W-:-:S05]  /*53e0*/  IMAD.U32 R176, RZ, RZ, UR23 ;  /* 0x00000017ffb07e24 */ /* 0x000fca000f8e00ff */
[----:B------:R-:W-:-:S13]  /*53f0*/  ISETP.NE.AND P1, PT, R176, 0x1, PT ;  /* 0x00000001b000780c */ /* 0x000fda0003f25270 */
[----:B------:R-:W2:Y:S01]  /*5400*/  @P1 LDC.64 R14, c[0x0][0x9e8] ;  /* 0x00027a00ff0e1b82 */ /* 0x000ea20000000a00 */
[----:B------:R-:W-:-:S04]  /*5410*/  @P1 IMAD.IADD R173, R0, 0x1, R6 ;  /* 0x0000000100ad1824 */ /* 0x000fc800078e0206 */
[----:B--2---:R-:W-:-:S04]  /*5420*/  @P1 IMAD.HI.U32 R174, R173, R14, RZ ;  /* 0x0000000eadae1227 */ /* 0x004fc800078e00ff */
[----:B------:R-:W-:Y:S01]  /*5430*/  IMAD.MOV.U32 R14, RZ, RZ, R12 ;  /* 0x000000ffff0e7224 */ /* 0x000fe200078e000c */
[----:B------:R-:W-:-:S07]  /*5440*/  @P1 SHF.R.U32.HI R14, RZ, R15, R174 ;  /* 0x0000000fff0e1219 */ /* 0x000fce00000116ae */
.L_x_1337:
[----:B------:R-:W-:Y:S05]  /*5450*/  BSYNC B0 ;  /* 0x0000000000007941 */ /* 0x000fea0003800000 */
.L_x_1335:
[----:B------:R-:W-:-:S04]  /*5460*/  IMAD R15, R7, -0x60, -R16 ;  /* 0xffffffa0070f7824 */ /* 0x000fc800078e0a10 */
[----:B------:R-:W-:-:S05]  /*5470*/  IMAD R15, R14, R176, R15 ;  /* 0x000000b00e0f7224 */ /* 0x000fca00078e020f */
[----:B------:R-:W-:Y:S02]  /*5480*/  VIADDMNMX R193, R15, R176, R193, PT ;  /* 0x000000b00fc17246 */ /* 0x000fe400038001c1 */
[----:B------:R-:W-:-:S07]  /*5490*/  VIMNMX R194, R194, R15, !PT ;  /* 0x0000000fc2c27248 */ /* 0x000fce0007fe0100 */
.L_x_1334:
[----:B------:R-:W-:Y:S01]  /*54a0*/  IMAD R197, R7, -0x60, RZ ;  /* 0xffffffa007c57824 */ /* 0x000fe200078e02ff */
[----:B------:R-:W-:Y:S01]  /*54b0*/  LOP3.LUT R2, R2, 0xfffbffff, RZ, 0xc0, !PT ;  /* 0xfffbffff02027812 */ /* 0x000fe200078ec0ff */
[----:B------:R-:W-:-:S03]  /*54c0*/  IMAD.IADD R195, R3, 0x1, R192 ;  /* 0x0000000103c37824 */ /* 0x000fc600078e02c0 */
[C---:B------:R-:W-:Y:S02]  /*54d0*/  ISETP.GE.AND P1, PT, R197.reuse, 0x1, PT ;  /* 0x00000001c500780c */ /* 0x040fe40003f26270 */
[----:B------:R-:W-:Y:S02]  /*54e0*/  ISETP.GE.AND P4, PT, R197, 0x9, PT ;  /* 0x00000009c500780c */ /* 0x000fe40003f86270 */
[----:B------:R-:W-:-:S04]  /*54f0*/  ISETP.GT.AND P2, PT, R194, RZ, !P1 ;  /* 0x000000ffc200720c */ /* 0x000fc80004f44270 */
[----:B------:R-:W-:-:S04]  /*5500*/  ISETP.LT.OR P2, PT, R193, 0x1, P2 ;  /* 0x00000001c100780c */ /* 0x000fc80001741670 */
[----:B------:R-:W-:Y:S02]  /*5510*/  FSEL R204, R204, -INF , !P2 ;  /* 0xff800000cccc7808 */ /* 0x000fe40005000000 */
[----:B------:R-:W-:Y:S02]  /*5520*/  @P1 LOP3.LUT R2, R2, 0x40000, RZ, 0xfc, !PT ;  /* 0x0004000002021812 */ /* 0x000fe400078efcff */
[----:B------:R-:W-:Y:S02]  /*5530*/  ISETP.GE.AND P1, PT, R197, 0x2, PT ;  /* 0x00000002c500780c */ /* 0x000fe40003f26270 */
[----:B------:R-:W-:Y:S02]  /*5540*/  LOP3.LUT R2, R2, 0xfffffffd, RZ, 0xc0, !PT ;  /* 0xfffffffd02027812 */ /* 0x000fe400078ec0ff */
[----:B------:R-:W-:Y:S02]  /*5550*/  ISETP.GT.AND P3, PT, R194, 0x1, !P1 ;  /* 0x00000001c200780c */ /* 0x000fe40004f64270 */
[----:B------:R-:W-:-:S02]  /*5560*/  @P4 LOP3.LUT R2, R2, 0x2, RZ, 0xfc, !PT ;  /* 0x0000000202024812 */ /* 0x000fc400078efcff */
[----:B------:R-:W-:Y:S02]  /*5570*/  ISETP.GT.AND P2, PT, R194, 0x8, !P4 ;  /* 0x00000008c200780c */ /* 0x000fe40006744270 */
[----:B------:R-:W-:Y:S02]  /*5580*/  ISETP.GE.AND P4, PT, R197, 0xa, PT ;  /* 0x0000000ac500780c */ /* 0x000fe40003f86270 */
[C---:B------:R-:W-:Y:S02]  /*5590*/  ISETP.LT.OR P3, PT, R193.reuse, 0x2, P3 ;  /* 0x00000002c100780c */ /* 0x040fe40001f61670 */
[----:B------:R-:W-:Y:S02]  /*55a0*/  ISETP.LT.OR P2, PT, R193, 0x9, P2 ;  /* 0x00000009c100780c */ /* 0x000fe40001741670 */
[----:B------:R-:W-:Y:S02]  /*55b0*/  FSEL R203, R203, -INF , !P3 ;  /* 0xff800000cbcb7808 */ /* 0x000fe40005800000 */
[----:B------:R-:W-:-:S02]  /*55c0*/  ISETP.GE.AND P3, PT, R197, 0x11, PT ;  /* 0x00000011c500780c */ /* 0x000fc40003f66270 */
[----:B------:R-:W-:Y:S02]  /*55d0*/  LOP3.LUT R2, R2, 0xfffffffb, RZ, 0xc0, !PT ;  /* 0xfffffffb02027812 */ /* 0x000fe400078ec0ff */
[----:B-1----:R-:W-:Y:S02]  /*55e0*/  FSEL R206, R206, -INF , !P2 ;  /* 0xff800000cece7808 */ /* 0x002fe40005000000 */
[----:B------:R-:W-:Y:S02]  /*55f0*/  ISETP.GT.AND P2, PT, R194, 0x9, !P4 ;  /* 0x00000009c200780c */ /* 0x000fe40006744270 */
[----:B------:R-:W-:Y:S02]  /*5600*/  @P4 LOP3.LUT R2, R2, 0x4, RZ, 0xfc, !PT ;  /* 0x0000000402024812 */ /* 0x000fe400078efcff */
[----:B------:R-:W-:Y:S02]  /*5610*/  ISETP.LT.OR P2, PT, R193, 0xa, P2 ;  /* 0x0000000ac100780c */ /* 0x000fe40001741670 */
[----:B------:R-:W-:-:S02]  /*5620*/  LOP3.LUT R2, R2, 0xfffffff7, RZ, 0xc0, !PT ;  /* 0xfffffff702027812 */ /* 0x000fc400078ec0ff */
[----:B------:R-:W-:Y:S02]  /*5630*/  FSEL R205, R205, -INF , !P2 ;  /* 0xff800000cdcd7808 */ /* 0x000fe40005000000 */
[----:B------:R-:W-:Y:S02]  /*5640*/  @P3 LOP3.LUT R2, R2, 0x8, RZ, 0xfc, !PT ;  /* 0x0000000802023812 */ /* 0x000fe400078efcff */
[----:B------:R-:W-:Y:S02]  /*5650*/  ISETP.GT.AND P2, PT, R194, 0x10, !P3 ;  /* 0x00000010c200780c */ /* 0x000fe40005f44270 */
[----:B------:R-:W-:Y:S02]  /*5660*/  ISETP.GE.AND P3, PT, R197, 0x12, PT ;  /* 0x00000012c500780c */ /* 0x000fe40003f66270 */
[----:B------:R-:W-:Y:S02]  /*5670*/  ISETP.LT.OR P2, PT, R193, 0x11, P2 ;  /* 0x00000011c100780c */ /* 0x000fe40001741670 */
[----:B------:R-:W-:-:S02]  /*5680*/  LOP3.LUT R2, R2, 0xffffffef, RZ, 0xc0, !PT ;  /* 0xffffffef02027812 */ /* 0x000fc400078ec0ff */
[----:B------:R-:W-:Y:S02]  /*5690*/  FSEL R208, R208, -INF , !P2 ;  /* 0xff800000d0d07808 */ /* 0x000fe40005000000 */
[----:B------:R-:W-:-:S04]  /*56a0*/  ISETP.GT.AND P2, PT, R194, 0x11, !P3 ;  /* 0x00000011c200780c */ /* 0x000fc80005f44270 */
[----:B------:R-:W-:Y:S02]  /*56b0*/  ISETP.LT.OR P2, PT, R193, 0x12, P2 ;  /* 0x00000012c100780c */ /* 0x000fe40001741670 */
[----:B------:R-:W-:Y:S02]  /*56c0*/  @P3 LOP3.LUT R2, R2, 0x10, RZ, 0xfc, !PT ;  /* 0x0000001002023812 */ /* 0x000fe400078efcff */
[----:B------:R-:W-:Y:S02]  /*56d0*/  ISETP.GE.AND P3, PT, R197, 0x19, PT ;  /* 0x00000019c500780c */ /* 0x000fe40003f66270 */
[----:B------:R-:W-:Y:S02]  /*56e0*/  LOP3.LUT R2, R2, 0xfffdffff, RZ, 0xc0, !PT ;  /* 0xfffdffff02027812 */ /* 0x000fe400078ec0ff */
[----:B------:R-:W-:Y:S02]  /*56f0*/  FSEL R207, R207, -INF , !P2 ;  /* 0xff800000cfcf7808 */ /* 0x000fe40005000000 */
[----:B------:R-:W-:-:S04]  /*5700*/  ISETP.GT.AND P2, PT, R194, 0x18, !P3 ;  /* 0x00000018c200780c */ /* 0x000fc80005f44270 */
[----:B------:R-:W-:-:S03]  /*5710*/  ISETP.LT.OR P2, PT, R193, 0x19, P2 ;  /* 0x00000019c100780c */ /* 0x000fc60001741670 */
        /* <DEDUP_REMOVED lines=62> */
[----:B------:R-:W-:Y:S02]  /*5b00*/  FSEL R182, R182, -INF , !P2 ;  /* 0xff800000b6b67808 */ /* 0x000fe40005000000 */
[----:B------:R-:W-:Y:S02]  /*5b10*/  LOP3.LUT R2, R2, 0xffffffbf, RZ, 0xc0, !PT ;  /* 0xffffffbf02027812 */ /* 0x000fe400078ec0ff */
[----:B------:R-:W-:-:S04]  /*5b20*/  ISETP.GT.AND P2, PT, R194, 0x41, !P3 ;  /* 0x00000041c200780c */ /* 0x000fc80005f44270 */
[----:B------:R-:W-:-:S03]  /*5b30*/  ISETP.LT.OR P2, PT, R193, 0x42, P2 ;  /* 0x00000042c100780c */ /* 0x000fc60001741670 */
[----:B------:R-:W-:Y:S02]  /*5b40*/  @P3 LOP3.LUT R2, R2, 0x40, RZ, 0xfc, !PT ;  /* 0x0000004002023812 */ /* 0x000fe400078efcff */
[----:B------:R-:W-:Y:S02]  /*5b50*/  ISETP.GE.AND P3, PT, R197, 0x49, PT ;  /* 0x00000049c500780c */ /* 0x000fe40003f66270 */
[----:B------:R-:W-:Y:S02]  /*5b60*/  FSEL R189, R183, -INF , !P2 ;  /* 0xff800000b7bd7808 */ /* 0x000fe40005000000 */
[----:B------:R-:W-:Y:S02]  /*5b70*/  ISETP.GT.AND P2, PT, R194, 0x48, !P3 ;  /* 0x00000048c200780c */ /* 0x000fe40005f44270 */
[----:B------:R-:W-:Y:S02]  /*5b80*/  LOP3.LUT R2, R2, 0xffffffdf, RZ, 0xc0, !PT ;  /* 0xffffffdf02027812 */ /* 0x000fe400078ec0ff */
[----:B------:R-:W-:-:S04]  /*5b90*/  ISETP.LT.OR P2, PT, R193, 0x49, P2 ;  /* 0x00000049c100780c */ /* 0x000fc80001741670 */
[----:B------:R-:W-:Y:S02]  /*5ba0*/  FSEL R188, R188, -INF , !P2 ;  /* 0xff800000bcbc7808 */ /* 0x000fe40005000000 */
[----:B------:R-:W-:Y:S02]  /*5bb0*/  ISETP.GE.AND P2, PT, R197, 0x4a, PT ;  /* 0x0000004ac500780c */ /* 0x000fe40003f46270 */
[----:B------:R-:W-:Y:S02]  /*5bc0*/  @P3 LOP3.LUT R2, R2, 0x20, RZ, 0xfc, !PT ;  /* 0x0000002002023812 */ /* 0x000fe400078efcff */
[----:B------:R-:W-:Y:S02]  /*5bd0*/  ISETP.GT.AND P3, PT, R194, 0x49, !P2 ;  /* 0x00000049c200780c */ /* 0x000fe40005764270 */
[----:B------:R-:W-:Y:S02]  /*5be0*/  LOP3.LUT R2, R2, 0xfffffffe, RZ, 0xc0, !PT ;  /* 0xfffffffe02027812 */ /* 0x000fe400078ec0ff */
[----:B------:R-:W-:-:S04]  /*5bf0*/  ISETP.LT.OR P3, PT, R193, 0x4a, P3 ;  /* 0x0000004ac100780c */ /* 0x000fc80001f61670 */
[----:B------:R-:W-:Y:S02]  /*5c00*/  FSEL R186, R186, -INF , !P3 ;  /* 0xff800000baba7808 */ /* 0x000fe40005800000 */
[----:B------:R-:W-:-:S04]  /*5c10*/  ISETP.GE.AND P3, PT, R197, 0x51, PT ;  /* 0x00000051c500780c */ /* 0x000fc80003f66270 */
[----:B------:R-:W-:-:S04]  /*5c20*/  ISETP.GT.AND P4, PT, R194, 0x50, !P3 ;  /* 0x00000050c200780c */ /* 0x000fc80005f84270 */
        /* <DEDUP_REMOVED lines=10> */
[----:B------:R-:W-:-:S13]  /*5cd0*/  ISETP.GE.AND P6, PT, R197, 0x5a, PT ;  /* 0x0000005ac500780c */ /* 0x000fda0003fc6270 */
[----:B------:R-:W-:Y:S02]  /*5ce0*/  @P6 LOP3.LUT R2, R2, 0x1, RZ, 0xfc, !PT ;  /* 0x0000000102026812 */ /* 0x000fe400078efcff */
[----:B------:R-:W-:-:S04]  /*5cf0*/  ISETP.GT.AND P6, PT, R194, 0x59, !P6 ;  /* 0x00000059c200780c */ /* 0x000fc800077c4270 */
[----:B------:R-:W-:-:S04]  /*5d00*/  ISETP.LT.OR P6, PT, R193, 0x5a, P6 ;  /* 0x0000005ac100780c */ /* 0x000fc800037c1670 */
[----:B------:R-:W-:Y:S01]  /*5d10*/  FSEL R183, R190, -INF , !P6 ;  /* 0xff800000beb77808 */ /* 0x000fe20007000000 */
[----:B------:R-:W-:Y:S01]  /*5d20*/  IMAD.IADD R190, R3, 0x1, R191 ;  /* 0x0000000103be7824 */ /* 0x000fe200078e02bf */
[----:B------:R-:W-:-:S13]  /*5d30*/  PLOP3.LUT P6, PT, PT, PT, UP0, 0x40, 0x0 ;  /* 0x000000000000781c */ /* 0x000fda0003fce808 */
[----:B------:R-:W-:Y:S05]  /*5d40*/  @P6 BRA `(.L_x_1338) ;  /* 0x0000000000586947 */ /* 0x000fea0003800000 */
[----:B------:R-:W-:Y:S01]  /*5d50*/  IMAD.IADD R191, R3, 0x1, R6 ;  /* 0x0000000103bf7824 */ /* 0x000fe200078e0206 */
[----:B------:R-:W-:Y:S04]  /*5d60*/  BSSY B0, `(.L_x_1339) ;  /* 0x0000010000007945 */ /* 0x000fe80003800000 */
[----:B------:R-:W-:-:S13]  /*5d70*/  ISETP.GT.AND P6, PT, R191, -0x1, PT ;  /* 0xffffffffbf00780c */ /* 0x000fda0003fc4270 */
[----:B------:R-:W-:Y:S05]  /*5d80*/  @P6 BRA `(.L_x_1340) ;  /* 0x0000000000206947 */ /* 0x000fea0003800000 */
[----:B------:R-:W-:Y:S01]  /*5d90*/  IMAD.U32 R193, RZ, RZ, UR23 ;  /* 0x00000017ffc17e24 */ /* 0x000fe2000f8e00ff */
[----:B------:R-:W-:-:S04]  /*5da0*/  LOP3.LUT R191, RZ, R191, RZ, 0x33, !PT ;  /* 0x000000bfffbf7212 */ /* 0x000fc800078e33ff */
[----:B------:R-:W-:-:S13]  /*5db0*/  ISETP.NE.AND P6, PT, R193, 0x1, PT ;  /* 0x00000001c100780c */ /* 0x000fda0003fc5270 */
[----:B------:R-:W1:Y:S02]  /*5dc0*/  @P6 LDC.64 R14, c[0x0][0x9e8] ;  /* 0x00027a00ff0e6b82 */ /* 0x000e640000000a00 */
[----:B-1----:R-:W-:-:S05]  /*5dd0*/  @P6 IMAD.HI.U32 R14, R191, R14, RZ ;  /* 0x0000000ebf0e6227 */ /* 0x002fca00078e00ff */
[----:B------:R-:W-:-:S04]  /*5de0*/  @P6 SHF.R.U32.HI R191, RZ, R15, R14 ;  /* 0x0000000fffbf6219 */ /* 0x000fc8000001160e */
[----:B------:R-:W-:Y:S01]  /*5df0*/  LOP3.LUT R191, RZ, R191, RZ, 0x33, !PT ;  /* 0x000000bfffbf7212 */ /* 0x000fe200078e33ff */
[----:B------:R-:W-:Y:S06]  /*5e00*/  BRA `(.L_x_1341) ;  /* 0x0000000000147947 */ /* 0x000fec0003800000 */
.L_x_1340:
[----:B------:R-:W-:-:S05]  /*5e10*/  IMAD.U32 R193, RZ, RZ, UR23 ;  /* 0x00000017ffc17e24 */ /* 0x000fca000f8e00ff */
[----:B------:R-:W-:-:S13]  /*5e20*/  ISETP.NE.AND P6, PT, R193, 0x1, PT ;  /* 0x00000001c100780c */ /* 0x000fda0003fc5270 */
[----:B------:R-:W1:Y:S02]  /*5e30*/  @P6 LDC.64 R14, c[0x0][0x9e8] ;  /* 0x00027a00ff0e6b82 */ /* 0x000e640000000a00 */
[----:B-1----:R-:W-:-:S05]  /*5e40*/  @P6 IMAD.HI.U32 R14, R191, R14, RZ ;  /* 0x0000000ebf0e6227 */ /* 0x002fca00078e00ff */
[----:B------:R-:W-:-:S07]  /*5e50*/  @P6 SHF.R.U32.HI R191, RZ, R15, R14 ;  /* 0x0000000fffbf6219 */ /* 0x000fce000001160e */
.L_x_1341:
[----:B------:R-:W-:Y:S05]  /*5e60*/  BSYNC B0 ;  /* 0x0000000000007941 */ /* 0x000fea0003800000 */
.L_x_1339:
[----:B------:R-:W-:-:S04]  /*5e70*/  IMAD.IADD R14, R197, 0x1, -R16 ;  /* 0x00000001c50e7824 */ /* 0x000fc800078e0a10 */
[----:B------:R-:W-:-:S05]  /*5e80*/  IMAD R14, R191, R193, R14 ;  /* 0x000000c1bf0e7224 */ /* 0x000fca00078e020e */
[----:B------:R-:W-:Y:S02]  /*5e90*/  VIADDMNMX R190, R14, R193, R190, PT ;  /* 0x000000c10ebe7246 */ /* 0x000fe400038001be */
[----:B------:R-:W-:-:S07]  /*5ea0*/  VIMNMX R195, R195, R14, !PT ;  /* 0x0000000ec3c37248 */ /* 0x000fce0007fe0100 */
.L_x_1338:
[----:B------:R-:W-:Y:S01]  /*5eb0*/  ISETP.GT.AND P1, PT, R195, 0x1, !P1 ;  /* 0x00000001c300780c */ /* 0x000fe20004f24270 */
[----:B------:R-:W-:Y:S01]  /*5ec0*/  UMOV UR10, UR27 ;  /* 0x0000001b000a7c82 */ /* 0x000fe20008000000 */
[----:B------:R-:W-:Y:S02]  /*5ed0*/  LOP3.LUT P6, RZ, R2, 0x10000, RZ, 0xc0, !PT ;  /* 0x0001000002ff7812 */ /* 0x000fe400078cc0ff */
[----:B------:R-:W-:Y:S02]  /*5ee0*/  ISETP.LT.OR P1, PT, R190, 0x2, P1 ;  /* 0x00000002be00780c */ /* 0x000fe40000f21670 */
[----:B------:R-:W-:Y:S02]  /*5ef0*/  FMNMX.FTZ R14, R204, R9, !PT ;  /* 0x00000009cc0e7209 */ /* 0x000fe40007810000 */
[----:B------:R-:W-:Y:S02]  /*5f00*/  FSEL R20, R20, -INF , !P1 ;  /* 0xff80000014147808 */ /* 0x000fe40004800000 */
[----:B------:R-:W-:-:S02]  /*5f10*/  LOP3.LUT P1, RZ, R2, 0x2, RZ, 0xc0, !PT ;  /* 0x0000000202ff7812 */ /* 0x000fc4000782c0ff */
[----:B------:R-:W-:Y:S02]  /*5f20*/  FMNMX.FTZ R15, R203, R14, !PT ;  /* 0x0000000ecb0f7209 */ /* 0x000fe40007810000 */
[----:B------:R-:W-:Y:S02]  /*5f30*/  ISETP.GT.AND P1, PT, R195, 0x8, !P1 ;  /* 0x00000008c300780c */ /* 0x000fe40004f24270 */
[----:B------:R-:W-:Y:S02]  /*5f40*/  FMNMX.FTZ R14, R206, R15, !PT ;  /* 0x0000000fce0e7209 */ /* 0x000fe40007810000 */
[----:B------:R-:W-:Y:S02]  /*5f50*/  ISETP.LT.OR P1, PT, R190, 0x9, P1 ;  /* 0x00000009be00780c */ /* 0x000fe40000f21670 */
[----:B------:R-:W-:Y:S02]  /*5f60*/  FMNMX.FTZ R15, R205, R14, !PT ;  /* 0x0000000ecd0f7209 */ /* 0x000fe40007810000 */
[----:B------:R-:W-:-:S02]  /*5f70*/  FSEL R21, R21, -INF , !P1 ;  /* 0xff80000015157808 */ /* 0x000fc40004800000 */
[----:B------:R-:W-:Y:S02]  /*5f80*/  LOP3.LUT P1, RZ, R2, 0x4, RZ, 0xc0, !PT ;  /* 0x0000000402ff7812 */ /* 0x000fe4000782c0ff */
[----:B------:R-:W-:Y:S02]  /*5f90*/  FMNMX.FTZ R14, R208, R15, !PT ;  /* 0x0000000fd00e7209 */ /* 0x000fe40007810000 */
[----:B------:R-:W-:Y:S02]  /*5fa0*/  ISETP.GT.AND P1, PT, R195, 0x9, !P1 ;  /* 0x00000009c300780c */ /* 0x000fe40004f24270 */
[----:B------:R-:W-:Y:S02]  /*5fb0*/  FMNMX.FTZ R15, R207, R14, !PT ;  /* 0x0000000ecf0f7209 */ /* 0x000fe40007810000 */
[----:B------:R-:W-:Y:S02]  /*5fc0*/  ISETP.LT.OR P1, PT, R190, 0xa, P1 ;  /* 0x0000000abe00780c */ /* 0x000fe40000f21670 */
[----:B------:R-:W-:-:S02]  /*5fd0*/  FMNMX.FTZ R14, R210, R15, !PT ;  /* 0x0000000fd20e7209 */ /* 0x000fc40007810000 */
[----:B------:R-:W-:Y:S02]  /*5fe0*/  FSEL R152, R152, -INF , !P1 ;  /* 0xff80000098987808 */ /* 0x000fe40004800000 */
[----:B------:R-:W-:Y:S02]  /*5ff0*/  LOP3.LUT P1, RZ, R2, 0x8, RZ, 0xc0, !PT ;  /* 0x0000000802ff7812 */ /* 0x000fe4000782c0ff */
[----:B------:R-:W-:Y:S02]  /*6000*/  FMNMX.FTZ R14, R209, R14, !PT ;  /* 0x0000000ed10e7209 */ /* 0x000fe40007810000 */
[----:B------:R-:W-:Y:S02]  /*6010*/  ISETP.GT.AND P1, PT, R195, 0x10, !P1 ;  /* 0x00000010c300780c */ /* 0x000fe40004f24270 */
[----:B------:R-:W-:Y:S02]  /*6020*/  FMNMX.FTZ R15, R173, R14, !PT ;  /* 0x0000000ead0f7209 */ /* 0x000fe40007810000 */
[----:B------:R-:W-:-:S02]  /*6030*/  ISETP.LT.OR P1, PT, R190, 0x11, P1 ;  /* 0x00000011be00780c */ /* 0x000fc40000f21670 */
[----:B------:R-:W-:Y:S02]  /*6040*/  FMNMX.FTZ R14, R174, R15, !PT ;  /* 0x0000000fae0e7209 */ /* 0x000fe40007810000 */
[----:B------:R-:W-:Y:S02]  /*6050*/  FSEL R153, R153, -INF , !P1 ;  /* 0xff80000099997808 */ /* 0x000fe40004800000 */
[----:B------:R-:W-:Y:S02]  /*6060*/  LOP3.LUT P1, RZ, R2, 0x10, RZ, 0xc0, !PT ;  /* 0x0000001002ff7812 */ /* 0x000fe4000782c0ff */
[----:B------:R-:W-:Y:S02]  /*6070*/  FMNMX.FTZ R15, R175, R14, !PT ;  /* 0x0000000eaf0f7209 */ /* 0x000fe40007810000 */
[----:B------:R-:W-:Y:S02]  /*6080*/  ISETP.GT.AND P1, PT, R195, 0x11, !P1 ;  /* 0x00000011c300780c */ /* 0x000fe40004f24270 */
[----:B------:R-:W-:-:S02]  /*6090*/  FMNMX.FTZ R15, R176, R15, !PT ;  /* 0x0000000fb00f7209 */ /* 0x000fc40007810000 */
[----:B------:R-:W-:Y:S02]  /*60a0*/  ISETP.LT.OR P1, PT, R190, 0x12, P1 ;  /* 0x00000012be00780c */ /* 0x000fe40000f21670 */
[----:B------:R-:W-:Y:S02]  /*60b0*/  FMNMX.FTZ R14, R178, R15, !PT ;  /* 0x0000000fb20e7209 */ /* 0x000fe40007810000 */
[----:B------:R-:W-:Y:S02]  /*60c0*/  FSEL R154, R154, -INF , !P1 ;  /* 0xff8000009a9a7808 */ /* 0x000fe40004800000 */
[----:B------:R-:W-:Y:S02]  /*60d0*/  LOP3.LUT P1, RZ, R2, 0x20000, RZ, 0xc0, !PT ;  /* 0x0002000002ff7812 */ /* 0x000fe4000782c0ff */
        /* <DEDUP_REMOVED lines=18> */
[----:B------:R-:W-:Y:S02]  /*6200*/  LOP3.LUT P1, RZ, R2, 0x4000, RZ, 0xc0, !PT ;  /* 0x0000400002ff7812 */ /* 0x000fe4000782c0ff */
[----:B------:R-:W-:-:S02]  /*6210*/  FMNMX.FTZ R14, R187, R14, !PT ;  /* 0x0000000ebb0e7209 */ /* 0x000fc40007810000 */
[----:B------:R-:W-:Y:S02]  /*6220*/  ISETP.GT.AND P1, PT, R195, 0x21, !P1 ;  /* 0x00000021c300780c */ /* 0x000fe40004f24270 */
[----:B------:R-:W-:Y:S02]  /*6230*/  FMNMX.FTZ R14, R185, R14, !PT ;  /* 0x0000000eb90e7209 */ /* 0x000fe40007810000 */
[----:B------:R-:W-:Y:S02]  /*6240*/  ISETP.LT.OR P1, PT, R190, 0x22, P1 ;  /* 0x00000022be00780c */ /* 0x000fe40000f21670 */
[----:B------:R-:W-:Y:S02]  /*6250*/  FMNMX.FTZ R15, R183, R14, !PT ;  /* 0x0000000eb70f7209 */ /* 0x000fe40007810000 */
[----:B------:R-:W-:Y:S02]  /*6260*/  FSEL R158, R158, -INF , !P1 ;  /* 0xff8000009e9e7808 */ /* 0x000fe40004800000 */
[C---:B------:R-:W-:Y:S01]  /*6270*/  LOP3.LUT P1, RZ, R2.reuse, 0x2000, RZ, 0xc0, !PT ;  /* 0x0000200002ff7812 */ /* 0x040fe2000782c0ff */
[----:B------:R-:W1:Y:S01]  /*6280*/  SHFL.BFLY PT, R14, R15, 0x2, 0x1f ;  /* 0x0c401f000f0e7f89 */ /* 0x000e6200000e0000 */
[----:B------:R-:W-:-:S02]  /*6290*/  LOP3.LUT P6, RZ, R2, 0x20, RZ, 0xc0, !PT ;  /* 0x0000002002ff7812 */ /* 0x000fc400078cc0ff */
[C---:B------:R-:W-:Y:S02]  /*62a0*/  ISETP.GT.AND P1, PT, R195.reuse, 0x28, !P1 ;  /* 0x00000028c300780c */ /* 0x040fe40004f24270 */
[----:B------:R-:W-:Y:S02]  /*62b0*/  ISETP.GT.AND P2, PT, R195, 0x49, !P2 ;  /* 0x00000049c300780c */ /* 0x000fe40005744270 */
[C---:B------:R-:W-:Y:S02]  /*62c0*/  ISETP.LT.OR P1, PT, R190.reuse, 0x29, P1 ;  /* 0x00000029be00780c */ /* 0x040fe40000f21670 */
[----:B------:R-:W-:Y:S02]  /*62d0*/  ISETP.LT.OR P2, PT, R190, 0x4a, P2 ;  /* 0x0000004abe00780c */ /* 0x000fe40001741670 */
[----:B------:R-:W-:Y:S02]  /*62e0*/  FSEL R159, R159, -INF , !P1 ;  /* 0xff8000009f9f7808 */ /* 0x000fe40004800000 */
[----:B------:R-:W-:-:S02]  /*62f0*/  LOP3.LUT P1, RZ, R2, 0x1000, RZ, 0xc0, !PT ;  /* 0x0000100002ff7812 */ /* 0x000fc4000782c0ff */
[C---:B------:R-:W-:Y:S02]  /*6300*/  ISETP.GT.AND P3, PT, R195.reuse, 0x50, !P3 ;  /* 0x00000050c300780c */ /* 0x040fe40005f64270 */
[C---:B------:R-:W-:Y:S02]  /*6310*/  ISETP.GT.AND P1, PT, R195.reuse, 0x29, !P1 ;  /* 0x00000029c300780c */ /* 0x040fe40004f24270 */
[----:B------:R-:W-:Y:S02]  /*6320*/  FSEL R168, R168, -INF , !P2 ;  /* 0xff800000a8a87808 */ /* 0x000fe40005000000 */
[----:B------:R-:W-:Y:S02]  /*6330*/  ISETP.LT.OR P1, PT, R190, 0x2a, P1 ;  /* 0x0000002abe00780c */ /* 0x000fe40000f21670 */
[----:B------:R-:W-:Y:S02]  /*6340*/  ISETP.GT.AND P4, PT, R195, 0x51, !P4 ;  /* 0x00000051c300780c */ /* 0x000fe40006784270 */
[----:B------:R-:W-:-:S02]  /*6350*/  FSEL R160, R160, -INF , !P1 ;  /* 0xff800000a0a07808 */ /* 0x000fc40004800000 */
[----:B------:R-:W-:Y:S02]  /*6360*/  LOP3.LUT P1, RZ, R2, 0x800, RZ, 0xc0, !PT ;  /* 0x0000080002ff7812 */ /* 0x000fe4000782c0ff */
[----:B-1----:R-:W-:Y:S02]  /*6370*/  FMNMX.FTZ R191, R15, R14, !PT ;  /* 0x0000000e0fbf7209 */ /* 0x002fe40007810000 */
[C---:B------:R-:W-:Y:S02]  /*6380*/  ISETP.GT.AND P1, PT, R195.reuse, 0x30, !P1 ;  /* 0x00000030c300780c */ /* 0x040fe40004f24270 */
[C---:B------:R-:W-:Y:S01]  /*6390*/  ISETP.LT.OR P3, PT, R190.reuse, 0x51, P3 ;  /* 0x00000051be00780c */ /* 0x040fe20001f61670 */
[----:B------:R-:W1:Y:S01]  /*63a0*/  SHFL.BFLY PT, R14, R191, 0x1, 0x1f ;  /* 0x0c201f00bf0e7f89 */ /* 0x000e6200000e0000 */
[----:B------:R-:W-:Y:S02]  /*63b0*/  ISETP.LT.OR P1, PT, R190, 0x31, P1 ;  /* 0x00000031be00780c */ /* 0x000fe40000f21670 */
[----:B------:R-:W-:-:S02]  /*63c0*/  ISETP.GT.AND P5, PT, R195, 0x58, !P5 ;  /* 0x00000058c300780c */ /* 0x000fc40006fa4270 */
[----:B------:R-:W-:Y:S02]  /*63d0*/  FSEL R161, R161, -INF , !P1 ;  /* 0xff800000a1a17808 */ /* 0x000fe40004800000 */
[----:B------:R-:W-:Y:S02]  /*63e0*/  LOP3.LUT P1, RZ, R2, 0x400, RZ, 0xc0, !PT ;  /* 0x0000040002ff7812 */ /* 0x000fe4000782c0ff */
[C---:B------:R-:W-:Y:S02]  /*63f0*/  ISETP.LT.OR P4, PT, R190.reuse, 0x52, P4 ;  /* 0x00000052be00780c */ /* 0x040fe40002781670 */
[----:B------:R-:W-:Y:S02]  /*6400*/  ISETP.GT.AND P1, PT, R195, 0x31, !P1 ;  /* 0x00000031c300780c */ /* 0x000fe40004f24270 */
[C---:B------:R-:W-:Y:S02]  /*6410*/  ISETP.LT.OR P5, PT, R190.reuse, 0x59, P5 ;  /* 0x00000059be00780c */ /* 0x040fe40002fa1670 */
[----:B------:R-:W-:-:S04]  /*6420*/  ISETP.LT.OR P1, PT, R190, 0x32, P1 ;  /* 0x00000032be00780c */ /* 0x000fc80000f21670 */
[----:B------:R-:W-:Y:S02]  /*6430*/  FSEL R162, R162, -INF , !P1 ;  /* 0xff800000a2a27808 */ /* 0x000fe40004800000 */
[----:B------:R-:W-:Y:S02]  /*6440*/  LOP3.LUT P1, RZ, R2, 0x200, RZ, 0xc0, !PT ;  /* 0x0000020002ff7812 */ /* 0x000fe4000782c0ff */
[----:B-1----:R-:W-:Y:S02]  /*6450*/  FMNMX.FTZ R14, R191, R14, !PT ;  /* 0x0000000ebf0e7209 */ /* 0x002fe40007810000 */
[----:B------:R-:W-:-:S03]  /*6460*/  ISETP.GT.AND P1, PT, R195, 0x38, !P1 ;  /* 0x00000038c300780c */ /* 0x000fc60004f24270 */
[----:B------:R-:W-:Y:S01]  /*6470*/  FMUL.FTZ R212, R14, UR10 ;  /* 0x0000000a0ed47c20 */ /* 0x000fe20008410000 */
[----:B------:R-:W-:-:S04]  /*6480*/  ISETP.LT.OR P1, PT, R190, 0x39, P1 ;  /* 0x00000039be00780c */ /* 0x000fc80000f21670 */
[----:B------:R-:W-:Y:S02]  /*6490*/  FSEL R163, R163, -INF , !P1 ;  /* 0xff800000a3a37808 */ /* 0x000fe40004800000 */
[----:B------:R-:W-:-:S04]  /*64a0*/  LOP3.LUT P1, RZ, R2, 0x100, RZ, 0xc0, !PT ;  /* 0x0000010002ff7812 */ /* 0x000fc8000782c0ff */
[----:B------:R-:W-:-:S04]  /*64b0*/  ISETP.GT.AND P1, PT, R195, 0x39, !P1 ;  /* 0x00000039c300780c */ /* 0x000fc80004f24270 */
        /* <DEDUP_REMOVED lines=10> */
[----:B------:R-:W-:Y:S02]  /*6560*/  ISETP.GT.AND P1, PT, R195, 0x48, !P6 ;  /* 0x00000048c300780c */ /* 0x000fe40007724270 */
[----:B------:R-:W-:Y:S02]  /*6570*/  LOP3.LUT P6, RZ, R2, 0x40000, RZ, 0xc0, !PT ;  /* 0x0004000002ff7812 */ /* 0x000fe400078cc0ff */
[----:B------:R-:W-:-:S04]  /*6580*/  ISETP.LT.OR P1, PT, R190, 0x49, P1 ;  /* 0x00000049be00780c */ /* 0x000fc80000f21670 */
[----:B------:R-:W-:Y:S02]  /*6590*/  FSEL R167, R167, -INF , !P1 ;  /* 0xff800000a7a77808 */ /* 0x000fe40004800000 */
[C---:B------:R-:W-:Y:S02]  /*65a0*/  ISETP.GT.AND P1, PT, R195.reuse, RZ, !P6 ;  /* 0x000000ffc300720c */ /* 0x040fe40007724270 */
[----:B------:R-:W-:Y:S02]  /*65b0*/  LOP3.LUT P6, RZ, R2, 0x1, RZ, 0xc0, !PT ;  /* 0x0000000102ff7812 */ /* 0x000fe400078cc0ff */
[----:B------:R-:W-:Y:S02]  /*65c0*/  ISETP.LT.OR P1, PT, R190, 0x1, P1 ;  /* 0x00000001be00780c */ /* 0x000fe40000f21670 */
[----:B------:R-:W-:Y:S02]  /*65d0*/  ISETP.GT.AND P2, PT, R195, 0x59, !P6 ;  /* 0x00000059c300780c */ /* 0x000fe40007744270 */
[----:B------:R-:W-:-:S02]  /*65e0*/  FSEL R211, R13, -INF , !P1 ;  /* 0xff8000000dd37808 */ /* 0x000fc40004800000 */
[----:B------:R-:W-:Y:S02]  /*65f0*/  FSETP.NEU.FTZ.AND P1, PT, R14, -INF , PT ;  /* 0xff8000000e00780b */ /* 0x000fe40003f3d000 */
[----:B------:R-:W-:Y:S02]  /*6600*/  FMNMX.FTZ R13, R211, R8, !PT ;  /* 0x00000008d30d7209 */ /* 0x000fe40007810000 */
[----:B------:R-:W-:Y:S02]  /*6610*/  FSEL R212, R212, RZ, P1 ;  /* 0x000000ffd4d47208 */ /* 0x000fe40000800000 */
[----:B------:R-:W-:Y:S02]  /*6620*/  FMNMX.FTZ R194, R20, R13, !PT ;  /* 0x0000000d14c27209 */ /* 0x000fe40007810000 */
[----:B------:R-:W-:Y:S01]  /*6630*/  FSEL R195, R169, -INF , !P3 ;  /* 0xff800000a9c37808 */ /* 0x000fe20005800000 */
[--C-:B------:R-:W-:Y:S01]  /*6640*/  FFMA.FTZ R192, R204, UR10, -R212.reuse ;  /* 0x0000000accc07c23 */ /* 0x100fe200080108d4 */
        /* <DEDUP_REMOVED lines=8> */
[----:B------:R-:W-:Y:S01]  /*66d0*/  FMNMX.FTZ R191, R153, R194, !PT ;  /* 0x000000c299bf7209 */ /* 0x000fe20007810000 */
[--C-:B------:R-:W-:Y:S01]  /*66e0*/  FFMA.FTZ R194, R205, UR10, -R212.reuse ;  /* 0x0000000acdc27c23 */ /* 0x100fe200080108d4 */
[----:B------:R-:W-:Y:S01]  /*66f0*/  FSEL R199, R172, -INF , !P2 ;  /* 0xff800000acc77808 */ /* 0x000fe20005000000 */
        /* <DEDUP_REMOVED lines=15> */
[----:B------:R-:W-:-:S02]  /*67f0*/  FFMA.FTZ R185, R185, UR10, -R212 ;  /* 0x0000000ab9b97c23 */ /* 0x000fc400080108d4 */
[----:B------:R-:W-:Y:S01]  /*6800*/  FMNMX.FTZ R198, R158, R193, !PT ;  /* 0x000000c19ec67209 */ /* 0x000fe20007810000 */
[----:B------:R-:W-:Y:S03]  /*6810*/  MUFU.EX2 R194, R194 ;  /* 0x000000c200c27308 */ /* 0x000fe60000000800 */
[----:B------:R-:W-:-:S04]  /*6820*/  FMNMX.FTZ R193, R159, R198, !PT ;  /* 0x000000c69fc17209 */ /* 0x000fc80007810000 */
[----:B------:R-:W-:Y:S01]  /*6830*/  FMNMX.FTZ R198, R160, R193, !PT ;  /* 0x000000c1a0c67209 */ /* 0x000fe20007810000 */
[----:B------:R-:W-:Y:S03]  /*6840*/  MUFU.EX2 R191, R208 ;  /* 0x000000d000bf7308 */ /* 0x000fe60000000800 */
[----:B------:R-:W-:Y:S01]  /*6850*/  FMNMX.FTZ R197, R161, R198, !PT ;  /* 0x000000c6a1c57209 */ /* 0x000fe20007810000 */
[----:B------:R-:W-:-:S03]  /*6860*/  FFMA.FTZ R198, R209, UR10, -R212 ;  /* 0x0000000ad1c67c23 */ /* 0x000fc600080108d4 */
[----:B------:R-:W-:Y:S01]  /*6870*/  FMNMX.FTZ R204, R162, R197, !PT ;  /* 0x000000c5a2cc7209 */ /* 0x000fe20007810000 */
[----:B------:R-:W-:Y:S03]  /*6880*/  MUFU.EX2 R196, R196 ;  /* 0x000000c400c47308 */ /* 0x000fe60000000800 */
[----:B------:R-:W-:-:S04]  /*6890*/  FMNMX.FTZ R197, R163, R204, !PT ;  /* 0x000000cca3c57209 */ /* 0x000fc80007810000 */
[----:B------:R-:W-:Y:S01]  /*68a0*/  FMNMX.FTZ R204, R164, R197, !PT ;  /* 0x000000c5a4cc7209 */ /* 0x000fe20007810000 */
[----:B------:R-:W-:Y:S03]  /*68b0*/  MUFU.EX2 R193, R210 ;  /* 0x000000d200c17308 */ /* 0x000fe60000000800 */
[----:B------:R-:W-:-:S04]  /*68c0*/  FMNMX.FTZ R197, R165, R204, !PT ;  /* 0x000000cca5c57209 */ /* 0x000fc80007810000 */
[----:B------:R-:W-:Y:S01]  /*68d0*/  FMNMX.FTZ R204, R166, R197, !PT ;  /* 0x000000c5a6cc7209 */ /* 0x000fe20007810000 */
[----:B------:R-:W-:Y:S03]  /*68e0*/  MUFU.EX2 R198, R198 ;  /* 0x000000c600c67308 */ /* 0x000fe60000000800 */
[----:B------:R-:W-:-:S04]  /*68f0*/  FMNMX.FTZ R197, R167, R204, !PT ;  /* 0x000000cca7c57209 */ /* 0x000fc80007810000 */
[----:B------:R-:W-:Y:S01]  /*6900*/  FMNMX.FTZ R204, R168, R197, !PT ;  /* 0x000000c5a8cc7209 */ /* 0x000fe20007810000 */
[----:B------:R-:W-:Y:S01]  /*6910*/  MUFU.EX2 R173, R173 ;  /* 0x000000ad00ad7308 */ /* 0x000fe20000000800 */
[----:B------:R-:W-:Y:S01]  /*6920*/  FSEL R197, R170, -INF , !P4 ;  /* 0xff800000aac57808 */ /* 0x000fe20006000000 */
[----:B------:R-:W-:Y:S01]  /*6930*/  FFMA.FTZ R170, R176, UR10, -R212 ;  /* 0x0000000ab0aa7c23 */ /* 0x000fe200080108d4 */
[----:B------:R-:W-:-:S04]  /*6940*/  FMNMX.FTZ R204, R195, R204, !PT ;  /* 0x000000ccc3cc7209 */ /* 0x000fc80007810000 */
[----:B------:R-:W-:Y:S01]  /*6950*/  FMNMX.FTZ R171, R197, R204, !PT ;  /* 0x000000ccc5ab7209 */ /* 0x000fe20007810000 */
[----:B------:R-:W-:Y:S03]  /*6960*/  MUFU.EX2 R174, R174 ;  /* 0x000000ae00ae7308 */ /* 0x000fe60000000800 */
[----:B------:R-:W-:Y:S01]  /*6970*/  FMNMX.FTZ R172, R190, R171, !PT ;  /* 0x000000abbeac7209 */ /* 0x000fe20007810000 */
[--C-:B------:R-:W-:Y:S01]  /*6980*/  FFMA.FTZ R171, R178, UR10, -R212.reuse ;  /* 0x0000000ab2ab7c23 */ /* 0x100fe200080108d4 */
[--C-:B------:R-:W-:Y:S01]  /*6990*/  FFMA.FTZ R178, R181, UR10, -R212.reuse ;  /* 0x0000000ab5b27c23 */ /* 0x100fe200080108d4 */
[--C-:B------:R-:W-:Y:S01]  /*69a0*/  FFMA.FTZ R181, R188, UR10, -R212.reuse ;  /* 0x0000000abcb57c23 */ /* 0x100fe200080108d4 */
[----:B------:R-:W-:Y:S01]  /*69b0*/  FMNMX.FTZ R176, R199, R172, !PT ;  /* 0x000000acc7b07209 */ /* 0x000fe20007810000 */
[--C-:B------:R-:W-:Y:S01]  /*69c0*/  FFMA.FTZ R172, R179, UR10, -R212.reuse ;  /* 0x0000000ab3ac7c23 */ /* 0x100fe200080108d4 */
[--C-:B------:R-:W-:Y:S01]  /*69d0*/  FFMA.FTZ R179, R182, UR10, -R212.reuse ;  /* 0x0000000ab6b37c23 */ /* 0x100fe200080108d4 */
[----:B------:R-:W-:Y:S01]  /*69e0*/  FFMA.FTZ R182, R186, UR10, -R212 ;  /* 0x0000000abab67c23 */ /* 0x000fe200080108d4 */
[----:B------:R-:W-:Y:S01]  /*69f0*/  FSEL R186, R14, RZ, P1 ;  /* 0x000000ff0eba7208 */ /* 0x000fe20000800000 */
[----:B-1----:R-:W1:Y:S01]  /*6a00*/  SHFL.BFLY PT, R203, R176, 0x2, 0x1f ;  /* 0x0c401f00b0cb7f89 */ /* 0x002e6200000e0000 */
[----:B------:R-:W-:Y:S03]  /*6a10*/  MUFU.EX2 R169, R169 ;  /* 0x000000a900a97308 */ /* 0x000fe60000000800 */
[----:B------:R-:W-:-:S04]  /*6a20*/  FADD.FTZ R186, -R186, R9 ;  /* 0x00000009baba7221 */ /* 0x000fc80000010100 */
[----:B------:R-:W-:Y:S01]  /*6a30*/  FMUL.FTZ R9, R186, UR10 ;  /* 0x0000000aba097c20 */ /* 0x000fe20008410000 */
[----:B------:R-:W-:Y:S01]  /*6a40*/  MUFU.EX2 R170, R170 ;  /* 0x000000aa00aa7308 */ /* 0x000fe20000000800 */
[----:B------:R-:W-:-:S07]  /*6a50*/  FFMA.FTZ R186, R183, UR10, -R212 ;  /* 0x0000000ab7ba7c23 */ /* 0x000fce00080108d4 */
[----:B------:R-:W2:Y:S01]  /*6a60*/  MUFU.EX2 R9, R9 ;  /* 0x0000000900097308 */ /* 0x000ea20000000800 */
[----:B-1----:R-:W-:-:S07]  /*6a70*/  FMNMX.FTZ R203, R176, R203, !PT ;  /* 0x000000cbb0cb7209 */ /* 0x002fce0007810000 */
[----:B------:R-:W1:Y:S01]  /*6a80*/  MUFU.EX2 R171, R171 ;  /* 0x000000ab00ab7308 */ /* 0x000e620000000800 */
[----:B------:R-:W3:Y:S07]  /*6a90*/  SHFL.BFLY PT, R176, R203, 0x1, 0x1f ;  /* 0x0c201f00cbb07f89 */ /* 0x000eee00000e0000 */
[----:B------:R-:W4:Y:S01]  /*6aa0*/  MUFU.EX2 R172, R172 ;  /* 0x000000ac00ac7308 */ /* 0x000f220000000800 */
[----:B--2---:R-:W-:Y:S01]  /*6ab0*/  FFMA.FTZ R188, R9, R5, R192 ;  /* 0x0000000509bc7223 */ /* 0x004fe200000100c0 */
[-C--:B------:R-:W-:Y:S01]  /*6ac0*/  FMUL.FTZ R24, R24, R9.reuse ;  /* 0x0000000918187220 */ /* 0x080fe20000410000 */
[-C--:B------:R-:W-:Y:S01]  /*6ad0*/  FMUL.FTZ R25, R25, R9.reuse ;  /* 0x0000000919197220 */ /* 0x080fe20000410000 */
[-C--:B------:R-:W-:Y:S01]  /*6ae0*/  FMUL.FTZ R28, R28, R9.reuse ;  /* 0x000000091c1c7220 */ /* 0x080fe20000410000 */
[----:B------:R-:W-:Y:S01]  /*6af0*/  FADD.FTZ R188, R13, R188 ;  /* 0x000000bc0dbc7221 */ /* 0x000fe20000010000 */
[-C--:B------:R-:W-:Y:S01]  /*6b00*/  FMUL.FTZ R29, R29, R9.reuse ;  /* 0x000000091d1d7220 */ /* 0x080fe20000410000 */
[-C--:B------:R-:W-:Y:S01]  /*6b10*/  FMUL.FTZ R32, R32, R9.reuse ;  /* 0x0000000920207220 */ /* 0x080fe20000410000 */
[----:B------:R-:W2:Y:S01]  /*6b20*/  MUFU.EX2 R175, R175 ;  /* 0x000000af00af7308 */ /* 0x000ea20000000800 */
[----:B------:R-:W-:Y:S01]  /*6b30*/  FADD.FTZ R5, R15, R188 ;  /* 0x000000bc0f057221 */ /* 0x000fe20000010000 */
[-C--:B------:R-:W-:Y:S01]  /*6b40*/  FMUL.FTZ R33, R33, R9.reuse ;  /* 0x0000000921217220 */ /* 0x080fe20000410000 */
[-C--:B------:R-:W-:Y:S01]  /*6b50*/  FMUL.FTZ R36, R36, R9.reuse ;  /* 0x0000000924247220 */ /* 0x080fe20000410000 */
[-C--:B------:R-:W-:Y:S01]  /*6b60*/  FMUL.FTZ R37, R37, R9.reuse ;  /* 0x0000000925257220 */ /* 0x080fe20000410000 */
[----:B------:R-:W-:Y:S01]  /*6b70*/  FADD.FTZ R204, R194, R5 ;  /* 0x00000005c2cc7221 */ /* 0x000fe20000010000 */
[-C--:B------:R-:W-:Y:S01]  /*6b80*/  FMUL.FTZ R40, R40, R9.reuse ;  /* 0x0000000928287220 */ /* 0x080fe20000410000 */
[-C--:B------:R-:W-:Y:S01]  /*6b90*/  FMUL.FTZ R41, R41, R9.reuse ;  /* 0x0000000929297220 */ /* 0x080fe20000410000 */
[----:B------:R-:W5:Y:S01]  /*6ba0*/  MUFU.EX2 R178, R178 ;  /* 0x000000b200b27308 */ /* 0x000f620000000800 */
[----:B------:R-:W-:Y:S01]  /*6bb0*/  FADD.FTZ R5, R191, R204 ;  /* 0x000000ccbf057221 */ /* 0x000fe20000010000 */
[-C--:B------:R-:W-:Y:S01]  /*6bc0*/  FMUL.FTZ R44, R44, R9.reuse ;  /* 0x000000092c2c7220 */ /* 0x080fe20000410000 */
[-C--:B------:R-:W-:Y:S01]  /*6bd0*/  FMUL.FTZ R45, R45, R9.reuse ;  /* 0x000000092d2d7220 */ /* 0x080fe20000410000 */
[----:B---3--:R-:W-:Y:S01]  /*6be0*/  FMNMX.FTZ R176, R203, R176, !PT ;  /* 0x000000b0cbb07209 */ /* 0x008fe20007810000 */
[-C--:B------:R-:W-:Y:S01]  /*6bf0*/  FMUL.FTZ R48, R48, R9.reuse ;  /* 0x0000000930307220 */ /* 0x080fe20000410000 */
[-C--:B------:R-:W-:Y:S01]  /*6c00*/  FMUL.FTZ R49, R49, R9.reuse ;  /* 0x0000000931317220 */ /* 0x080fe20000410000 */
[-C--:B------:R-:W-:Y:S01]  /*6c10*/  FMUL.FTZ R52, R52, R9.reuse ;  /* 0x0000000934347220 */ /* 0x080fe20000410000 */
[C---:B------:R-:W-:Y:S01]  /*6c20*/  FSETP.NEU.FTZ.AND P1, PT, R176.reuse, -INF , PT ;  /* 0xff800000b000780b */ /* 0x040fe20003f3d000 */
[----:B------:R-:W-:Y:S01]  /*6c30*/  FMUL.FTZ R206, R176, UR10 ;  /* 0x0000000ab0ce7c20 */ /* 0x000fe20008410000 */
[----:B------:R-:W-:Y:S01]  /*6c40*/  MUFU.EX2 R179, R179 ;  /* 0x000000b300b37308 */ /* 0x000fe20000000800 */
[-C--:B------:R-:W-:Y:S01]  /*6c50*/  FMUL.FTZ R53, R53, R9.reuse ;  /* 0x0000000935357220 */ /* 0x080fe20000410000 */
[-C--:B------:R-:W-:Y:S01]  /*6c60*/  FMUL.FTZ R56, R56, R9.reuse ;  /* 0x0000000938387220 */ /* 0x080fe20000410000 */
[-C--:B------:R-:W-:Y:S01]  /*6c70*/  FMUL.FTZ R57, R57, R9.reuse ;  /* 0x0000000939397220 */ /* 0x080fe20000410000 */
[----:B------:R-:W-:Y:S01]  /*6c80*/  FSEL R206, R206, RZ, P1 ;  /* 0x000000ffcece7208 */ /* 0x000fe20000800000 */
[-C--:B------:R-:W-:Y:S01]  /*6c90*/  FMUL.FTZ R60, R60, R9.reuse ;  /* 0x000000093c3c7220 */ /* 0x080fe20000410000 */
[-C--:B------:R-:W-:Y:S01]  /*6ca0*/  FMUL.FTZ R61, R61, R9.reuse ;  /* 0x000000093d3d7220 */ /* 0x080fe20000410000 */
[----:B------:R-:W-:Y:S01]  /*6cb0*/  FMUL.FTZ R64, R64, R9 ;  /* 0x0000000940407220 */ /* 0x000fe20000410000 */
[----:B------:R-:W3:Y:S01]  /*6cc0*/  MUFU.EX2 R180, R180 ;  /* 0x000000b400b47308 */ /* 0x000ee20000000800 */
[--C-:B------:R-:W-:Y:S01]  /*6cd0*/  FFMA.FTZ R188, R152, UR10, -R206.reuse ;  /* 0x0000000a98bc7c23 */ /* 0x100fe200080108ce */
[----:B------:R-:W-:Y:S01]  /*6ce0*/  FADD.FTZ R152, R196, R5 ;  /* 0x00000005c4987221 */ /* 0x000fe20000010000 */
[--C-:B------:R-:W-:Y:S01]  /*6cf0*/  FFMA.FTZ R189, R153, UR10, -R206.reuse ;  /* 0x0000000a99bd7c23 */ /* 0x100fe200080108ce */
[--C-:B------:R-:W-:Y:S01]  /*6d00*/  FFMA.FTZ R204, R154, UR10, -R206.reuse ;  /* 0x0000000a9acc7c23 */ /* 0x100fe200080108ce */
[----:B------:R-:W-:Y:S01]  /*6d10*/  FFMA.FTZ R207, R163, UR10, -R206 ;  /* 0x0000000aa3cf7c23 */ /* 0x000fe200080108ce */
[----:B------:R-:W-:Y:S01]  /*6d20*/  FADD.FTZ R5, R193, R152 ;  /* 0x00000098c1057221 */ /* 0x000fe20000010000 */
[--C-:B------:R-:W-:Y:S01]  /*6d30*/  FFMA.FTZ R183, R211, UR10, -R206.reuse ;  /* 0x0000000ad3b77c23 */ /* 0x100fe200080108ce */
[----:B------:R-:W-:Y:S01]  /*6d40*/  MUFU.EX2 R181, R181 ;  /* 0x000000b500b57308 */ /* 0x000fe20000000800 */
[--C-:B------:R-:W-:Y:S01]  /*6d50*/  FFMA.FTZ R203, R155, UR10, -R206.reuse ;  /* 0x0000000a9bcb7c23 */ /* 0x100fe200080108ce */
[----:B------:R-:W-:Y:S01]  /*6d60*/  FADD.FTZ R152, R198, R5 ;  /* 0x00000005c6987221 */ /* 0x000fe20000010000 */
[--C-:B------:R-:W-:Y:S01]  /*6d70*/  FFMA.FTZ R155, R166, UR10, -R206.reuse ;  /* 0x0000000aa69b7c23 */ /* 0x100fe200080108ce */
[----:B------:R-:W-:Y:S01]  /*6d80*/  FFMA.FTZ R205, R162, UR10, -R206 ;  /* 0x0000000aa2cd7c23 */ /* 0x000fe200080108ce */
[----:B------:R-:W-:Y:S01]  /*6d90*/  F2FP.BF16.F32.PACK_AB R162, R170, R169 ;  /* 0x000000a9aaa2723e */ /* 0x000fe200000010ff */
[----:B------:R-:W-:Y:S01]  /*6da0*/  FADD.FTZ R5, R173, R152 ;  /* 0x00000098ad057221 */ /* 0x000fe20000010000 */
[--C-:B------:R-:W-:Y:S01]  /*6db0*/  FFMA.FTZ R20, R20, UR10, -R206.reuse ;  /* 0x0000000a14147c23 */ /* 0x100fe200080108ce */
[----:B------:R-:W-:Y:S01]  /*6dc0*/  MUFU.EX2 R182, R182 ;  /* 0x000000b600b67308 */ /* 0x000fe20000000800 */
[--C-:B------:R-:W-:Y:S01]  /*6dd0*/  FFMA.FTZ R21, R21, UR10, -R206.reuse ;  /* 0x0000000a15157c23 */ /* 0x100fe200080108ce */
[----:B------:R-:W-:Y:S01]  /*6de0*/  FADD.FTZ R152, R174, R5 ;  /* 0x00000005ae987221 */ /* 0x000fe20000010000 */
[----:B------:R-:W-:Y:S01]  /*6df0*/  FSEL R5, R176, RZ, P1 ;  /* 0x000000ffb0057208 */ /* 0x000fe20000800000 */
[--C-:B------:R-:W-:Y:S01]  /*6e00*/  FFMA.FTZ R208, R158, UR10, -R206.reuse ;  /* 0x0000000a9ed07c23 */ /* 0x100fe200080108ce */
[----:B------:R-:W-:Y:S01]  /*6e10*/  FFMA.FTZ R209, R159, UR10, -R206 ;  /* 0x0000000a9fd17c23 */ /* 0x000fe200080108ce */
[----:B------:R-:W-:Y:S01]  /*6e20*/  FADD.FTZ R153, R169, R152 ;  /* 0x00000098a9997221 */ /* 0x000fe20000010000 */
[----:B------:R-:W-:Y:S01]  /*6e30*/  FFMA.FTZ R152, R157, UR10, -R206 ;  /* 0x0000000a9d987c23 */ /* 0x000fe200080108ce */
[----:B------:R-:W-:Y:S01]  /*6e40*/  MUFU.EX2 R184, R184 ;  /* 0x000000b800b87308 */ /* 0x000fe20000000800 */
[----:B------:R-:W-:Y:S01]  /*6e50*/  FADD.FTZ R5, -R5, R8 ;  /* 0x0000000805057221 */ /* 0x000fe20000010100 */
[----:B------:R-:W-:Y:S01]  /*6e60*/  FADD.FTZ R154, R170, R153 ;  /* 0x00000099aa9a7221 */ /* 0x000fe20000010000 */
[--C-:B------:R-:W-:Y:S01]  /*6e70*/  FFMA.FTZ R8, R156, UR10, -R206.reuse ;  /* 0x0000000a9c087c23 */ /* 0x100fe200080108ce */
[--C-:B------:R-:W-:Y:S01]  /*6e80*/  FFMA.FTZ R159, R161, UR10, -R206.reuse ;  /* 0x0000000aa19f7c23 */ /* 0x100fe200080108ce */
[----:B------:R-:W-:Y:S01]  /*6e90*/  FFMA.FTZ R210, R160, UR10, -R206 ;  /* 0x0000000aa0d27c23 */ /* 0x000fe200080108ce */
[----:B-1----:R-:W-:Y:S01]  /*6ea0*/  FADD.FTZ R153, R171, R154 ;  /* 0x0000009aab997221 */ /* 0x002fe20000010000 */
[--C-:B------:R-:W-:Y:S01]  /*6eb0*/  FFMA.FTZ R157, R164, UR10, -R206.reuse ;  /* 0x0000000aa49d7c23 */ /* 0x100fe200080108ce */
[----:B------:R-:W1:Y:S01]  /*6ec0*/  MUFU.EX2 R187, R187 ;  /* 0x000000bb00bb7308 */ /* 0x000e620000000800 */
[C---:B----4-:R-:W-:Y:S01]  /*6ed0*/  F2FP.BF16.F32.PACK_AB R164, R172.reuse, R171 ;  /* 0x000000abaca4723e */ /* 0x050fe200000010ff */
[----:B------:R-:W-:Y:S01]  /*6ee0*/  FADD.FTZ R154, R172, R153 ;  /* 0x00000099ac9a7221 */ /* 0x000fe20000010000 */
[----:B------:R-:W-:Y:S01]  /*6ef0*/  F2FP.BF16.F32.PACK_AB R160, R174, R173 ;  /* 0x000000adaea0723e */ /* 0x000fe200000010ff */
[--C-:B------:R-:W-:Y:S01]  /*6f00*/  FFMA.FTZ R165, R165, UR10, -R206.reuse ;  /* 0x0000000aa5a57c23 */ /* 0x100fe200080108ce */
[----:B------:R-:W-:Y:S01]  /*6f10*/  FFMA.FTZ R167, R167, UR10, -R206 ;  /* 0x0000000aa7a77c23 */ /* 0x000fe200080108ce */
[----:B--2---:R-:W-:Y:S01]  /*6f20*/  FADD.FTZ R153, R175, R154 ;  /* 0x0000009aaf997221 */ /* 0x004fe20000010000 */
[--C-:B------:R-:W-:Y:S01]  /*6f30*/  FFMA.FTZ R195, R195, UR10, -R206.reuse ;  /* 0x0000000ac3c37c23 */ /* 0x100fe200080108ce */
[----:B------:R-:W-:Y:S01]  /*6f40*/  MUFU.EX2 R183, R183 ;  /* 0x000000b700b77308 */ /* 0x000fe20000000800 */
[--C-:B------:R-:W-:Y:S01]  /*6f50*/  FFMA.FTZ R197, R197, UR10, -R206.reuse ;  /* 0x0000000ac5c57c23 */ /* 0x100fe200080108ce */
[----:B-----5:R-:W-:Y:S01]  /*6f60*/  FADD.FTZ R154, R178, R153 ;  /* 0x00000099b29a7221 */ /* 0x020fe20000010000 */
[--C-:B------:R-:W-:Y:S01]  /*6f70*/  FFMA.FTZ R153, R168, UR10, -R206.reuse ;  /* 0x0000000aa8997c23 */ /* 0x100fe200080108ce */
[----:B---3--:R-:W-:Y:S01]  /*6f80*/  F2FP.BF16.F32.PACK_AB R168, R180, R179 ;  /* 0x000000b3b4a8723e */ /* 0x008fe200000010ff */
[----:B------:R-:W-:Y:S01]  /*6f90*/  FFMA.FTZ R190, R190, UR10, -R206 ;  /* 0x0000000abebe7c23 */ /* 0x000fe200080108ce */
[----:B------:R-:W-:Y:S01]  /*6fa0*/  FADD.FTZ R163, R179, R154 ;  /* 0x0000009ab3a37221 */ /* 0x000fe20000010000 */
[----:B------:R-:W-:Y:S01]  /*6fb0*/  FFMA.FTZ R199, R199, UR10, -R206 ;  /* 0x0000000ac7c77c23 */ /* 0x000fe200080108ce */
[----:B------:R-:W-:Y:S01]  /*6fc0*/  MUFU.EX2 R20, R20 ;  /* 0x0000001400147308 */ /* 0x000fe20000000800 */
[----:B-1----:R-:W-:Y:S01]  /*6fd0*/  F2FP.BF16.F32.PACK_AB R172, R187, R184 ;  /* 0x000000b8bbac723e */ /* 0x002fe200000010ff */
[----:B------:R-:W-:Y:S01]  /*6fe0*/  FADD.FTZ R154, R180, R163 ;  /* 0x000000a3b49a7221 */ /* 0x000fe20000010000 */
[----:B------:R-:W-:Y:S01]  /*6ff0*/  F2FP.BF16.F32.PACK_AB R156, R196, R191 ;  /* 0x000000bfc49c723e */ /* 0x000fe200000010ff */
[-C--:B------:R-:W-:Y:S01]  /*7000*/  FMUL.FTZ R65, R65, R9.reuse ;  /* 0x0000000941417220 */ /* 0x080fe20000410000 */
[----:B------:R-:W-:Y:S01]  /*7010*/  FMUL.FTZ R68, R68, R9 ;  /* 0x0000000944447220 */ /* 0x000fe20000410000 */
[----:B------:R-:W-:Y:S01]  /*7020*/  FADD.FTZ R211, R181, R154 ;  /* 0x0000009ab5d37221 */ /* 0x000fe20000010000 */
[----:B------:R-:W-:Y:S01]  /*7030*/  F2FP.BF16.F32.PACK_AB R154, R194, R15 ;  /* 0x0000000fc29a723e */ /* 0x000fe200000010ff */
[----:B------:R-:W-:Y:S01]  /*7040*/  MUFU.EX2 R21, R21 ;  /* 0x0000001500157308 */ /* 0x000fe20000000800 */
[-C--:B------:R-:W-:Y:S01]  /*7050*/  FMUL.FTZ R69, R69, R9.reuse ;  /* 0x0000000945457220 */ /* 0x080fe20000410000 */
[----:B------:R-:W-:Y:S01]  /*7060*/  FADD.FTZ R211, R182, R211 ;  /* 0x000000d3b6d37221 */ /* 0x000fe20000010000 */
[-C--:B------:R-:W-:Y:S01]  /*7070*/  FMUL.FTZ R72, R72, R9.reuse ;  /* 0x0000000948487220 */ /* 0x080fe20000410000 */
[-C--:B------:R-:W-:Y:S01]  /*7080*/  FMUL.FTZ R73, R73, R9.reuse ;  /* 0x0000000949497220 */ /* 0x080fe20000410000 */
[-C--:B------:R-:W-:Y:S01]  /*7090*/  FMUL.FTZ R76, R76, R9.reuse ;  /* 0x000000094c4c7220 */ /* 0x080fe20000410000 */
[----:B------:R-:W-:Y:S01]  /*70a0*/  FADD.FTZ R166, R184, R211 ;  /* 0x000000d3b8a67221 */ /* 0x000fe20000010000 */
[-C--:B------:R-:W-:Y:S01]  /*70b0*/  FMUL.FTZ R77, R77, R9.reuse ;  /* 0x000000094d4d7220 */ /* 0x080fe20000410000 */
[----:B------:R-:W1:Y:S01]  /*70c0*/  MUFU.EX2 R185, R185 ;  /* 0x000000b900b97308 */ /* 0x000e620000000800 */
[----:B------:R-:W-:Y:S01]  /*70d0*/  FMUL.FTZ R80, R80, R9 ;  /* 0x0000000950507220 */ /* 0x000fe20000410000 */
[----:B------:R-:W-:Y:S01]  /*70e0*/  FADD.FTZ R170, R187, R166 ;  /* 0x000000a6bbaa7221 */ /* 0x000fe20000010000 */
[----:B------:R-:W-:Y:S01]  /*70f0*/  F2FP.BF16.F32.PACK_AB R166, R178, R175 ;  /* 0x000000afb2a6723e */ /* 0x000fe200000010ff */
[----:B------:R-:W-:Y:S01]  /*7100*/  FMUL.FTZ R178, R5, UR10 ;  /* 0x0000000a05b27c20 */ /* 0x000fe20008410000 */
        /* <DEDUP_REMOVED lines=10> */
[----:B------:R-:W-:Y:S01]  /*71b0*/  FMUL.FTZ R100, R100, R9 ;  /* 0x0000000964647220 */ /* 0x000fe20000410000 */
[----:B------:R-:W2:Y:S01]  /*71c0*/  MUFU.EX2 R178, R178 ;  /* 0x000000b200b27308 */ /* 0x000ea20000000800 */
        /* <DEDUP_REMOVED lines=15> */
[----:B------:R-:W3:Y:S01]  /*72c0*/  MUFU.EX2 R204, R204 ;  /* 0x000000cc00cc7308 */ /* 0x000ee20000000800 */
        /* <DEDUP_REMOVED lines=15> */
[----:B------:R-:W4:Y:S01]  /*73c0*/  MUFU.EX2 R8, R8 ;  /* 0x0000000800087308 */ /* 0x000f220000000800 */
[----:B-1----:R-:W-:Y:S01]  /*73d0*/  FADD.FTZ R15, R189, R182 ;  /* 0x000000b6bd0f7221 */ /* 0x002fe20000010000 */
[-C--:B------:R-:W-:Y:S01]  /*73e0*/  FMUL.FTZ R145, R145, R9.reuse ;  /* 0x0000000991917220 */ /* 0x080fe20000410000 */
[-C--:B------:R-:W-:Y:S01]  /*73f0*/  FMUL.FTZ R148, R148, R9.reuse ;  /* 0x0000000994947220 */ /* 0x080fe20000410000 */
[----:B------:R-:W-:Y:S01]  /*7400*/  FMUL.FTZ R149, R149, R9 ;  /* 0x0000000995957220 */ /* 0x000fe20000410000 */
[----:B---3--:R-:W-:Y:S01]  /*7410*/  FADD.FTZ R182, R204, R15 ;  /* 0x0000000fccb67221 */ /* 0x008fe20000010000 */
[----:B------:R-:W-:Y:S01]  /*7420*/  F2FP.BF16.F32.PACK_AB R158, R198, R193 ;  /* 0x000000c1c69e723e */ /* 0x000fe200000010ff */
[-C--:B------:R-:W-:Y:S01]  /*7430*/  FMUL.FTZ R26, R26, R178.reuse ;  /* 0x000000b21a1a7220 */ /* 0x080fe20000410000 */
[----:B------:R1:W3:Y:S01]  /*7440*/  MUFU.EX2 R161, R152 ;  /* 0x0000009800a17308 */ /* 0x0002e20000000800 */
        /* <DEDUP_REMOVED lines=8> */
[----:B-1----:R-:W-:Y:S01]  /*74d0*/  F2FP.BF16.F32.PACK_AB R152, R13, R192 ;  /* 0x000000c00d98723e */ /* 0x002fe200000010ff */
[----:B----4-:R-:W-:Y:S01]  /*74e0*/  FADD.FTZ R184, R8, R15 ;  /* 0x0000000f08b87221 */ /* 0x010fe20000010000 */
[-C--:B------:R-:W-:Y:S01]  /*74f0*/  FMUL.FTZ R39, R39, R178.reuse ;  /* 0x000000b227277220 */ /* 0x080fe20000410000 */
[-C--:B------:R-:W-:Y:S01]  /*7500*/  FMUL.FTZ R42, R42, R178.reuse ;  /* 0x000000b22a2a7220 */ /* 0x080fe20000410000 */
[-C--:B------:R-:W-:Y:S01]  /*7510*/  FMUL.FTZ R43, R43, R178.reuse ;  /* 0x000000b22b2b7220 */ /* 0x080fe20000410000 */
[-C--:B------:R-:W-:Y:S01]  /*7520*/  FMUL.FTZ R46, R46, R178.reuse ;  /* 0x000000b22e2e7220 */ /* 0x080fe20000410000 */
[-C--:B------:R-:W-:Y:S01]  /*7530*/  FMUL.FTZ R47, R47, R178.reuse ;  /* 0x000000b22f2f7220 */ /* 0x080fe20000410000 */
[----:B------:R-:W1:Y:S01]  /*7540*/  MUFU.EX2 R163, R209 ;  /* 0x000000d100a37308 */ /* 0x000e620000000800 */
        /* <DEDUP_REMOVED lines=8> */
[C---:B--2---:R-:W-:Y:S01]  /*75d0*/  FADD.FTZ R184, R208.reuse, R15 ;  /* 0x0000000fd0b87221 */ /* 0x044fe20000010000 */
[----:B------:R-:W-:Y:S01]  /*75e0*/  F2FP.BF16.F32.PACK_AB R161, R208, R161 ;  /* 0x000000a1d0a1723e */ /* 0x000fe200000010ff */
[-C--:B------:R-:W-:Y:S01]  /*75f0*/  FMUL.FTZ R62, R62, R178.reuse ;  /* 0x000000b23e3e7220 */ /* 0x080fe20000410000 */
[-C--:B------:R-:W-:Y:S01]  /*7600*/  FMUL.FTZ R63, R63, R178.reuse ;  /* 0x000000b23f3f7220 */ /* 0x080fe20000410000 */
[-C--:B------:R-:W-:Y:S01]  /*7610*/  FMUL.FTZ R66, R66, R178.reuse ;  /* 0x000000b242427220 */ /* 0x080fe20000410000 */
[-C--:B------:R-:W-:Y:S01]  /*7620*/  FMUL.FTZ R67, R67, R178.reuse ;  /* 0x000000b243437220 */ /* 0x080fe20000410000 */
[-C--:B------:R-:W-:Y:S01]  /*7630*/  FMUL.FTZ R70, R70, R178.reuse ;  /* 0x000000b246467220 */ /* 0x080fe20000410000 */
[----:B------:R-:W2:Y:S01]  /*7640*/  MUFU.EX2 R192, R210 ;  /* 0x000000d200c07308 */ /* 0x000ea20000000800 */
[----:B-1----:R-:W-:Y:S01]  /*7650*/  FADD.FTZ R15, R163, R184 ;  /* 0x000000b8a30f7221 */ /* 0x002fe20000010000 */
[-C--:B------:R-:W-:Y:S01]  /*7660*/  FMUL.FTZ R71, R71, R178.reuse ;  /* 0x000000b247477220 */ /* 0x080fe20000410000 */
[-C--:B------:R-:W-:Y:S01]  /*7670*/  FMUL.FTZ R74, R74, R178.reuse ;  /* 0x000000b24a4a7220 */ /* 0x080fe20000410000 */
[-C--:B------:R-:W-:Y:S01]  /*7680*/  FMUL.FTZ R75, R75, R178.reuse ;  /* 0x000000b24b4b7220 */ /* 0x080fe20000410000 */
[-C--:B------:R-:W-:Y:S01]  /*7690*/  FMUL.FTZ R78, R78, R178.reuse ;  /* 0x000000b24e4e7220 */ /* 0x080fe20000410000 */
[-C--:B------:R-:W-:Y:S01]  /*76a0*/  FMUL.FTZ R79, R79, R178.reuse ;  /* 0x000000b24f4f7220 */ /* 0x080fe20000410000 */
[-C--:B------:R-:W-:Y:S01]  /*76b0*/  FMUL.FTZ R82, R82, R178.reuse ;  /* 0x000000b252527220 */ /* 0x080fe20000410000 */
[----:B------:R1:W4:Y:S01]  /*76c0*/  MUFU.EX2 R13, R159 ;  /* 0x0000009f000d7308 */ /* 0x0003220000000800 */
[C---:B---3--:R-:W-:Y:S01]  /*76d0*/  FADD.FTZ R5, R186.reuse, R5 ;  /* 0x00000005ba057221 */ /* 0x048fe20000010000 */
[----:B------:R-:W-:Y:S01]  /*76e0*/  F2FP.BF16.F32.PACK_AB R174, R186, R185 ;  /* 0x000000b9baae723e */ /* 0x000fe200000010ff */
[-C--:B------:R-:W-:Y:S01]  /*76f0*/  FMUL.FTZ R83, R83, R178.reuse ;  /* 0x000000b253537220 */ /* 0x080fe20000410000 */
[-C--:B------:R-:W-:Y:S01]  /*7700*/  FMUL.FTZ R86, R86, R178.reuse ;  /* 0x000000b256567220 */ /* 0x080fe20000410000 */
[-C--:B------:R-:W-:Y:S01]  /*7710*/  FMUL.FTZ R87, R87, R178.reuse ;  /* 0x000000b257577220 */ /* 0x080fe20000410000 */
[-C--:B------:R-:W-:Y:S01]  /*7720*/  FMUL.FTZ R90, R90, R178.reuse ;  /* 0x000000b25a5a7220 */ /* 0x080fe20000410000 */
[-C--:B------:R-:W-:Y:S01]  /*7730*/  FMUL.FTZ R91, R91, R178.reuse ;  /* 0x000000b25b5b7220 */ /* 0x080fe20000410000 */
[----:B------:R-:W3:Y:S01]  /*7740*/  MUFU.EX2 R180, R205 ;  /* 0x000000cd00b47308 */ /* 0x000ee20000000800 */
[----:B--2---:R-:W-:Y:S01]  /*7750*/  FADD.FTZ R186, R192, R15 ;  /* 0x0000000fc0ba7221 */ /* 0x004fe20000010000 */
[----:B-1----:R-:W-:Y:S01]  /*7760*/  F2FP.BF16.F32.PACK_AB R159, R8, R203 ;  /* 0x000000cb089f723e */ /* 0x002fe200000010ff */
[-C--:B------:R-:W-:Y:S01]  /*7770*/  FMUL.FTZ R94, R94, R178.reuse ;  /* 0x000000b25e5e7220 */ /* 0x080fe20000410000 */
[----:B------:R-:W-:Y:S01]  /*7780*/  F2FP.BF16.F32.PACK_AB R163, R192, R163 ;  /* 0x000000a3c0a3723e */ /* 0x000fe200000010ff */
[-C--:B------:R-:W-:Y:S01]  /*7790*/  FMUL.FTZ R95, R95, R178.reuse ;  /* 0x000000b25f5f7220 */ /* 0x080fe20000410000 */
[-C--:B------:R-:W-:Y:S01]  /*77a0*/  FMUL.FTZ R98, R98, R178.reuse ;  /* 0x000000b262627220 */ /* 0x080fe20000410000 */
[-C--:B------:R-:W-:Y:S01]  /*77b0*/  FMUL.FTZ R99, R99, R178.reuse ;  /* 0x000000b263637220 */ /* 0x080fe20000410000 */
[----:B------:R-:W1:Y:S01]  /*77c0*/  MUFU.EX2 R207, R207 ;  /* 0x000000cf00cf7308 */ /* 0x000e620000000800 */
[----:B----4-:R-:W-:Y:S01]  /*77d0*/  FADD.FTZ R15, R13, R186 ;  /* 0x000000ba0d0f7221 */ /* 0x010fe20000010000 */
[-C--:B------:R-:W-:Y:S01]  /*77e0*/  FMUL.FTZ R102, R102, R178.reuse ;  /* 0x000000b266667220 */ /* 0x080fe20000410000 */
[-C--:B------:R-:W-:Y:S01]  /*77f0*/  FMUL.FTZ R103, R103, R178.reuse ;  /* 0x000000b267677220 */ /* 0x080fe20000410000 */
[-C--:B------:R-:W-:Y:S01]  /*7800*/  FMUL.FTZ R106, R106, R178.reuse ;  /* 0x000000b26a6a7220 */ /* 0x080fe20000410000 */
[-C--:B------:R-:W-:Y:S01]  /*7810*/  FMUL.FTZ R107, R107, R178.reuse ;  /* 0x000000b26b6b7220 */ /* 0x080fe20000410000 */
[-C--:B------:R-:W-:Y:S01]  /*7820*/  FMUL.FTZ R110, R110, R178.reuse ;  /* 0x000000b26e6e7220 */ /* 0x080fe20000410000 */
[-C--:B------:R-:W-:Y:S01]  /*7830*/  FMUL.FTZ R111, R111, R178.reuse ;  /* 0x000000b26f6f7220 */ /* 0x080fe20000410000 */
[----:B------:R2:W4:Y:S01]  /*7840*/  MUFU.EX2 R4, R157 ;  /* 0x0000009d00047308 */ /* 0x0005220000000800 */
[----:B---3--:R-:W-:Y:S01]  /*7850*/  FADD.FTZ R186, R180, R15 ;  /* 0x0000000fb4ba7221 */ /* 0x008fe20000010000 */
[-C--:B------:R-:W-:Y:S01]  /*7860*/  FMUL.FTZ R114, R114, R178.reuse ;  /* 0x000000b272727220 */ /* 0x080fe20000410000 */
[-C--:B------:R-:W-:Y:S01]  /*7870*/  FMUL.FTZ R115, R115, R178.reuse ;  /* 0x000000b273737220 */ /* 0x080fe20000410000 */
[-C--:B------:R-:W-:Y:S01]  /*7880*/  FMUL.FTZ R118, R118, R178.reuse ;  /* 0x000000b276767220 */ /* 0x080fe20000410000 */
[-C--:B------:R-:W-:Y:S01]  /*7890*/  FMUL.FTZ R119, R119, R178.reuse ;  /* 0x000000b277777220 */ /* 0x080fe20000410000 */
[-C--:B------:R-:W-:Y:S01]  /*78a0*/  FMUL.FTZ R122, R122, R178.reuse ;  /* 0x000000b27a7a7220 */ /* 0x080fe20000410000 */
[-C--:B------:R-:W-:Y:S01]  /*78b0*/  FMUL.FTZ R123, R123, R178.reuse ;  /* 0x000000b27b7b7220 */ /* 0x080fe20000410000 */
[----:B------:R3:W5:Y:S01]  /*78c0*/  MUFU.EX2 R169, R165 ;  /* 0x000000a500a97308 */ /* 0x0007620000000800 */
[----:B-1----:R-:W-:Y:S01]  /*78d0*/  FADD.FTZ R15, R207, R186 ;  /* 0x000000bacf0f7221 */ /* 0x002fe20000010000 */
[----:B--2---:R-:W-:Y:S01]  /*78e0*/  F2FP.BF16.F32.PACK_AB R157, R204, R189 ;  /* 0x000000bdcc9d723e */ /* 0x004fe200000010ff */
[-C--:B------:R-:W-:Y:S01]  /*78f0*/  FMUL.FTZ R126, R126, R178.reuse ;  /* 0x000000b27e7e7220 */ /* 0x080fe20000410000 */
[-C--:B------:R-:W-:Y:S01]  /*7900*/  FMUL.FTZ R127, R127, R178.reuse ;  /* 0x000000b27f7f7220 */ /* 0x080fe20000410000 */
[-C--:B------:R-:W-:Y:S01]  /*7910*/  FMUL.FTZ R130, R130, R178.reuse ;  /* 0x000000b282827220 */ /* 0x080fe20000410000 */
[-C--:B------:R-:W-:Y:S01]  /*7920*/  FMUL.FTZ R131, R131, R178.reuse ;  /* 0x000000b283837220 */ /* 0x080fe20000410000 */
[-C--:B------:R-:W-:Y:S01]  /*7930*/  FMUL.FTZ R134, R134, R178.reuse ;  /* 0x000000b286867220 */ /* 0x080fe20000410000 */
[----:B------:R1:W2:Y:S01]  /*7940*/  MUFU.EX2 R182, R155 ;  /* 0x0000009b00b67308 */ /* 0x0002a20000000800 */
[----:B----4-:R-:W-:Y:S01]  /*7950*/  FADD.FTZ R194, R4, R15 ;  /* 0x0000000f04c27221 */ /* 0x010fe20000010000 */
[----:B---3--:R-:W-:Y:S01]  /*7960*/  F2FP.BF16.F32.PACK_AB R165, R180, R13 ;  /* 0x0000000db4a5723e */ /* 0x008fe200000010ff */
[-C--:B------:R-:W-:Y:S01]  /*7970*/  FMUL.FTZ R135, R135, R178.reuse ;  /* 0x000000b287877220 */ /* 0x080fe20000410000 */
[-C--:B------:R-:W-:Y:S01]  /*7980*/  FMUL.FTZ R138, R138, R178.reuse ;  /* 0x000000b28a8a7220 */ /* 0x080fe20000410000 */
[-C--:B------:R-:W-:Y:S01]  /*7990*/  FMUL.FTZ R139, R139, R178.reuse ;  /* 0x000000b28b8b7220 */ /* 0x080fe20000410000 */
[-C--:B------:R-:W-:Y:S01]  /*79a0*/  FMUL.FTZ R142, R142, R178.reuse ;  /* 0x000000b28e8e7220 */ /* 0x080fe20000410000 */
[-C--:B------:R-:W-:Y:S01]  /*79b0*/  FMUL.FTZ R143, R143, R178.reuse ;  /* 0x000000b28f8f7220 */ /* 0x080fe20000410000 */
[----:B------:R3:W4:Y:S01]  /*79c0*/  MUFU.EX2 R171, R167 ;  /* 0x000000a700ab7308 */ /* 0x0007220000000800 */
[----:B-----5:R-:W-:Y:S01]  /*79d0*/  FADD.FTZ R15, R169, R194 ;  /* 0x000000c2a90f7221 */ /* 0x020fe20000010000 */
[----:B-1----:R-:W-:Y:S01]  /*79e0*/  F2FP.BF16.F32.PACK_AB R155, R188, R21 ;  /* 0x00000015bc9b723e */ /* 0x002fe200000010ff */
[-C--:B------:R-:W-:Y:S01]  /*79f0*/  FMUL.FTZ R146, R146, R178.reuse ;  /* 0x000000b292927220 */ /* 0x080fe20000410000 */
[-C--:B------:R-:W-:Y:S01]  /*7a00*/  FMUL.FTZ R147, R147, R178.reuse ;  /* 0x000000b293937220 */ /* 0x080fe20000410000 */
[-C--:B------:R-:W-:Y:S01]  /*7a10*/  FMUL.FTZ R150, R150, R178.reuse ;  /* 0x000000b296967220 */ /* 0x080fe20000410000 */
[----:B------:R-:W-:-:S02]  /*7a20*/  FMUL.FTZ R151, R151, R178 ;  /* 0x000000b297977220 */ /* 0x000fc40000410000 */
[----:B------:R1:W5:Y:S01]  /*7a30*/  MUFU.EX2 R184, R153 ;  /* 0x0000009900b87308 */ /* 0x0003620000000800 */
[----:B--2---:R-:W-:Y:S01]  /*7a40*/  FADD.FTZ R194, R182, R15 ;  /* 0x0000000fb6c27221 */ /* 0x004fe20000010000 */
[----:B---3--:R-:W-:Y:S02]  /*7a50*/  F2FP.BF16.F32.PACK_AB R167, R4, R207 ;  /* 0x000000cf04a7723e */ /* 0x008fe400000010ff */
[----:B------:R-:W-:-:S04]  /*7a60*/  F2FP.BF16.F32.PACK_AB R169, R182, R169 ;  /* 0x000000a9b6a9723e */ /* 0x000fc800000010ff */
[----:B------:R-:W2:Y:S01]  /*7a70*/  MUFU.EX2 R173, R195 ;  /* 0x000000c300ad7308 */ /* 0x000ea20000000800 */
[----:B----4-:R-:W-:Y:S01]  /*7a80*/  FADD.FTZ R15, R171, R194 ;  /* 0x000000c2ab0f7221 */ /* 0x010fe20000010000 */
[----:B-1----:R-:W-:-:S06]  /*7a90*/  F2FP.BF16.F32.PACK_AB R153, R20, R183 ;  /* 0x000000b71499723e */ /* 0x002fcc00000010ff */
[----:B------:R-:W1:Y:S01]  /*7aa0*/  MUFU.EX2 R186, R197 ;  /* 0x000000c500ba7308 */ /* 0x000e620000000800 */
[C---:B-----5:R-:W-:Y:S01]  /*7ab0*/  FADD.FTZ R196, R184.reuse, R15 ;  /* 0x0000000fb8c47221 */ /* 0x060fe20000010000 */
[----:B------:R-:W-:-:S06]  /*7ac0*/  F2FP.BF16.F32.PACK_AB R171, R184, R171 ;  /* 0x000000abb8ab723e */ /* 0x000fcc00000010ff */
[----:B------:R-:W3:Y:S01]  /*7ad0*/  MUFU.EX2 R175, R190 ;  /* 0x000000be00af7308 */ /* 0x000ee20000000800 */
[----:B--2---:R-:W-:-:S07]  /*7ae0*/  FADD.FTZ R9, R173, R196 ;  /* 0x000000c4ad097221 */ /* 0x004fce0000010000 */
[----:B------:R-:W2:Y:S01]  /*7af0*/  MUFU.EX2 R194, R199 ;  /* 0x000000c700c27308 */ /* 0x000ea20000000800 */
[C---:B-1----:R-:W-:Y:S01]  /*7b00*/  FADD.FTZ R8, R186.reuse, R9 ;  /* 0x00000009ba087221 */ /* 0x042fe20000010000 */
[----:B------:R-:W-:-:S03]  /*7b10*/  F2FP.BF16.F32.PACK_AB R173, R186, R173 ;  /* 0x000000adbaad723e */ /* 0x000fc600000010ff */
[----:B---3--:R-:W-:-:S04]  /*7b20*/  FADD.FTZ R9, R175, R8 ;  /* 0x00000008af097221 */ /* 0x008fc80000010000 */
[C---:B--2---:R-:W-:Y:S01]  /*7b30*/  FADD.FTZ R4, R194.reuse, R9 ;  /* 0x00000009c2047221 */ /* 0x044fe20000010000 */
[----:B------:R-:W-:Y:S01]  /*7b40*/  F2FP.BF16.F32.PACK_AB R175, R194, R175 ;  /* 0x000000afc2af723e */ /* 0x000fe200000010ff */
[----:B------:R-:W-:Y:S06]  /*7b50*/  @!P0 BRA `(.L_x_1342) ;  /* 0x0000000000048947 */ /* 0x000fec0003800000 */
[----:B------:R-:W-:Y:S01]  /*7b60*/  BPT.TRAP 0x1 ;  /* 0x000000040000795c */ /* 0x000fe20000300000 */
.L_x_1342:
[----:B------:R1:W2:Y:S01]  /*7b70*/  SYNCS.PHASECHK.TRANS64.TRYWAIT P1, [UR28+0x22850], R10 ;  /* 0x0228500aff0075a7 */ /* 0x0002a2000802015c */
[----:B------:R-:W-:Y:S05]  /*7b80*/  @!P0 BRA `(.L_x_1343) ;  /* 0x0000000000048947 */ /* 0x000fea0003800000 */
[----:B------:R-:W-:Y:S01]  /*7b90*/  BPT.TRAP 0x1 ;  /* 0x000000040000795c */ /* 0x000fe20000300000 */
.L_x_1343:
[----:B--2---:R-:W-:Y:S05]  /*7ba0*/  @P1 BRA `(.L_x_1344) ;  /* 0x0000000000081947 */ /* 0x004fea0003800000 */
[----:B------:R-:W2:Y:S02]  /*7bb0*/  SYNCS.PHASECHK.TRANS64.TRYWAIT P1, [UR28+0x22850], R10 ;  /* 0x0228500aff0075a7 */ /* 0x000ea4000802015c */
[----:B--2---:R-:W-:Y:S05]  /*7bc0*/  @!P1 BRA `(.L_x_1345) ;  /* 0x000000b000f09947 */ /* 0x004fea0003800000 */
.L_x_1344:
[----:B------:R-:W-:Y:S01]  /*7bd0*/  VIADD R8, R23, 0x8 ;  /* 0x0000000817087836 */ /* 0x000fe20000000000 */
[----:B------:R-:W-:Y:S01]  /*7be0*/  UIMAD UR11, UR39, 0xc00, UR21 ;  /* 0x00000c00270b78a4 */ /* 0x000fe2000f8e0215 */
[----:B------:R-:W3:Y:S01]  /*7bf0*/  S2R R9, SR_TID.X ;  /* 0x0000000000097919 */ /* 0x000ee20000002100 */
[----:B------:R-:W-:Y:S02]  /*7c00*/  UMOV UR7, 0x40000040 ;  /* 0x4000004000077882 */ /* 0x000fe40000000000 */
[----:B------:R4:W-:Y:S06]  /*7c10*/  BAR.SYNC.DEFER_BLOCKING R8, 0x100 ;  /* 0x000400080000751d */ /* 0x0009ec0000010000 */
[----:B------:R-:W-:Y:S01]  /*7c20*/  UMOV UR6, UR11 ;  /* 0x0000000b00067c82 */ /* 0x000fe20008000000 */
[----:B----4-:R-:W-:Y:S01]  /*7c30*/  IMAD.MOV.U32 R8, RZ, RZ, R176 ;  /* 0x000000ffff087224 */ /* 0x010fe200078e00b0 */
[----:B------:R-:W-:Y:S01]  /*7c40*/  WARPGROUP.ARRIVE ;  /* 0x00000000000079c5 */ /* 0x000fe20000000000 */
[----:B---3--:R-:W-:Y:S01]  /*7c50*/  LOP3.LUT P1, RZ, R9, 0x7f, RZ, 0xc0, !PT ;  /* 0x0000007f09ff7812 */ /* 0x008fe2000782c0ff */
[----:B------:R-:W-:-:S04]  /*7c60*/  IMAD.MOV.U32 R9, RZ, RZ, R14 ;  /* 0x000000ffff097224 */ /* 0x000fc800078e000e */
[----:B------:R-:W-:Y:S01]  /*7c70*/  HGMMA.64x256x16.F32.BF16 R24, R152, gdesc[UR4].tnspB, R24, gsb0 ;  /* 0x43e0000498187df0 */ /* 0x000fe20008001818 */
[----:B------:R-:W-:Y:S01]  /*7c80*/  UIADD3 UR6, UR11, 0x80, URZ ;  /* 0x000000800b067890 */ /* 0x000fe2000fffe03f */
[----:B------:R-:W-:-:S06]  /*7c90*/  UMOV UR7, 0x40000040 ;  /* 0x4000004000077882 */ /* 0x000fcc0000000000 */
[----:B--2---:R-:W-:-:S05]  /*7ca0*/  @!P1 VIADD R177, R177, 0x22860 ;  /* 0x00022860b1b19836 */ /* 0x004fca0000000000 */
[----:B------:R-:W-:Y:S01]  /*7cb0*/  @!P1 PRMT R177, RZ, 0x654, R177 ;  /* 0x00000654ffb19816 */ /* 0x000fe200000000b1 */
[----:B------:R-:W-:Y:S02]  /*7cc0*/  WARPGROUP.DEPBAR.LE gsb0, 0x0 ;  /* 0x00008000000079c5 */ /* 0x000fe40000010000 */
[----:B------:R-:W-:-:S12]  /*7cd0*/  WARPGROUP.ARRIVE ;  /* 0x00000000000079c5 */ /* 0x000fd80000000000 */
        /* <DEDUP_REMOVED lines=27> */
[C---:B------:R-:W-:Y:S01]  /*7e90*/  ISETP.GT.AND P1, PT, R7.reuse, UR26, PT ;  /* 0x0000001a07007c0c */ /* 0x040fe2000bf24270 */
[----:B------:R-:W-:-:S12]  /*7ea0*/  VIADD R7, R7, 0xffffffff ;  /* 0xffffffff07077836 */ /* 0x000fd80000000000 */
[----:B--2---:R-:W-:Y:S05]  /*7eb0*/  @P1 BRA `(.L_x_1346) ;  /* 0xffffffc800c41947 */ /* 0x004fea000383ffff */
[----:B------:R-:W-:Y:S02]  /*7ec0*/  IMAD.MOV.U32 R8, RZ, RZ, R176 ;  /* 0x000000ffff087224 */ /* 0x000fe400078e00b0 */
[----:B------:R-:W-:-:S07]  /*7ed0*/  IMAD.MOV.U32 R9, RZ, RZ, R14 ;  /* 0x000000ffff097224 */ /* 0x000fce00078e000e */
.L_x_1329:
[----:B-1----:R-:W1:Y:S01]  /*7ee0*/  LDC R10, c[0x0][0x9e4] ;  /* 0x00027900ff0a7b82 */ /* 0x002e620000000800 */
[----:B------:R-:W-:Y:S01]  /*7ef0*/  ULDC UR6, c[0x0][0x9dc] ;  /* 0x0002770000067ab9 */ /* 0x000fe20000000800 */
[----:B------:R-:W-:Y:S01]  /*7f00*/  LOP3.LUT R2, R2, 0xffefffff, RZ, 0xc0, !PT ;  /* 0xffefffff02027812 */ /* 0x000fe200078ec0ff */
[----:B------:R-:W-:-:S05]  /*7f10*/  VIADD R12, R22, -UR6 ;  /* 0x80000006160c7c36 */ /* 0x000fca0008000000 */
[----:B------:R-:W-:Y:S02]  /*7f20*/  R2UR UR6, R12 ;  /* 0x000000000c0672ca */ /* 0x000fe400000e0000 */
[----:B-1----:R-:W-:-:S13]  /*7f30*/  ISETP.GE.AND P1, PT, R10, 0x1, PT ;  /* 0x000000010a00780c */ /* 0x002fda0003f26270 */
[----:B------:R-:W-:Y:S01]  /*7f40*/  @P1 LOP3.LUT R2, R2, 0x100000, RZ, 0xfc, !PT ;  /* 0x0010000002021812 */ /* 0x000fe200078efcff */
[----:B------:R-:W-:Y:S06]  /*7f50*/  @!P1 BRA `(.L_x_1347) ;  /* 0x0000000000449947 */ /* 0x000fec0003800000 */
        /* <DEDUP_REMOVED lines=9> */
.L_x_1348:
[----:B------:R-:W-:-:S13]  /*7ff0*/  ISETP.NE.AND P1, PT, R10, 0x1, PT ;  /* 0x000000010a00780c */ /* 0x000fda0003f25270 */
[----:B------:R-:W1:Y:S02]  /*8000*/  @P1 LDC.64 R12, c[0x0][0x9e8] ;  /* 0x00027a00ff0c1b82 */ /* 0x000e640000000a00 */
[----:B-1----:R-:W-:-:S05]  /*8010*/  @P1 IMAD.HI.U32 R12, R22, R12, RZ ;  /* 0x0000000c160c1227 */ /* 0x002fca00078e00ff */
[----:B------:R-:W-:-:S07]  /*8020*/  @P1 SHF.R.U32.HI R22, RZ, R13, R12 ;  /* 0x0000000dff161219 */ /* 0x000fce000001160c */
.L_x_1349:
[----:B------:R-:W-:-:S05]  /*8030*/  IMAD R22, R22, R10, RZ ;  /* 0x0000000a16167224 */ /* 0x000fca00078e02ff */
[----:B------:R-:W-:-:S13]  /*8040*/  R2UR UR7, R22 ;  /* 0x00000000160772ca */ /* 0x000fda00000e0000 */
[----:B------:R-:W-:-:S04]  /*8050*/  UISETP.LT.AND UP0, UPT, UR6, UR7, UPT ;  /* 0x000000070600728c */ /* 0x000fc8000bf01270 */
[----:B------:R-:W-:-:S12]  /*8060*/  USEL UR6, UR6, UR7, !UP0 ;  /* 0x0000000706067287 */ /* 0x000fd8000c000000 */
.L_x_1347:
[----:B------:R-:W-:-:S04]  /*8070*/  UIADD3 UR6, UR6, 0x5f, URZ ;  /* 0x0000005f06067890 */ /* 0x000fc8000fffe03f */
[----:B------:R-:W-:-:S04]  /*8080*/  UIMAD.WIDE UR6, UR6, 0x2aaaaaab, URZ ;  /* 0x2aaaaaab060678a5 */ /* 0x000fc8000f8e023f */
[----:B------:R-:W-:-:S04]  /*8090*/  USHF.R.U32.HI UR6, URZ, 0x1f, UR7 ;  /* 0x0000001f3f067899 */ /* 0x000fc80008011607 */
[----:B------:R-:W-:-:S04]  /*80a0*/  ULEA.HI.SX32 UR6, UR7, UR6, 0x1c ;  /* 0x0000000607067291 */ /* 0x000fc8000f8fe23f */
[----:B------:R-:W-:-:S04]  /*80b0*/  UISETP.LT.AND UP0, UPT, UR40, UR6, UPT ;  /* 0x000000062800728c */ /* 0x000fc8000bf01270 */
[----:B------:R-:W-:-:S06]  /*80c0*/  USEL UR23, UR40, UR6, !UP0 ;  /* 0x0000000628177287 */ /* 0x000fcc000c000000 */
[----:B------:R-:W-:-:S13]  /*80d0*/  ISETP.GE.AND P1, PT, R7, UR23, PT ;  /* 0x0000001707007c0c */ /* 0x000fda000bf26270 */
[----:B------:R-:W-:Y:S05]  /*80e0*/  @!P1 BRA `(.L_x_1350) ;  /* 0x0000002000c89947 */ /* 0x000fea0003800000 */
[----:B------:R-:W-:Y:S01]  /*80f0*/  IMAD.MOV.U32 R13, RZ, RZ, R8 ;  /* 0x000000ffff0d7224 */ /* 0x000fe200078e0008 */
[----:B------:R-:W-:Y:S01]  /*8100*/  ULDC UR24, c[0x0][0x988] ;  /* 0x0002620000187ab9 */ /* 0x000fe20000000800 */
[----:B------:R-:W-:Y:S01]  /*8110*/  IMAD.MOV.U32 R204, RZ, RZ, R9 ;  /* 0x000000ffffcc7224 */ /* 0x000fe200078e0009 */
[----:B------:R-:W-:Y:S01]  /*8120*/  ULDC UR25, c[0x0][0x9d8] ;  /* 0x0002760000197ab9 */ /* 0x000fe20000000800 */
[----:B------:R-:W-:-:S07]  /*8130*/  IMAD.MOV.U32 R12, RZ, RZ, R7 ;  /* 0x000000ffff0c7224 */ /* 0x000fce00078e0007 */
.L_x_1359:
[----:B------:R-:W-:Y:S01]  /*8140*/  UIADD3 UR39, UR39, 0x1, URZ ;  /* 0x0000000127277890 */ /* 0x000fe2000fffe03f */
[C---:B------:R-:W-:Y:S01]  /*8150*/  ISETP.GT.AND P1, PT, R12.reuse, UR23, PT ;  /* 0x000000170c007c0c */ /* 0x040fe2000bf24270 */
[----:B------:R-:W-:Y:S02]  /*8160*/  VIADD R12, R12, 0xffffffff ;  /* 0xffffffff0c0c7836 */ /* 0x000fe40000000000 */
[----:B------:R-:W-:-:S04]  /*8170*/  UISETP.NE.AND UP0, UPT, UR39, 0x2, UPT ;  /* 0x000000022700788c */ /* 0x000fc8000bf05270 */
[----:B------:R-:W-:Y:S02]  /*8180*/  USEL UR6, URZ, 0x1, UP0 ;  /* 0x000000013f067887 */ /* 0x000fe40008000000 */
[----:B------:R-:W-:Y:S02]  /*8190*/  USEL UR39, UR39, URZ, UP0 ;  /* 0x0000003f27277287 */ /* 0x000fe40008000000 */
[----:B------:R-:W-:Y:S01]  /*81a0*/  ULOP3.LUT UR38, UR38, UR6, URZ, 0x3c, !UPT ;  /* 0x0000000626267292 */ /* 0x000fe2000f8e3c3f */
[----:B--2---:R-:W-:Y:S11]  /*81b0*/  @!P0 BRA `(.L_x_1351) ;  /* 0x0000000000048947 */ /* 0x004ff60003800000 */
[----:B------:R-:W-:Y:S01]  /*81c0*/  BPT.TRAP 0x1 ;  /* 0x000000040000795c */ /* 0x000fe20000300000 */
.L_x_1351:
[----:B------:R-:W-:Y:S01]  /*81d0*/  ULEA UR26, UR39, UR46, 0x3 ;  /* 0x0000002e271a7291 */ /* 0x000fe2000f8e183f */
[----:B------:R-:W-:-:S05]  /*81e0*/  IMAD.U32 R7, RZ, RZ, UR38 ;  /* 0x00000026ff077e24 */ /* 0x000fca000f8e00ff */
[----:B------:R-:W-:-:S04]  /*81f0*/  SHF.L.U32 R7, R7, 0x1f, RZ ;  /* 0x0000001f07077819 */ /* 0x000fc800000006ff */
[----:B------:R1:W2:Y:S01]  /*8200*/  SYNCS.PHASECHK.TRANS64.TRYWAIT P2, [UR26+0x22830], R7 ;  /* 0x02283007ff0075a7 */ /* 0x0002a2000804015a */
[----:B------:R-:W-:Y:S05]  /*8210*/  @!P0 BRA `(.L_x_1352) ;  /* 0x0000000000048947 */ /* 0x000fea0003800000 */
[----:B------:R-:W-:Y:S01]  /*8220*/  BPT.TRAP 0x1 ;  /* 0x000000040000795c */ /* 0x000fe20000300000 */
.L_x_1352:
[----:B--2---:R-:W-:Y:S05]  /*8230*/  @P2 BRA `(.L_x_1353) ;  /* 0x0000000000082947 */ /* 0x004fea0003800000 */
[----:B------:R-:W2:Y:S02]  /*8240*/  SYNCS.PHASECHK.TRANS64.TRYWAIT P2, [UR26+0x22830], R7 ;  /* 0x02283007ff0075a7 */ /* 0x000ea4000804015a */
[----:B--2---:R-:W-:Y:S05]  /*8250*/  @!P2 BRA `(.L_x_1354) ;  /* 0x000000ac0060a947 */ /* 0x004fea0003800000 */
.L_x_1353:
[----:B------:R-:W-:Y:S01]  /*8260*/  UIMAD UR18, UR39, 0x300, UR20 ;  /* 0x00000300271278a4 */ /* 0x000fe2000f8e0214 */
[----:B------:R-:W-:Y:S01]  /*8270*/  WARPGROUP.ARRIVE ;  /* 0x00000000000079c5 */ /* 0x000fe20000000000 */
[----:B------:R-:W-:Y:S01]  /*8280*/  UMOV UR19, 0x40000040 ;  /* 0x4000004000137882 */ /* 0x000fe20000000000 */
[----:B------:R-:W-:Y:S01]  /*8290*/  UMOV UR7, 0x40000040 ;  /* 0x4000004000077882 */ /* 0x000fe20000000000 */
[----:B------:R-:W-:-:S03]  /*82a0*/  UIADD3 UR6, UR18, 0x2, URZ ;  /* 0x0000000212067890 */ /* 0x000fc6000fffe03f */
[----:B------:R-:W3:Y:S01]  /*82b0*/  S2R R217, SR_TID.X ;  /* 0x0000000000d97919 */ /* 0x000ee20000002100 */
[----:B------:R-:W-:Y:S01]  /*82c0*/  UIADD3 UR10, UR18, 0x4, URZ ;  /* 0x00000004120a7890 */ /* 0x000fe2000fffe03f */
[----:B------:R-:W-:Y:S01]  /*82d0*/  UMOV UR11, 0x40000040 ;  /* 0x40000040000b7882 */ /* 0x000fe20000000000 */
[----:B------:R-:W-:Y:S01]  /*82e0*/  HGMMA.64x96x16.F32.BF16 R152, gdesc[UR16], RZ, !UPT, gsb0 ;  /* 0x01600000109879f0 */ /* 0x000fe2000c0018ff */
[----:B------:R-:W-:Y:S01]  /*82f0*/  UIADD3 UR14, UR18, 0x6, URZ ;  /* 0x00000006120e7890 */ /* 0x000fe2000fffe03f */
[----:B------:R-:W-:Y:S01]  /*8300*/  UMOV UR15, 0x40000040 ;  /* 0x40000040000f7882 */ /* 0x000fe20000000000 */
[----:B---3--:R-:W-:Y:S01]  /*8310*/  LOP3.LUT P2, RZ, R217, 0x7f, RZ, 0xc0, !PT ;  /* 0x0000007fd9ff7812 */ /* 0x008fe2000784c0ff */
[----:B------:R-:W-:Y:S02]  /*8320*/  WARPGROUP.DEPBAR.LE gsb0, 0x0 ;  /* 0x00008000000079c5 */ /* 0x000fe40000010000 */
        /* <DEDUP_REMOVED lines=62> */
[----:B------:R-:W-:-:S02]  /*8710*/  FMUL.FTZ R176, R199, UR25 ;  /* 0x00000019c7b07c20 */ /* 0x000fc40008410000 */
[----:B------:R-:W2:Y:S01]  /*8720*/  MUFU.TANH R161, R161 ;  /* 0x000000a100a17308 */ /* 0x000ea20000002400 */
[----:B---3--:R-:W-:-:S07]  /*8730*/  FMNMX.FTZ R9, R159, R164, !PT ;  /* 0x000000a49f097209 */ /* 0x008fce0007810000 */
[----:B------:R-:W3:Y:S01]  /*8740*/  MUFU.TANH R160, R160 ;  /* 0x000000a000a07308 */ /* 0x000ee20000002400 */
[----:B----4-:R-:W-:-:S07]  /*8750*/  FMNMX.FTZ R164, R158, R9, !PT ;  /* 0x000000099ea47209 */ /* 0x010fce0007810000 */
[----:B------:R-:W4:Y:S01]  /*8760*/  MUFU.TANH R163, R163 ;  /* 0x000000a300a37308 */ /* 0x000f220000002400 */
[----:B--2---:R-:W-:-:S07]  /*8770*/  FMNMX.FTZ R9, R161, R164, !PT ;  /* 0x000000a4a1097209 */ /* 0x004fce0007810000 */
        /* <DEDUP_REMOVED lines=23> */
[----:B--2---:R-:W-:Y:S01]  /*88f0*/  FMNMX.FTZ R9, R209, R164, !PT ;  /* 0x000000a4d1097209 */ /* 0x004fe20007810000 */
[----:B------:R-:W-:Y:S01]  /*8900*/  FMUL.FTZ R164, R175, UR25 ;  /* 0x00000019afa47c20 */ /* 0x000fe20008410000 */
[----:B------:R-:W-:-:S05]  /*8910*/  FMUL.FTZ R175, R198, UR25 ;  /* 0x00000019c6af7c20 */ /* 0x000fca0008410000 */
[----:B------:R-:W2:Y:S01]  /*8920*/  MUFU.TANH R213, R213 ;  /* 0x000000d500d57308 */ /* 0x000ea20000002400 */
[----:B---3--:R-:W-:-:S07]  /*8930*/  FMNMX.FTZ R166, R214, R9, !PT ;  /* 0x00000009d6a67209 */ /* 0x008fce0007810000 */
[----:B------:R-:W3:Y:S01]  /*8940*/  MUFU.TANH R196, R196 ;  /* 0x000000c400c47308 */ /* 0x000ee20000002400 */
[----:B----4-:R-:W-:-:S07]  /*8950*/  FMNMX.FTZ R166, R189, R166, !PT ;  /* 0x000000a6bda67209 */ /* 0x010fce0007810000 */
[----:B------:R-:W4:Y:S01]  /*8960*/  MUFU.TANH R193, R193 ;  /* 0x000000c100c17308 */ /* 0x000f220000002400 */
[----:B--2---:R-:W-:Y:S01]  /*8970*/  FMNMX.FTZ R9, R213, R166, !PT ;  /* 0x000000a6d5097209 */ /* 0x004fe20007810000 */
[----:B------:R-:W-:-:S06]  /*8980*/  FMUL.FTZ R166, R179, UR25 ;  /* 0x00000019b3a67c20 */ /* 0x000fcc0008410000 */
[----:B------:R-:W2:Y:S01]  /*8990*/  MUFU.TANH R14, R14 ;  /* 0x0000000e000e7308 */ /* 0x000ea20000002400 */
[----:B---3--:R-:W-:-:S07]  /*89a0*/  FMNMX.FTZ R168, R196, R9, !PT ;  /* 0x00000009c4a87209 */ /* 0x008fce0007810000 */
[----:B------:R-:W3:Y:S01]  /*89b0*/  MUFU.TANH R11, R11 ;  /* 0x0000000b000b7308 */ /* 0x000ee20000002400 */
[----:B----4-:R-:W-:Y:S01]  /*89c0*/  FMNMX.FTZ R9, R193, R168, !PT ;  /* 0x000000a8c1097209 */ /* 0x010fe20007810000 */
[----:B------:R-:W-:-:S04]  /*89d0*/  FMUL.FTZ R168, R183, UR25 ;  /* 0x00000019b7a87c20 */ /* 0x000fc80008410000 */
[----:B------:R-:W4:Y:S02]  /*89e0*/  SHFL.BFLY PT, R172, R9, 0x2, 0x1f ;  /* 0x0c401f0009ac7f89 */ /* 0x000f2400000e0000 */
[----:B------:R-:W5:Y:S01]  /*89f0*/  MUFU.TANH R15, R15 ;  /* 0x0000000f000f7308 */ /* 0x000f620000002400 */
[----:B--2---:R-:W-:-:S07]  /*8a00*/  FMNMX.FTZ R180, R14, R13, !PT ;  /* 0x0000000d0eb47209 */ /* 0x004fce0007810000 */
[----:B------:R-:W2:Y:S01]  /*8a10*/  MUFU.TANH R20, R20 ;  /* 0x0000001400147308 */ /* 0x000ea20000002400 */
[----:B---3--:R-:W-:-:S07]  /*8a20*/  FMNMX.FTZ R180, R11, R180, !PT ;  /* 0x000000b40bb47209 */ /* 0x008fce0007810000 */
[----:B------:R-:W3:Y:S01]  /*8a30*/  MUFU.TANH R21, R21 ;  /* 0x0000001500157308 */ /* 0x000ee20000002400 */
[----:B-----5:R-:W-:Y:S02]  /*8a40*/  FMNMX.FTZ R179, R15, R180, !PT ;  /* 0x000000b40fb37209 */ /* 0x020fe40007810000 */
[----:B----4-:R-:W-:Y:S01]  /*8a50*/  FMNMX.FTZ R177, R9, R172, !PT ;  /* 0x000000ac09b17209 */ /* 0x010fe20007810000 */
[----:B------:R-:W-:-:S04]  /*8a60*/  FMUL.FTZ R172, R191, UR25 ;  /* 0x00000019bfac7c20 */ /* 0x000fc80008410000 */
[----:B------:R-:W4:Y:S01]  /*8a70*/  MUFU.TANH R22, R22 ;  /* 0x0000001600167308 */ /* 0x000f220000002400 */
[----:B------:R-:W5:Y:S07]  /*8a80*/  SHFL.BFLY PT, R178, R177, 0x1, 0x1f ;  /* 0x0c201f00b1b27f89 */ /* 0x000f6e00000e0000 */
[----:B------:R-:W1:Y:S08]  /*8a90*/  MUFU.TANH R152, R152 ;  /* 0x0000009800987308 */ /* 0x000e700000002400 */
[----:B------:R-:W1:Y:S08]  /*8aa0*/  MUFU.TANH R153, R153 ;  /* 0x0000009900997308 */ /* 0x000e700000002400 */
[----:B------:R-:W1:Y:S01]  /*8ab0*/  MUFU.TANH R154, R154 ;  /* 0x0000009a009a7308 */ /* 0x000e620000002400 */
[----:B-----5:R-:W-:-:S05]  /*8ac0*/  FMNMX.FTZ R9, R177, R178, !PT ;  /* 0x000000b2b1097209 */ /* 0x020fca0007810000 */
[C---:B------:R-:W-:Y:S02]  /*8ad0*/  FMUL.FTZ R198, R9.reuse, UR10 ;  /* 0x0000000a09c67c20 */ /* 0x040fe40008410000 */
[----:B------:R-:W5:Y:S01]  /*8ae0*/  MUFU.TANH R155, R155 ;  /* 0x0000009b009b7308 */ /* 0x000f620000002400 */
[----:B------:R-:W-:Y:S01]  /*8af0*/  FADD.FTZ R177, -R9, R204 ;  /* 0x000000cc09b17221 */ /* 0x000fe20000010100 */
[--C-:B------:R-:W-:Y:S01]  /*8b00*/  FFMA.FTZ R180, R8, UR10, -R198.reuse ;  /* 0x0000000a08b47c23 */ /* 0x100fe200080108c6 */
[----:B--2---:R-:W-:Y:S01]  /*8b10*/  FMNMX.FTZ R8, R20, R179, !PT ;  /* 0x000000b314087209 */ /* 0x004fe20007810000 */
[--C-:B------:R-:W-:Y:S01]  /*8b20*/  FFMA.FTZ R182, R157, UR10, -R198.reuse ;  /* 0x0000000a9db67c23 */ /* 0x100fe200080108c6 */
[--C-:B------:R-:W-:Y:S01]  /*8b30*/  FFMA.FTZ R183, R163, UR10, -R198.reuse ;  /* 0x0000000aa3b77c23 */ /* 0x100fe200080108c6 */
[----:B------:R-:W-:Y:S01]  /*8b40*/  FMUL.FTZ R178, R177, UR10 ;  /* 0x0000000ab1b27c20 */ /* 0x000fe20008410000 */
[----:B---3--:R-:W-:Y:S01]  /*8b50*/  FMNMX.FTZ R179, R21, R8, !PT ;  /* 0x0000000815b37209 */ /* 0x008fe20007810000 */
[----:B------:R-:W2:Y:S01]  /*8b60*/  MUFU.TANH R156, R156 ;  /* 0x0000009c009c7308 */ /* 0x000ea20000002400 */
[--C-:B------:R-:W-:Y:S01]  /*8b70*/  FFMA.FTZ R177, R203, UR10, -R198.reuse ;  /* 0x0000000acbb17c23 */ /* 0x100fe200080108c6 */
[--C-:B------:R-:W-:Y:S01]  /*8b80*/  FFMA.FTZ R195, R196, UR10, -R198.reuse ;  /* 0x0000000ac4c37c23 */ /* 0x100fe200080108c6 */
[----:B----4-:R-:W-:Y:S01]  /*8b90*/  FMNMX.FTZ R181, R22, R179, !PT ;  /* 0x000000b316b57209 */ /* 0x010fe20007810000 */
[--C-:B------:R-:W-:Y:S01]  /*8ba0*/  FFMA.FTZ R196, R193, UR10, -R198.reuse ;  /* 0x0000000ac1c47c23 */ /* 0x100fe200080108c6 */
[--C-:B------:R-:W-:Y:S01]  /*8bb0*/  FFMA.FTZ R205, R205, UR10, -R198.reuse ;  /* 0x0000000acdcd7c23 */ /* 0x100fe200080108c6 */
[--C-:B------:R-:W-:Y:S01]  /*8bc0*/  FFMA.FTZ R158, R158, UR10, -R198.reuse ;  /* 0x0000000a9e9e7c23 */ /* 0x100fe200080108c6 */
[----:B-1----:R-:W-:Y:S01]  /*8bd0*/  FMNMX.FTZ R8, R152, R181, !PT ;  /* 0x000000b598087209 */ /* 0x002fe20007810000 */
[----:B------:R-:W1:Y:S01]  /*8be0*/  MUFU.TANH R164, R164 ;  /* 0x000000a400a47308 */ /* 0x000e620000002400 */
        /* <DEDUP_REMOVED lines=18> */
[----:B-1----:R-:W-:Y:S01]  /*8d10*/  FMNMX.FTZ R8, R164, R159, !PT ;  /* 0x0000009fa4087209 */ /* 0x002fe20007810000 */
[----:B------:R-:W-:-:S04]  /*8d20*/  FFMA.FTZ R194, R213, UR10, -R198 ;  /* 0x0000000ad5c27c23 */ /* 0x000fc800080108c6 */
        /* <DEDUP_REMOVED lines=20> */
[----:B------:R2:W-:Y:S08]  /*8e70*/  MUFU.EX2 R159, R181 ;  /* 0x000000b5009f7308 */ /* 0x0005f00000000800 */
[----:B------:R-:W3:Y:S01]  /*8e80*/  MUFU.EX2 R178, R178 ;  /* 0x000000b200b27308 */ /* 0x000ee20000000800 */
[----:B--2---:R-:W-:-:S04]  /*8e90*/  FMNMX.FTZ R181, R175, R8, !PT ;  /* 0x00000008afb57209 */ /* 0x004fc80007810000 */
[----:B-1----:R-:W-:Y:S01]  /*8ea0*/  FMNMX.FTZ R8, R176, R181, !PT ;  /* 0x000000b5b0087209 */ /* 0x002fe20007810000 */
[--C-:B------:R-:W-:Y:S02]  /*8eb0*/  FFMA.FTZ R181, R208, UR10, -R198.reuse ;  /* 0x0000000ad0b57c23 */ /* 0x100fe400080108c6 */
[----:B------:R-:W1:Y:S02]  /*8ec0*/  MUFU.EX2 R177, R177 ;  /* 0x000000b100b17308 */ /* 0x000e640000000800 */
[----:B------:R-:W2:Y:S06]  /*8ed0*/  SHFL.BFLY PT, R187, R8, 0x2, 0x1f ;  /* 0x0c401f0008bb7f89 */ /* 0x000eac00000e0000 */
[----:B------:R-:W4:Y:S01]  /*8ee0*/  MUFU.EX2 R180, R180 ;  /* 0x000000b400b47308 */ /* 0x000f220000000800 */
[-C--:B---3--:R-:W-:Y:S01]  /*8ef0*/  FMUL.FTZ R24, R24, R178.reuse ;  /* 0x000000b218187220 */ /* 0x088fe20000410000 */
[-C--:B------:R-:W-:Y:S01]  /*8f00*/  FMUL.FTZ R25, R25, R178.reuse ;  /* 0x000000b219197220 */ /* 0x080fe20000410000 */
[-C--:B------:R-:W-:Y:S01]  /*8f10*/  FMUL.FTZ R28, R28, R178.reuse ;  /* 0x000000b21c1c7220 */ /* 0x080fe20000410000 */
[-C--:B------:R-:W-:Y:S01]  /*8f20*/  FMUL.FTZ R29, R29, R178.reuse ;  /* 0x000000b21d1d7220 */ /* 0x080fe20000410000 */
[-C--:B------:R-:W-:Y:S01]  /*8f30*/  FMUL.FTZ R32, R32, R178.reuse ;  /* 0x000000b220207220 */ /* 0x080fe20000410000 */
[-C--:B------:R-:W-:Y:S01]  /*8f40*/  FMUL.FTZ R33, R33, R178.reuse ;  /* 0x000000b221217220 */ /* 0x080fe20000410000 */
[-C--:B------:R-:W-:Y:S01]  /*8f50*/  FMUL.FTZ R36, R36, R178.reuse ;  /* 0x000000b224247220 */ /* 0x080fe20000410000 */
[----:B------:R3:W-:Y:S01]  /*8f60*/  MUFU.EX2 R161, R183 ;  /* 0x000000b700a17308 */ /* 0x0007e20000000800 */
[----:B-1----:R-:W-:Y:S01]  /*8f70*/  FFMA.FTZ R5, R178, R5, R177 ;  /* 0x00000005b2057223 */ /* 0x002fe200000100b1 */
[-C--:B------:R-:W-:Y:S01]  /*8f80*/  FMUL.FTZ R37, R37, R178.reuse ;  /* 0x000000b225257220 */ /* 0x080fe20000410000 */
[-C--:B------:R-:W-:Y:S01]  /*8f90*/  FMUL.FTZ R40, R40, R178.reuse ;  /* 0x000000b228287220 */ /* 0x080fe20000410000 */
[-C--:B------:R-:W-:Y:S01]  /*8fa0*/  FMUL.FTZ R41, R41, R178.reuse ;  /* 0x000000b229297220 */ /* 0x080fe20000410000 */
[-C--:B------:R-:W-:Y:S01]  /*8fb0*/  FMUL.FTZ R44, R44, R178.reuse ;  /* 0x000000b22c2c7220 */ /* 0x080fe20000410000 */
[-C--:B------:R-:W-:Y:S01]  /*8fc0*/  FMUL.FTZ R45, R45, R178.reuse ;  /* 0x000000b22d2d7220 */ /* 0x080fe20000410000 */
[----:B------:R-:W-:Y:S01]  /*8fd0*/  FMUL.FTZ R48, R48, R178 ;  /* 0x000000b230307220 */ /* 0x000fe20000410000 */
[----:B------:R-:W-:Y:S01]  /*8fe0*/  MUFU.EX2 R179, R205 ;  /* 0x000000cd00b37308 */ /* 0x000fe20000000800 */
[----:B---3--:R-:W-:Y:S01]  /*8ff0*/  FFMA.FTZ R183, R210, UR10, -R198 ;  /* 0x0000000ad2b77c23 */ /* 0x008fe200080108c6 */
[----:B--2---:R-:W-:Y:S01]  /*9000*/  FMNMX.FTZ R191, R8, R187, !PT ;  /* 0x000000bb08bf7209 */ /* 0x004fe20007810000 */
[----:B------:R-:W-:-:S02]  /*9010*/  IMAD.U32 R210, RZ, RZ, UR26 ;  /* 0x0000001affd27e24 */ /* 0x000fc4000f8e00ff */
[----:B------:R-:W-:Y:S01]  /*9020*/  FFMA.FTZ R187, R209, UR10, -R198 ;  /* 0x0000000ad1bb7c23 */ /* 0x000fe200080108c6 */
[-C--:B------:R-:W-:Y:S01]  /*9030*/  FMUL.FTZ R49, R49, R178.reuse ;  /* 0x000000b231317220 */ /* 0x080fe20000410000 */
[-C--:B------:R-:W-:Y:S01]  /*9040*/  FMUL.FTZ R52, R52, R178.reuse ;  /* 0x000000b234347220 */ /* 0x080fe20000410000 */
[----:B------:R-:W1:Y:S01]  /*9050*/  SHFL.BFLY PT, R8, R191, 0x1, 0x1f ;  /* 0x0c201f00bf087f89 */ /* 0x000e6200000e0000 */
        /* <DEDUP_REMOVED lines=22> */
[----:B------:R-:W-:Y:S01]  /*91c0*/  FMUL.FTZ R92, R92, R178 ;  /* 0x000000b25c5c7220 */ /* 0x000fe20000410000 */
[----:B-1----:R-:W-:Y:S01]  /*91d0*/  FMNMX.FTZ R8, R191, R8, !PT ;  /* 0x00000008bf087209 */ /* 0x002fe20007810000 */
[----:B------:R-:W-:Y:S01]  /*91e0*/  MUFU.EX2 R160, R160 ;  /* 0x000000a000a07308 */ /* 0x000fe20000000800 */
[-C--:B------:R-:W-:Y:S01]  /*91f0*/  FMUL.FTZ R93, R93, R178.reuse ;  /* 0x000000b25d5d7220 */ /* 0x080fe20000410000 */
[-C--:B------:R-:W-:Y:S01]  /*9200*/  FMUL.FTZ R96, R96, R178.reuse ;  /* 0x000000b260607220 */ /* 0x080fe20000410000 */
[-C--:B------:R-:W-:Y:S01]  /*9210*/  FMUL.FTZ R97, R97, R178.reuse ;  /* 0x000000b261617220 */ /* 0x080fe20000410000 */
[C---:B------:R-:W-:Y:S01]  /*9220*/  FADD.FTZ R13, -R8.reuse, R13 ;  /* 0x0000000d080d7221 */ /* 0x040fe20000010100 */
[----:B------:R-:W-:Y:S01]  /*9230*/  FMUL.FTZ R197, R8, UR10 ;  /* 0x0000000a08c57c20 */ /* 0x000fe20008410000 */
[-C--:B------:R-:W-:Y:S01]  /*9240*/  FMUL.FTZ R100, R100, R178.reuse ;  /* 0x000000b264647220 */ /* 0x080fe20000410000 */
[----:B------:R-:W-:Y:S01]  /*9250*/  FMUL.FTZ R101, R101, R178 ;  /* 0x000000b265657220 */ /* 0x000fe20000410000 */
[----:B------:R-:W-:Y:S01]  /*9260*/  FMUL.FTZ R13, R13, UR10 ;  /* 0x0000000a0d0d7c20 */ /* 0x000fe20008410000 */
[--C-:B------:R-:W-:Y:S01]  /*9270*/  FFMA.FTZ R14, R14, UR10, -R197.reuse ;  /* 0x0000000a0e0e7c23 */ /* 0x100fe200080108c5 */
[--C-:B------:R-:W-:Y:S01]  /*9280*/  FFMA.FTZ R193, R11, UR10, -R197.reuse ;  /* 0x0000000a0bc17c23 */ /* 0x100fe200080108c5 */
[--C-:B------:R-:W-:Y:S01]  /*9290*/  FFMA.FTZ R15, R15, UR10, -R197.reuse ;  /* 0x0000000a0f0f7c23 */ /* 0x100fe200080108c5 */
[--C-:B------:R-:W-:Y:S01]  /*92a0*/  FFMA.FTZ R20, R20, UR10, -R197.reuse ;  /* 0x0000000a14147c23 */ /* 0x100fe200080108c5 */
[----:B------:R1:W-:Y:S01]  /*92b0*/  MUFU.EX2 R191, R195 ;  /* 0x000000c300bf7308 */ /* 0x0003e20000000800 */
[--C-:B------:R-:W-:Y:S01]  /*92c0*/  FFMA.FTZ R21, R21, UR10, -R197.reuse ;  /* 0x0000000a15157c23 */ /* 0x100fe200080108c5 */
[--C-:B------:R-:W-:Y:S01]  /*92d0*/  FFMA.FTZ R22, R22, UR10, -R197.reuse ;  /* 0x0000000a16167c23 */ /* 0x100fe200080108c5 */
[----:B------:R-:W-:Y:S01]  /*92e0*/  IADD3 R11, -R23, 0xb, RZ ;  /* 0x0000000b170b7810 */ /* 0x000fe20007ffe1ff */
[--C-:B------:R-:W-:Y:S01]  /*92f0*/  FFMA.FTZ R198, R153, UR10, -R197.reuse ;  /* 0x0000000a99c67c23 */ /* 0x100fe200080108c5 */
[--C-:B------:R-:W-:Y:S01]  /*9300*/  FFMA.FTZ R199, R154, UR10, -R197.reuse ;  /* 0x0000000a9ac77c23 */ /* 0x100fe200080108c5 */
[--C-:B------:R-:W-:Y:S01]  /*9310*/  FFMA.FTZ R204, R155, UR10, -R197.reuse ;  /* 0x0000000a9bcc7c23 */ /* 0x100fe200080108c5 */
[--C-:B------:R-:W-:Y:S01]  /*9320*/  FFMA.FTZ R203, R156, UR10, -R197.reuse ;  /* 0x0000000a9ccb7c23 */ /* 0x100fe200080108c5 */
[----:B------:R-:W-:Y:S01]  /*9330*/  MUFU.EX2 R13, R13 ;  /* 0x0000000d000d7308 */ /* 0x000fe20000000800 */
[----:B-1----:R-:W-:Y:S01]  /*9340*/  FFMA.FTZ R195, R152, UR10, -R197 ;  /* 0x0000000a98c37c23 */ /* 0x002fe200080108c5 */
[----:B------:R-:W-:-:S02]  /*9350*/  @!P2 VIADD R152, R210, 0x22840 ;  /* 0x00022840d298a836 */ /* 0x000fc40000000000 */
[--C-:B------:R-:W-:Y:S01]  /*9360*/  FFMA.FTZ R165, R165, UR10, -R197.reuse ;  /* 0x0000000aa5a57c23 */ /* 0x100fe200080108c5 */
[--C-:B------:R-:W-:Y:S01]  /*9370*/  FFMA.FTZ R208, R166, UR10, -R197.reuse ;  /* 0x0000000aa6d07c23 */ /* 0x100fe200080108c5 */
[--C-:B------:R-:W-:Y:S01]  /*9380*/  FFMA.FTZ R167, R167, UR10, -R197.reuse ;  /* 0x0000000aa7a77c23 */ /* 0x100fe200080108c5 */
[--C-:B------:R-:W-:Y:S01]  /*9390*/  FFMA.FTZ R212, R168, UR10, -R197.reuse ;  /* 0x0000000aa8d47c23 */ /* 0x100fe200080108c5 */
[----:B------:R-:W-:Y:S01]  /*93a0*/  @!P2 PRMT R152, RZ, 0x654, R152 ;  /* 0x00000654ff98a816 */ /* 0x000fe20000000098 */
[----:B------:R-:W1:Y:S01]  /*93b0*/  MUFU.EX2 R14, R14 ;  /* 0x0000000e000e7308 */ /* 0x000e620000000800 */
[----:B------:R2:W-:Y:S06]  /*93c0*/  BAR.ARV R11, 0x100 ;  /* 0x0004000b0000751d */ /* 0x0005ec0000002000 */
[----:B------:R4:W-:Y:S01]  /*93d0*/  @!P2 SYNCS.ARRIVE.TRANS64.RED.A1T0 RZ, [R152+URZ], RZ ;  /* 0x000000ff98ffa9a7 */ /* 0x0009e2000810043f */
[----:B------:R-:W3:Y:S01]  /*93e0*/  MUFU.EX2 R193, R193 ;  /* 0x000000c100c17308 */ /* 0x000ee20000000800 */
[--C-:B------:R-:W-:Y:S01]  /*93f0*/  FFMA.FTZ R169, R169, UR10, -R197.reuse ;  /* 0x0000000aa9a97c23 */ /* 0x100fe200080108c5 */
[--C-:B------:R-:W-:Y:S01]  /*9400*/  FFMA.FTZ R214, R170, UR10, -R197.reuse ;  /* 0x0000000aaad67c23 */ /* 0x100fe200080108c5 */
[--C-:B------:R-:W-:Y:S01]  /*9410*/  FFMA.FTZ R171, R171, UR10, -R197.reuse ;  /* 0x0000000aabab7c23 */ /* 0x100fe200080108c5 */
[--C-:B------:R-:W-:Y:S01]  /*9420*/  FFMA.FTZ R216, R172, UR10, -R197.reuse ;  /* 0x0000000aacd87c23 */ /* 0x100fe200080108c5 */
[--C-:B------:R-:W-:Y:S01]  /*9430*/  FFMA.FTZ R173, R173, UR10, -R197.reuse ;  /* 0x0000000aadad7c23 */ /* 0x100fe200080108c5 */
[----:B------:R-:W-:Y:S01]  /*9440*/  FFMA.FTZ R174, R174, UR10, -R197 ;  /* 0x0000000aaeae7c23 */ /* 0x000fe200080108c5 */
[----:B----4-:R-:W-:Y:S01]  /*9450*/  FADD.FTZ R152, R180, R5 ;  /* 0x00000005b4987221 */ /* 0x010fe20000010000 */
[----:B------:R-:W4:Y:S01]  /*9460*/  MUFU.EX2 R15, R15 ;  /* 0x0000000f000f7308 */ /* 0x000f220000000800 */
[----:B-1----:R-:W-:Y:S01]  /*9470*/  FFMA.FTZ R4, R13, R4, R14 ;  /* 0x000000040d047223 */ /* 0x002fe2000001000e */
[----:B------:R-:W-:Y:S01]  /*9480*/  FFMA.FTZ R175, R175, UR10, -R197 ;  /* 0x0000000aafaf7c23 */ /* 0x000fe200080108c5 */
[----:B------:R-:W-:Y:S01]  /*9490*/  FADD.FTZ R5, R179, R152 ;  /* 0x00000098b3057221 */ /* 0x000fe20000010000 */
[-C--:B------:R-:W-:Y:S01]  /*94a0*/  FMUL.FTZ R104, R104, R178.reuse ;  /* 0x000000b268687220 */ /* 0x080fe20000410000 */
[-C--:B------:R-:W-:Y:S01]  /*94b0*/  FMUL.FTZ R105, R105, R178.reuse ;  /* 0x000000b269697220 */ /* 0x080fe20000410000 */
[-C--:B------:R-:W-:Y:S01]  /*94c0*/  FMUL.FTZ R108, R108, R178.reuse ;  /* 0x000000b26c6c7220 */ /* 0x080fe20000410000 */
[----:B------:R-:W-:Y:S01]  /*94d0*/  FADD.FTZ R152, R182, R5 ;  /* 0x00000005b6987221 */ /* 0x000fe20000010000 */
[----:B------:R-:W1:Y:S01]  /*94e0*/  MUFU.EX2 R20, R20 ;  /* 0x0000001400147308 */ /* 0x000e620000000800 */
[----:B---3--:R-:W-:Y:S01]  /*94f0*/  FADD.FTZ R4, R193, R4 ;  /* 0x00000004c1047221 */ /* 0x008fe20000010000 */
[-C--:B------:R-:W-:Y:S01]  /*9500*/  FMUL.FTZ R109, R109, R178.reuse ;  /* 0x000000b26d6d7220 */ /* 0x080fe20000410000 */
[----:B------:R-:W-:Y:S01]  /*9510*/  FADD.FTZ R5, R157, R152 ;  /* 0x000000989d057221 */ /* 0x000fe20000010000 */
[-C--:B------:R-:W-:Y:S01]  /*9520*/  FMUL.FTZ R112, R112, R178.reuse ;  /* 0x000000b270707220 */ /* 0x080fe20000410000 */
[-C--:B------:R-:W-:Y:S01]  /*9530*/  FMUL.FTZ R113, R113, R178.reuse ;  /* 0x000000b271717220 */ /* 0x080fe20000410000 */
[-C--:B------:R-:W-:Y:S01]  /*9540*/  FMUL.FTZ R116, R116, R178.reuse ;  /* 0x000000b274747220 */ /* 0x080fe20000410000 */
[----:B------:R-:W-:Y:S01]  /*9550*/  FADD.FTZ R152, R158, R5 ;  /* 0x000000059e987221 */ /* 0x000fe20000010000 */
[----:B------:R-:W3:Y:S01]  /*9560*/  MUFU.EX2 R21, R21 ;  /* 0x0000001500157308 */ /* 0x000ee20000000800 */
[----:B----4-:R-:W-:Y:S01]  /*9570*/  FADD.FTZ R153, R15, R4 ;  /* 0x000000040f997221 */ /* 0x010fe20000010000 */
[-C--:B------:R-:W-:Y:S01]  /*9580*/  FMUL.FTZ R117, R117, R178.reuse ;  /* 0x000000b275757220 */ /* 0x080fe20000410000 */
[----:B------:R-:W-:Y:S01]  /*9590*/  FADD.FTZ R5, R159, R152 ;  /* 0x000000989f057221 */ /* 0x000fe20000010000 */
[-C--:B------:R-:W-:Y:S01]  /*95a0*/  FMUL.FTZ R120, R120, R178.reuse ;  /* 0x000000b278787220 */ /* 0x080fe20000410000 */
[-C--:B------:R-:W-:Y:S01]  /*95b0*/  FMUL.FTZ R121, R121, R178.reuse ;  /* 0x000000b279797220 */ /* 0x080fe20000410000 */
[-C--:B------:R-:W-:Y:S01]  /*95c0*/  FMUL.FTZ R124, R124, R178.reuse ;  /* 0x000000b27c7c7220 */ /* 0x080fe20000410000 */
[----:B------:R-:W-:Y:S01]  /*95d0*/  FADD.FTZ R152, R160, R5 ;  /* 0x00000005a0987221 */ /* 0x000fe20000010000 */
[----:B------:R-:W4:Y:S01]  /*95e0*/  MUFU.EX2 R22, R22 ;  /* 0x0000001600167308 */ /* 0x000f220000000800 */
[----:B-1----:R-:W-:Y:S01]  /*95f0*/  FADD.FTZ R4, R20, R153 ;  /* 0x0000009914047221 */ /* 0x002fe20000010000 */
[-C--:B------:R-:W-:Y:S01]  /*9600*/  FMUL.FTZ R125, R125, R178.reuse ;  /* 0x000000b27d7d7220 */ /* 0x080fe20000410000 */
[----:B------:R-:W-:Y:S01]  /*9610*/  FADD.FTZ R5, R161, R152 ;  /* 0x00000098a1057221 */ /* 0x000fe20000010000 */
        /* <DEDUP_REMOVED lines=13> */
[----:B----4-:R-:W-:Y:S01]  /*96f0*/  FADD.FTZ R4, R22, R153 ;  /* 0x0000009916047221 */ /* 0x010fe20000010000 */
[-C--:B------:R-:W-:Y:S01]  /*9700*/  FMUL.FTZ R148, R148, R178.reuse ;  /* 0x000000b294947220 */ /* 0x080fe20000410000 */
[----:B------:R-:W-:Y:S01]  /*9710*/  FMUL.FTZ R149, R149, R178 ;  /* 0x000000b295957220 */ /* 0x000fe20000410000 */
[-C--:B------:R-:W-:Y:S01]  /*9720*/  FMUL.FTZ R26, R26, R13.reuse ;  /* 0x0000000d1a1a7220 */ /* 0x080fe20000410000 */
[-C--:B------:R-:W-:Y:S01]  /*9730*/  FMUL.FTZ R27, R27, R13.reuse ;  /* 0x0000000d1b1b7220 */ /* 0x080fe20000410000 */
[-C--:B------:R-:W-:Y:S01]  /*9740*/  FMUL.FTZ R30, R30, R13.reuse ;  /* 0x0000000d1e1e7220 */ /* 0x080fe20000410000 */
[-C--:B------:R-:W-:Y:S01]  /*9750*/  FMUL.FTZ R31, R31, R13.reuse ;  /* 0x0000000d1f1f7220 */ /* 0x080fe20000410000 */
[----:B------:R-:W4:Y:S01]  /*9760*/  MUFU.EX2 R199, R199 ;  /* 0x000000c700c77308 */ /* 0x000f220000000800 */
        /* <DEDUP_REMOVED lines=32> */
[----:B----4-:R-:W-:Y:S01]  /*9970*/  FFMA.FTZ R206, R164, UR10, -R197 ;  /* 0x0000000aa4ce7c23 */ /* 0x010fe200080108c5 */
[----:B---3--:R-:W-:Y:S01]  /*9980*/  FADD.FTZ R4, R204, R153 ;  /* 0x00000099cc047221 */ /* 0x008fe20000010000 */
[----:B------:R-:W-:Y:S01]  /*9990*/  FFMA.FTZ R197, R176, UR10, -R197 ;  /* 0x0000000ab0c57c23 */ /* 0x000fe200080108c5 */
[-C--:B------:R-:W-:Y:S01]  /*99a0*/  FMUL.FTZ R82, R82, R13.reuse ;  /* 0x0000000d52527220 */ /* 0x080fe20000410000 */
[-C--:B------:R-:W-:Y:S01]  /*99b0*/  FMUL.FTZ R83, R83, R13.reuse ;  /* 0x0000000d53537220 */ /* 0x080fe20000410000 */
[-C--:B------:R-:W-:Y:S01]  /*99c0*/  FMUL.FTZ R86, R86, R13.reuse ;  /* 0x0000000d56567220 */ /* 0x080fe20000410000 */
[-C--:B------:R-:W-:Y:S01]  /*99d0*/  FMUL.FTZ R87, R87, R13.reuse ;  /* 0x0000000d57577220 */ /* 0x080fe20000410000 */
[----:B------:R-:W3:Y:S01]  /*99e0*/  MUFU.EX2 R184, R184 ;  /* 0x000000b800b87308 */ /* 0x000ee20000000800 */
[----:B-----5:R-:W-:Y:S01]  /*99f0*/  FADD.FTZ R5, R163, R152 ;  /* 0x00000098a3057221 */ /* 0x020fe20000010000 */
[-C--:B------:R-:W-:Y:S01]  /*9a00*/  FMUL.FTZ R90, R90, R13.reuse ;  /* 0x0000000d5a5a7220 */ /* 0x080fe20000410000 */
[-C--:B------:R-:W-:Y:S01]  /*9a10*/  FMUL.FTZ R91, R91, R13.reuse ;  /* 0x0000000d5b5b7220 */ /* 0x080fe20000410000 */
        /* <DEDUP_REMOVED lines=39> */
[----:B------:R-:W-:Y:S01]  /*9c90*/  FMUL.FTZ R151, R151, R13 ;  /* 0x0000000d97977220 */ /* 0x000fe20000410000 */
[----:B------:R-:W-:-:S02]  /*9ca0*/  F2FP.BF16.F32.PACK_AB R156, R158, R157 ;  /* 0x0000009d9e9c723e */ /* 0x000fc400000010ff */
[----:B------:R-:W-:Y:S02]  /*9cb0*/  F2FP.BF16.F32.PACK_AB R158, R160, R159 ;  /* 0x0000009fa09e723e */ /* 0x000fe400000010ff */
[----:B------:R-:W3:Y:S01]  /*9cc0*/  MUFU.EX2 R183, R183 ;  /* 0x000000b700b77308 */ /* 0x000ee20000000800 */
[----:B----4-:R-:W-:Y:S01]  /*9cd0*/  FADD.FTZ R152, R186, R5 ;  /* 0x00000005ba987221 */ /* 0x010fe20000010000 */
[----:B------:R-:W-:Y:S02]  /*9ce0*/  F2FP.BF16.F32.PACK_AB R160, R162, R161 ;  /* 0x000000a1a2a0723e */ /* 0x000fe400000010ff */
[----:B------:R-:W-:Y:S02]  /*9cf0*/  F2FP.BF16.F32.PACK_AB R162, R184, R163 ;  /* 0x000000a3b8a2723e */ /* 0x000fe400000010ff */
[----:B------:R-:W-:Y:S02]  /*9d00*/  F2FP.BF16.F32.PACK_AB R154, R182, R179 ;  /* 0x000000b3b69a723e */ /* 0x000fe400000010ff */
[----:B------:R-:W4:Y:S01]  /*9d10*/  MUFU.EX2 R167, R167 ;  /* 0x000000a700a77308 */ /* 0x000f220000000800 */
[----:B-1----:R-:W-:Y:S01]  /*9d20*/  FADD.FTZ R4, R208, R153 ;  /* 0x00000099d0047221 */ /* 0x002fe20000010000 */
[----:B------:R-:W-:-:S02]  /*9d30*/  F2FP.BF16.F32.PACK_AB R155, R20, R15 ;  /* 0x0000000f149b723e */ /* 0x000fc400000010ff */
[----:B------:R-:W-:Y:S02]  /*9d40*/  F2FP.BF16.F32.PACK_AB R157, R22, R21 ;  /* 0x00000015169d723e */ /* 0x000fe400000010ff */
[----:B------:R-:W-:Y:S02]  /*9d50*/  F2FP.BF16.F32.PACK_AB R159, R198, R195 ;  /* 0x000000c3c69f723e */ /* 0x000fe400000010ff */
[----:B------:R-:W1:Y:S01]  /*9d60*/  MUFU.EX2 R188, R188 ;  /* 0x000000bc00bc7308 */ /* 0x000e620000000800 */
[----:B---3--:R-:W-:Y:S01]  /*9d70*/  FADD.FTZ R5, R183, R152 ;  /* 0x00000098b7057221 */ /* 0x008fe20000010000 */
[----:B------:R-:W-:Y:S02]  /*9d80*/  F2FP.BF16.F32.PACK_AB R161, R204, R199 ;  /* 0x000000c7cca1723e */ /* 0x000fe400000010ff */
[----:B------:R-:W-:Y:S02]  /*9d90*/  F2FP.BF16.F32.PACK_AB R163, R206, R203 ;  /* 0x000000cbcea3723e */ /* 0x000fe400000010ff */
[----:B------:R-:W-:-:S02]  /*9da0*/  F2FP.BF16.F32.PACK_AB R165, R208, R165 ;  /* 0x000000a5d0a5723e */ /* 0x000fc400000010ff */
        /* <DEDUP_REMOVED lines=18> */
[----:B-1----:R-:W-:Y:S01]  /*9ed0*/  FADD.FTZ R5, R187, R152 ;  /* 0x00000098bb057221 */ /* 0x002fe20000010000 */
[----:B------:R-:W-:-:S06]  /*9ee0*/  F2FP.BF16.F32.PACK_AB R152, R180, R177 ;  /* 0x000000b1b498723e */ /* 0x000fcc00000010ff */
[----:B------:R-:W1:Y:S01]  /*9ef0*/  MUFU.EX2 R216, R216 ;  /* 0x000000d800d87308 */ /* 0x000e620000000800 */
[----:B---3--:R-:W-:-:S07]  /*9f00*/  FADD.FTZ R153, R171, R4 ;  /* 0x00000004ab997221 */ /* 0x008fce0000010000 */
[----:B------:R-:W3:Y:S01]  /*9f10*/  MUFU.EX2 R189, R189 ;  /* 0x000000bd00bd7308 */ /* 0x000ee20000000800 */
[C---:B----4-:R-:W-:Y:S01]  /*9f20*/  FADD.FTZ R164, R192.reuse, R5 ;  /* 0x00000005c0a47221 */ /* 0x050fe20000010000 */
[----:B------:R-:W-:-:S06]  /*9f30*/  F2FP.BF16.F32.PACK_AB R170, R192, R187 ;  /* 0x000000bbc0aa723e */ /* 0x000fcc00000010ff */
[----:B------:R-:W4:Y:S01]  /*9f40*/  MUFU.EX2 R173, R173 ;  /* 0x000000ad00ad7308 */ /* 0x000f220000000800 */
[C---:B-1----:R-:W-:Y:S01]  /*9f50*/  FADD.FTZ R4, R216.reuse, R153 ;  /* 0x00000099d8047221 */ /* 0x042fe20000010000 */
[----:B------:R-:W-:Y:S02]  /*9f60*/  F2FP.BF16.F32.PACK_AB R153, R193, R14 ;  /* 0x0000000ec199723e */ /* 0x000fe400000010ff */
[----:B------:R-:W-:-:S04]  /*9f70*/  F2FP.BF16.F32.PACK_AB R171, R216, R171 ;  /* 0x000000abd8ab723e */ /* 0x000fc800000010ff */
[----:B------:R-:W1:Y:S01]  /*9f80*/  MUFU.EX2 R194, R194 ;  /* 0x000000c200c27308 */ /* 0x000e620000000800 */
[----:B---3--:R-:W-:Y:S01]  /*9f90*/  FADD.FTZ R5, R189, R164 ;  /* 0x000000a4bd057221 */ /* 0x008fe20000010000 */
[----:B------:R-:W-:-:S06]  /*9fa0*/  F2FP.BF16.F32.PACK_AB R164, R186, R181 ;  /* 0x000000b5baa4723e */ /* 0x000fcc00000010ff */
[----:B------:R-:W3:Y:S01]  /*9fb0*/  MUFU.EX2 R176, R174 ;  /* 0x000000ae00b07308 */ /* 0x000ee20000000800 */
[----:B----4-:R-:W-:-:S07]  /*9fc0*/  FADD.FTZ R13, R173, R4 ;  /* 0x00000004ad0d7221 */ /* 0x010fce0000010000 */
[----:B------:R-:W4:Y:S01]  /*9fd0*/  MUFU.EX2 R175, R175 ;  /* 0x000000af00af7308 */ /* 0x000f220000000800 */
[C---:B-1----:R-:W-:Y:S01]  /*9fe0*/  FADD.FTZ R168, R194.reuse, R5 ;  /* 0x00000005c2a87221 */ /* 0x042fe20000010000 */
[----:B------:R-:W-:-:S03]  /*9ff0*/  F2FP.BF16.F32.PACK_AB R172, R194, R189 ;  /* 0x000000bdc2ac723e */ /* 0x000fc600000010ff */
[----:B------:R-:W-:Y:S01]  /*a000*/  FADD.FTZ R5, R191, R168 ;  /* 0x000000a8bf057221 */ /* 0x000fe20000010000 */
[----:B------:R-:W-:Y:S02]  /*a010*/  F2FP.BF16.F32.PACK_AB R168, R190, R185 ;  /* 0x000000b9bea8723e */ /* 0x000fe400000010ff */
[----:B------:R-:W1:Y:S01]  /*a020*/  MUFU.EX2 R196, R196 ;  /* 0x000000c400c47308 */ /* 0x000e620000000800 */
[C---:B---3--:R-:W-:Y:S01]  /*a030*/  FADD.FTZ R4, R176.reuse, R13 ;  /* 0x0000000db0047221 */ /* 0x048fe20000010000 */
[----:B------:R-:W-:-:S06]  /*a040*/  F2FP.BF16.F32.PACK_AB R173, R176, R173 ;  /* 0x000000adb0ad723e */ /* 0x000fcc00000010ff */
[----:B------:R-:W3:Y:S01]  /*a050*/  MUFU.EX2 R178, R197 ;  /* 0x000000c500b27308 */ /* 0x000ee20000000800 */
[----:B----4-:R-:W-:Y:S01]  /*a060*/  FADD.FTZ R13, R175, R4 ;  /* 0x00000004af0d7221 */ /* 0x010fe20000010000 */
[C---:B-1----:R-:W-:Y:S01]  /*a070*/  FADD.FTZ R5, R196.reuse, R5 ;  /* 0x00000005c4057221 */ /* 0x042fe20000010000 */
[----:B------:R-:W-:Y:S02]  /*a080*/  F2FP.BF16.F32.PACK_AB R174, R196, R191 ;  /* 0x000000bfc4ae723e */ /* 0x000fe400000010ff */
[C---:B---3--:R-:W-:Y:S01]  /*a090*/  FADD.FTZ R4, R178.reuse, R13 ;  /* 0x0000000db2047221 */ /* 0x048fe20000010000 */
[----:B------:R-:W-:Y:S01]  /*a0a0*/  F2FP.BF16.F32.PACK_AB R175, R178, R175 ;  /* 0x000000afb2af723e */ /* 0x000fe200000010ff */
[----:B--2---:R-:W-:Y:S06]  /*a0b0*/  @!P0 BRA `(.L_x_1355) ;  /* 0x0000000000048947 */ /* 0x004fec0003800000 */
[----:B------:R-:W-:Y:S01]  /*a0c0*/  BPT.TRAP 0x1 ;  /* 0x000000040000795c */ /* 0x000fe20000300000 */
.L_x_1355:
[----:B------:R1:W2:Y:S01]  /*a0d0*/  SYNCS.PHASECHK.TRANS64.TRYWAIT P2, [UR26+0x22850], R7 ;  /* 0x02285007ff0075a7 */ /* 0x0002a2000804015a */
[----:B------:R-:W-:Y:S05]  /*a0e0*/  @!P0 BRA `(.L_x_1356) ;  /* 0x0000000000048947 */ /* 0x000fea0003800000 */
[----:B------:R-:W-:Y:S01]  /*a0f0*/  BPT.TRAP 0x1 ;  /* 0x000000040000795c */ /* 0x000fe20000300000 */
.L_x_1356:
[----:B--2---:R-:W-:Y:S05]  /*a100*/  @P2 BRA `(.L_x_1357) ;  /* 0x0000000000082947 */ /* 0x004fea0003800000 */
[----:B------:R-:W2:Y:S02]  /*a110*/  SYNCS.PHASECHK.TRANS64.TRYWAIT P2, [UR26+0x22850], R7 ;  /* 0x02285007ff0075a7 */ /* 0x000ea4000804015a */
[----:B--2---:R-:W-:Y:S05]  /*a120*/  @!P2 BRA `(.L_x_1358) ;  /* 0x0000008c00c4a947 */ /* 0x004fea0003800000 */
.L_x_1357:
[----:B-12---:R-:W-:Y:S01]  /*a130*/  VIADD R7, R23, 0x8 ;  /* 0x0000000817077836 */ /* 0x006fe20000000000 */
[----:B------:R-:W-:Y:S01]  /*a140*/  UIMAD UR11, UR39, 0xc00, UR21 ;  /* 0x00000c00270b78a4 */ /* 0x000fe2000f8e0215 */
[----:B------:R-:W1:Y:S01]  /*a150*/  S2R R13, SR_TID.X ;  /* 0x00000000000d7919 */ /* 0x000e620000002100 */
[----:B------:R-:W-:Y:S01]  /*a160*/  UMOV UR7, 0x40000040 ;  /* 0x4000004000077882 */ /* 0x000fe20000000000 */
[----:B------:R-:W-:Y:S01]  /*a170*/  IMAD.MOV.U32 R204, RZ, RZ, R9 ;  /* 0x000000ffffcc7224 */ /* 0x000fe200078e0009 */
[----:B------:R2:W-:Y:S06]  /*a180*/  BAR.SYNC.DEFER_BLOCKING R7, 0x100 ;  /* 0x000400070000751d */ /* 0x0005ec0000010000 */
[----:B------:R-:W-:Y:S01]  /*a190*/  UMOV UR6, UR11 ;  /* 0x0000000b00067c82 */ /* 0x000fe20008000000 */
[----:B------:R-:W-:Y:S01]  /*a1a0*/  WARPGROUP.ARRIVE ;  /* 0x00000000000079c5 */ /* 0x000fe20000000000 */
[----:B-1----:R-:W-:Y:S01]  /*a1b0*/  LOP3.LUT P2, RZ, R13, 0x7f, RZ, 0xc0, !PT ;  /* 0x0000007f0dff7812 */ /* 0x002fe2000784c0ff */
[----:B------:R-:W-:-:S04]  /*a1c0*/  IMAD.MOV.U32 R13, RZ, RZ, R8 ;  /* 0x000000ffff0d7224 */ /* 0x000fc800078e0008 */
[----:B------:R-:W-:Y:S01]  /*a1d0*/  HGMMA.64x256x16.F32.BF16 R24, R152, gdesc[UR4].tnspB, R24, gsb0 ;  /* 0x43e0000498187df0 */ /* 0x000fe20008001818 */
[----:B------:R-:W-:Y:S01]  /*a1e0*/  UIADD3 UR6, UR11, 0x80, URZ ;  /* 0x000000800b067890 */ /* 0x000fe2000fffe03f */
[----:B------:R-:W-:-:S06]  /*a1f0*/  UMOV UR7, 0x40000040 ;  /* 0x4000004000077882 */ /* 0x000fcc0000000000 */
[----:B------:R-:W-:-:S05]  /*a200*/  @!P2 VIADD R210, R210, 0x22860 ;  /* 0x00022860d2d2a836 */ /* 0x000fca0000000000 */
        /* <DEDUP_REMOVED lines=31> */
[----:B--2---:R-:W-:-:S07]  /*a400*/  IMAD.MOV.U32 R7, RZ, RZ, R12 ;  /* 0x000000ffff077224 */ /* 0x004fce00078e000c */
.L_x_1350:
[----:B------:R-:W-:-:S13]  /*a410*/  ISETP.GE.AND P1, PT, R7, UR40, PT ;  /* 0x0000002807007c0c */ /* 0x000fda000bf26270 */
[----:B------:R-:W-:Y:S05]  /*a420*/  @!P1 BRA `(.L_x_1360) ;  /* 0x0000003400589947 */ /* 0x000fea0003800000 */
[----:B------:R-:W-:Y:S01]  /*a430*/  IMAD.MOV.U32 R15, RZ, RZ, R8 ;  /* 0x000000ffff0f7224 */ /* 0x000fe200078e0008 */
[----:B------:R-:W-:Y:S01]  /*a440*/  ULDC UR23, c[0x0][0x9e4] ;  /* 0x0002790000177ab9 */ /* 0x000fe20000000800 */
[----:B------:R-:W-:Y:S01]  /*a450*/  IMAD.MOV.U32 R14, RZ, RZ, R9 ;  /* 0x000000ffff0e7224 */ /* 0x000fe200078e0009 */
[----:B------:R-:W-:Y:S01]  /*a460*/  ULDC UR26, c[0x0][0x988] ;  /* 0x00026200001a7ab9 */ /* 0x000fe20000000800 */
[----:B------:R-:W-:Y:S01]  /*a470*/  IMAD.IADD R13, R0, 0x1, R6 ;  /* 0x00000001000d7824 */ /* 0x000fe200078e0206 */
[----:B------:R-:W-:Y:S01]  /*a480*/  ULDC UR24, c[0x0][0x9d8] ;  /* 0x0002760000187ab9 */ /* 0x000fe20000000800 */
[----:B------:R-:W-:-:S05]  /*a490*/  ULDC UR25, c[0x0][0x9e0] ;  /* 0x0002780000197ab9 */ /* 0x000fca0000000800 */
.L_x_1377:
[----:B------:R-:W-:-:S04]  /*a4a0*/  UIADD3 UR39, UR39, 0x1, URZ ;  /* 0x0000000127277890 */ /* 0x000fc8000fffe03f */
[----:B------:R-:W-:-:S04]  /*a4b0*/  UISETP.NE.AND UP0, UPT, UR39, 0x2, UPT ;  /* 0x000000022700788c */ /* 0x000fc8000bf05270 */
[----:B------:R-:W-:Y:S02]  /*a4c0*/  USEL UR6, URZ, 0x1, UP0 ;  /* 0x000000013f067887 */ /* 0x000fe40008000000 */
[----:B------:R-:W-:Y:S02]  /*a4d0*/  USEL UR39, UR39, URZ, UP0 ;  /* 0x0000003f27277287 */ /* 0x000fe40008000000 */
[----:B------:R-:W-:Y:S01]  /*a4e0*/  ULOP3.LUT UR38, UR38, UR6, URZ, 0x3c, !UPT ;  /* 0x0000000626267292 */ /* 0x000fe2000f8e3c3f */
[----:B------:R-:W-:Y:S11]  /*a4f0*/  @!P0 BRA `(.L_x_1361) ;  /* 0x0000000000048947 */ /* 0x000ff60003800000 */
[----:B------:R-:W-:Y:S01]  /*a500*/  BPT.TRAP 0x1 ;  /* 0x000000040000795c */ /* 0x000fe20000300000 */
.L_x_1361:
[----:B------:R-:W-:Y:S01]  /*a510*/  ULEA UR27, UR39, UR46, 0x3 ;  /* 0x0000002e271b7291 */ /* 0x000fe2000f8e183f */
[----:B------:R-:W-:-:S05]  /*a520*/  IMAD.U32 R12, RZ, RZ, UR38 ;  /* 0x00000026ff0c7e24 */ /* 0x000fca000f8e00ff */
[----:B------:R-:W-:-:S04]  /*a530*/  SHF.L.U32 R12, R12, 0x1f, RZ ;  /* 0x0000001f0c0c7819 */ /* 0x000fc800000006ff */
[----:B------:R1:W2:Y:S01]  /*a540*/  SYNCS.PHASECHK.TRANS64.TRYWAIT P1, [UR27+0x22830], R12 ;  /* 0x0228300cff0075a7 */ /* 0x0002a2000802015b */
[----:B------:R-:W-:Y:S05]  /*a550*/  @!P0 BRA `(.L_x_1362) ;  /* 0x0000000000048947 */ /* 0x000fea0003800000 */
[----:B------:R-:W-:Y:S01]  /*a560*/  BPT.TRAP 0x1 ;  /* 0x000000040000795c */ /* 0x000fe20000300000 */
.L_x_1362:
[----:B--2---:R-:W-:Y:S05]  /*a570*/  @P1 BRA `(.L_x_1363) ;  /* 0x0000000000081947 */ /* 0x004fea0003800000 */
[----:B------:R-:W2:Y:S02]  /*a580*/  SYNCS.PHASECHK.TRANS64.TRYWAIT P1, [UR27+0x22830], R12 ;  /* 0x0228300cff0075a7 */ /* 0x000ea4000802015b */
[----:B--2---:R-:W-:Y:S05]  /*a590*/  @!P1 BRA `(.L_x_1364) ;  /* 0x0000008800bc9947 */ /* 0x004fea0003800000 */
.L_x_1363:
        /* <DEDUP_REMOVED lines=11> */
[----:B---3--:R-:W-:Y:S02]  /*a650*/  LOP3.LUT P1, RZ, R11, 0x7f, RZ, 0xc0, !PT ;  /* 0x0000007f0bff7812 */ /* 0x008fe4000782c0ff */
[----:B------:R-:W-:Y:S01]  /*a660*/  IADD3 R11, -R23, 0xb, RZ ;  /* 0x0000000b170b7810 */ /* 0x000fe20007ffe1ff */
        /* <DEDUP_REMOVED lines=13> */
[----:B------:R-:W3:Y:S01]  /*a740*/  LDC R174, c[0x0][0x288] ;  /* 0x0000a200ffae7b82 */ /* 0x000ee20000000800 */
[----:B------:R-:W-:Y:S02]  /*a750*/  IMAD.U32 R177, RZ, RZ, UR27 ;  /* 0x0000001bffb17e24 */ /* 0x000fe4000f8e00ff */
[----:B------:R-:W-:Y:S01]  /*a760*/  FMUL.FTZ R204, R152, UR24 ;  /* 0x0000001898cc7c20 */ /* 0x000fe20008410000 */
[----:B------:R-:W-:Y:S01]  /*a770*/  FMUL.FTZ R219, R184, UR24 ;  /* 0x00000018b8db7c20 */ /* 0x000fe20008410000 */
[----:B------:R-:W-:Y:S01]  /*a780*/  FMUL.FTZ R184, R185, UR24 ;  /* 0x00000018b9b87c20 */ /* 0x000fe20008410000 */
[----:B------:R-:W-:-:S02]  /*a790*/  @!P1 VIADD R152, R177, 0x22840 ;  /* 0x00022840b1989836 */ /* 0x000fc40000000000 */
[----:B--2---:R-:W-:Y:S01]  /*a7a0*/  FMUL.FTZ R9, R155, UR24 ;  /* 0x000000189b097c20 */ /* 0x004fe20008410000 */
        /* <DEDUP_REMOVED lines=40> */
[----:B------:R-:W-:-:S02]  /*aa30*/  IMAD R153, R7, -0x60, R17 ;  /* 0xffffffa007997824 */ /* 0x000fc400078e0211 */
[----:B------:R-:W-:Y:S01]  /*aa40*/  FMUL.FTZ R171, R198, UR24 ;  /* 0x00000018c6ab7c20 */ /* 0x000fe20008410000 */
[----:B------:R-:W-:Y:S01]  /*aa50*/  FMUL.FTZ R172, R199, UR24 ;  /* 0x00000018c7ac7c20 */ /* 0x000fe20008410000 */
[----:B------:R2:W-:Y:S06]  /*aa60*/  BAR.ARV R11, 0x100 ;  /* 0x0004000b0000751d */ /* 0x0005ec0000002000 */
[----:B------:R2:W-:Y:S01]  /*aa70*/  @!P1 SYNCS.ARRIVE.TRANS64.RED.A1T0 RZ, [R152+URZ], RZ ;  /* 0x000000ff98ff99a7 */ /* 0x0005e2000810043f */
[----:B------:R-:W-:Y:S01]  /*aa80*/  ISETP.GE.AND P1, PT, R10, 0x1, PT ;  /* 0x000000010a00780c */ /* 0x000fe20003f26270 */
[----:B------:R-:W4:Y:S01]  /*aa90*/  MUFU.TANH R204, R204 ;  /* 0x000000cc00cc7308 */ /* 0x000f220000002400 */
[----:B---3--:R-:W-:-:S05]  /*aaa0*/  IADD3 R153, R153, 0x1, -R174 ;  /* 0x0000000199997810 */ /* 0x008fca0007ffe8ae */
[----:B------:R-:W-:Y:S02]  /*aab0*/  IMAD.IADD R153, R153, 0x1, -R16 ;  /* 0x0000000199997824 */ /* 0x000fe400078e0a10 */
[----:B------:R-:W3:Y:S02]  /*aac0*/  MUFU.TANH R203, R203 ;  /* 0x000000cb00cb7308 */ /* 0x000ee40000002400 */
        /* <DEDUP_REMOVED lines=50> */
[----:B--234-:R-:W-:Y:S05]  /*adf0*/  @!P1 BRA `(.L_x_1365) ;  /* 0x00000000005c9947 */ /* 0x01cfea0003800000 */
        /* <DEDUP_REMOVED lines=11> */
.L_x_1367:
[----:B------:R-:W-:-:S05]  /*aeb0*/  IMAD.U32 R174, RZ, RZ, UR23 ;  /* 0x00000017ffae7e24 */ /* 0x000fca000f8e00ff */
[----:B------:R-:W-:-:S13]  /*aec0*/  ISETP.NE.AND P1, PT, R174, 0x1, PT ;  /* 0x00000001ae00780c */ /* 0x000fda0003f25270 */
[----:B------:R-:W2:Y:S01]  /*aed0*/  @P1 LDC.64 R152, c[0x0][0x9e8] ;  /* 0x00027a00ff981b82 */ /* 0x000ea20000000a00 */
[----:B------:R-:W-:-:S04]  /*aee0*/  @P1 IMAD.IADD R173, R0, 0x1, R6 ;  /* 0x0000000100ad1824 */ /* 0x000fc800078e0206 */
[----:B--2---:R-:W-:-:S04]  /*aef0*/  @P1 IMAD.HI.U32 R176, R173, R152, RZ ;  /* 0x00000098adb01227 */ /* 0x004fc800078e00ff */
[----:B------:R-:W-:Y:S01]  /*af00*/  IMAD.MOV.U32 R152, RZ, RZ, R13 ;  /* 0x000000ffff987224 */ /* 0x000fe200078e000d */
[----:B------:R-:W-:-:S07]  /*af10*/  @P1 SHF.R.U32.HI R152, RZ, R153, R176 ;  /* 0x00000099ff981219 */ /* 0x000fce00000116b0 */
.L_x_1368:
[----:B------:R-:W-:Y:S05]  /*af20*/  BSYNC B0 ;  /* 0x0000000000007941 */ /* 0x000fea0003800000 */
.L_x_1366:
[----:B------:R-:W-:-:S04]  /*af30*/  IMAD R153, R7, -0x60, -R16 ;  /* 0xffffffa007997824 */ /* 0x000fc800078e0a10 */
[----:B------:R-:W-:-:S05]  /*af40*/  IMAD R153, R152, R174, R153 ;  /* 0x000000ae98997224 */ /* 0x000fca00078e0299 */
[----:B------:R-:W-:Y:S02]  /*af50*/  VIADDMNMX R199, R153, R174, R199, PT ;  /* 0x000000ae99c77246 */ /* 0x000fe400038001c7 */
[----:B------:R-:W-:-:S07]  /*af60*/  VIMNMX R198, R198, R153, !PT ;  /* 0x00000099c6c67248 */ /* 0x000fce0007fe0100 */
.L_x_1365:
[----:B------:R-:W-:Y:S01]  /*af70*/  IMAD R197, R7, -0x60, RZ ;  /* 0xffffffa007c57824 */ /* 0x000fe200078e02ff */
[----:B------:R-:W-:-:S04]  /*af80*/  LOP3.LUT R2, R2, 0xfffbffff, RZ, 0xc0, !PT ;  /* 0xfffbffff02027812 */ /* 0x000fc800078ec0ff */
[C---:B------:R-:W-:Y:S02]  /*af90*/  ISETP.GE.AND P2, PT, R197.reuse, 0x1, PT ;  /* 0x00000001c500780c */ /* 0x040fe40003f46270 */
[C---:B------:R-:W-:Y:S02]  /*afa0*/  ISETP.GE.AND P1, PT, R197.reuse, 0x2, PT ;  /* 0x00000002c500780c */ /* 0x040fe40003f26270 */
[----:B------:R-:W-:Y:S02]  /*afb0*/  ISETP.GT.AND P3, PT, R198, RZ, !P2 ;  /* 0x000000ffc600720c */ /* 0x000fe40005764270 */
[----:B------:R-:W-:Y:S02]  /*afc0*/  ISETP.GE.AND P4, PT, R197, 0x9, PT ;  /* 0x00000009c500780c */ /* 0x000fe40003f86270 */
[----:B------:R-:W-:-:S04]  /*afd0*/  ISETP.LT.OR P3, PT, R199, 0x1, P3 ;  /* 0x00000001c700780c */ /* 0x000fc80001f61670 */
[----:B------:R-:W-:Y:S02]  /*afe0*/  FSEL R173, R204, -INF , !P3 ;  /* 0xff800000ccad7808 */ /* 0x000fe40005800000 */
[----:B------:R-:W-:Y:S02]  /*aff0*/  @P2 LOP3.LUT R2, R2, 0x40000, RZ, 0xfc, !PT ;  /* 0x0004000002022812 */ /* 0x000fe400078efcff */
[----:B------:R-:W-:Y:S02]  /*b000*/  ISETP.GT.AND P2, PT, R198, 0x1, !P1 ;  /* 0x00000001c600780c */ /* 0x000fe40004f44270 */
[----:B------:R-:W-:Y:S02]  /*b010*/  ISETP.GE.AND P3, PT, R197, 0xa, PT ;  /* 0x0000000ac500780c */ /* 0x000fe40003f66270 */
[----:B------:R-:W-:Y:S02]  /*b020*/  ISETP.LT.OR P2, PT, R199, 0x2, P2 ;  /* 0x00000002c700780c */ /* 0x000fe40001741670 */
[----:B------:R-:W-:-:S02]  /*b030*/  LOP3.LUT R2, R2, 0xfffffffd, RZ, 0xc0, !PT ;  /* 0xfffffffd02027812 */ /* 0x000fc400078ec0ff */
[----:B------:R-:W-:Y:S02]  /*b040*/  FSEL R203, R203, -INF , !P2 ;  /* 0xff800000cbcb7808 */ /* 0x000fe40005000000 */
[----:B------:R-:W-:Y:S02]  /*b050*/  ISETP.GT.AND P2, PT, R198, 0x8, !P4 ;  /* 0x00000008c600780c */ /* 0x000fe40006744270 */
[----:B------:R-:W-:Y:S02]  /*b060*/  @P4 LOP3.LUT R2, R2, 0x2, RZ, 0xfc, !PT ;  /* 0x0000000202024812 */ /* 0x000fe400078efcff */
[----:B------:R-:W-:Y:S02]  /*b070*/  ISETP.LT.OR P2, PT, R199, 0x9, P2 ;  /* 0x00000009c700780c */ /* 0x000fe40001741670 */
[----:B------:R-:W-:Y:S02]  /*b080*/  LOP3.LUT R2, R2, 0xfffffffb, RZ, 0xc0, !PT ;  /* 0xfffffffb02027812 */ /* 0x000fe400078ec0ff */
[----:B-1----:R-:W-:-:S02]  /*b090*/  FSEL R206, R206, -INF , !P2 ;  /* 0xff800000cece7808 */ /* 0x002fc40005000000 */
[----:B------:R-:W-:Y:S02]  /*b0a0*/  @P3 LOP3.LUT R2, R2, 0x4, RZ, 0xfc, !PT ;  /* 0x0000000402023812 */ /* 0x000fe400078efcff */
[----:B------:R-:W-:Y:S02]  /*b0b0*/  ISETP.GT.AND P2, PT, R198, 0x9, !P3 ;  /* 0x00000009c600780c */ /* 0x000fe40005f44270 */
[----:B------:R-:W-:Y:S02]  /*b0c0*/  ISETP.GE.AND P3, PT, R197, 0x11, PT ;  /* 0x00000011c500780c */ /* 0x000fe40003f66270 */
[----:B------:R-:W-:Y:S02]  /*b0d0*/  ISETP.LT.OR P2, PT, R199, 0xa, P2 ;  /* 0x0000000ac700780c */ /* 0x000fe40001741670 */
[----:B------:R-:W-:Y:S02]  /*b0e0*/  LOP3.LUT R2, R2, 0xfffffff7, RZ, 0xc0, !PT ;  /* 0xfffffff702027812 */ /* 0x000fe400078ec0ff */
[----:B------:R-:W-:-:S02]  /*b0f0*/  FSEL R205, R205, -INF , !P2 ;  /* 0xff800000cdcd7808 */ /* 0x000fc40005000000 */
        /* <DEDUP_REMOVED lines=104> */
[----:B------:R-:W-:Y:S01]  /*b780*/  FSEL R185, R193, -INF , !P6 ;  /* 0xff800000c1b97808 */ /* 0x000fe20007000000 */
[----:B------:R-:W-:Y:S01]  /*b790*/  IMAD.IADD R193, R3, 0x1, R195 ;  /* 0x0000000103c17824 */ /* 0x000fe200078e02c3 */
[----:B------:R-:W-:-:S13]  /*b7a0*/  ISETP.GE.AND P6, PT, R197, 0x5a, PT ;  /* 0x0000005ac500780c */ /* 0x000fda0003fc6270 */
[----:B------:R-:W-:Y:S02]  /*b7b0*/  @P6 LOP3.LUT R2, R2, 0x1, RZ, 0xfc, !PT ;  /* 0x0000000102026812 */ /* 0x000fe400078efcff */
[----:B------:R-:W-:-:S04]  /*b7c0*/  ISETP.GT.AND P6, PT, R198, 0x59, !P6 ;  /* 0x00000059c600780c */ /* 0x000fc800077c4270 */
[----:B------:R-:W-:-:S04]  /*b7d0*/  ISETP.LT.OR P6, PT, R199, 0x5a, P6 ;  /* 0x0000005ac700780c */ /* 0x000fc800037c1670 */
[----:B------:R-:W-:Y:S01]  /*b7e0*/  FSEL R184, R194, -INF , !P6 ;  /* 0xff800000c2b87808 */ /* 0x000fe20007000000 */
[----:B------:R-:W-:Y:S01]  /*b7f0*/  IMAD.IADD R194, R3, 0x1, R196 ;  /* 0x0000000103c27824 */ /* 0x000fe200078e02c4 */
[----:B------:R-:W-:-:S13]  /*b800*/  ISETP.GE.AND P6, PT, R10, 0x1, PT ;  /* 0x000000010a00780c */ /* 0x000fda0003fc6270 */
[----:B------:R-:W-:Y:S05]  /*b810*/  @!P6 BRA `(.L_x_1369) ;  /* 0x000000000058e947 */ /* 0x000fea0003800000 */
        /* <DEDUP_REMOVED lines=12> */
.L_x_1371:
[----:B------:R-:W-:-:S05]  /*b8e0*/  IMAD.U32 R196, RZ, RZ, UR23 ;  /* 0x00000017ffc47e24 */ /* 0x000fca000f8e00ff */
[----:B------:R-:W-:-:S13]  /*b8f0*/  ISETP.NE.AND P6, PT, R196, 0x1, PT ;  /* 0x00000001c400780c */ /* 0x000fda0003fc5270 */
[----:B------:R-:W1:Y:S02]  /*b900*/  @P6 LDC.64 R152, c[0x0][0x9e8] ;  /* 0x00027a00ff986b82 */ /* 0x000e640000000a00 */
[----:B-1----:R-:W-:-:S05]  /*b910*/  @P6 IMAD.HI.U32 R152, R195, R152, RZ ;  /* 0x00000098c3986227 */ /* 0x002fca00078e00ff */
[----:B------:R-:W-:-:S07]  /*b920*/  @P6 SHF.R.U32.HI R195, RZ, R153, R152 ;  /* 0x00000099ffc36219 */ /* 0x000fce0000011698 */
.L_x_1372:
[----:B------:R-:W-:Y:S05]  /*b930*/  BSYNC B0 ;  /* 0x0000000000007941 */ /* 0x000fea0003800000 */
.L_x_1370:
[----:B------:R-:W-:-:S04]  /*b940*/  IMAD.IADD R152, R197, 0x1, -R16 ;  /* 0x00000001c5987824 */ /* 0x000fc800078e0a10 */
[----:B------:R-:W-:-:S05]  /*b950*/  IMAD R152, R195, R196, R152 ;  /* 0x000000c4c3987224 */ /* 0x000fca00078e0298 */
[----:B------:R-:W-:Y:S02]  /*b960*/  VIADDMNMX R193, R152, R196, R193, PT ;  /* 0x000000c498c17246 */ /* 0x000fe400038001c1 */
[----:B------:R-:W-:-:S07]  /*b970*/  VIMNMX R194, R194, R152, !PT ;  /* 0x00000098c2c27248 */ /* 0x000fce0007fe0100 */
.L_x_1369:
[----:B------:R-:W-:Y:S01]  /*b980*/  ISETP.GT.AND P1, PT, R194, 0x1, !P1 ;  /* 0x00000001c200780c */ /* 0x000fe20004f24270 */
[----:B------:R-:W-:Y:S01]  /*b990*/  UMOV UR10, UR26 ;  /* 0x0000001a000a7c82 */ /* 0x000fe20008000000 */
[C---:B------:R-:W-:Y:S02]  /*b9a0*/  LOP3.LUT P6, RZ, R2.reuse, 0x10000, RZ, 0xc0, !PT ;  /* 0x0001000002ff7812 */ /* 0x040fe400078cc0ff */
        /* <DEDUP_REMOVED lines=67> */
[----:B------:R-:W-:Y:S02]  /*bde0*/  ISETP.GT.AND P1, PT, R194, 0x29, !P1 ;  /* 0x00000029c200780c */ /* 0x000fe40004f24270 */
[----:B------:R-:W-:Y:S02]  /*bdf0*/  FSEL R168, R168, -INF , !P2 ;  /* 0xff800000a8a87808 */ /* 0x000fe40005000000 */
[C---:B------:R-:W-:Y:S02]  /*be00*/  ISETP.LT.OR P1, PT, R193.reuse, 0x2a, P1 ;  /* 0x0000002ac100780c */ /* 0x040fe40000f21670 */
[----:B------:R-:W-:Y:S02]  /*be10*/  ISETP.LT.OR P3, PT, R193, 0x51, P3 ;  /* 0x00000051c100780c */ /* 0x000fe40001f61670 */
[----:B------:R-:W-:-:S02]  /*be20*/  FSEL R160, R160, -INF , !P1 ;  /* 0xff800000a0a07808 */ /* 0x000fc40004800000 */
[----:B------:R-:W-:Y:S02]  /*be30*/  LOP3.LUT P1, RZ, R2, 0x800, RZ, 0xc0, !PT ;  /* 0x0000080002ff7812 */ /* 0x000fe4000782c0ff */
[----:B-1----:R-:W-:Y:S02]  /*be40*/  FMNMX.FTZ R195, R153, R196, !PT ;  /* 0x000000c499c37209 */ /* 0x002fe40007810000 */
[C---:B------:R-:W-:Y:S02]  /*be50*/  ISETP.GT.AND P1, PT, R194.reuse, 0x30, !P1 ;  /* 0x00000030c200780c */ /* 0x040fe40004f24270 */
[----:B------:R-:W-:Y:S01]  /*be60*/  ISETP.GT.AND P4, PT, R194, 0x51, !P4 ;  /* 0x00000051c200780c */ /* 0x000fe20006784270 */
[----:B------:R-:W1:Y:S01]  /*be70*/  SHFL.BFLY PT, R196, R195, 0x1, 0x1f ;  /* 0x0c201f00c3c47f89 */ /* 0x000e6200000e0000 */
[----:B------:R-:W-:Y:S02]  /*be80*/  ISETP.LT.OR P1, PT, R193, 0x31, P1 ;  /* 0x00000031c100780c */ /* 0x000fe40000f21670 */
[----:B------:R-:W-:-:S02]  /*be90*/  FSEL R169, R169, -INF , !P3 ;  /* 0xff800000a9a97808 */ /* 0x000fc40005800000 */
[----:B------:R-:W-:Y:S02]  /*bea0*/  FSEL R161, R161, -INF , !P1 ;  /* 0xff800000a1a17808 */ /* 0x000fe40004800000 */
[----:B------:R-:W-:Y:S02]  /*beb0*/  LOP3.LUT P1, RZ, R2, 0x400, RZ, 0xc0, !PT ;  /* 0x0000040002ff7812 */ /* 0x000fe4000782c0ff */
[C---:B------:R-:W-:Y:S02]  /*bec0*/  ISETP.GT.AND P5, PT, R194.reuse, 0x58, !P5 ;  /* 0x00000058c200780c */ /* 0x040fe40006fa4270 */
[----:B------:R-:W-:Y:S02]  /*bed0*/  ISETP.GT.AND P1, PT, R194, 0x31, !P1 ;  /* 0x00000031c200780c */ /* 0x000fe40004f24270 */
[C---:B------:R-:W-:Y:S02]  /*bee0*/  ISETP.LT.OR P4, PT, R193.reuse, 0x52, P4 ;  /* 0x00000052c100780c */ /* 0x040fe40002781670 */
[----:B------:R-:W-:-:S02]  /*bef0*/  ISETP.LT.OR P1, PT, R193, 0x32, P1 ;  /* 0x00000032c100780c */ /* 0x000fc40000f21670 */
[----:B------:R-:W-:Y:S02]  /*bf00*/  ISETP.LT.OR P5, PT, R193, 0x59, P5 ;  /* 0x00000059c100780c */ /* 0x000fe40002fa1670 */
        /* <DEDUP_REMOVED lines=23> */
[----:B------:R-:W-:Y:S02]  /*c080*/  ISETP.GT.AND P1, PT, R194, RZ, !P6 ;  /* 0x000000ffc200720c */ /* 0x000fe40007724270 */
[----:B------:R-:W-:Y:S02]  /*c090*/  LOP3.LUT P6, RZ, R2, 0x1, RZ, 0xc0, !PT ;  /* 0x0000000102ff7812 */ /* 0x000fe400078cc0ff */
[----:B------:R-:W-:Y:S02]  /*c0a0*/  ISETP.LT.OR P1, PT, R193, 0x1, P1 ;  /* 0x00000001c100780c */ /* 0x000fe40000f21670 */
[----:B------:R-:W-:Y:S02]  /*c0b0*/  ISETP.GT.AND P2, PT, R194, 0x59, !P6 ;  /* 0x00000059c200780c */ /* 0x000fe40007744270 */
[----:B------:R-:W-:-:S02]  /*c0c0*/  FSEL R210, R8, -INF , !P1 ;  /* 0xff80000008d27808 */ /* 0x000fc40004800000 */
[----:B------:R-:W-:Y:S02]  /*c0d0*/  FSETP.NEU.FTZ.AND P1, PT, R9, -INF , PT ;  /* 0xff8000000900780b */ /* 0x000fe40003f3d000 */
[----:B------:R-:W-:Y:S02]  /*c0e0*/  FMNMX.FTZ R153, R210, R15, !PT ;  /* 0x0000000fd2997209 */ /* 0x000fe40007810000 */
[----:B------:R-:W-:Y:S02]  /*c0f0*/  FSEL R209, R209, RZ, P1 ;  /* 0x000000ffd1d17208 */ /* 0x000fe40000800000 */
[----:B------:R-:W-:Y:S02]  /*c100*/  FSEL R194, R170, -INF , !P4 ;  /* 0xff800000aac27808 */ /* 0x000fe40006000000 */
[----:B------:R-:W-:Y:S01]  /*c110*/  ISETP.LT.OR P2, PT, R193, 0x5a, P2 ;  /* 0x0000005ac100780c */ /* 0x000fe20001741670 */
[--C-:B------:R-:W-:Y:S01]  /*c120*/  FFMA.FTZ R196, R173, UR10, -R209.reuse ;  /* 0x0000000aadc47c23 */ /* 0x100fe200080108d1 */
[----:B------:R-:W-:Y:S01]  /*c130*/  FMNMX.FTZ R173, R152, R153, !PT ;  /* 0x0000009998ad7209 */ /* 0x000fe20007810000 */
[--C-:B------:R-:W-:Y:S01]  /*c140*/  FFMA.FTZ R203, R203, UR10, -R209.reuse ;  /* 0x0000000acbcb7c23 */ /* 0x100fe200080108d1 */
[----:B------:R-:W-:Y:S01]  /*c150*/  FSEL R193, R171, -INF , !P5 ;  /* 0xff800000abc17808 */ /* 0x000fe20006800000 */
[--C-:B------:R-:W-:Y:S01]  /*c160*/  FFMA.FTZ R171, R180, UR10, -R209.reuse ;  /* 0x0000000ab4ab7c23 */ /* 0x100fe200080108d1 */
[----:B------:R-:W-:Y:S01]  /*c170*/  FMNMX.FTZ R8, R20, R173, !PT ;  /* 0x000000ad14087209 */ /* 0x000fe20007810000 */
[----:B------:R1:W-:Y:S01]  /*c180*/  MUFU.EX2 R153, R203 ;  /* 0x000000cb00997308 */ /* 0x0003e20000000800 */
[--C-:B------:R-:W-:Y:S01]  /*c190*/  FFMA.FTZ R180, R186, UR10, -R209.reuse ;  /* 0x0000000abab47c23 */ /* 0x100fe200080108d1 */
[--C-:B------:R-:W-:Y:S01]  /*c1a0*/  FFMA.FTZ R186, R187, UR10, -R209.reuse ;  /* 0x0000000abbba7c23 */ /* 0x100fe200080108d1 */
[----:B------:R-:W-:Y:S01]  /*c1b0*/  FMNMX.FTZ R195, R21, R8, !PT ;  /* 0x0000000815c37209 */ /* 0x000fe20007810000 */
[--C-:B------:R-:W-:Y:S01]  /*c1c0*/  FFMA.FTZ R187, R189, UR10, -R209.reuse ;  /* 0x0000000abdbb7c23 */ /* 0x100fe200080108d1 */
[--C-:B------:R-:W-:Y:S01]  /*c1d0*/  FFMA.FTZ R178, R178, UR10, -R209.reuse ;  /* 0x0000000ab2b27c23 */ /* 0x100fe200080108d1 */
[----:B------:R-:W-:Y:S01]  /*c1e0*/  FSEL R189, R9, RZ, P1 ;  /* 0x000000ff09bd7208 */ /* 0x000fe20000800000 */
[--C-:B------:R-:W-:Y:S01]  /*c1f0*/  FFMA.FTZ R173, R206, UR10, -R209.reuse ;  /* 0x0000000acead7c23 */ /* 0x100fe200080108d1 */
[----:B------:R-:W-:Y:S01]  /*c200*/  FMNMX.FTZ R195, R22, R195, !PT ;  /* 0x000000c316c37209 */ /* 0x000fe20007810000 */
[--C-:B-1----:R-:W-:Y:S01]  /*c210*/  FFMA.FTZ R203, R179, UR10, -R209.reuse ;  /* 0x0000000ab3cb7c23 */ /* 0x102fe200080108d1 */
[----:B------:R-:W-:Y:S01]  /*c220*/  MUFU.EX2 R196, R196 ;  /* 0x000000c400c47308 */ /* 0x000fe20000000800 */
[----:B------:R-:W-:Y:S01]  /*c230*/  FADD.FTZ R189, -R189, R14 ;  /* 0x0000000ebdbd7221 */ /* 0x000fe20000010100 */
[----:B------:R-:W-:Y:S01]  /*c240*/  FMNMX.FTZ R8, R154, R195, !PT ;  /* 0x000000c39a087209 */ /* 0x000fe20007810000 */
[--C-:B------:R-:W-:Y:S01]  /*c250*/  FFMA.FTZ R204, R207, UR10, -R209.reuse ;  /* 0x0000000acfcc7c23 */ /* 0x100fe200080108d1 */
[--C-:B------:R-:W-:Y:S01]  /*c260*/  FFMA.FTZ R198, R205, UR10, -R209.reuse ;  /* 0x0000000acdc67c23 */ /* 0x100fe200080108d1 */
[--C-:B------:R-:W-:Y:S01]  /*c270*/  FFMA.FTZ R208, R208, UR10, -R209.reuse ;  /* 0x0000000ad0d07c23 */ /* 0x100fe200080108d1 */
[----:B------:R-:W-:Y:S01]  /*c280*/  FMNMX.FTZ R195, R155, R8, !PT ;  /* 0x000000089bc37209 */ /* 0x000fe20007810000 */
[--C-:B------:R-:W-:Y:S01]  /*c290*/  FFMA.FTZ R174, R174, UR10, -R209.reuse ;  /* 0x0000000aaeae7c23 */ /* 0x100fe200080108d1 */
[----:B------:R-:W-:Y:S01]  /*c2a0*/  MUFU.EX2 R170, R203 ;  /* 0x000000cb00aa7308 */ /* 0x000fe20000000800 */
[--C-:B------:R-:W-:Y:S01]  /*c2b0*/  FFMA.FTZ R175, R175, UR10, -R209.reuse ;  /* 0x0000000aafaf7c23 */ /* 0x100fe200080108d1 */
[----:B------:R-:W-:Y:S01]  /*c2c0*/  FMNMX.FTZ R8, R156, R195, !PT ;  /* 0x000000c39c087209 */ /* 0x000fe20007810000 */
[----:B------:R-:W-:-:S03]  /*c2d0*/  FFMA.FTZ R176, R176, UR10, -R209 ;  /* 0x0000000ab0b07c23 */ /* 0x000fc600080108d1 */
[----:B------:R-:W-:Y:S02]  /*c2e0*/  FMNMX.FTZ R197, R157, R8, !PT ;  /* 0x000000089dc57209 */ /* 0x000fe40007810000 */
[----:B------:R-:W-:Y:S02]  /*c2f0*/  MUFU.EX2 R173, R173 ;  /* 0x000000ad00ad7308 */ /* 0x000fe40000000800 */
[----:B------:R-:W-:-:S04]  /*c300*/  FMNMX.FTZ R8, R158, R197, !PT ;  /* 0x000000c59e087209 */ /* 0x000fc80007810000 */
        /* <DEDUP_REMOVED lines=13> */
[----:B------:R1:W-:Y:S02]  /*c3e0*/  MUFU.EX2 R197, R178 ;  /* 0x000000b200c57308 */ /* 0x0003e40000000800 */
[----:B------:R-:W-:Y:S02]  /*c3f0*/  FMNMX.FTZ R8, R168, R199, !PT ;  /* 0x000000c7a8087209 */ /* 0x000fe40007810000 */
[----:B------:R-:W-:Y:S01]  /*c400*/  FSEL R199, R172, -INF , !P2 ;  /* 0xff800000acc77808 */ /* 0x000fe20005000000 */
[--C-:B------:R-:W-:Y:S01]  /*c410*/  FFMA.FTZ R172, R181, UR10, -R209.reuse ;  /* 0x0000000ab5ac7c23 */ /* 0x100fe200080108d1 */
[----:B------:R-:W-:Y:S01]  /*c420*/  FMNMX.FTZ R179, R169, R8, !PT ;  /* 0x00000008a9b37209 */ /* 0x000fe20007810000 */
[--C-:B------:R-:W-:Y:S01]  /*c430*/  FFMA.FTZ R181, R192, UR10, -R209.reuse ;  /* 0x0000000ac0b57c23 */ /* 0x100fe200080108d1 */
[----:B------:R-:W-:Y:S01]  /*c440*/  MUFU.EX2 R175, R175 ;  /* 0x000000af00af7308 */ /* 0x000fe20000000800 */
[--C-:B-1----:R-:W-:Y:S01]  /*c450*/  FFMA.FTZ R178, R183, UR10, -R209.reuse ;  /* 0x0000000ab7b27c23 */ /* 0x102fe200080108d1 */
[----:B------:R-:W-:Y:S01]  /*c460*/  FMNMX.FTZ R8, R194, R179, !PT ;  /* 0x000000b3c2087209 */ /* 0x000fe20007810000 */
[--C-:B------:R-:W-:Y:S01]  /*c470*/  FFMA.FTZ R183, R191, UR10, -R209.reuse ;  /* 0x0000000abfb77c23 */ /* 0x100fe200080108d1 */
[--C-:B------:R-:W-:Y:S01]  /*c480*/  FFMA.FTZ R191, R188, UR10, -R209.reuse ;  /* 0x0000000abcbf7c23 */ /* 0x100fe200080108d1 */
[--C-:B------:R-:W-:Y:S01]  /*c490*/  FFMA.FTZ R188, R185, UR10, -R209.reuse ;  /* 0x0000000ab9bc7c23 */ /* 0x100fe200080108d1 */
[----:B------:R-:W-:Y:S01]  /*c4a0*/  FMNMX.FTZ R8, R193, R8, !PT ;  /* 0x00000008c1087209 */ /* 0x000fe20007810000 */
[----:B------:R-:W-:Y:S01]  /*c4b0*/  FMUL.FTZ R185, R189, UR10 ;  /* 0x0000000abdb97c20 */ /* 0x000fe20008410000 */
[--C-:B------:R-:W-:Y:S01]  /*c4c0*/  FFMA.FTZ R189, R184, UR10, -R209.reuse ;  /* 0x0000000ab8bd7c23 */ /* 0x100fe200080108d1 */
[----:B------:R-:W-:Y:S01]  /*c4d0*/  MUFU.EX2 R176, R176 ;  /* 0x000000b000b07308 */ /* 0x000fe20000000800 */
[----:B------:R-:W-:Y:S01]  /*c4e0*/  FMNMX.FTZ R8, R199, R8, !PT ;  /* 0x00000008c7087209 */ /* 0x000fe20007810000 */
[--C-:B------:R-:W-:Y:S01]  /*c4f0*/  FFMA.FTZ R179, R182, UR10, -R209.reuse ;  /* 0x0000000ab6b37c23 */ /* 0x100fe200080108d1 */
[----:B------:R-:W-:-:S03]  /*c500*/  FFMA.FTZ R182, R190, UR10, -R209 ;  /* 0x0000000abeb67c23 */ /* 0x000fc600080108d1 */
[----:B------:R-:W1:Y:S02]  /*c510*/  SHFL.BFLY PT, R203, R8, 0x2, 0x1f ;  /* 0x0c401f0008cb7f89 */ /* 0x000e6400000e0000 */
[----:B------:R-:W2:Y:S08]  /*c520*/  MUFU.EX2 R185, R185 ;  /* 0x000000b900b97308 */ /* 0x000eb00000000800 */
[----:B------:R-:W3:Y:S08]  /*c530*/  MUFU.EX2 R171, R171 ;  /* 0x000000ab00ab7308 */ /* 0x000ef00000000800 */
[----:B------:R-:W-:Y:S01]  /*c540*/  MUFU.EX2 R172, R172 ;  /* 0x000000ac00ac7308 */ /* 0x000fe20000000800 */
[-C--:B--2---:R-:W-:Y:S01]  /*c550*/  FMUL.FTZ R24, R24, R185.reuse ;  /* 0x000000b918187220 */ /* 0x084fe20000410000 */
[-C--:B------:R-:W-:Y:S01]  /*c560*/  FMUL.FTZ R25, R25, R185.reuse ;  /* 0x000000b919197220 */ /* 0x080fe20000410000 */
[-C--:B------:R-:W-:Y:S01]  /*c570*/  FMUL.FTZ R28, R28, R185.reuse ;  /* 0x000000b91c1c7220 */ /* 0x080fe20000410000 */
[-C--:B------:R-:W-:Y:S01]  /*c580*/  FMUL.FTZ R29, R29, R185.reuse ;  /* 0x000000b91d1d7220 */ /* 0x080fe20000410000 */
[----:B------:R-:W-:Y:S01]  /*c590*/  FMUL.FTZ R32, R32, R185 ;  /* 0x000000b920207220 */ /* 0x000fe20000410000 */
[----:B-1----:R-:W-:Y:S01]  /*c5a0*/  FMNMX.FTZ R203, R8, R203, !PT ;  /* 0x000000cb08cb7209 */ /* 0x002fe20007810000 */
[-C--:B------:R-:W-:Y:S01]  /*c5b0*/  FMUL.FTZ R33, R33, R185.reuse ;  /* 0x000000b921217220 */ /* 0x080fe20000410000 */
[----:B------:R-:W-:Y:S01]  /*c5c0*/  MUFU.EX2 R179, R179 ;  /* 0x000000b300b37308 */ /* 0x000fe20000000800 */
[-C--:B------:R-:W-:Y:S01]  /*c5d0*/  FMUL.FTZ R36, R36, R185.reuse ;  /* 0x000000b924247220 */ /* 0x080fe20000410000 */
[-C--:B------:R-:W-:Y:S01]  /*c5e0*/  FMUL.FTZ R37, R37, R185.reuse ;  /* 0x000000b925257220 */ /* 0x080fe20000410000 */
[----:B------:R-:W1:Y:S01]  /*c5f0*/  SHFL.BFLY PT, R8, R203, 0x1, 0x1f ;  /* 0x0c201f00cb087f89 */ /* 0x000e6200000e0000 */
        /* <DEDUP_REMOVED lines=23> */
[----:B-1----:R-:W-:Y:S01]  /*c770*/  FMNMX.FTZ R8, R203, R8, !PT ;  /* 0x00000008cb087209 */ /* 0x002fe20007810000 */
        /* <DEDUP_REMOVED lines=13> */
[----:B------:R-:W-:Y:S01]  /*c850*/  MUFU.EX2 R183, R183 ;  /* 0x000000b700b77308 */ /* 0x000fe20000000800 */
[--C-:B------:R-:W-:Y:S01]  /*c860*/  FFMA.FTZ R184, R152, UR10, -R207.reuse ;  /* 0x0000000a98b87c23 */ /* 0x100fe200080108cf */
[----:B------:R-:W-:Y:S01]  /*c870*/  FFMA.FTZ R152, R185, R5, R196 ;  /* 0x00000005b9987223 */ /* 0x000fe200000100c4 */
[--C-:B------:R-:W-:Y:S01]  /*c880*/  FFMA.FTZ R205, R154, UR10, -R207.reuse ;  /* 0x0000000a9acd7c23 */ /* 0x100fe200080108cf */
[--C-:B--2---:R-:W-:Y:S01]  /*c890*/  FFMA.FTZ R188, R155, UR10, -R207.reuse ;  /* 0x0000000a9bbc7c23 */ /* 0x104fe200080108cf */
[--C-:B------:R-:W-:Y:S01]  /*c8a0*/  FFMA.FTZ R156, R156, UR10, -R207.reuse ;  /* 0x0000000a9c9c7c23 */ /* 0x100fe200080108cf */
[----:B------:R-:W-:Y:S01]  /*c8b0*/  FADD.FTZ R152, R153, R152 ;  /* 0x0000009899987221 */ /* 0x000fe20000010000 */
[--C-:B------:R-:W-:Y:S01]  /*c8c0*/  FFMA.FTZ R208, R163, UR10, -R207.reuse ;  /* 0x0000000aa3d07c23 */ /* 0x100fe200080108cf */
[----:B------:R-:W-:Y:S01]  /*c8d0*/  MUFU.EX2 R182, R182 ;  /* 0x000000b600b67308 */ /* 0x000fe20000000800 */
[--C-:B------:R-:W-:Y:S01]  /*c8e0*/  FFMA.FTZ R209, R159, UR10, -R207.reuse ;  /* 0x0000000a9fd17c23 */ /* 0x100fe200080108cf */
[----:B------:R-:W-:Y:S01]  /*c8f0*/  FADD.FTZ R5, R173, R152 ;  /* 0x00000098ad057221 */ /* 0x000fe20000010000 */
[--C-:B------:R-:W-:Y:S01]  /*c900*/  FFMA.FTZ R192, R161, UR10, -R207.reuse ;  /* 0x0000000aa1c07c23 */ /* 0x100fe200080108cf */
[--C-:B------:R-:W-:Y:S01]  /*c910*/  FFMA.FTZ R203, R210, UR10, -R207.reuse ;  /* 0x0000000ad2cb7c23 */ /* 0x100fe200080108cf */
[----:B------:R-:W-:Y:S01]  /*c920*/  FFMA.FTZ R20, R20, UR10, -R207 ;  /* 0x0000000a14147c23 */ /* 0x000fe200080108cf */
[----:B------:R-:W-:Y:S01]  /*c930*/  FADD.FTZ R152, R198, R5 ;  /* 0x00000005c6987221 */ /* 0x000fe20000010000 */
[--C-:B------:R-:W-:Y:S01]  /*c940*/  FFMA.FTZ R21, R21, UR10, -R207.reuse ;  /* 0x0000000a15157c23 */ /* 0x100fe200080108cf */
[----:B------:R-:W1:Y:S01]  /*c950*/  MUFU.EX2 R191, R191 ;  /* 0x000000bf00bf7308 */ /* 0x000e620000000800 */
[--C-:B------:R-:W-:Y:S01]  /*c960*/  FFMA.FTZ R22, R22, UR10, -R207.reuse ;  /* 0x0000000a16167c23 */ /* 0x100fe200080108cf */
[----:B------:R-:W-:Y:S01]  /*c970*/  FADD.FTZ R5, R195, R152 ;  /* 0x00000098c3057221 */ /* 0x000fe20000010000 */
[--C-:B------:R-:W-:Y:S01]  /*c980*/  FFMA.FTZ R190, R158, UR10, -R207.reuse ;  /* 0x0000000a9ebe7c23 */ /* 0x100fe200080108cf */
[----:B------:R-:W-:Y:S01]  /*c990*/  F2FP.BF16.F32.PACK_AB R158, R175, R174 ;  /* 0x000000aeaf9e723e */ /* 0x000fe200000010ff */
[----:B------:R-:W-:Y:S01]  /*c9a0*/  FFMA.FTZ R210, R160, UR10, -R207 ;  /* 0x0000000aa0d27c23 */ /* 0x000fe200080108cf */
[----:B------:R-:W-:Y:S01]  /*c9b0*/  FADD.FTZ R5, R204, R5 ;  /* 0x00000005cc057221 */ /* 0x000fe20000010000 */
[----:B------:R-:W-:Y:S01]  /*c9c0*/  F2FP.BF16.F32.PACK_AB R160, R197, R176 ;  /* 0x000000b0c5a0723e */ /* 0x000fe200000010ff */
[----:B------:R-:W-:Y:S01]  /*c9d0*/  MUFU.EX2 R186, R186 ;  /* 0x000000ba00ba7308 */ /* 0x000fe20000000800 */
[----:B------:R-:W-:Y:S01]  /*c9e0*/  FFMA.FTZ R206, R162, UR10, -R207 ;  /* 0x0000000aa2ce7c23 */ /* 0x000fe200080108cf */
[----:B------:R-:W-:Y:S01]  /*c9f0*/  FADD.FTZ R152, R174, R5 ;  /* 0x00000005ae987221 */ /* 0x000fe20000010000 */
[----:B---3--:R-:W-:Y:S01]  /*ca00*/  F2FP.BF16.F32.PACK_AB R162, R171, R170 ;  /* 0x000000aaaba2723e */ /* 0x008fe200000010ff */
[--C-:B------:R-:W-:Y:S01]  /*ca10*/  FFMA.FTZ R165, R165, UR10, -R207.reuse ;  /* 0x0000000aa5a57c23 */ /* 0x100fe200080108cf */
[--C-:B------:R-:W-:Y:S01]  /*ca20*/  FFMA.FTZ R167, R167, UR10, -R207.reuse ;  /* 0x0000000aa7a77c23 */ /* 0x100fe200080108cf */
[----:B------:R-:W-:Y:S01]  /*ca30*/  FADD.FTZ R5, R175, R152 ;  /* 0x00000098af057221 */ /* 0x000fe20000010000 */
[--C-:B------:R-:W-:Y:S01]  /*ca40*/  FFMA.FTZ R169, R169, UR10, -R207.reuse ;  /* 0x0000000aa9a97c23 */ /* 0x100fe200080108cf */
[----:B------:R-:W2:Y:S01]  /*ca50*/  MUFU.EX2 R187, R187 ;  /* 0x000000bb00bb7308 */ /* 0x000ea20000000800 */
[----:B------:R-:W-:Y:S01]  /*ca60*/  FFMA.FTZ R194, R194, UR10, -R207 ;  /* 0x0000000ac2c27c23 */ /* 0x000fe200080108cf */
[----:B------:R-:W-:Y:S01]  /*ca70*/  FADD.FTZ R152, R176, R5 ;  /* 0x00000005b0987221 */ /* 0x000fe20000010000 */
[--C-:B------:R-:W-:Y:S01]  /*ca80*/  FFMA.FTZ R193, R193, UR10, -R207.reuse ;  /* 0x0000000ac1c17c23 */ /* 0x100fe200080108cf */
[----:B------:R-:W-:Y:S01]  /*ca90*/  FFMA.FTZ R199, R199, UR10, -R207 ;  /* 0x0000000ac7c77c23 */ /* 0x000fe200080108cf */
[-C--:B------:R-:W-:Y:S01]  /*caa0*/  FMUL.FTZ R97, R97, R185.reuse ;  /* 0x000000b961617220 */ /* 0x080fe20000410000 */
[----:B------:R-:W-:Y:S01]  /*cab0*/  FADD.FTZ R5, R197, R152 ;  /* 0x00000098c5057221 */ /* 0x000fe20000010000 */
[----:B------:R-:W-:Y:S01]  /*cac0*/  FSEL R152, R8, RZ, P1 ;  /* 0x000000ff08987208 */ /* 0x000fe20000800000 */
[----:B------:R-:W-:Y:S01]  /*cad0*/  MUFU.EX2 R159, R156 ;  /* 0x0000009c009f7308 */ /* 0x000fe20000000800 */
[-C--:B------:R-:W-:Y:S01]  /*cae0*/  FMUL.FTZ R100, R100, R185.reuse ;  /* 0x000000b964647220 */ /* 0x080fe20000410000 */
[----:B------:R-:W-:Y:S01]  /*caf0*/  FADD.FTZ R154, R170, R5 ;  /* 0x00000005aa9a7221 */ /* 0x000fe20000010000 */
[----:B-1----:R-:W-:Y:S01]  /*cb00*/  F2FP.BF16.F32.PACK_AB R170, R191, R182 ;  /* 0x000000b6bfaa723e */ /* 0x002fe200000010ff */
[----:B------:R-:W-:Y:S01]  /*cb10*/  FADD.FTZ R5, -R152, R15 ;  /* 0x0000000f98057221 */ /* 0x000fe20000010100 */
[--C-:B------:R-:W-:Y:S01]  /*cb20*/  FFMA.FTZ R152, R157, UR10, -R207.reuse ;  /* 0x0000000a9d987c23 */ /* 0x100fe200080108cf */
[----:B------:R-:W-:Y:S01]  /*cb30*/  FADD.FTZ R155, R171, R154 ;  /* 0x0000009aab9b7221 */ /* 0x000fe20000010000 */
[----:B------:R-:W-:Y:S01]  /*cb40*/  FFMA.FTZ R157, R164, UR10, -R207 ;  /* 0x0000000aa49d7c23 */ /* 0x000fe200080108cf */
[----:B------:R-:W-:Y:S01]  /*cb50*/  MUFU.EX2 R203, R203 ;  /* 0x000000cb00cb7308 */ /* 0x000fe20000000800 */
[----:B------:R-:W-:Y:S01]  /*cb60*/  F2FP.BF16.F32.PACK_AB R164, R179, R172 ;  /* 0x000000acb3a4723e */ /* 0x000fe200000010ff */
[----:B------:R-:W-:Y:S01]  /*cb70*/  FADD.FTZ R154, R172, R155 ;  /* 0x0000009bac9a7221 */ /* 0x000fe20000010000 */
[----:B------:R-:W-:Y:S01]  /*cb80*/  FFMA.FTZ R155, R166, UR10, -R207 ;  /* 0x0000000aa69b7c23 */ /* 0x000fe200080108cf */
[----:B--2---:R-:W-:Y:S01]  /*cb90*/  F2FP.BF16.F32.PACK_AB R172, R187, R186 ;  /* 0x000000babbac723e */ /* 0x004fe200000010ff */
[-C--:B------:R-:W-:Y:S01]  /*cba0*/  FMUL.FTZ R101, R101, R185.reuse ;  /* 0x000000b965657220 */ /* 0x080fe20000410000 */
[----:B------:R-:W-:Y:S01]  /*cbb0*/  FADD.FTZ R15, R179, R154 ;  /* 0x0000009ab30f7221 */ /* 0x000fe20000010000 */
[-C--:B------:R-:W-:Y:S01]  /*cbc0*/  FMUL.FTZ R104, R104, R185.reuse ;  /* 0x000000b968687220 */ /* 0x080fe20000410000 */
[----:B------:R1:W-:Y:S01]  /*cbd0*/  MUFU.EX2 R161, R152 ;  /* 0x0000009800a17308 */ /* 0x0003e20000000800 */
[-C--:B------:R-:W-:Y:S01]  /*cbe0*/  FMUL.FTZ R105, R105, R185.reuse ;  /* 0x000000b969697220 */ /* 0x080fe20000410000 */
[----:B------:R-:W-:Y:S01]  /*cbf0*/  FADD.FTZ R154, R178, R15 ;  /* 0x0000000fb29a7221 */ /* 0x000fe20000010000 */
[-C--:B------:R-:W-:Y:S01]  /*cc00*/  FMUL.FTZ R108, R108, R185.reuse ;  /* 0x000000b96c6c7220 */ /* 0x080fe20000410000 */
[-C--:B------:R-:W-:Y:S01]  /*cc10*/  FMUL.FTZ R109, R109, R185.reuse ;  /* 0x000000b96d6d7220 */ /* 0x080fe20000410000 */
[-C--:B------:R-:W-:Y:S01]  /*cc20*/  FMUL.FTZ R112, R112, R185.reuse ;  /* 0x000000b970707220 */ /* 0x080fe20000410000 */
[----:B------:R-:W-:Y:S01]  /*cc30*/  FADD.FTZ R15, R181, R154 ;  /* 0x0000009ab50f7221 */ /* 0x000fe20000010000 */
[-C--:B------:R-:W-:Y:S01]  /*cc40*/  FMUL.FTZ R113, R113, R185.reuse ;  /* 0x000000b971717220 */ /* 0x080fe20000410000 */
[----:B------:R-:W-:Y:S01]  /*cc50*/  MUFU.EX2 R184, R184 ;  /* 0x000000b800b87308 */ /* 0x000fe20000000800 */
[----:B-1----:R-:W-:Y:S01]  /*cc60*/  F2FP.BF16.F32.PACK_AB R152, R153, R196 ;  /* 0x000000c49998723e */ /* 0x002fe200000010ff */
[----:B------:R-:W-:Y:S01]  /*cc70*/  FADD.FTZ R154, R180, R15 ;  /* 0x0000000fb49a7221 */ /* 0x000fe20000010000 */
[----:B------:R-:W-:Y:S01]  /*cc80*/  FFMA.FTZ R15, R168, UR10, -R207 ;  /* 0x0000000aa80f7c23 */ /* 0x000fe200080108cf */
[C---:B------:R-:W-:Y:S01]  /*cc90*/  F2FP.BF16.F32.PACK_AB R168, R183.reuse, R180 ;  /* 0x000000b4b7a8723e */ /* 0x040fe200000010ff */
        /* <DEDUP_REMOVED lines=18> */
[----:B------:R-:W-:Y:S01]  /*cdc0*/  F2FP.BF16.F32.PACK_AB R166, R181, R178 ;  /* 0x000000b2b5a6723e */ /* 0x000fe200000010ff */
[----:B------:R-:W-:Y:S01]  /*cdd0*/  FMUL.FTZ R178, R5, UR10 ;  /* 0x0000000a05b27c20 */ /* 0x000fe20008410000 */
[----:B------:R-:W1:Y:S01]  /*cde0*/  MUFU.EX2 R189, R189 ;  /* 0x000000bd00bd7308 */ /* 0x000e620000000800 */
[----:B------:R-:W-:Y:S01]  /*cdf0*/  FADD.FTZ R174, R14, R153 ;  /* 0x000000990eae7221 */ /* 0x000fe20000010000 */
        /* <DEDUP_REMOVED lines=9> */
[----:B------:R-:W-:-:S05]  /*ce90*/  FMUL.FTZ R149, R149, R185 ;  /* 0x000000b995957220 */ /* 0x000fca0000410000 */
[----:B------:R-:W3:Y:S01]  /*cea0*/  MUFU.EX2 R22, R22 ;  /* 0x0000001600167308 */ /* 0x000ee20000000800 */
[C---:B-1----:R-:W-:Y:S01]  /*ceb0*/  FADD.FTZ R5, R189.reuse, R174 ;  /* 0x000000aebd057221 */ /* 0x042fe20000010000 */
[----:B------:R-:W-:-:S06]  /*cec0*/  F2FP.BF16.F32.PACK_AB R174, R189, R14 ;  /* 0x0000000ebdae723e */ /* 0x000fcc00000010ff */
[----:B------:R-:W1:Y:S01]  /*ced0*/  MUFU.EX2 R205, R205 ;  /* 0x000000cd00cd7308 */ /* 0x000e620000000800 */
        /* <DEDUP_REMOVED lines=16> */
[----:B---3--:R-:W-:Y:S01]  /*cfe0*/  FADD.FTZ R14, R22, R153 ;  /* 0x00000099160e7221 */ /* 0x008fe20000010000 */
[-C--:B------:R-:W-:Y:S01]  /*cff0*/  FMUL.FTZ R46, R46, R178.reuse ;  /* 0x000000b22e2e7220 */ /* 0x080fe20000410000 */
[-C--:B------:R-:W-:Y:S01]  /*d000*/  FMUL.FTZ R47, R47, R178.reuse ;  /* 0x000000b22f2f7220 */ /* 0x080fe20000410000 */
[-C--:B------:R-:W-:Y:S01]  /*d010*/  FMUL.FTZ R50, R50, R178.reuse ;  /* 0x000000b232327220 */ /* 0x080fe20000410000 */
[----:B-1----:R-:W-:Y:S01]  /*d020*/  FADD.FTZ R153, R205, R14 ;  /* 0x0000000ecd997221 */ /* 0x002fe20000010000 */
[-C--:B------:R-:W-:Y:S01]  /*d030*/  FMUL.FTZ R51, R51, R178.reuse ;  /* 0x000000b233337220 */ /* 0x080fe20000410000 */
[-C--:B------:R-:W-:Y:S01]  /*d040*/  FMUL.FTZ R54, R54, R178.reuse ;  /* 0x000000b236367220 */ /* 0x080fe20000410000 */
[----:B------:R-:W1:Y:S01]  /*d050*/  MUFU.EX2 R163, R209 ;  /* 0x000000d100a37308 */ /* 0x000e620000000800 */
[----:B--2---:R-:W-:Y:S01]  /*d060*/  FADD.FTZ R14, R188, R153 ;  /* 0x00000099bc0e7221 */ /* 0x004fe20000010000 */
[-C--:B------:R-:W-:Y:S01]  /*d070*/  FMUL.FTZ R55, R55, R178.reuse ;  /* 0x000000b237377220 */ /* 0x080fe20000410000 */
[-C--:B------:R-:W-:Y:S01]  /*d080*/  FMUL.FTZ R58, R58, R178.reuse ;  /* 0x000000b23a3a7220 */ /* 0x080fe20000410000 */
[----:B------:R-:W-:Y:S01]  /*d090*/  FMUL.FTZ R59, R59, R178 ;  /* 0x000000b23b3b7220 */ /* 0x000fe20000410000 */
[C---:B------:R-:W-:Y:S01]  /*d0a0*/  FADD.FTZ R14, R159.reuse, R14 ;  /* 0x0000000e9f0e7221 */ /* 0x040fe20000010000 */
[----:B------:R-:W-:Y:S01]  /*d0b0*/  F2FP.BF16.F32.PACK_AB R159, R159, R188 ;  /* 0x000000bc9f9f723e */ /* 0x000fe200000010ff */
[-C--:B------:R-:W-:Y:S01]  /*d0c0*/  FMUL.FTZ R62, R62, R178.reuse ;  /* 0x000000b23e3e7220 */ /* 0x080fe20000410000 */
[----:B------:R-:W2:Y:S01]  /*d0d0*/  MUFU.EX2 R176, R210 ;  /* 0x000000d200b07308 */ /* 0x000ea20000000800 */
[----:B------:R-:W-:Y:S01]  /*d0e0*/  FADD.FTZ R153, R161, R14 ;  /* 0x0000000ea1997221 */ /* 0x000fe20000010000 */
[----:B----4-:R-:W-:Y:S01]  /*d0f0*/  F2FP.BF16.F32.PACK_AB R161, R190, R161 ;  /* 0x000000a1bea1723e */ /* 0x010fe200000010ff */
[-C--:B------:R-:W-:Y:S01]  /*d100*/  FMUL.FTZ R63, R63, R178.reuse ;  /* 0x000000b23f3f7220 */ /* 0x080fe20000410000 */
[-C--:B------:R-:W-:Y:S01]  /*d110*/  FMUL.FTZ R66, R66, R178.reuse ;  /* 0x000000b242427220 */ /* 0x080fe20000410000 */
[----:B------:R-:W-:Y:S01]  /*d120*/  FADD.FTZ R180, R190, R153 ;  /* 0x00000099beb47221 */ /* 0x000fe20000010000 */
        /* <DEDUP_REMOVED lines=26> */
[----:B------:R3:W4:Y:S01]  /*d2d0*/  MUFU.EX2 R173, R157 ;  /* 0x0000009d00ad7308 */ /* 0x0007220000000800 */
[----:B-1----:R-:W-:Y:S01]  /*d2e0*/  FADD.FTZ R153, R171, R180 ;  /* 0x000000b4ab997221 */ /* 0x002fe20000010000 */
[-C--:B------:R-:W-:Y:S01]  /*d2f0*/  FMUL.FTZ R106, R106, R178.reuse ;  /* 0x000000b26a6a7220 */ /* 0x080fe20000410000 */
[-C--:B------:R-:W-:Y:S01]  /*d300*/  FMUL.FTZ R107, R107, R178.reuse ;  /* 0x000000b26b6b7220 */ /* 0x080fe20000410000 */
[-C--:B------:R-:W-:Y:S01]  /*d310*/  FMUL.FTZ R110, R110, R178.reuse ;  /* 0x000000b26e6e7220 */ /* 0x080fe20000410000 */
[-C--:B------:R-:W-:Y:S01]  /*d320*/  FMUL.FTZ R111, R111, R178.reuse ;  /* 0x000000b26f6f7220 */ /* 0x080fe20000410000 */
[-C--:B------:R-:W-:Y:S01]  /*d330*/  FMUL.FTZ R114, R114, R178.reuse ;  /* 0x000000b272727220 */ /* 0x080fe20000410000 */
[----:B------:R-:W-:Y:S01]  /*d340*/  FMUL.FTZ R115, R115, R178 ;  /* 0x000000b273737220 */ /* 0x000fe20000410000 */
[----:B------:R1:W5:Y:S01]  /*d350*/  MUFU.EX2 R4, R165 ;  /* 0x000000a500047308 */ /* 0x0003620000000800 */
[----:B--2---:R-:W-:Y:S01]  /*d360*/  FADD.FTZ R180, R208, R153 ;  /* 0x00000099d0b47221 */ /* 0x004fe20000010000 */
[----:B---3--:R-:W-:Y:S01]  /*d370*/  F2FP.BF16.F32.PACK_AB R157, R205, R22 ;  /* 0x00000016cd9d723e */ /* 0x008fe200000010ff */
[-C--:B------:R-:W-:Y:S01]  /*d380*/  FMUL.FTZ R118, R118, R178.reuse ;  /* 0x000000b276767220 */ /* 0x080fe20000410000 */
[-C--:B------:R-:W-:Y:S01]  /*d390*/  FMUL.FTZ R119, R119, R178.reuse ;  /* 0x000000b277777220 */ /* 0x080fe20000410000 */
[-C--:B------:R-:W-:Y:S01]  /*d3a0*/  FMUL.FTZ R122, R122, R178.reuse ;  /* 0x000000b27a7a7220 */ /* 0x080fe20000410000 */
[-C--:B------:R-:W-:Y:S01]  /*d3b0*/  FMUL.FTZ R123, R123, R178.reuse ;  /* 0x000000b27b7b7220 */ /* 0x080fe20000410000 */
[----:B------:R-:W-:Y:S01]  /*d3c0*/  FMUL.FTZ R126, R126, R178 ;  /* 0x000000b27e7e7220 */ /* 0x000fe20000410000 */
[----:B------:R2:W3:Y:S01]  /*d3d0*/  MUFU.EX2 R175, R155 ;  /* 0x0000009b00af7308 */ /* 0x0004e20000000800 */
[----:B----4-:R-:W-:Y:S01]  /*d3e0*/  FADD.FTZ R153, R173, R180 ;  /* 0x000000b4ad997221 */ /* 0x010fe20000010000 */
[----:B-1----:R-:W-:Y:S01]  /*d3f0*/  F2FP.BF16.F32.PACK_AB R165, R171, R192 ;  /* 0x000000c0aba5723e */ /* 0x002fe200000010ff */
[-C--:B------:R-:W-:Y:S01]  /*d400*/  FMUL.FTZ R127, R127, R178.reuse ;  /* 0x000000b27f7f7220 */ /* 0x080fe20000410000 */
[-C--:B------:R-:W-:Y:S01]  /*d410*/  FMUL.FTZ R130, R130, R178.reuse ;  /* 0x000000b282827220 */ /* 0x080fe20000410000 */
[-C--:B------:R-:W-:Y:S01]  /*d420*/  FMUL.FTZ R131, R131, R178.reuse ;  /* 0x000000b283837220 */ /* 0x080fe20000410000 */
[-C--:B------:R-:W-:Y:S01]  /*d430*/  FMUL.FTZ R134, R134, R178.reuse ;  /* 0x000000b286867220 */ /* 0x080fe20000410000 */
[----:B------:R-:W-:Y:S01]  /*d440*/  FMUL.FTZ R135, R135, R178 ;  /* 0x000000b287877220 */ /* 0x000fe20000410000 */
[----:B------:R1:W4:Y:S01]  /*d450*/  MUFU.EX2 R14, R167 ;  /* 0x000000a7000e7308 */ /* 0x0003220000000800 */
[----:B-----5:R-:W-:Y:S01]  /*d460*/  FADD.FTZ R180, R4, R153 ;  /* 0x0000009904b47221 */ /* 0x020fe20000010000 */
[----:B--2---:R-:W-:Y:S01]  /*d470*/  F2FP.BF16.F32.PACK_AB R155, R21, R20 ;  /* 0x00000014159b723e */ /* 0x004fe200000010ff */
[-C--:B------:R-:W-:Y:S01]  /*d480*/  FMUL.FTZ R138, R138, R178.reuse ;  /* 0x000000b28a8a7220 */ /* 0x080fe20000410000 */
[-C--:B------:R-:W-:Y:S01]  /*d490*/  FMUL.FTZ R139, R139, R178.reuse ;  /* 0x000000b28b8b7220 */ /* 0x080fe20000410000 */
[-C--:B------:R-:W-:Y:S01]  /*d4a0*/  FMUL.FTZ R142, R142, R178.reuse ;  /* 0x000000b28e8e7220 */ /* 0x080fe20000410000 */
[-C--:B------:R-:W-:Y:S01]  /*d4b0*/  FMUL.FTZ R143, R143, R178.reuse ;  /* 0x000000b28f8f7220 */ /* 0x080fe20000410000 */
[----:B------:R-:W-:Y:S01]  /*d4c0*/  FMUL.FTZ R146, R146, R178 ;  /* 0x000000b292927220 */ /* 0x000fe20000410000 */
[----:B------:R-:W2:Y:S01]  /*d4d0*/  MUFU.EX2 R15, R15 ;  /* 0x0000000f000f7308 */ /* 0x000ea20000000800 */
[----:B---3--:R-:W-:Y:S01]  /*d4e0*/  FADD.FTZ R153, R175, R180 ;  /* 0x000000b4af997221 */ /* 0x008fe20000010000 */
[----:B-1----:R-:W-:Y:S01]  /*d4f0*/  F2FP.BF16.F32.PACK_AB R167, R173, R208 ;  /* 0x000000d0ada7723e */ /* 0x002fe200000010ff */
[-C--:B------:R-:W-:Y:S01]  /*d500*/  FMUL.FTZ R147, R147, R178.reuse ;  /* 0x000000b293937220 */ /* 0x080fe20000410000 */
[-C--:B------:R-:W-:Y:S01]  /*d510*/  FMUL.FTZ R150, R150, R178.reuse ;  /* 0x000000b296967220 */ /* 0x080fe20000410000 */
[----:B------:R-:W-:-:S03]  /*d520*/  FMUL.FTZ R151, R151, R178 ;  /* 0x000000b297977220 */ /* 0x000fc60000410000 */
[----:B------:R1:W3:Y:S01]  /*d530*/  MUFU.EX2 R179, R169 ;  /* 0x000000a900b37308 */ /* 0x0002e20000000800 */
[----:B----4-:R-:W-:Y:S01]  /*d540*/  FADD.FTZ R182, R14, R153 ;  /* 0x000000990eb67221 */ /* 0x010fe20000010000 */
[----:B------:R-:W-:-:S06]  /*d550*/  F2FP.BF16.F32.PACK_AB R153, R184, R203 ;  /* 0x000000cbb899723e */ /* 0x000fcc00000010ff */
[----:B------:R-:W4:Y:S01]  /*d560*/  MUFU.EX2 R194, R194 ;  /* 0x000000c200c27308 */ /* 0x000f220000000800 */
[----:B--2---:R-:W-:Y:S01]  /*d570*/  FADD.FTZ R182, R15, R182 ;  /* 0x000000b60fb67221 */ /* 0x004fe20000010000 */
[----:B-1----:R-:W-:Y:S02]  /*d580*/  F2FP.BF16.F32.PACK_AB R169, R175, R4 ;  /* 0x00000004afa9723e */ /* 0x002fe400000010ff */
[----:B------:R-:W-:-:S04]  /*d590*/  F2FP.BF16.F32.PACK_AB R171, R15, R14 ;  /* 0x0000000e0fab723e */ /* 0x000fc800000010ff */
[----:B------:R-:W1:Y:S01]  /*d5a0*/  MUFU.EX2 R193, R193 ;  /* 0x000000c100c17308 */ /* 0x000e620000000800 */
[----:B---3--:R-:W-:-:S07]  /*d5b0*/  FADD.FTZ R21, R179, R182 ;  /* 0x000000b6b3157221 */ /* 0x008fce0000010000 */
[----:B------:R-:W2:Y:S01]  /*d5c0*/  MUFU.EX2 R180, R199 ;  /* 0x000000c700b47308 */ /* 0x000ea20000000800 */
[C---:B----4-:R-:W-:Y:S01]  /*d5d0*/  FADD.FTZ R20, R194.reuse, R21 ;  /* 0x00000015c2147221 */ /* 0x050fe20000010000 */
[----:B------:R-:W-:-:S03]  /*d5e0*/  F2FP.BF16.F32.PACK_AB R173, R194, R179 ;  /* 0x000000b3c2ad723e */ /* 0x000fc600000010ff */
[----:B-1----:R-:W-:-:S04]  /*d5f0*/  FADD.FTZ R21, R193, R20 ;  /* 0x00000014c1157221 */ /* 0x002fc80000010000 */
[C---:B--2---:R-:W-:Y:S01]  /*d600*/  FADD.FTZ R4, R180.reuse, R21 ;  /* 0x00000015b4047221 */ /* 0x044fe20000010000 */
[----:B------:R-:W-:Y:S01]  /*d610*/  F2FP.BF16.F32.PACK_AB R175, R180, R193 ;  /* 0x000000c1b4af723e */ /* 0x000fe200000010ff */
[----:B------:R-:W-:Y:S06]  /*d620*/  @!P0 BRA `(.L_x_1373) ;  /* 0x0000000000048947 */ /* 0x000fec0003800000 */
[----:B------:R-:W-:Y:S01]  /*d630*/  BPT.TRAP 0x1 ;  /* 0x000000040000795c */ /* 0x000fe20000300000 */
.L_x_1373:
[----:B------:R1:W2:Y:S01]  /*d640*/  SYNCS.PHASECHK.TRANS64.TRYWAIT P1, [UR27+0x22850], R12 ;  /* 0x0228500cff0075a7 */ /* 0x0002a2000802015b */
[----:B------:R-:W-:Y:S05]  /*d650*/  @!P0 BRA `(.L_x_1374) ;  /* 0x0000000000048947 */ /* 0x000fea0003800000 */
[----:B------:R-:W-:Y:S01]  /*d660*/  BPT.TRAP 0x1 ;  /* 0x000000040000795c */ /* 0x000fe20000300000 */
.L_x_1374:
[----:B--2---:R-:W-:Y:S05]  /*d670*/  @P1 BRA `(.L_x_1375) ;  /* 0x0000000000081947 */ /* 0x004fea0003800000 */
[----:B------:R-:W2:Y:S02]  /*d680*/  SYNCS.PHASECHK.TRANS64.TRYWAIT P1, [UR27+0x22850], R12 ;  /* 0x0228500cff0075a7 */ /* 0x000ea4000802015b */
[----:B--2---:R-:W-:Y:S05]  /*d690*/  @!P1 BRA `(.L_x_1376) ;  /* 0x0000005800949947 */ /* 0x004fea0003800000 */
.L_x_1375:
        /* <DEDUP_REMOVED lines=47> */
.L_x_1360:
[----:B------:R-:W1:Y:S01]  /*d990*/  SHFL.BFLY PT, R0, R5, 0x2, 0x1f ;  /* 0x0c401f0005007f89 */ /* 0x000e6200000e0000 */
[----:B------:R-:W-:Y:S01]  /*d9a0*/  IMAD.MOV.U32 R17, RZ, RZ, RZ ;  /* 0x000000ffff117224 */ /* 0x000fe200078e00ff */
[----:B------:R-:W-:Y:S01]  /*d9b0*/  UIADD3 UR39, UR39, 0x1, URZ ;  /* 0x0000000127277890 */ /* 0x000fe2000fffe03f */
[----:B------:R-:W-:Y:S01]  /*d9c0*/  IMAD.U32 R22, RZ, RZ, UR10 ;  /* 0x0000000aff167e24 */ /* 0x000fe2000f8e00ff */
[----:B------:R-:W2:Y:S01]  /*d9d0*/  SHFL.BFLY PT, R7, R4, 0x2, 0x1f ;  /* 0x0c401f0004077f89 */ /* 0x000ea200000e0000 */
[----:B------:R-:W-:Y:S01]  /*d9e0*/  IMAD.MOV.U32 R20, RZ, RZ, -0x800000 ;  /* 0xff800000ff147424 */ /* 0x000fe200078e00ff */
[----:B------:R-:W-:Y:S01]  /*d9f0*/  UISETP.NE.AND UP0, UPT, UR39, 0x2, UPT ;  /* 0x000000022700788c */ /* 0x000fe2000bf05270 */
[----:B------:R3:W-:Y:S06]  /*da00*/  BAR.ARV R11, 0x100 ;  /* 0x0004000b0000751d */ /* 0x0007ec0000002000 */
[----:B------:R-:W-:-:S02]  /*da10*/  USEL UR4, URZ, 0x1, UP0 ;  /* 0x000000013f047887 */ /* 0x000fc40008000000 */
[----:B------:R-:W-:Y:S06]  /*da20*/  BAR.ARV 0x8, 0x120 ;  /* 0x0204800000007b1d */ /* 0x000fec0000002000 */
[----:B------:R-:W-:Y:S01]  /*da30*/  PLOP3.LUT P0, PT, PT, PT, PT, 0x8, 0x0 ;  /* 0x000000000000781c */ /* 0x000fe20003f0e170 */
[----:B------:R-:W-:Y:S01]  /*da40*/  UIADD3 UR37, UR37, 0x1, URZ ;  /* 0x0000000125257890 */ /* 0x000fe2000fffe03f */
[----:B-1----:R-:W-:Y:S01]  /*da50*/  FADD.FTZ R0, R0, R5 ;  /* 0x0000000500007221 */ /* 0x002fe20000010000 */
[----:B------:R-:W-:Y:S01]  /*da60*/  IMAD.MOV.U32 R5, RZ, RZ, RZ ;  /* 0x000000ffff057224 */ /* 0x000fe200078e00ff */
[----:B------:R-:W-:Y:S01]  /*da70*/  USEL UR39, UR39, URZ, UP0 ;  /* 0x0000003f27277287 */ /* 0x000fe20008000000 */
[----:B--2---:R-:W-:-:S02]  /*da80*/  FADD.FTZ R7, R7, R4 ;  /* 0x0000000407077221 */ /* 0x004fc40000010000 */
[----:B------:R-:W1:Y:S01]  /*da90*/  SHFL.BFLY PT, R3, R0, 0x1, 0x1f ;  /* 0x0c201f0000037f89 */ /* 0x000e6200000e0000 */
[----:B------:R-:W-:-:S03]  /*daa0*/  ULOP3.LUT UR38, UR38, UR4, URZ, 0x3c, !UPT ;  /* 0x0000000426267292 */ /* 0x000fc6000f8e3c3f */
[----:B------:R-:W2:Y:S01]  /*dab0*/  SHFL.BFLY PT, R6, R7, 0x1, 0x1f ;  /* 0x0c201f0007067f89 */ /* 0x000ea200000e0000 */
[----:B-1----:R-:W-:Y:S01]  /*dac0*/  FADD.FTZ R21, R0, R3 ;  /* 0x0000000300157221 */ /* 0x002fe20000010000 */
[----:B------:R-:W-:Y:S02]  /*dad0*/  IMAD.MOV.U32 R0, RZ, RZ, -0x800000 ;  /* 0xff800000ff007424 */ /* 0x000fe400078e00ff */
[----:B--2---:R-:W-:Y:S02]  /*dae0*/  FADD.FTZ R152, R7, R6 ;  /* 0x0000000607987221 */ /* 0x004fe40000010000 */
[----:B------:R-:W-:-:S03]  /*daf0*/  FSETP.NE.FTZ.AND P1, PT, R21, RZ, PT ;  /* 0x000000ff1500720b */ /* 0x000fc60003f35000 */
[----:B------:R-:W-:-:S10]  /*db00*/  FSETP.NE.FTZ.AND P2, PT, R152, RZ, PT ;  /* 0x000000ff9800720b */ /* 0x000fd40003f55000 */
[----:B------:R-:W1:Y:S01]  /*db10*/  @P1 MUFU.RCP R17, R21 ;  /* 0x0000001500111308 */ /* 0x000e620000001000 */
[----:B------:R-:W-:-:S07]  /*db20*/  @P1 FMUL.FTZ R22, R22, 0.69314718246459960938 ;  /* 0x3f31721816161820 */ /* 0x000fce0000410000 */
[----:B------:R-:W2:Y:S01]  /*db30*/  @P2 MUFU.RCP R5, R152 ;  /* 0x0000009800052308 */ /* 0x000ea20000001000 */
        /* <DEDUP_REMOVED lines=64> */
[----:B------:R-:W1:Y:S01]  /*df40*/  @P2 MUFU.LG2 R28, R152 ;  /* 0x00000098001c2308 */ /* 0x000e620000000c00 */
[----:B------:R-:W-:-:S02]  /*df50*/  IMAD.U32 R44, RZ, RZ, UR10 ;  /* 0x0000000aff2c7e24 */ /* 0x000fc4000f8e00ff */
[-C--:B--2---:R-:W-:Y:S01]  /*df60*/  FMUL.FTZ R172, R27, R5.reuse ;  /* 0x000000051bac7220 */ /* 0x084fe20000410000 */
[-C--:B------:R-:W-:Y:S01]  /*df70*/  FMUL.FTZ R158, R79, R5.reuse ;  /* 0x000000054f9e7220 */ /* 0x080fe20000410000 */
[-C--:B------:R-:W-:Y:S01]  /*df80*/  FMUL.FTZ R163, R63, R5.reuse ;  /* 0x000000053fa37220 */ /* 0x080fe20000410000 */
[----:B------:R-:W-:Y:S01]  /*df90*/  @P2 FMUL.FTZ R44, R44, 0.69314718246459960938 ;  /* 0x3f3172182c2c2820 */ /* 0x000fe20000410000 */
[-C--:B------:R-:W-:Y:S01]  /*dfa0*/  FMUL.FTZ R161, R67, R5.reuse ;  /* 0x0000000543a17220 */ /* 0x080fe20000410000 */
[-C--:B------:R-:W-:Y:S01]  /*dfb0*/  FMUL.FTZ R160, R71, R5.reuse ;  /* 0x0000000547a07220 */ /* 0x080fe20000410000 */
[----:B------:R-:W2:Y:S01]  /*dfc0*/  @P1 MUFU.LG2 R17, R21 ;  /* 0x0000001500111308 */ /* 0x000ea20000000c00 */
        /* <DEDUP_REMOVED lines=8> */
[----:B-1----:R-:W-:Y:S01]  /*e050*/  @P2 FMUL.FTZ R27, R28, 0.69314718246459960938 ;  /* 0x3f3172181c1b2820 */ /* 0x002fe20000410000 */
[-C--:B------:R-:W-:Y:S01]  /*e060*/  FMUL.FTZ R7, R30, R5.reuse ;  /* 0x000000051e077220 */ /* 0x080fe20000410000 */
[-C--:B------:R-:W-:Y:S01]  /*e070*/  FMUL.FTZ R170, R31, R5.reuse ;  /* 0x000000051faa7220 */ /* 0x080fe20000410000 */
[-C--:B------:R-:W-:Y:S01]  /*e080*/  FMUL.FTZ R157, R34, R5.reuse ;  /* 0x00000005229d7220 */ /* 0x080fe20000410000 */
[-C--:B------:R-:W-:Y:S01]  /*e090*/  FMUL.FTZ R168, R35, R5.reuse ;  /* 0x0000000523a87220 */ /* 0x080fe20000410000 */
[-C--:B------:R-:W-:Y:S01]  /*e0a0*/  FMUL.FTZ R156, R38, R5.reuse ;  /* 0x00000005269c7220 */ /* 0x080fe20000410000 */
[-C--:B------:R-:W-:Y:S01]  /*e0b0*/  FMUL.FTZ R169, R39, R5.reuse ;  /* 0x0000000527a97220 */ /* 0x080fe20000410000 */
[-C--:B------:R-:W-:Y:S01]  /*e0c0*/  FMUL.FTZ R155, R42, R5.reuse ;  /* 0x000000052a9b7220 */ /* 0x080fe20000410000 */
[----:B--2---:R-:W-:Y:S01]  /*e0d0*/  @P1 FMUL.FTZ R17, R17, 0.69314718246459960938 ;  /* 0x3f31721811111820 */ /* 0x004fe20000410000 */
        /* <DEDUP_REMOVED lines=46> */
.L_x_1307:
[----:B------:R-:W1:Y:S08]  /*e3c0*/  S2UR UR4, SR_CgaCtaId ;  /* 0x00000000000479c3 */ /* 0x000e700000008800 */
[----:B------:R-:W-:Y:S06]  /*e3d0*/  BAR.SYNC.DEFER_BLOCKING 0x5, 0x120 ;  /* 0x0144800000007b1d */ /* 0x000fec0000010000 */
[----:B------:R-:W-:-:S02]  /*e3e0*/  UMOV UR46, 0x400 ;  /* 0x00000400002e7882 */ /* 0x000fc40000000000 */
[----:B-1----:R-:W-:-:S09]  /*e3f0*/  ULEA UR46, UR4, UR46, 0x18 ;  /* 0x0000002e042e7291 */ /* 0x002fd2000f8ec03f */
[----:B------:R-:W1:Y:S02]  /*e400*/  LDS R5, [UR46+0x228d0] ;  /* 0x0228d02eff057984 */ /* 0x000e640008000800 */
[----:B-1----:R-:W-:Y:S01]  /*e410*/  R2UR UR4, R5 ;  /* 0x00000000050472ca */ /* 0x002fe200000e0000 */
[----:B------:R-:W-:Y:S06]  /*e420*/  BAR.ARV 0x4, 0x120 ;  /* 0x0104800000007b1d */ /* 0x000fec0000002000 */
[----:B------:R-:W-:Y:S08]  /*e430*/  @P0 BRA `(.L_x_1378) ;  /* 0x0000000c00f00947 */ /* 0x000ff00003800000 */
[C---:B------:R-:W-:Y:S01]  /*e440*/  IADD3 R31, P1, R18.reuse, 0x60, RZ ;  /* 0x00000060121f7810 */ /* 0x040fe20007f3e0ff */
[----:B------:R-:W-:Y:S01]  /*e450*/  BAR.SYNC.DEFER_BLOCKING 0x1, 0x100 ;  /* 0x0044000000007b1d */ /* 0x000fe20000010000 */
[----:B------:R-:W-:Y:S01]  /*e460*/  IADD3 R27, P0, R18, 0x40, RZ ;  /* 0x00000040121b7810 */ /* 0x000fe20007f1e0ff */
[----:B------:R-:W-:Y:S01]  /*e470*/  USHF.R.S32.HI UR5, URZ, 0x1f, UR43 ;  /* 0x0000001f3f057899 */ /* 0x000fe2000801142b */
[----:B------:R-:W-:Y:S02]  /*e480*/  LOP3.LUT R30, R31, 0x380, RZ, 0xc0, !PT ;  /* 0x000003801f1e7812 */ /* 0x000fe400078ec0ff */
[----:B------:R-:W-:Y:S01]  /*e490*/  LOP3.LUT R26, R27, 0x380, RZ, 0xc0, !PT ;  /* 0x000003801b1a7812 */ /* 0x000fe200078ec0ff */
[----:B------:R-:W-:Y:S01]  /*e4a0*/  ULDC.64 UR6, c[0x0][0xb70] ;  /* 0x0002dc0000067ab9 */ /* 0x000fe20000000a00 */
[----:B------:R-:W-:Y:S01]  /*e4b0*/  SHF.R.U64 R30, R30, 0x3, RZ ;  /* 0x000000031e1e7819 */ /* 0x000fe200000012ff */
[----:B------:R-:W-:Y:S01]  /*e4c0*/  UIMAD UR5, UR5, UR6, URZ ;  /* 0x00000006050572a4 */ /* 0x000fe2000f8e023f */
[----:B------:R-:W-:Y:S01]  /*e4d0*/  SHF.R.U64 R26, R26, 0x3, RZ ;  /* 0x000000031a1a7819 */ /* 0x000fe200000012ff */
[----:B------:R-:W-:Y:S01]  /*e4e0*/  UIMAD.WIDE.U32 UR8, UR43, UR6, URZ ;  /* 0x000000062b0872a5 */ /* 0x000fe2000f8e003f */
[----:B------:R-:W-:Y:S01]  /*e4f0*/  LOP3.LUT R30, R30, R31, RZ, 0x3c, !PT ;  /* 0x0000001f1e1e7212 */ /* 0x000fe200078e3cff */
[--C-:B------:R-:W-:Y:S01]  /*e500*/  IMAD.X R31, RZ, RZ, R19.reuse, P1 ;  /* 0x000000ffff1f7224 */ /* 0x100fe200008e0613 */
[C---:B------:R-:W-:Y:S01]  /*e510*/  IADD3 R9, P6, R18.reuse, 0x20, RZ ;  /* 0x0000002012097810 */ /* 0x040fe20007fde0ff */
[----:B------:R-:W-:Y:S01]  /*e520*/  UIMAD UR5, UR43, UR7, UR5 ;  /* 0x000000072b0572a4 */ /* 0x000fe2000f8e0205 */
[C---:B------:R-:W-:Y:S01]  /*e530*/  IADD3 R17, P1, R18.reuse, 0x8040, RZ ;  /* 0x0000804012117810 */ /* 0x040fe20007f3e0ff */
[----:B------:R-:W-:Y:S01]  /*e540*/  ULDC UR6, c[0x0][0xa88] ;  /* 0x0002a20000067ab9 */ /* 0x000fe20000000800 */
[----:B------:R-:W-:Y:S01]  /*e550*/  IADD3 R35, P2, R18, 0x4000, RZ ;  /* 0x0000400012237810 */ /* 0x000fe20007f5e0ff */
[----:B------:R-:W-:Y:S01]  /*e560*/  UIADD3 UR5, UR9, UR5, URZ ;  /* 0x0000000509057290 */ /* 0x000fe2000fffe03f */
[----:B------:R-:W-:Y:S01]  /*e570*/  LOP3.LUT R26, R26, R27, RZ, 0x3c, !PT ;  /* 0x0000001b1a1a7212 */ /* 0x000fe200078e3cff */
[----:B------:R-:W-:Y:S01]  /*e580*/  IMAD.X R27, RZ, RZ, R19, P0 ;  /* 0x000000ffff1b7224 */ /* 0x000fe200000e0613 */
[----:B------:R-:W-:-:S02]  /*e590*/  LOP3.LUT R8, R9, 0x380, RZ, 0xc0, !PT ;  /* 0x0000038009087812 */ /* 0x000fc400078ec0ff */
[----:B------:R-:W-:Y:S02]  /*e5a0*/  IADD3 R5, P0, R18, 0x8020, RZ ;  /* 0x0000802012057810 */ /* 0x000fe40007f1e0ff */
[----:B------:R-:W-:Y:S02]  /*e5b0*/  LOP3.LUT R48, R17, 0x380, RZ, 0xc0, !PT ;  /* 0x0000038011307812 */ /* 0x000fe400078ec0ff */
[----:B------:R-:W-:Y:S02]  /*e5c0*/  LOP3.LUT R34, R35, 0x380, RZ, 0xc0, !PT ;  /* 0x0000038023227812 */ /* 0x000fe400078ec0ff */
[----:B------:R-:W-:Y:S02]  /*e5d0*/  SHF.R.U64 R8, R8, 0x3, RZ ;  /* 0x0000000308087819 */ /* 0x000fe400000012ff */
[----:B------:R-:W-:Y:S02]  /*e5e0*/  LOP3.LUT R28, R5, 0x380, RZ, 0xc0, !PT ;  /* 0x00000380051c7812 */ /* 0x000fe400078ec0ff */
[----:B------:R-:W-:-:S02]  /*e5f0*/  SHF.R.U64 R48, R48, 0x3, RZ ;  /* 0x0000000330307819 */ /* 0x000fc400000012ff */
[----:B------:R-:W-:Y:S02]  /*e600*/  SHF.R.U64 R34, R34, 0x3, RZ ;  /* 0x0000000322227819 */ /* 0x000fe400000012ff */
[----:B------:R-:W-:Y:S02]  /*e610*/  LOP3.LUT R59, R18, 0x380, RZ, 0xc0, !PT ;  /* 0x00000380123b7812 */ /* 0x000fe400078ec0ff */
[----:B------:R-:W-:Y:S01]  /*e620*/  LOP3.LUT R8, R8, R9, RZ, 0x3c, !PT ;  /* 0x0000000908087212 */ /* 0x000fe200078e3cff */
[--C-:B------:R-:W-:Y:S01]  /*e630*/  IMAD.X R9, RZ, RZ, R19.reuse, P6 ;  /* 0x000000ffff097224 */ /* 0x100fe200030e0613 */
[----:B------:R-:W-:Y:S02]  /*e640*/  SHF.R.U64 R28, R28, 0x3, RZ ;  /* 0x000000031c1c7819 */ /* 0x000fe400000012ff */
[----:B------:R-:W-:Y:S02]  /*e650*/  LOP3.LUT R48, R48, R17, RZ, 0x3c, !PT ;  /* 0x0000001130307212 */ /* 0x000fe400078e3cff */
[----:B------:R-:W-:Y:S01]  /*e660*/  LOP3.LUT R34, R34, R35, RZ, 0x3c, !PT ;  /* 0x0000002322227212 */ /* 0x000fe200078e3cff */
[----:B------:R-:W-:Y:S01]  /*e670*/  IMAD.X R35, RZ, RZ, R19, P2 ;  /* 0x000000ffff237224 */ /* 0x000fe200010e0613 */
[----:B------:R-:W-:-:S02]  /*e680*/  SHF.R.S32.HI R17, RZ, 0x1f, R202 ;  /* 0x0000001fff117819 */ /* 0x000fc400000114ca */
[C---:B------:R-:W-:Y:S02]  /*e690*/  IADD3 R47, P6, R18.reuse, 0x8000, RZ ;  /* 0x00008000122f7810 */ /* 0x040fe40007fde0ff */
[----:B------:R-:W-:Y:S02]  /*e6a0*/  SHF.R.U64 R59, R59, 0x3, RZ ;  /* 0x000000033b3b7819 */ /* 0x000fe400000012ff */
[C---:B------:R-:W-:Y:S02]  /*e6b0*/  IADD3 R39, P3, R18.reuse, 0x4020, RZ ;  /* 0x0000402012277810 */ /* 0x040fe40007f7e0ff */
[C---:B------:R-:W-:Y:S02]  /*e6c0*/  IADD3 R51, P2, R18.reuse, 0x8060, RZ ;  /* 0x0000806012337810 */ /* 0x040fe40007f5e0ff */
[----:B------:R-:W-:Y:S02]  /*e6d0*/  IADD3 R43, P4, R18, 0x4040, RZ ;  /* 0x00004040122b7810 */ /* 0x000fe40007f9e0ff */
[----:B------:R-:W-:-:S02]  /*e6e0*/  LOP3.LUT R28, R28, R5, RZ, 0x3c, !PT ;  /* 0x000000051c1c7212 */ /* 0x000fc400078e3cff */
[----:B------:R-:W-:Y:S02]  /*e6f0*/  IADD3 R45, P5, R18, 0x4060, RZ ;  /* 0x00004060122d7810 */ /* 0x000fe40007fbe0ff */
[----:B------:R-:W-:Y:S02]  /*e700*/  LEA.HI R5, R17, R202, RZ, 0x7 ;  /* 0x000000ca11057211 */ /* 0x000fe400078f38ff */
[----:B------:R-:W-:Y:S02]  /*e710*/  LOP3.LUT R46, R47, 0x380, RZ, 0xc0, !PT ;  /* 0x000003802f2e7812 */ /* 0x000fe400078ec0ff */
[----:B------:R-:W-:Y:S01]  /*e720*/  LOP3.LUT R58, R59, R18, RZ, 0x3c, !PT ;  /* 0x000000123b3a7212 */ /* 0x000fe200078e3cff */
[----:B------:R-:W-:Y:S01]  /*e730*/  IMAD.MOV.U32 R59, RZ, RZ, R19 ;  /* 0x000000ffff3b7224 */ /* 0x000fe200078e0013 */
[----:B------:R-:W-:Y:S02]  /*e740*/  LOP3.LUT R38, R39, 0x380, RZ, 0xc0, !PT ;  /* 0x0000038027267812 */ /* 0x000fe400078ec0ff */
[----:B------:R-:W-:-:S02]  /*e750*/  LOP3.LUT R50, R51, 0x380, RZ, 0xc0, !PT ;  /* 0x0000038033327812 */ /* 0x000fc400078ec0ff */
[----:B------:R-:W-:Y:S02]  /*e760*/  LOP3.LUT R42, R43, 0x380, RZ, 0xc0, !PT ;  /* 0x000003802b2a7812 */ /* 0x000fe400078ec0ff */
[----:B------:R-:W-:Y:S02]  /*e770*/  F2FP.BF16.F32.PACK_AB R4, R25, R4 ;  /* 0x000000041904723e */ /* 0x000fe400000010ff */
[----:B------:R-:W-:Y:S02]  /*e780*/  LOP3.LUT R44, R45, 0x380, RZ, 0xc0, !PT ;  /* 0x000003802d2c7812 */ /* 0x000fe400078ec0ff */
[----:B------:R-:W-:Y:S02]  /*e790*/  LOP3.LUT R25, R5, 0xffffff80, RZ, 0xc0, !PT ;  /* 0xffffff8005197812 */ /* 0x000fe400078ec0ff */
[----:B------:R-:W-:Y:S02]  /*e7a0*/  MOV R87, R30 ;  /* 0x0000001e00577202 */ /* 0x000fe40000000f00 */
[----:B------:R-:W-:Y:S01]  /*e7b0*/  SHF.R.U64 R46, R46, 0x3, RZ ;  /* 0x000000032e2e7819 */ /* 0x000fe200000012ff */
[----:B------:R-:W1:Y:S01]  /*e7c0*/  LDC.64 R30, c[0x0][0xb78] ;  /* 0x0002de00ff1e7b82 */ /* 0x000e620000000a00 */
[----:B------:R-:W-:Y:S01]  /*e7d0*/  SHF.R.U64 R38, R38, 0x3, RZ ;  /* 0x0000000326267819 */ /* 0x000fe200000012ff */
[----:B------:R-:W-:Y:S01]  /*e7e0*/  IMAD.IADD R25, R202, 0x1, -R25 ;  /* 0x00000001ca197824 */ /* 0x000fe200078e0a19 */
[----:B------:R-:W-:-:S02]  /*e7f0*/  SHF.R.U64 R50, R50, 0x3, RZ ;  /* 0x0000000332327819 */ /* 0x000fc400000012ff */
[----:B------:R-:W-:Y:S02]  /*e800*/  SHF.R.U64 R42, R42, 0x3, RZ ;  /* 0x000000032a2a7819 */ /* 0x000fe400000012ff */
[----:B------:R-:W-:Y:S02]  /*e810*/  MOV R59, R58 ;  /* 0x0000003a003b7202 */ /* 0x000fe40000000f00 */
[----:B------:R-:W-:Y:S01]  /*e820*/  F2FP.BF16.F32.PACK_AB R5, R172, R49 ;  /* 0x00000031ac05723e */ /* 0x000fe200000010ff */
[--C-:B------:R-:W-:Y:S01]  /*e830*/  IMAD.X R49, RZ, RZ, R19.reuse, P1 ;  /* 0x000000ffff317224 */ /* 0x100fe200008e0613 */
[----:B------:R-:W-:Y:S01]  /*e840*/  F2FP.BF16.F32.PACK_AB R6, R29, R6 ;  /* 0x000000061d06723e */ /* 0x000fe200000010ff */
[----:B------:R-:W-:Y:S01]  /*e850*/  IMAD.X R29, RZ, RZ, R19, P0 ;  /* 0x000000ffff1d7224 */ /* 0x000fe200000e0613 */
[----:B------:R-:W-:Y:S02]  /*e860*/  F2FP.BF16.F32.PACK_AB R7, R170, R7 ;  /* 0x00000007aa07723e */ /* 0x000fe400000010ff */
[----:B------:R-:W-:-:S02]  /*e870*/  SHF.R.U64 R44, R44, 0x3, RZ ;  /* 0x000000032c2c7819 */ /* 0x000fc400000012ff */
[----:B------:R-:W-:Y:S01]  /*e880*/  MOV R34, R34 ;  /* 0x0000002200227202 */ /* 0x000fe20000000f00 */
[----:B------:R-:W-:Y:S01]  /*e890*/  VIADD R35, R201, UR42 ;  /* 0x0000002ac9237c36 */ /* 0x000fe20008000000 */
[----:B------:R-:W-:Y:S01]  /*e8a0*/  LOP3.LUT R46, R46, R47, RZ, 0x3c, !PT ;  /* 0x0000002f2e2e7212 */ /* 0x000fe200078e3cff */
[--C-:B------:R-:W-:Y:S01]  /*e8b0*/  IMAD.X R47, RZ, RZ, R19.reuse, P6 ;  /* 0x000000ffff2f7224 */ /* 0x100fe200030e0613 */
[----:B------:R-:W-:Y:S01]  /*e8c0*/  LOP3.LUT R38, R38, R39, RZ, 0x3c, !PT ;  /* 0x0000002726267212 */ /* 0x000fe200078e3cff */
[--C-:B------:R-:W-:Y:S01]  /*e8d0*/  IMAD.X R39, RZ, RZ, R19.reuse, P3 ;  /* 0x000000ffff277224 */ /* 0x100fe200018e0613 */
[----:B------:R-:W-:Y:S01]  /*e8e0*/  LOP3.LUT R50, R50, R51, RZ, 0x3c, !PT ;  /* 0x0000003332327212 */ /* 0x000fe200078e3cff */
[----:B------:R2:W-:Y:S01]  /*e8f0*/  STSM.16.M88.4 [R59], R4 ;  /* 0x000000043b007844 */ /* 0x0005e20000000200 */
[----:B------:R-:W-:Y:S01]  /*e900*/  LOP3.LUT R42, R42, R43, RZ, 0x3c, !PT ;  /* 0x0000002b2a2a7212 */ /* 0x000fe200078e3cff */
[----:B------:R-:W-:Y:S01]  /*e910*/  IMAD.X R43, RZ, RZ, R19, P4 ;  /* 0x000000ffff2b7224 */ /* 0x000fe200020e0613 */
[----:B------:R-:W-:-:S02]  /*e920*/  IADD3 R51, P6, R18, 0xc060, RZ ;  /* 0x0000c06012337810 */ /* 0x000fc40007fde0ff */
[----:B------:R-:W-:Y:S01]  /*e930*/  LOP3.LUT R44, R44, R45, RZ, 0x3c, !PT ;  /* 0x0000002d2c2c7212 */ /* 0x000fe200078e3cff */
[--C-:B------:R-:W-:Y:S01]  /*e940*/  IMAD.X R45, RZ, RZ, R19.reuse, P5 ;  /* 0x000000ffff2d7224 */ /* 0x100fe200028e0613 */
[C---:B------:R-:W-:Y:S02]  /*e950*/  IADD3 R53, P3, R18.reuse, 0xc000, RZ ;  /* 0x0000c00012357810 */ /* 0x040fe40007f7e0ff */
[C---:B------:R-:W-:Y:S02]  /*e960*/  IADD3 R55, P4, R18.reuse, 0xc020, RZ ;  /* 0x0000c02012377810 */ /* 0x040fe40007f9e0ff */
[----:B------:R-:W-:Y:S02]  /*e970*/  IADD3 R57, P5, R18, 0xc040, RZ ;  /* 0x0000c04012397810 */ /* 0x000fe40007fbe0ff */
[----:B------:R-:W-:Y:S02]  /*e980*/  LOP3.LUT P0, RZ, R25, 0x3, RZ, 0xc0, !PT ;  /* 0x0000000319ff7812 */ /* 0x000fe4000780c0ff */
[----:B------:R-:W-:Y:S01]  /*e990*/  LOP3.LUT R58, R51, 0x380, RZ, 0xc0, !PT ;  /* 0x00000380333a7812 */ /* 0x000fe200078ec0ff */
[----:B--2---:R-:W-:Y:S01]  /*e9a0*/  VIADD R4, R35, 0x8 ;  /* 0x0000000823047836 */ /* 0x004fe20000000000 */
[----:B------:R-:W-:Y:S01]  /*e9b0*/  LOP3.LUT R52, R53, 0x380, RZ, 0xc0, !PT ;  /* 0x0000038035347812 */ /* 0x000fe200078ec0ff */
[----:B------:R-:W-:Y:S01]  /*e9c0*/  IMAD.X R59, RZ, RZ, R19, P6 ;  /* 0x000000ffff3b7224 */ /* 0x000fe200030e0613 */
[----:B------:R-:W-:-:S02]  /*e9d0*/  LOP3.LUT R54, R55, 0x380, RZ, 0xc0, !PT ;  /* 0x0000038037367812 */ /* 0x000fc400078ec0ff */
[----:B------:R-:W-:Y:S02]  /*e9e0*/  LOP3.LUT R56, R57, 0x380, RZ, 0xc0, !PT ;  /* 0x0000038039387812 */ /* 0x000fe400078ec0ff */
[----:B------:R-:W-:Y:S02]  /*e9f0*/  ISETP.GE.OR P1, PT, R4, UR6, P0 ;  /* 0x0000000604007c0c */ /* 0x000fe40008726670 */
[----:B------:R-:W-:Y:S02]  /*ea00*/  SHF.R.U64 R58, R58, 0x3, RZ ;  /* 0x000000033a3a7819 */ /* 0x000fe400000012ff */
[----:B------:R-:W-:Y:S02]  /*ea10*/  MOV R95, R8 ;  /* 0x00000008005f7202 */ /* 0x000fe40000000f00 */
[----:B------:R-:W-:Y:S02]  /*ea20*/  F2FP.BF16.F32.PACK_AB R4, R33, R32 ;  /* 0x000000202104723e */ /* 0x000fe400000010ff */
[----:B------:R-:W-:-:S02]  /*ea30*/  F2FP.BF16.F32.PACK_AB R5, R168, R157 ;  /* 0x0000009da805723e */ /* 0x000fc400000010ff */
[----:B------:R-:W-:Y:S02]  /*ea40*/  F2FP.BF16.F32.PACK_AB R6, R37, R36 ;  /* 0x000000242506723e */ /* 0x000fe400000010ff */
[----:B------:R-:W-:Y:S02]  /*ea50*/  F2FP.BF16.F32.PACK_AB R7, R169, R156 ;  /* 0x0000009ca907723e */ /* 0x000fe400000010ff */
[----:B------:R-:W-:Y:S02]  /*ea60*/  F2FP.BF16.F32.PACK_AB R10, R10, R11 ;  /* 0x0000000b0a0a723e */ /* 0x000fe400000010ff */
[----:B------:R-:W-:Y:S01]  /*ea70*/  SHF.R.U64 R52, R52, 0x3, RZ ;  /* 0x0000000334347819 */ /* 0x000fe200000012ff */
[----:B------:R1:W-:Y:S01]  /*ea80*/  STSM.16.M88.4 [R95], R4 ;  /* 0x000000045f007844 */ /* 0x0003e20000000200 */
[----:B------:R-:W-:Y:S02]  /*ea90*/  MOV R94, R26 ;  /* 0x0000001a005e7202 */ /* 0x000fe40000000f00 */
[----:B------:R-:W-:Y:S01]  /*eaa0*/  MOV R22, R28 ;  /* 0x0000001c00167202 */ /* 0x000fe20000000f00 */
[----:B------:R-:W-:Y:S01]  /*eab0*/  IMAD.U32 R29, RZ, RZ, UR9 ;  /* 0x00000009ff1d7e24 */ /* 0x000fe2000f8e00ff */
[----:B------:R-:W-:Y:S01]  /*eac0*/  F2FP.BF16.F32.PACK_AB R8, R41, R40 ;  /* 0x000000282908723e */ /* 0x000fe200000010ff */
[----:B------:R-:W-:Y:S01]  /*ead0*/  IMAD.U32 R29, RZ, RZ, UR5 ;  /* 0x00000005ff1d7e24 */ /* 0x000fe2000f8e00ff */
[----:B------:R-:W-:Y:S01]  /*eae0*/  F2FP.BF16.F32.PACK_AB R9, R166, R155 ;  /* 0x0000009ba609723e */ /* 0x000fe200000010ff */
[----:B------:R-:W-:Y:S01]  /*eaf0*/  USHF.R.S32.HI UR5, URZ, 0x1f, UR44 ;  /* 0x0000001f3f057899 */ /* 0x000fe2000801142c */
[----:B------:R-:W-:Y:S01]  /*eb00*/  F2FP.BF16.F32.PACK_AB R11, R167, R154 ;  /* 0x0000009aa70b723e */ /* 0x000fe200000010ff */
[----:B------:R-:W-:Y:S01]  /*eb10*/  IMAD.U32 R28, RZ, RZ, UR8 ;  /* 0x00000008ff1c7e24 */ /* 0x000fe2000f8e00ff */
[----:B------:R-:W-:-:S02]  /*eb20*/  F2FP.BF16.F32.PACK_AB R12, R12, R13 ;  /* 0x0000000d0c0c723e */ /* 0x000fc400000010ff */
[----:B------:R-:W-:Y:S01]  /*eb30*/  F2FP.BF16.F32.PACK_AB R14, R14, R15 ;  /* 0x0000000f0e0e723e */ /* 0x000fe200000010ff */
[----:B------:R-:W-:Y:S01]  /*eb40*/  STSM.16.M88.4 [R94], R8 ;  /* 0x000000085e007844 */ /* 0x000fe20000000200 */
[----:B------:R-:W-:Y:S01]  /*eb50*/  SHF.R.U64 R54, R54, 0x3, RZ ;  /* 0x0000000336367819 */ /* 0x000fe200000012ff */
[----:B-1----:R-:W-:Y:S01]  /*eb60*/  IMAD R4, R30, UR5, RZ ;  /* 0x000000051e047c24 */ /* 0x002fe2000f8e02ff */
[----:B------:R-:W-:Y:S01]  /*eb70*/  F2FP.BF16.F32.PACK_AB R13, R164, R153 ;  /* 0x00000099a40d723e */ /* 0x000fe200000010ff */
[----:B------:R-:W-:Y:S01]  /*eb80*/  IMAD.WIDE.U32 R28, R30, UR44, R28 ;  /* 0x0000002c1e1c7c25 */ /* 0x000fe2000f8e001c */
[----:B------:R-:W-:Y:S02]  /*eb90*/  F2FP.BF16.F32.PACK_AB R15, R165, R152 ;  /* 0x00000098a50f723e */ /* 0x000fe400000010ff */
[----:B------:R-:W-:Y:S01]  /*eba0*/  F2FP.BF16.F32.PACK_AB R64, R65, R64 ;  /* 0x000000404140723e */ /* 0x000fe200000010ff */
[----:B------:R-:W-:Y:S01]  /*ebb0*/  IMAD R4, R31, UR44, R4 ;  /* 0x0000002c1f047c24 */ /* 0x000fe2000f8e0204 */
[----:B------:R-:W-:Y:S01]  /*ebc0*/  SHF.R.U64 R56, R56, 0x3, RZ ;  /* 0x0000000338387819 */ /* 0x000fe200000012ff */
[----:B------:R-:W-:Y:S01]  /*ebd0*/  STSM.16.M88.4 [R87], R12 ;  /* 0x0000000c57007844 */ /* 0x000fe20000000200 */
[----:B------:R-:W-:-:S02]  /*ebe0*/  F2FP.BF16.F32.PACK_AB R24, R24, R3 ;  /* 0x000000031818723e */ /* 0x000fc400000010ff */
[----:B------:R-:W-:Y:S02]  /*ebf0*/  F2FP.BF16.F32.PACK_AB R25, R162, R21 ;  /* 0x00000015a219723e */ /* 0x000fe400000010ff */
[----:B------:R-:W-:Y:S02]  /*ec00*/  F2FP.BF16.F32.PACK_AB R26, R61, R60 ;  /* 0x0000003c3d1a723e */ /* 0x000fe400000010ff */
[----:B------:R-:W-:Y:S02]  /*ec10*/  F2FP.BF16.F32.PACK_AB R27, R163, R62 ;  /* 0x0000003ea31b723e */ /* 0x000fe400000010ff */
[----:B------:R-:W-:Y:S02]  /*ec20*/  F2FP.BF16.F32.PACK_AB R65, R161, R66 ;  /* 0x00000042a141723e */ /* 0x000fe400000010ff */
[----:B------:R-:W-:Y:S01]  /*ec30*/  F2FP.BF16.F32.PACK_AB R72, R73, R72 ;  /* 0x000000484948723e */ /* 0x000fe200000010ff */
[----:B------:R-:W-:Y:S01]  /*ec40*/  STSM.16.M88.4 [R34], R24 ;  /* 0x0000001822007844 */ /* 0x000fe20000000200 */
[----:B------:R-:W-:Y:S01]  /*ec50*/  LOP3.LUT R58, R58, R51, RZ, 0x3c, !PT ;  /* 0x000000333a3a7212 */ /* 0x000fe200078e3cff */
[----:B------:R-:W-:Y:S01]  /*ec60*/  IMAD.X R51, RZ, RZ, R19, P2 ;  /* 0x000000ffff337224 */ /* 0x000fe200010e0613 */
[----:B------:R-:W-:-:S02]  /*ec70*/  MOV R38, R38 ;  /* 0x0000002600267202 */ /* 0x000fc40000000f00 */
        /* <DEDUP_REMOVED lines=32> */
[----:B------:R-:W-:Y:S01]  /*ee80*/  F2FP.BF16.F32.PACK_AB R112, R113, R112 ;  /* 0x000000707170723e */ /* 0x000fe200000010ff */
[----:B------:R-:W-:Y:S01]  /*ee90*/  STSM.16.M88.4 [R22], R96 ;  /* 0x0000006016007844 */ /* 0x000fe20000000200 */
[----:B------:R-:W-:Y:S02]  /*eea0*/  MOV R48, R48 ;  /* 0x0000003000307202 */ /* 0x000fe40000000f00 */
[----:B------:R-:W-:Y:S02]  /*eeb0*/  F2FP.BF16.F32.PACK_AB R106, R109, R108 ;  /* 0x0000006c6d6a723e */ /* 0x000fe400000010ff */
[----:B------:R-:W-:Y:S02]  /*eec0*/  F2FP.BF16.F32.PACK_AB R107, R111, R110 ;  /* 0x0000006e6f6b723e */ /* 0x000fe400000010ff */
[----:B------:R-:W-:-:S02]  /*eed0*/  F2FP.BF16.F32.PACK_AB R113, R115, R114 ;  /* 0x000000727371723e */ /* 0x000fc400000010ff */
[----:B------:R-:W-:Y:S01]  /*eee0*/  F2FP.BF16.F32.PACK_AB R120, R121, R120 ;  /* 0x000000787978723e */ /* 0x000fe200000010ff */
[----:B------:R-:W-:Y:S01]  /*eef0*/  STSM.16.M88.4 [R48], R104 ;  /* 0x0000006830007844 */ /* 0x000fe20000000200 */
        /* <DEDUP_REMOVED lines=10> */
[----:B------:R-:W-:Y:S01]  /*efa0*/  F2FP.BF16.F32.PACK_AB R136, R137, R136 ;  /* 0x000000888988723e */ /* 0x000fe200000010ff */
[----:B------:R-:W-:Y:S01]  /*efb0*/  STSM.16.M88.4 [R52], R120 ;  /* 0x0000007834007844 */ /* 0x000fe20000000200 */
[----:B------:R-:W-:Y:S02]  /*efc0*/  MOV R54, R54 ;  /* 0x0000003600367202 */ /* 0x000fe40000000f00 */
[----:B------:R-:W-:-:S02]  /*efd0*/  F2FP.BF16.F32.PACK_AB R130, R133, R132 ;  /* 0x000000848582723e */ /* 0x000fc400000010ff */
[----:B------:R-:W-:Y:S02]  /*efe0*/  F2FP.BF16.F32.PACK_AB R131, R135, R134 ;  /* 0x000000868783723e */ /* 0x000fe400000010ff */
[----:B------:R-:W-:Y:S02]  /*eff0*/  F2FP.BF16.F32.PACK_AB R137, R139, R138 ;  /* 0x0000008a8b89723e */ /* 0x000fe400000010ff */
[----:B------:R-:W-:Y:S01]  /*f000*/  F2FP.BF16.F32.PACK_AB R144, R145, R144 ;  /* 0x000000909190723e */ /* 0x000fe200000010ff */
[----:B------:R-:W-:Y:S01]  /*f010*/  STSM.16.M88.4 [R54], R128 ;  /* 0x0000008036007844 */ /* 0x000fe20000000200 */
[----:B------:R-:W-:Y:S02]  /*f020*/  MOV R56, R56 ;  /* 0x0000003800387202 */ /* 0x000fe40000000f00 */
[----:B------:R-:W-:Y:S02]  /*f030*/  F2FP.BF16.F32.PACK_AB R138, R141, R140 ;  /* 0x0000008c8d8a723e */ /* 0x000fe400000010ff */
[----:B------:R-:W-:-:S02]  /*f040*/  F2FP.BF16.F32.PACK_AB R139, R143, R142 ;  /* 0x0000008e8f8b723e */ /* 0x000fc400000010ff */
[----:B------:R-:W-:Y:S02]  /*f050*/  F2FP.BF16.F32.PACK_AB R145, R147, R146 ;  /* 0x000000929391723e */ /* 0x000fe400000010ff */
[----:B------:R-:W-:Y:S01]  /*f060*/  MOV R58, R58 ;  /* 0x0000003a003a7202 */ /* 0x000fe20000000f00 */
[----:B------:R-:W-:Y:S01]  /*f070*/  STSM.16.M88.4 [R56], R136 ;  /* 0x0000008838007844 */ /* 0x000fe20000000200 */
[----:B------:R-:W-:Y:S02]  /*f080*/  F2FP.BF16.F32.PACK_AB R146, R149, R148 ;  /* 0x000000949592723e */ /* 0x000fe400000010ff */
[----:B------:R-:W-:Y:S02]  /*f090*/  F2FP.BF16.F32.PACK_AB R147, R151, R150 ;  /* 0x000000969793723e */ /* 0x000fe400000010ff */
[----:B------:R-:W-:Y:S02]  /*f0a0*/  SHF.R.S32.HI R3, RZ, 0x1f, R35 ;  /* 0x0000001fff037819 */ /* 0x000fe40000011423 */
[----:B------:R-:W-:Y:S01]  /*f0b0*/  IADD3 R5, P2, R35, R28, RZ ;  /* 0x0000001c23057210 */ /* 0x000fe20007f5e0ff */
[----:B------:R-:W-:Y:S01]  /*f0c0*/  STSM.16.M88.4 [R58], R144 ;  /* 0x000000903a007844 */ /* 0x000fe20000000200 */
[----:B------:R-:W-:-:S02]  /*f0d0*/  LEA.HI R17, R17, R202, RZ, 0x5 ;  /* 0x000000ca11117211 */ /* 0x000fc400078f28ff */
[----:B------:R-:W-:Y:S01]  /*f0e0*/  IADD3.X R28, R3, R29, R4, P2, !PT ;  /* 0x0000001d031c7210 */ /* 0x000fe200017fe404 */
[----:B------:R-:W-:Y:S01]  /*f0f0*/  @!PT LDS RZ, [RZ] ;  /* 0x00000000fffff984 */ /* 0x000fe20000000800 */
[----:B------:R-:W-:Y:S01]  /*f100*/  @!PT LDS RZ, [RZ] ;  /* 0x00000000fffff984 */ /* 0x000fe20000000800 */
[----:B------:R-:W-:Y:S01]  /*f110*/  @!PT LDS RZ, [RZ] ;  /* 0x00000000fffff984 */ /* 0x000fe20000000800 */
[----:B------:R-:W-:Y:S01]  /*f120*/  @!PT LDS RZ, [RZ] ;  /* 0x00000000fffff984 */ /* 0x000fe20000000800 */
[----:B------:R1:W-:Y:S06]  /*f130*/  MEMBAR.ALL.CTA ;  /* 0x0000000000007992 */ /* 0x0003ec0000008000 */
[----:B-1----:R-:W1:Y:S01]  /*f140*/  FENCE.VIEW.ASYNC.S ;  /* 0x00000000000073c6 */ /* 0x002e620000000000 */
[----:B------:R-:W-:Y:S01]  /*f150*/  SHF.R.S32.HI R3, RZ, 0x5, R17 ;  /* 0x00000005ff037819 */ /* 0x000fe20000011411 */
[----:B-1----:R-:W-:Y:S06]  /*f160*/  BAR.ARV 0x1, 0x120 ;  /* 0x0044800000007b1d */ /* 0x002fec0000002000 */
[----:B------:R-:W-:Y:S01]  /*f170*/  ISETP.GE.OR P0, PT, R35, UR6, P0 ;  /* 0x0000000623007c0c */ /* 0x000fe20008706670 */
[----:B------:R-:W-:Y:S01]  /*f180*/  ULDC.64 UR6, c[0x0][0xb40] ;  /* 0x0002d00000067ab9 */ /* 0x000fe20000000a00 */
[----:B------:R-:W1:Y:S01]  /*f190*/  SHFL.IDX PT, R3, R3, RZ, 0x1f ;  /* 0x00001fff03037589 */ /* 0x000e6200000e0000 */
[----:B------:R-:W-:-:S04]  /*f1a0*/  LEA R4, P2, R5, UR6, 0x2 ;  /* 0x0000000605047c11 */ /* 0x000fc8000f8410ff */
[----:B------:R-:W-:-:S05]  /*f1b0*/  LEA.HI.X R5, R5, UR7, R28, 0x2, P2 ;  /* 0x0000000705057c11 */ /* 0x000fca00090f141c */
[----:B------:R2:W-:Y:S04]  /*f1c0*/  @!P1 STG.E desc[UR48][R4.64+0x20], R20 ;  /* 0x0000201404009986 */ /* 0x0005e8000c101930 */
[----:B------:R2:W-:Y:S01]  /*f1d0*/  @!P0 STG.E desc[UR48][R4.64], R0 ;  /* 0x0000000004008986 */ /* 0x0005e2000c101930 */
[----:B-1----:R-:W-:-:S13]  /*f1e0*/  ISETP.NE.AND P0, PT, R3, 0x7, PT ;  /* 0x000000070300780c */ /* 0x002fda0003f05270 */
        /* <DEDUP_REMOVED lines=31> */
.L_x_1381:
[----:B------:R-:W-:Y:S05]  /*f3e0*/  BSYNC B0 ;  /* 0x0000000000007941 */ /* 0x000fea0003800000 */
.L_x_1380:
[----:B------:R-:W-:Y:S05]  /*f3f0*/  BRA `(.L_x_1379) ;  /* 0x0000000800907947 */ /* 0x000fea0003800000 */
.L_x_1378:
[----:B------:R-:W1:Y:S01]  /*f400*/  LDC.64 R12, c[0x0][0xae0] ;  /* 0x0002b800ff0c7b82 */ /* 0x000e620000000a00 */
[----:B------:R-:W-:Y:S01]  /*f410*/  SHF.R.S32.HI R3, RZ, 0x1f, R202 ;  /* 0x0000001fff037819 */ /* 0x000fe200000114ca */
[----:B------:R-:W-:Y:S01]  /*f420*/  USHF.R.S32.HI UR5, URZ, 0x1f, UR43 ;  /* 0x0000001f3f057899 */ /* 0x000fe2000801142b */
[----:B------:R-:W-:Y:S01]  /*f430*/  ISETP.GT.AND P0, PT, R202, 0x7f, PT ;  /* 0x0000007fca00780c */ /* 0x000fe20003f04270 */
[----:B------:R-:W-:Y:S01]  /*f440*/  USHF.R.S32.HI UR6, URZ, 0x1f, UR44 ;  /* 0x0000001f3f067899 */ /* 0x000fe2000801142c */
[----:B------:R-:W-:Y:S01]  /*f450*/  LEA.HI R17, R3, R202, RZ, 0x3 ;  /* 0x000000ca03117211 */ /* 0x000fe200078f18ff */
[----:B------:R-:W-:Y:S02]  /*f460*/  BSSY B0, `(.L_x_1382) ;  /* 0x000001e000007945 */ /* 0x000fe40003800000 */
[----:B------:R-:W2:Y:S01]  /*f470*/  LDC R11, c[0x0][0xdac] ;  /* 0x00036b00ff0b7b82 */ /* 0x000ea20000000800 */
[----:B------:R-:W-:-:S05]  /*f480*/  LOP3.LUT R3, R17, 0x1ffffff8, RZ, 0xc0, !PT ;  /* 0x1ffffff811037812 */ /* 0x000fca00078ec0ff */
[----:B------:R-:W-:Y:S02]  /*f490*/  IMAD.IADD R3, R202, 0x1, -R3 ;  /* 0x00000001ca037824 */ /* 0x000fe400078e0a03 */
[----:B------:R-:W3:Y:S02]  /*f4a0*/  LDC.64 R14, c[0x0][0xae8] ;  /* 0x0002ba00ff0e7b82 */ /* 0x000ee40000000a00 */
[----:B------:R-:W-:-:S05]  /*f4b0*/  IMAD.SHL.U32 R8, R3, 0x8, RZ ;  /* 0x0000000803087824 */ /* 0x000fca00078e00ff */
[----:B------:R-:W-:Y:S01]  /*f4c0*/  SHF.R.S32.HI R9, RZ, 0x1f, R8 ;  /* 0x0000001fff097819 */ /* 0x000fe20000011408 */
[----:B-1----:R-:W-:Y:S01]  /*f4d0*/  IMAD R10, R12, UR5, RZ ;  /* 0x000000050c0a7c24 */ /* 0x002fe2000f8e02ff */
[----:B------:R-:W-:Y:S06]  /*f4e0*/  @P0 BRA `(.L_x_1383) ;  /* 0x0000000000540947 */ /* 0x000fec0003800000 */
[----:B------:R-:W1:Y:S01]  /*f4f0*/  S2R R0, SR_TID.X ;  /* 0x0000000000007919 */ /* 0x000e620000002100 */
[----:B------:R-:W-:Y:S01]  /*f500*/  ULDC UR7, c[0x0][0xa88] ;  /* 0x0002a20000077ab9 */ /* 0x000fe20000000800 */
[----:B-1----:R-:W-:-:S04]  /*f510*/  IADD3 R4, R200, -0x80, R0 ;  /* 0xffffff80c8047810 */ /* 0x002fc80007ffe000 */
[----:B------:R-:W-:-:S13]  /*f520*/  ISETP.GE.AND P0, PT, R4, UR7, PT ;  /* 0x0000000704007c0c */ /* 0x000fda000bf06270 */
[----:B------:R-:W-:Y:S05]  /*f530*/  @P0 BRA `(.L_x_1383) ;  /* 0x0000000000400947 */ /* 0x000fea0003800000 */
[----:B------:R-:W1:Y:S01]  /*f540*/  LDC.64 R6, c[0x0][0xb70] ;  /* 0x0002dc00ff067b82 */ /* 0x000e620000000a00 */
[----:B------:R-:W-:Y:S01]  /*f550*/  SHF.R.S32.HI R5, RZ, 0x1f, R4 ;  /* 0x0000001fff057819 */ /* 0x000fe20000011404 */
[----:B------:R-:W-:-:S06]  /*f560*/  ULDC.64 UR8, c[0x0][0xb40] ;  /* 0x0002d00000087ab9 */ /* 0x000fcc0000000a00 */
[----:B------:R-:W4:Y:S01]  /*f570*/  LDC.64 R20, c[0x0][0xb78] ;  /* 0x0002de00ff147b82 */ /* 0x000f220000000a00 */
[C---:B-1----:R-:W-:Y:S02]  /*f580*/  IMAD R0, R6.reuse, UR5, RZ ;  /* 0x0000000506007c24 */ /* 0x042fe4000f8e02ff */
[----:B------:R-:W-:-:S04]  /*f590*/  IMAD.WIDE.U32 R4, R6, UR43, R4 ;  /* 0x0000002b06047c25 */ /* 0x000fc8000f8e0004 */
[----:B------:R-:W-:Y:S02]  /*f5a0*/  IMAD R3, R7, UR43, R0 ;  /* 0x0000002b07037c24 */ /* 0x000fe4000f8e0200 */
[C---:B----4-:R-:W-:Y:S02]  /*f5b0*/  IMAD R0, R20.reuse, UR6, RZ ;  /* 0x0000000614007c24 */ /* 0x050fe4000f8e02ff */
[----:B------:R-:W-:Y:S02]  /*f5c0*/  IMAD.IADD R5, R5, 0x1, R3 ;  /* 0x0000000105057824 */ /* 0x000fe400078e0203 */
[----:B------:R-:W-:Y:S02]  /*f5d0*/  IMAD R3, R21, UR44, R0 ;  /* 0x0000002c15037c24 */ /* 0x000fe4000f8e0200 */
[----:B------:R-:W-:-:S04]  /*f5e0*/  IMAD.WIDE.U32 R4, R20, UR44, R4 ;  /* 0x0000002c14047c25 */ /* 0x000fc8000f8e0004 */
[----:B------:R-:W-:Y:S01]  /*f5f0*/  IMAD.IADD R3, R5, 0x1, R3 ;  /* 0x0000000105037824 */ /* 0x000fe200078e0203 */
[----:B------:R-:W-:-:S04]  /*f600*/  LEA R6, P0, R4, UR8, 0x2 ;  /* 0x0000000804067c11 */ /* 0x000fc8000f8010ff */
[----:B------:R-:W-:Y:S01]  /*f610*/  LEA.HI.X R7, R4, UR9, R3, 0x2, P0 ;  /* 0x0000000904077c11 */ /* 0x000fe200080f1403 */
[----:B------:R-:W-:-:S05]  /*f620*/  IMAD.MOV.U32 R3, RZ, RZ, -0x800000 ;  /* 0xff800000ff037424 */ /* 0x000fca00078e00ff */
[----:B------:R1:W-:Y:S03]  /*f630*/  STG.E desc[UR48][R6.64], R3 ;  /* 0x0000000306007986 */ /* 0x0003e6000c101930 */
.L_x_1383:
[----:B------:R-:W-:Y:S05]  /*f640*/  BSYNC B0 ;  /* 0x0000000000007941 */ /* 0x000fea0003800000 */
.L_x_1382:
[----:B------:R-:W-:Y:S01]  /*f650*/  ULDC UR5, c[0x0][0xa88] ;  /* 0x0002a20000057ab9 */ /* 0x000fe20000000800 */
[----:B------:R-:W-:Y:S01]  /*f660*/  SHF.R.S32.HI R4, RZ, 0x3, R17 ;  /* 0x00000003ff047819 */ /* 0x000fe20000011411 */
[----:B------:R-:W-:Y:S01]  /*f670*/  UIADD3 UR42, -UR42, UR5, URZ ;  /* 0x000000052a2a7290 */ /* 0x000fe2000fffe13f */
[----:B-1----:R-:W-:Y:S01]  /*f680*/  IMAD R3, R13, UR43, R10 ;  /* 0x0000002b0d037c24 */ /* 0x002fe2000f8e020a */
[----:B------:R-:W-:Y:S01]  /*f690*/  ULOP3.LUT UR41, URZ, UR41, URZ, 0x33, !UPT ;  /* 0x000000293f297292 */ /* 0x000fe2000f8e333f */
[----:B------:R-:W-:Y:S01]  /*f6a0*/  IMAD.WIDE.U32 R6, R12, UR43, R8 ;  /* 0x0000002b0c067c25 */ /* 0x000fe2000f8e0008 */
[----:B------:R-:W-:Y:S02]  /*f6b0*/  BSSY B0, `(.L_x_1384) ;  /* 0x0000026000007945 */ /* 0x000fe40003800000 */
[C---:B------:R-:W-:Y:S01]  /*f6c0*/  ISETP.GE.AND P2, PT, R4.reuse, UR42, PT ;  /* 0x0000002a04007c0c */ /* 0x040fe2000bf46270 */
[C---:B------:R-:W-:Y:S02]  /*f6d0*/  VIADD R0, R4.reuse, 0x20 ;  /* 0x0000002004007836 */ /* 0x040fe40000000000 */
[----:B------:R-:W-:-:S02]  /*f6e0*/  VIADD R5, R4, 0x40 ;  /* 0x0000004004057836 */ /* 0x000fc40000000000 */
[----:B------:R-:W-:Y:S01]  /*f6f0*/  IMAD.IADD R7, R7, 0x1, R3 ;  /* 0x0000000107077824 */ /* 0x000fe200078e0203 */
[----:B------:R-:W-:Y:S01]  /*f700*/  ISETP.GE.AND P0, PT, R0, UR42, PT ;  /* 0x0000002a00007c0c */ /* 0x000fe2000bf06270 */
[C---:B---3--:R-:W-:Y:S01]  /*f710*/  IMAD R0, R14.reuse, UR6, RZ ;  /* 0x000000060e007c24 */ /* 0x048fe2000f8e02ff */
[----:B------:R-:W-:Y:S01]  /*f720*/  ISETP.GE.AND P1, PT, R5, UR42, PT ;  /* 0x0000002a05007c0c */ /* 0x000fe2000bf26270 */
[----:B--2---:R-:W-:Y:S01]  /*f730*/  VIADD R13, R11, UR41 ;  /* 0x000000290b0d7c36 */ /* 0x004fe20008000000 */
[----:B------:R-:W-:Y:S01]  /*f740*/  SHF.R.S32.HI R5, RZ, 0x1f, R4 ;  /* 0x0000001fff057819 */ /* 0x000fe20000011404 */
[----:B------:R-:W-:Y:S02]  /*f750*/  IMAD R3, R15, UR44, R0 ;  /* 0x0000002c0f037c24 */ /* 0x000fe4000f8e0200 */
[----:B------:R-:W-:-:S04]  /*f760*/  IMAD.WIDE.U32 R10, R14, UR44, R6 ;  /* 0x0000002c0e0a7c25 */ /* 0x000fc8000f8e0006 */
        /* <DEDUP_REMOVED lines=26> */
.L_x_1385:
[----:B------:R-:W-:Y:S05]  /*f910*/  BSYNC B0 ;  /* 0x0000000000007941 */ /* 0x000fea0003800000 */
.L_x_1384:
[----:B------:R-:W-:Y:S01]  /*f920*/  BSSY B0, `(.L_x_1386) ;  /* 0x000001b000007945 */ /* 0x000fe20003800000 */
[----:B------:R-:W-:-:S03]  /*f930*/  ISETP.GE.AND P2, PT, R0, UR42, PT ;  /* 0x0000002a00007c0c */ /* 0x000fc6000bf46270 */
        /* <DEDUP_REMOVED lines=18> */
[----:B-1----:R-:W-:Y:S01]  /*fa60*/  LEA R14, P0, R4, UR6, 0x1 ;  /* 0x00000006040e7c11 */ /* 0x002fe2000f8008ff */
[----:B------:R-:W-:-:S05]  /*fa70*/  IMAD.IADD R3, R5, 0x1, R3 ;  /* 0x0000000105037824 */ /* 0x000fca00078e0203 */
[----:B------:R-:W-:-:S05]  /*fa80*/  LEA.HI.X R15, R4, UR7, R3, 0x1, P0 ;  /* 0x00000007040f7c11 */ /* 0x000fca00080f0c03 */
[----:B------:R2:W-:Y:S04]  /*fa90*/  @!P3 STG.E.128 desc[UR48][R14.64], RZ ;  /* 0x000000ff0e00b986 */ /* 0x0005e8000c101d30 */
[----:B------:R2:W-:Y:S04]  /*faa0*/  @!P4 STG.E.128 desc[UR48][R14.64+0x80], RZ ;  /* 0x000080ff0e00c986 */ /* 0x0005e8000c101d30 */
[----:B------:R2:W-:Y:S04]  /*fab0*/  @!P5 STG.E.128 desc[UR48][R14.64+0x100], RZ ;  /* 0x000100ff0e00d986 */ /* 0x0005e8000c101d30 */
[----:B------:R2:W-:Y:S02]  /*fac0*/  @!P6 STG.E.128 desc[UR48][R14.64+0x180], RZ ;  /* 0x000180ff0e00e986 */ /* 0x0005e4000c101d30 */
.L_x_1387:
[----:B------:R-:W-:Y:S05]  /*fad0*/  BSYNC B0 ;  /* 0x0000000000007941 */ /* 0x000fea0003800000 */
.L_x_1386:
        /* <DEDUP_REMOVED lines=19> */
[----:B-12---:R-:W-:Y:S01]  /*fc10*/  LEA R14, P0, R4, UR6, 0x1 ;  /* 0x00000006040e7c11 */ /* 0x006fe2000f8008ff */
[----:B------:R-:W-:-:S05]  /*fc20*/  IMAD.IADD R3, R5, 0x1, R3 ;  /* 0x0000000105037824 */ /* 0x000fca00078e0203 */
[----:B------:R-:W-:-:S05]  /*fc30*/  LEA.HI.X R15, R4, UR7, R3, 0x1, P0 ;  /* 0x00000007040f7c11 */ /* 0x000fca00080f0c03 */
[----:B------:R3:W-:Y:S04]  /*fc40*/  @!P1 STG.E.128 desc[UR48][R14.64], RZ ;  /* 0x000000ff0e009986 */ /* 0x0007e8000c101d30 */
[----:B------:R3:W-:Y:S04]  /*fc50*/  @!P3 STG.E.128 desc[UR48][R14.64+0x80], RZ ;  /* 0x000080ff0e00b986 */ /* 0x0007e8000c101d30 */
[----:B------:R3:W-:Y:S04]  /*fc60*/  @!P4 STG.E.128 desc[UR48][R14.64+0x100], RZ ;  /* 0x000100ff0e00c986 */ /* 0x0007e8000c101d30 */
[----:B------:R3:W-:Y:S02]  /*fc70*/  @!P5 STG.E.128 desc[UR48][R14.64+0x180], RZ ;  /* 0x000180ff0e00d986 */ /* 0x0007e4000c101d30 */
.L_x_1389:
[----:B------:R-:W-:Y:S05]  /*fc80*/  BSYNC B0 ;  /* 0x0000000000007941 */ /* 0x000fea0003800000 */
.L_x_1388:
        /* <DEDUP_REMOVED lines=26> */
.L_x_1390:
[----:B------:R-:W-:Y:S05]  /*fe30*/  BSYNC B0 ;  /* 0x0000000000007941 */ /* 0x000fea0003800000 */
.L_x_1379:
[----:B------:R-:W5:Y:S02]  /*fe40*/  LDC R0, c[0x0][0xda8] ;  /* 0x00036a00ff007b82 */ /* 0x000f640000000800 */
[----:B-----5:R-:W-:-:S13]  /*fe50*/  ISETP.LE.AND P0, PT, R0, UR4, PT ;  /* 0x0000000400007c0c */ /* 0x020fda000bf03270 */
[----:B------:R-:W-:Y:S05]  /*fe60*/  @!P0 BRA `(.L_x_1391) ;  /* 0xffffff0c00c08947 */ /* 0x000fea000383ffff */
[----:B------:R-:W-:Y:S05]  /*fe70*/  EXIT ;  /* 0x000000000000794d */ /* 0x000fea0003800000 */
.L_x_1297:
[----:B------:R-:W-:-:S08]  /*fe80*/  NOP ;  /* 0x0000000000007918 */ /* 0x000fd00000000000 */
[----:B------:R-:W1:-:S00]  /*fe90*/  USETMAXREG.DEALLOC.CTAPOOL 0x18 ;  /* 0x00000018000079c8 */ /* 0x000e4000080e0500 */
[----:B-1----:R-:W-:-:S06]  /*fea0*/  LOP3.LUT R0, R0, 0x3, RZ, 0xc0, !PT ;  /* 0x0000000300007812 */ /* 0x002fcc00078ec0ff */
[----:B------:R-:W1:Y:S02]  /*feb0*/  SHFL.IDX PT, R0, R0, RZ, 0x1f ;  /* 0x00001fff00007589 */ /* 0x000e6400000e0000 */
[----:B-1----:R-:W-:-:S13]  /*fec0*/  ISETP.NE.AND P0, PT, R0, RZ, PT ;  /* 0x000000ff0000720c */ /* 0x002fda0003f05270 */
[----:B------:R-:W-:Y:S05]  /*fed0*/  @P0 EXIT ;  /* 0x000000000000094d */ /* 0x000fea0003800000 */
[----:B------:R-:W1:Y:S01]  /*fee0*/  S2UR UR4, SR_CTAID.X ;  /* 0x00000000000479c3 */ /* 0x000e620000002500 */
[----:B------:R-:W-:Y:S01]  /*fef0*/  UMOV UR45, URZ ;  /* 0x0000003f002d7c82 */ /* 0x000fe20008000000 */
[----:B------:R-:W-:Y:S02]  /*ff00*/  IMAD.MOV.U32 R16, RZ, RZ, RZ ;  /* 0x000000ffff107224 */ /* 0x000fe400078e00ff */
[----:B------:R-:W-:-:S04]  /*ff10*/  IMAD.MOV.U32 R17, RZ, RZ, 0x1 ;  /* 0x00000001ff117424 */ /* 0x000fc800078e00ff */
[----:B------:R-:W1:Y:S02]  /*ff20*/  LDC R0, c[0x0][0xda8] ;  /* 0x00036a00ff007b82 */ /* 0x000e640000000800 */
[----:B-1----:R-:W-:-:S13]  /*ff30*/  ISETP.LE.AND P0, PT, R0, UR4, PT ;  /* 0x0000000400007c0c */ /* 0x002fda000bf03270 */
[----:B------:R-:W-:Y:S05]  /*ff40*/  @P0 BRA `(.L_x_1392) ;  /* 0x0000002800e40947 */ /* 0x000fea0003800000 */
[----:B------:R-:W1:Y:S01]  /*ff50*/  S2R R2, SR_TID.X ;  /* 0x0000000000027919 */ /* 0x000e620000002100 */
[----:B------:R-:W-:Y:S01]  /*ff60*/  IMAD.U32 R18, RZ, RZ, UR4 ;  /* 0x00000004ff127e24 */ /* 0x000fe2000f8e00ff */
[----:B------:R-:W-:Y:S01]  /*ff70*/  ULDC UR44, c[0x0][0xc] ;  /* 0x00000300002c7ab9 */ /* 0x000fe20000000800 */
[----:B------:R-:W-:Y:S01]  /*ff80*/  IMAD.MOV.U32 R17, RZ, RZ, 0x1 ;  /* 0x00000001ff117424 */ /* 0x000fe200078e00ff */
[----:B------:R-:W-:Y:S01]  /*ff90*/  ULDC.64 UR46, c[0x0][0x198] ;  /* 0x00006600002e7ab9 */ /* 0x000fe20000000a00 */
[----:B------:R-:W-:Y:S01]  /*ffa0*/  IMAD.MOV.U32 R16, RZ, RZ, RZ ;  /* 0x000000ffff107224 */ /* 0x000fe200078e00ff */
[----:B------:R-:W-:Y:S01]  /*ffb0*/  UMOV UR45, URZ ;  /* 0x0000003f002d7c82 */ /* 0x000fe20008000000 */
[----:B-1----:R-:W-:-:S07]  /*ffc0*/  LOP3.LUT R19, R2, 0x1f, RZ, 0xc0, !PT ;  /* 0x0000001f02137812 */ /* 0x002fce00078ec0ff */
.L_x_1446:
[----:B------:R-:W-:Y:S01]  /*ffd0*/  ULDC UR9, c[0x0][0xdd0] ;  /* 0x0003740000097ab9 */ /* 0x000fe20000000800 */
[----:B------:R-:W1:Y:S01]  /*ffe0*/  LDC R0, c[0x0][0xde8] ;  /* 0x00037a00ff007b82 */ /* 0x000e620000000800 */
[C---:B------:R-:W-:Y:S01]  /*fff0*/  R2UR UR10, R18.reuse ;  /* 0x00000000120a72ca */ /* 0x040fe200000e0000 */
[----:B------:R-:W-:Y:S01]  /*10000*/  UISETP.NE.AND UP0, UPT, UR9, 0x1, UPT ;  /* 0x000000010900788c */ /* 0x000fe2000bf05270 */
[----:B------:R-:W-:-:S10]  /*10010*/  R2UR UR8, R18 ;  /* 0x00000000120872ca */ /* 0x000fd400000e0000 */
[----:B------:R-:W-:Y:S01]  /*10020*/  @UP0 ULDC UR6, c[0x0][0xdd4] ;  /* 0x0003750000060ab9 */ /* 0x000fe20000000800 */
[----:B------:R-:W-:Y:S01]  /*10030*/  @UP0 ULDC UR11, c[0x0][0xdd8] ;  /* 0x00037600000b0ab9 */ /* 0x000fe20000000800 */
[----:B------:R-:W-:-:S04]  /*10040*/  UIMAD.WIDE.U32 UR6, UR10, UR6, URZ ;  /* 0x000000060a0672a5 */ /* 0x000fc8000f8e003f */
[----:B------:R-:W-:-:S04]  /*10050*/  @UP0 USHF.R.U32.HI UR10, URZ, UR11, UR7 ;  /* 0x0000000b3f0a0299 */ /* 0x000fc80008011607 */
[----:B------:R-:W-:Y:S02]  /*10060*/  UIADD3 UR6, -UR10, URZ, URZ ;  /* 0x0000003f0a067290 */ /* 0x000fe4000fffe13f */
[----:B-1----:R-:W-:Y:S02]  /*10070*/  ISETP.LE.AND P0, PT, R0, UR10, PT ;  /* 0x0000000a00007c0c */ /* 0x002fe4000bf03270 */
[----:B------:R-:W-:-:S11]  /*10080*/  UIMAD UR9, UR9, UR6, UR8 ;  /* 0x00000006090972a4 */ /* 0x000fd6000f8e0208 */
[----:B------:R-:W-:Y:S05]  /*10090*/  @!P0 BRA `(.L_x_1393) ;  /* 0x0000000000208947 */ /* 0x000fea0003800000 */
        /* <DEDUP_REMOVED lines=8> */
.L_x_1393:
[----:B------:R-:W-:Y:S01]  /*10120*/  ULDC UR11, c[0x0][0xdc4] ;  /* 0x00037100000b7ab9 */ /* 0x000fe20000000800 */
[----:B------:R-:W-:Y:S01]  /*10130*/  UMOV UR8, UR9 ;  /* 0x0000000900087c82 */ /* 0x000fe20008000000 */
[----:B------:R-:W-:-:S11]  /*10140*/  UISETP.NE.AND UP0, UPT, UR11, 0x1, UPT ;  /* 0x000000010b00788c */ /* 0x000fd6000bf05270 */
[----:B------:R-:W-:Y:S02]  /*10150*/  @UP0 ULDC.64 UR12, c[0x0][0xdc8] ;  /* 0x00037200000c0ab9 */ /* 0x000fe40000000a00 */
[----:B------:R-:W-:-:S04]  /*10160*/  UIMAD.WIDE.U32 UR6, UR9, UR12, URZ ;  /* 0x0000000c090672a5 */ /* 0x000fc8000f8e003f */
[----:B------:R-:W-:-:S04]  /*10170*/  @UP0 USHF.R.U32.HI UR8, URZ, UR13, UR7 ;  /* 0x0000000d3f080299 */ /* 0x000fc80008011607 */
[----:B------:R-:W-:-:S12]  /*10180*/  UIMAD UR6, UR8, UR11, URZ ;  /* 0x0000000b080672a4 */ /* 0x000fd8000f8e023f */
.L_x_1394:
[----:B------:R-:W-:Y:S01]  /*10190*/  ULDC.64 UR14, c[0x0][0x3f8] ;  /* 0x0000fe00000e7ab9 */ /* 0x000fe20000000a00 */
[----:B------:R-:W-:Y:S02]  /*101a0*/  UIADD3 UR11, UR9, -UR6, URZ ;  /* 0x80000006090b7290 */ /* 0x000fe4000fffe03f */
[----:B------:R-:W-:Y:S02]  /*101b0*/  UISETP.NE.U32.AND UP0, UPT, UR14, URZ, UPT ;  /* 0x0000003f0e00728c */ /* 0x000fe4000bf05070 */
[----:B------:R-:W-:Y:S01]  /*101c0*/  ULOP3.LUT UR12, URZ, UR8, URZ, 0x33, !UPT ;  /* 0x000000083f0c7292 */ /* 0x000fe2000f8e333f */
[----:B------:R-:W-:Y:S01]  /*101d0*/  ULDC UR14, c[0x0][0xdb8] ;  /* 0x00036e00000e7ab9 */ /* 0x000fe20000000800 */
[----:B------:R-:W-:Y:S01]  /*101e0*/  ULDC.64 UR6, c[0x0][0x9e0] ;  /* 0x0002780000067ab9 */ /* 0x000fe20000000a00 */
[----:B------:R-:W-:Y:S02]  /*101f0*/  UISETP.NE.AND UP1, UPT, UR14, 0x1, UPT ;  /* 0x000000010e00788c */ /* 0x000fe4000bf25270 */
[----:B------:R-:W-:Y:S01]  /*10200*/  UISETP.NE.AND.EX UP0, UPT, UR15, URZ, UPT, UP0 ;  /* 0x0000003f0f00728c */ /* 0x000fe2000bf05300 */
[----:B------:R-:W-:-:S02]  /*10210*/  ULDC UR13, c[0x0][0xdc4] ;  /* 0x00037100000d7ab9 */ /* 0x000fc40000000800 */
[----:B------:R-:W-:Y:S01]  /*10220*/  ULDC UR15, c[0x0][0xdac] ;  /* 0x00036b00000f7ab9 */ /* 0x000fe20000000800 */
[----:B------:R-:W-:Y:S02]  /*10230*/  UISETP.GE.AND UP2, UPT, UR7, 0x1, UPT ;  /* 0x000000010700788c */ /* 0x000fe4000bf46270 */
[----:B------:R-:W-:Y:S02]  /*10240*/  UIMAD UR13, UR10, UR13, UR11 ;  /* 0x0000000d0a0d72a4 */ /* 0x000fe4000f8e020b */
[----:B------:R-:W-:Y:S01]  /*10250*/  UIADD3 UR12, UR12, UR15, URZ ;  /* 0x0000000f0c0c7290 */ /* 0x000fe2000fffe03f */
[----:B------:R-:W-:Y:S01]  /*10260*/  @UP1 ULDC UR10, c[0x0][0xdbc] ;  /* 0x00036f00000a1ab9 */ /* 0x000fe20000000800 */
[----:B------:R-:W-:Y:S01]  /*10270*/  PLOP3.LUT P1, PT, PT, PT, UP2, 0x80, 0x0 ;  /* 0x000000000000781c */ /* 0x000fe20003f2f028 */
[----:B------:R-:W-:Y:S02]  /*10280*/  UIMAD.WIDE.U32 UR10, UR13, UR10, URZ ;  /* 0x0000000a0d0a72a5 */ /* 0x000fe4000f8e003f */
[----:B------:R-:W-:Y:S01]  /*10290*/  USHF.L.U32 UR41, UR12, 0x7, URZ ;  /* 0x000000070c297899 */ /* 0x000fe2000800063f */
[----:B------:R-:W-:Y:S01]  /*102a0*/  ULDC UR16, c[0x0][0x404] ;  /* 0x0001010000107ab9 */ /* 0x000fe20000000800 */
[----:B------:R-:W-:Y:S01]  /*102b0*/  ULDC UR9, c[0x0][0x288] ;  /* 0x0000a20000097ab9 */ /* 0x000fe20000000800 */
[----:B------:R-:W-:Y:S01]  /*102c0*/  @UP1 ULDC UR15, c[0x0][0xdc0] ;  /* 0x00037000000f1ab9 */ /* 0x000fe20000000800 */
[----:B------:R-:W-:Y:S01]  /*102d0*/  UMOV UR43, UR13 ;  /* 0x0000000d002b7c82 */ /* 0x000fe20008000000 */
[----:B------:R-:W-:-:S02]  /*102e0*/  USEL UR16, UR16, 0x1, UP0 ;  /* 0x0000000110107887 */ /* 0x000fc40008000000 */
[----:B------:R-:W-:Y:S02]  /*102f0*/  UIADD3 UR12, UR41, 0x80, -UR9 ;  /* 0x00000080290c7890 */ /* 0x000fe4000fffe809 */
[----:B------:R-:W-:Y:S01]  /*10300*/  @UP1 USHF.R.U32.HI UR43, URZ, UR15, UR11 ;  /* 0x0000000f3f2b1299 */ /* 0x000fe2000801160b */
[----:B------:R-:W-:Y:S02]  /*10310*/  ULDC UR8, c[0x0][0x2e0] ;  /* 0x0000b80000087ab9 */ /* 0x000fe40000000800 */
[----:B------:R-:W-:Y:S02]  /*10320*/  UIMAD UR10, UR16, UR8, UR12 ;  /* 0x00000008100a72a4 */ /* 0x000fe4000f8e020c */
[----:B------:R-:W-:Y:S02]  /*10330*/  UIADD3 UR42, -UR43, URZ, URZ ;  /* 0x0000003f2b2a7290 */ /* 0x000fe4000fffe13f */
[----:B------:R-:W-:Y:S02]  /*10340*/  UIADD3 UR6, UR10, UR6, URZ ;  /* 0x000000060a067290 */ /* 0x000fe4000fffe03f */
[----:B------:R-:W-:Y:S01]  /*10350*/  UIMAD UR42, UR14, UR42, UR13 ;  /* 0x0000002a0e2a72a4 */ /* 0x000fe2000f8e020d */
[----:B------:R-:W-:Y:S11]  /*10360*/  @!P1 BRA `(.L_x_1395) ;  /* 0x0000000000449947 */ /* 0x000ff60003800000 */
[----:B------:R-:W-:Y:S01]  /*10370*/  ISETP.LT.AND P0, PT, RZ, UR10, PT ;  /* 0x0000000aff007c0c */ /* 0x000fe2000bf01270 */
[----:B------:R-:W-:-:S12]  /*10380*/  UIADD3 UR12, UR10, -0x1, URZ ;  /* 0xffffffff0a0c7890 */ /* 0x000fd8000fffe03f */
[----:B------:R-:W-:Y:S05]  /*10390*/  @P0 BRA `(.L_x_1396) ;  /* 0x00000000001c0947 */ /* 0x000fea0003800000 */
[----:B------:R-:W-:Y:S02]  /*103a0*/  UISETP.NE.AND UP0, UPT, UR7, 0x1, UPT ;  /* 0x000000010700788c */ /* 0x000fe4000bf05270 */
[----:B------:R-:W-:-:S09]  /*103b0*/  UIADD3 UR12, -UR10, URZ, URZ ;  /* 0x0000003f0a0c7290 */ /* 0x000fd2000fffe13f */
[----:B------:R-:W-:Y:S02]  /*103c0*/  @UP0 ULDC.64 UR14, c[0x0][0x9e8] ;  /* 0x00027a00000e0ab9 */ /* 0x000fe40000000a00 */
[----:B------:R-:W-:-:S04]  /*103d0*/  UIMAD.WIDE.U32 UR10, UR12, UR14, URZ ;  /* 0x0000000e0c0a72a5 */ /* 0x000fc8000f8e003f */
[----:B------:R-:W-:-:S04]  /*103e0*/  @UP0 USHF.R.U32.HI UR12, URZ, UR15, UR11 ;  /* 0x0000000f3f0c0299 */ /* 0x000fc8000801160b */
[----:B------:R-:W-:Y:S01]  /*103f0*/  ULOP3.LUT UR12, URZ, UR12, URZ, 0x33, !UPT ;  /* 0x0000000c3f0c7292 */ /* 0x000fe2000f8e333f */
[----:B------:R-:W-:Y:S11]  /*10400*/  BRA `(.L_x_1397) ;  /* 0x0000000000107947 */ /* 0x000ff60003800000 */
.L_x_1396:
[----:B------:R-:W-:-:S11]  /*10410*/  UISETP.NE.AND UP0, UPT, UR7, 0x1, UPT ;  /* 0x000000010700788c */ /* 0x000fd6000bf05270 */
[----:B------:R-:W-:Y:S02]  /*10420*/  @UP0 ULDC.64 UR14, c[0x0][0x9e8] ;  /* 0x00027a00000e0ab9 */ /* 0x000fe40000000a00 */
[----:B------:R-:W-:-:S04]  /*10430*/  UIMAD.WIDE.U32 UR10, UR12, UR14, URZ ;  /* 0x0000000e0c0a72a5 */ /* 0x000fc8000f8e003f */
[----:B------:R-:W-:-:S12]  /*10440*/  @UP0 USHF.R.U32.HI UR12, URZ, UR15, UR11 ;  /* 0x0000000f3f0c0299 */ /* 0x000fd8000801160b */
.L_x_1397:
[----:B------:R-:W-:-:S04]  /*10450*/  UIMAD UR12, UR12, UR7, UR7 ;  /* 0x000000070c0c72a4 */ /* 0x000fc8000f8e0207 */
[----:B------:R-:W-:-:S04]  /*10460*/  UISETP.LT.AND UP0, UPT, UR6, UR12, UPT ;  /* 0x0000000c0600728c */ /* 0x000fc8000bf01270 */
[----:B------:R-:W-:-:S12]  /*10470*/  USEL UR6, UR6, UR12, UP0 ;  /* 0x0000000c06067287 */ /* 0x000fd80008000000 */
.L_x_1395:
[----:B------:R-:W-:Y:S02]  /*10480*/  UIMAD UR10, UR16, UR8, 0x5f ;  /* 0x0000005f100a74a4 */ /* 0x000fe4000f8e0208 */
[----:B------:R-:W-:Y:S02]  /*10490*/  UIADD3 UR12, UR6, 0x5f, URZ ;  /* 0x0000005f060c7890 */ /* 0x000fe4000fffe03f */
[----:B------:R-:W-:Y:S02]  /*104a0*/  UIMAD.WIDE UR10, UR10, 0x2aaaaaab, URZ ;  /* 0x2aaaaaab0a0a78a5 */ /* 0x000fe4000f8e023f */
[----:B------:R-:W-:Y:S02]  /*104b0*/  UIMAD.WIDE UR12, UR12, 0x2aaaaaab, URZ ;  /* 0x2aaaaaab0c0c78a5 */ /* 0x000fe4000f8e023f */
[----:B------:R-:W-:Y:S02]  /*104c0*/  USHF.R.U32.HI UR6, URZ, 0x1f, UR11 ;  /* 0x0000001f3f067899 */ /* 0x000fe4000801160b */
[----:B------:R-:W-:-:S02]  /*104d0*/  USHF.R.U32.HI UR10, URZ, 0x1f, UR13 ;  /* 0x0000001f3f0a7899 */ /* 0x000fc4000801160d */
[----:B------:R-:W-:Y:S02]  /*104e0*/  UIADD3 UR9, UR41, -UR9, URZ ;  /* 0x8000000929097290 */ /* 0x000fe4000fffe03f */
[----:B------:R-:W-:Y:S02]  /*104f0*/  ULEA.HI.SX32 UR6, UR11, UR6, 0x1c ;  /* 0x000000060b067291 */ /* 0x000fe4000f8fe23f */
[----:B------:R-:W-:Y:S02]  /*10500*/  ULEA.HI.SX32 UR10, UR13, UR10, 0x1c ;  /* 0x0000000a0d0a7291 */ /* 0x000fe4000f8fe23f */
[----:B------:R-:W-:Y:S02]  /*10510*/  UIMAD UR9, UR16, UR8, UR9 ;  /* 0x00000008100972a4 */ /* 0x000fe4000f8e0209 */
[----:B------:R-:W-:Y:S01]  /*10520*/  UISETP.LT.AND UP0, UPT, UR6, UR10, UPT ;  /* 0x0000000a0600728c */ /* 0x000fe2000bf01270 */
[----:B------:R-:W-:Y:S02]  /*10530*/  ULDC UR11, c[0x0][0x9dc] ;  /* 0x00027700000b7ab9 */ /* 0x000fe40000000800 */
[----:B------:R-:W-:-:S02]  /*10540*/  UIADD3 UR11, UR9, -UR11, URZ ;  /* 0x8000000b090b7290 */ /* 0x000fc4000fffe03f */
[----:B------:R-:W-:Y:S01]  /*10550*/  USEL UR39, UR6, UR10, UP0 ;  /* 0x0000000a06277287 */ /* 0x000fe20008000000 */
[----:B------:R-:W-:Y:S11]  /*10560*/  @!P1 BRA `(.L_x_1398) ;  /* 0x0000000000489947 */ /* 0x000ff60003800000 */
[----:B------:R-:W-:Y:S02]  /*10570*/  UMOV UR6, UR9 ;  /* 0x0000000900067c82 */ /* 0x000fe40008000000 */
[----:B------:R-:W-:-:S06]  /*10580*/  UISETP.GT.AND UP0, UPT, UR6, -0x1, UPT ;  /* 0xffffffff0600788c */ /* 0x000fcc000bf04270 */
[----:B------:R-:W-:-:S13]  /*10590*/  PLOP3.LUT P0, PT, PT, PT, UP0, 0x80, 0x0 ;  /* 0x000000000000781c */ /* 0x000fda0003f0f008 */
[----:B------:R-:W-:Y:S05]  /*105a0*/  @P0 BRA `(.L_x_1399) ;  /* 0x00000000001c0947 */ /* 0x000fea0003800000 */
[----:B------:R-:W-:Y:S02]  /*105b0*/  UISETP.NE.AND UP0, UPT, UR7, 0x1, UPT ;  /* 0x000000010700788c */ /* 0x000fe4000bf05270 */
[----:B------:R-:W-:-:S09]  /*105c0*/  ULOP3.LUT UR6, URZ, UR6, URZ, 0x33, !UPT ;  /* 0x000000063f067292 */ /* 0x000fd2000f8e333f */
[----:B------:R-:W-:Y:S02]  /*105d0*/  @UP0 ULDC.64 UR12, c[0x0][0x9e8] ;  /* 0x00027a00000c0ab9 */ /* 0x000fe40000000a00 */
[----:B------:R-:W-:-:S04]  /*105e0*/  UIMAD.WIDE.U32 UR8, UR6, UR12, URZ ;  /* 0x0000000c060872a5 */ /* 0x000fc8000f8e003f */
[----:B------:R-:W-:-:S04]  /*105f0*/  @UP0 USHF.R.U32.HI UR6, URZ, UR13, UR9 ;  /* 0x0000000d3f060299 */ /* 0x000fc80008011609 */
[----:B------:R-:W-:Y:S01]  /*10600*/  ULOP3.LUT UR6, URZ, UR6, URZ, 0x33, !UPT ;  /* 0x000000063f067292 */ /* 0x000fe2000f8e333f */
[----:B------:R-:W-:Y:S11]  /*10610*/  BRA `(.L_x_1400) ;  /* 0x0000000000107947 */ /* 0x000ff60003800000 */
.L_x_1399:
[----:B------:R-:W-:-:S11]  /*10620*/  UISETP.NE.AND UP0, UPT, UR7, 0x1, UPT ;  /* 0x000000010700788c */ /* 0x000fd6000bf05270 */
[----:B------:R-:W-:Y:S02]  /*10630*/  @UP0 ULDC.64 UR12, c[0x0][0x9e8] ;  /* 0x00027a00000c0ab9 */ /* 0x000fe40000000a00 */
[----:B------:R-:W-:-:S04]  /*10640*/  UIMAD.WIDE.U32 UR8, UR6, UR12, URZ ;  /* 0x0000000c060872a5 */ /* 0x000fc8000f8e003f */
[----:B------:R-:W-:-:S12]  /*10650*/  @UP0 USHF.R.U32.HI UR6, URZ, UR13, UR9 ;  /* 0x0000000d3f060299 */ /* 0x000fd80008011609 */
.L_x_1400:
[----:B------:R-:W-:-:S04]  /*10660*/  UIMAD UR6, UR6, UR7, URZ ;  /* 0x00000007060672a4 */ /* 0x000fc8000f8e023f */
[----:B------:R-:W-:-:S04]  /*10670*/  UISETP.LT.AND UP0, UPT, UR11, UR6, UPT ;  /* 0x000000060b00728c */ /* 0x000fc8000bf01270 */
[----:B------:R-:W-:-:S12]  /*10680*/  USEL UR11, UR11, UR6, !UP0 ;  /* 0x000000060b0b7287 */ /* 0x000fd8000c000000 */
.L_x_1398:
[----:B------:R-:W-:Y:S01]  /*10690*/  UIMAD.WIDE UR6, UR11, 0x2aaaaaab, URZ ;  /* 0x2aaaaaab0b0678a5 */ /* 0x000fe2000f8e023f */
[----:B------:R-:W-:Y:S03]  /*106a0*/  BSSY B6, `(.L_x_1401) ;  /* 0x0000234000067945 */ /* 0x000fe60003800000 */
[----:B------:R-:W-:-:S04]  /*106b0*/  USHF.R.U32.HI UR6, URZ, 0x1f, UR7 ;  /* 0x0000001f3f067899 */ /* 0x000fc80008011607 */
[----:B------:R-:W-:-:S04]  /*106c0*/  ULEA.HI.SX32 UR6, UR7, UR6, 0x1c ;  /* 0x0000000607067291 */ /* 0x000fc8000f8fe23f */
[----:B------:R-:W-:-:S04]  /*106d0*/  UISETP.LT.AND UP0, UPT, URZ, UR6, UPT ;  /* 0x000000063f00728c */ /* 0x000fc8000bf01270 */
[----:B------:R-:W-:-:S04]  /*106e0*/  USEL UR38, URZ, UR6, !UP0 ;  /* 0x000000063f267287 */ /* 0x000fc8000c000000 */
[----:B------:R-:W-:-:S06]  /*106f0*/  UISETP.GT.AND UP0, UPT, UR39, UR38, UPT ;  /* 0x000000262700728c */ /* 0x000fcc000bf04270 */
[----:B------:R-:W-:-:S13]  /*10700*/  PLOP3.LUT P0, PT, PT, PT, UP0, 0x80, 0x0 ;  /* 0x000000000000781c */ /* 0x000fda0003f0f008 */
[----:B------:R-:W-:Y:S05]  /*10710*/  @P0 BRA `(.L_x_1402) ;  /* 0x0000000000400947 */ /* 0x000fea0003800000 */
[----:B------:R-:W-:Y:S01]  /*10720*/  ISETP.NE.AND P0, PT, R19, RZ, PT ;  /* 0x000000ff1300720c */ /* 0x000fe20003f05270 */
[----:B------:R-:W-:-:S12]  /*10730*/  IMAD.MOV.U32 R13, RZ, RZ, R18 ;  /* 0x000000ffff0d7224 */ /* 0x000fd800078e0012 */
[----:B------:R-:W-:Y:S05]  /*10740*/  @P0 BRA `(.L_x_1403) ;  /* 0x0000002000a40947 */ /* 0x000fea0003800000 */
[----:B------:R-:W1:Y:S01]  /*10750*/  S2R R5, SR_LANEID ;  /* 0x0000000000057919 */ /* 0x000e620000000000 */
[----:B------:R-:W-:Y:S01]  /*10760*/  VOTEU.ANY UR6, UPT, PT ;  /* 0x0000000000067886 */ /* 0x000fe200038e0100 */
[----:B------:R-:W2:Y:S01]  /*10770*/  LDC.64 R2, c[0x0][0xdf0] ;  /* 0x00037c00ff027b82 */ /* 0x000ea20000000a00 */
[----:B------:R-:W1:Y:S02]  /*10780*/  FLO.U32 R0, UR6 ;  /* 0x0000000600007d00 */ /* 0x000e6400080e0000 */
[----:B-1----:R-:W-:-:S06]  /*10790*/  ISETP.EQ.U32.AND P0, PT, R0, R5, PT ;  /* 0x000000050000720c */ /* 0x002fcc0003f02070 */
[----:B------:R-:W2:Y:S07]  /*107a0*/  POPC R5, UR6 ;  /* 0x0000000600057d09 */ /* 0x000eae0008000000 */
[----:B--2---:R-:W2:Y:S01]  /*107b0*/  @P0 ATOMG.E.ADD.STRONG.GPU PT, R3, desc[UR48][R2.64], R5 ;  /* 0x00000005020309a8 */ /* 0x004ea200081ee1f0 */
[----:B------:R-:W1:Y:S02]  /*107c0*/  S2R R4, SR_LTMASK ;  /* 0x0000000000047919 */ /* 0x000e640000003900 */
[----:B-1----:R-:W-:-:S04]  /*107d0*/  LOP3.LUT R4, R4, UR6, RZ, 0xc0, !PT ;  /* 0x0000000604047c12 */ /* 0x002fc8000f8ec0ff */
[----:B------:R-:W1:Y:S01]  /*107e0*/  POPC R13, R4 ;  /* 0x00000004000d7309 */ /* 0x000e620000000000 */
[----:B--2---:R-:W1:Y:S02]  /*107f0*/  SHFL.IDX PT, R0, R3, R0, 0x1f ;  /* 0x00001f0003007589 */ /* 0x004e6400000e0000 */
[----:B-1----:R-:W-:Y:S01]  /*10800*/  IADD3 R13, R0, UR44, R13 ;  /* 0x0000002c000d7c10 */ /* 0x002fe2000fffe00d */
[----:B------:R-:W-:Y:S06]  /*10810*/  BRA `(.L_x_1403) ;  /* 0x0000002000707947 */ /* 0x000fec0003800000 */
.L_x_1402:
[----:B------:R-:W1:Y:S01]  /*10820*/  S2UR UR4, SR_CgaCtaId ;  /* 0x00000000000479c3 */ /* 0x000e620000008800 */
[----:B------:R-:W-:Y:S02]  /*10830*/  UMOV UR37, 0x400 ;  /* 0x0000040000257882 */ /* 0x000fe40000000000 */
[----:B-1----:R-:W-:-:S04]  /*10840*/  ULEA UR37, UR4, UR37, 0x18 ;  /* 0x0000002504257291 */ /* 0x002fc8000f8ec03f */
[----:B------:R-:W-:-:S04]  /*10850*/  UIADD3 UR4, UR37, 0x1c400, URZ ;  /* 0x0001c40025047890 */ /* 0x000fc8000fffe03f */
[----:B------:R-:W-:-:S06]  /*10860*/  ULOP3.LUT UP0, URZ, UR4, 0x3ff, URZ, 0xc0, !UPT ;  /* 0x000003ff043f7892 */ /* 0x000fcc000f80c03f */
[----:B------:R-:W-:-:S13]  /*10870*/  PLOP3.LUT P0, PT, PT, PT, UP0, 0x80, 0x0 ;  /* 0x000000000000781c */ /* 0x000fda0003f0f008 */
[----:B------:R-:W-:Y:S05]  /*10880*/  @!P0 BRA `(.L_x_1404) ;  /* 0x0000000000408947 */ /* 0x000fea0003800000 */
[----:B------:R-:W-:Y:S01]  /*10890*/  MOV R2, 0x0 ;  /* 0x0000000000027802 */ /* 0x000fe20000000f00 */
[----:B------:R-:W-:Y:S01]  /*108a0*/  ULDC.64 UR6, c[0x4][0x90] ;  /* 0x0100240000067ab9 */ /* 0x000fe20000000a00 */
[----:B------:R-:W-:Y:S01]  /*108b0*/  ULDC.64 UR8, c[0x4][0x98] ;  /* 0x0100260000087ab9 */ /* 0x000fe20000000a00 */
[----:B------:R-:W-:Y:S01]  /*108c0*/  ULDC.64 UR4, c[0x4][0x8] ;  /* 0x0100020000047ab9 */ /* 0x000fe20000000a00 */
[----:B------:R-:W-:Y:S02]  /*108d0*/  IMAD.U32 R4, RZ, RZ, UR6 ;  /* 0x00000006ff047e24 */ /* 0x000fe4000f8e00ff */
[----:B------:R-:W1:Y:S01]  /*108e0*/  LDC.64 R2, c[0x4][R2] ;  /* 0x0100000002027b82 */ /* 0x000e620000000a00 */
        /* <DEDUP_REMOVED lines=9> */
[----:B-1----:R-:W-:Y:S05]  /*10980*/  CALL.ABS.NOINC R2 ;  /* 0x0000000002007343 */ /* 0x002fea0003c00000 */
.L_x_1404:
        /* <DEDUP_REMOVED lines=17> */
[----:B-1----:R-:W-:-:S07]  /*10aa0*/  IMAD.MOV.U32 R13, RZ, RZ, RZ ;  /* 0x000000ffff0d7224 */ /* 0x002fce00078e00ff */
[----:B------:R-:W-:-:S07]  /*10ab0*/  LEPC R20, `(.L_x_1406) ;  /* 0x000000001014794e */ /* 0x000fce0000000000 */
[----:B--2---:R-:W-:Y:S05]  /*10ac0*/  CALL.ABS.NOINC R2 ;  /* 0x0000000002007343 */ /* 0x004fea0003c00000 */
.L_x_1406:
        /* <DEDUP_REMOVED lines=16> */
.L_x_1405:
[----:B------:R-:W-:Y:S01]  /*10bd0*/  ULDC.64 UR4, c[0x0][0x9f8] ;  /* 0x00027e0000047ab9 */ /* 0x000fe20000000a00 */
[----:B------:R-:W-:Y:S01]  /*10be0*/  IMAD.U32 R5, RZ, RZ, UR43 ;  /* 0x0000002bff057e24 */ /* 0x000fe2000f8e00ff */
[----:B------:R-:W-:Y:S01]  /*10bf0*/  ISETP.NE.U32.AND P0, PT, RZ, UR4, PT ;  /* 0x00000004ff007c0c */ /* 0x000fe2000bf05070 */
[----:B------:R-:W-:Y:S01]  /*10c00*/  IMAD.U32 R6, RZ, RZ, UR43 ;  /* 0x0000002bff067e24 */ /* 0x000fe2000f8e00ff */
[----:B------:R-:W1:Y:S02]  /*10c10*/  LDC R0, c[0x0][0x428] ;  /* 0x00010a00ff007b82 */ /* 0x000e640000000800 */
[----:B------:R-:W-:-:S13]  /*10c20*/  ISETP.NE.AND.EX P0, PT, RZ, UR5, PT, P0 ;  /* 0x00000005ff007c0c */ /* 0x000fda000bf05300 */
[----:B------:R-:W2:Y:S02]  /*10c30*/  @P0 LDC.64 R2, c[0x0][0x9f8] ;  /* 0x00027e00ff020b82 */ /* 0x000ea40000000a00 */
[----:B--2---:R-:W-:-:S05]  /*10c40*/  @P0 IMAD.WIDE R2, R5, 0x4, R2 ;  /* 0x0000000405020825 */ /* 0x004fca00078e0202 */
[----:B------:R2:W3:Y:S01]  /*10c50*/  @P0 LDG.E R6, desc[UR48][R2.64] ;  /* 0x0000003002060981 */ /* 0x0004e2000c1e1900 */
[----:B-1----:R-:W-:Y:S01]  /*10c60*/  ISETP.NE.AND P0, PT, R0, 0x1, PT ;  /* 0x000000010000780c */ /* 0x002fe20003f05270 */
[----:B------:R-:W-:Y:S01]  /*10c70*/  IMAD.U32 R0, RZ, RZ, UR42 ;  /* 0x0000002aff007e24 */ /* 0x000fe2000f8e00ff */
[----:B------:R-:W-:Y:S01]  /*10c80*/  ISETP.NE.AND P1, PT, R19, RZ, PT ;  /* 0x000000ff1300720c */ /* 0x000fe20003f25270 */
[----:B------:R-:W-:Y:S01]  /*10c90*/  UMOV UR40, URZ ;  /* 0x0000003f00287c82 */ /* 0x000fe20008000000 */
[----:B------:R-:W-:Y:S01]  /*10ca0*/  UMOV UR6, 0xffffffff ;  /* 0xffffffff00067882 */ /* 0x000fe20000000000 */
[----:B------:R-:W-:Y:S01]  /*10cb0*/  IMAD.U32 R10, RZ, RZ, UR39 ;  /* 0x00000027ff0a7e24 */ /* 0x000fe2000f8e00ff */
[----:B--2---:R-:W1:Y:S03]  /*10cc0*/  LDC.64 R2, c[0x0][0x3f8] ;  /* 0x0000fe00ff027b82 */ /* 0x004e660000000a00 */
[----:B------:R-:W-:-:S06]  /*10cd0*/  VIADD R10, R10, 0xffffffff ;  /* 0xffffffff0a0a7836 */ /* 0x000fcc0000000000 */
[----:B------:R-:W-:Y:S01]  /*10ce0*/  VOTEU.ALL UP1, P1 ;  /* 0x00000000003f7886 */ /* 0x000fe20000820000 */
[----:B------:R-:W2:Y:S04]  /*10cf0*/  @P0 LDC R4, c[0x0][0x42c] ;  /* 0x00010b00ff040b82 */ /* 0x000ea80000000800 */
[----:B------:R-:W-:-:S04]  /*10d00*/  @!UP1 UIADD3 UR4, UP0, UR46, 0x270, URZ ;  /* 0x000002702e049890 */ /* 0x000fc8000ff1e03f */
[----:B------:R-:W-:Y:S01]  /*10d10*/  @!UP1 UIADD3.X UR5, URZ, UR47, URZ, UP0, !UPT ;  /* 0x0000002f3f059290 */ /* 0x000fe200087fe43f */
[----:B------:R-:W4:Y:S08]  /*10d20*/  @P0 LDC R5, c[0x0][0x430] ;  /* 0x00010c00ff050b82 */ /* 0x000f300000000800 */
[----:B------:R1:W-:Y:S01]  /*10d30*/  @!UP1 UTMAPF.L2.4D [UR40], [UR4] ;  /* 0x00000028040095b8 */ /* 0x0003e20008018000 */
[----:B--2---:R-:W-:-:S05]  /*10d40*/  @P0 IMAD.HI.U32 R4, R4, UR42, RZ ;  /* 0x0000002a04040c27 */ /* 0x004fca000f8e00ff */
[----:B----4-:R-:W-:Y:S02]  /*10d50*/  @P0 SHF.R.U32.HI R0, RZ, R5, R4 ;  /* 0x00000005ff000219 */ /* 0x010fe40000011604 */
[----:B-1----:R-:W-:-:S04]  /*10d60*/  ISETP.NE.U32.AND P0, PT, R2, RZ, PT ;  /* 0x000000ff0200720c */ /* 0x002fc80003f05070 */
[----:B------:R-:W-:-:S04]  /*10d70*/  ISETP.NE.AND.EX P0, PT, R3, RZ, PT, P0 ;  /* 0x000000ff0300720c */ /* 0x000fc80003f05300 */
[----:B---3--:R-:W-:Y:S01]  /*10d80*/  SEL R4, R6, RZ, !P0 ;  /* 0x000000ff06047207 */ /* 0x008fe20004000000 */
[----:B------:R-:W-:Y:S08]  /*10d90*/  BRA.DIV UR6, `(.L_x_1407) ;  /* 0x0000002206e87947 */ /* 0x000ff0000b800000 */
.L_x_1458:
[----:B------:R-:W-:Y:S01]  /*10da0*/  UMOV UR4, 0xffffffff ;  /* 0xffffffff00047882 */ /* 0x000fe20000000000 */
[----:B------:R-:W-:Y:S02]  /*10db0*/  SHF.R.S32.HI R7, RZ, 0x1f, R6 ;  /* 0x0000001fff077819 */ /* 0x000fe40000011406 */
[----:B------:R-:W-:Y:S05]  /*10dc0*/  BRA.DIV UR4, `(.L_x_1408) ;  /* 0x0000002604087947 */ /* 0x000fea000b800000 */
[----:B------:R-:W-:-:S13]  /*10dd0*/  ELECT P6, URZ, PT ;  /* 0x00000000003f782f */ /* 0x000fda00038c0000 */
.L_x_1461:
[----:B------:R-:W-:Y:S05]  /*10de0*/  @!P6 BRA `(.L_x_1409) ;  /* 0x0000000000c4e947 */ /* 0x000fea0003800000 */
[----:B------:R-:W-:Y:S01]  /*10df0*/  IMAD.MOV.U32 R4, RZ, RZ, R6 ;  /* 0x000000ffff047224 */ /* 0x000fe200078e0006 */
[----:B------:R-:W-:Y:S06]  /*10e00*/  @!P0 BRA `(.L_x_1410) ;  /* 0x0000000000488947 */ /* 0x000fec0003800000 */
        /* <DEDUP_REMOVED lines=13> */
[----:B------:R-:W-:-:S04]  /*10ee0*/  LEA R8, P2, R4, R2, 0x2 ;  /* 0x0000000204087211 */ /* 0x000fc800078410ff */
[----:B------:R-:W-:-:S05]  /*10ef0*/  LEA.HI.X R9, R4, R3, R5, 0x2, P2 ;  /* 0x0000000304097211 */ /* 0x000fca00010f1405 */
[----:B------:R1:W5:Y:S01]  /*10f00*/  LDG.E R4, desc[UR48][R8.64] ;  /* 0x0000003008047981 */ /* 0x000362000c1e1900 */
[----:B------:R-:W-:-:S04]  /*10f10*/  IMAD.MOV R5, RZ, RZ, -R12 ;  /* 0x000000ffff057224 */ /* 0x000fc800078e0a0c */
[----:B------:R-:W-:-:S07]  /*10f20*/  IMAD R10, R11, R5, R10 ;  /* 0x000000050b0a7224 */ /* 0x000fce00078e020a */
.L_x_1410:
[----:B------:R-:W2:Y:S01]  /*10f30*/  S2R R5, SR_TID.X ;  /* 0x0000000000057919 */ /* 0x000ea20000002100 */
[----:B-1----:R-:W-:Y:S02]  /*10f40*/  LEA R8, R16, UR37, 0x3 ;  /* 0x0000002510087c11 */ /* 0x002fe4000f8e18ff */
[----:B--2---:R-:W-:Y:S02]  /*10f50*/  LOP3.LUT R9, R5, 0x7f, RZ, 0xc0, !PT ;  /* 0x0000007f05097812 */ /* 0x004fe400078ec0ff */
[----:B------:R-:W-:Y:S02]  /*10f60*/  SHF.L.U32 R5, R17, 0x1f, RZ ;  /* 0x0000001f11057819 */ /* 0x000fe400000006ff */
[----:B------:R-:W-:Y:S02]  /*10f70*/  ISETP.NE.AND P3, PT, R9, RZ, PT ;  /* 0x000000ff0900720c */ /* 0x000fe40003f65270 */
[----:B------:R-:W1:Y:S02]  /*10f80*/  SYNCS.PHASECHK.TRANS64.TRYWAIT P2, [R8+URZ+0x22840], R5 ;  /* 0x02284005080075a7 */ /* 0x000e64000804017f */
[----:B-1----:R-:W-:Y:S09]  /*10f90*/  @!P2 BRA `(.L_x_1411) ;  /* 0x0000002000b4a947 */ /* 0x002ff20003800000 */
.L_x_1462:
[----:B------:R-:W-:Y:S05]  /*10fa0*/  @P3 BRA `(.L_x_1412) ;  /* 0x0000000000143947 */ /* 0x000fea0003800000 */
[----:B------:R-:W-:Y:S01]  /*10fb0*/  ISETP.NE.AND P2, PT, R19, RZ, PT ;  /* 0x000000ff1300720c */ /* 0x000fe20003f45270 */
[----:B-1----:R-:W-:-:S04]  /*10fc0*/  IMAD.MOV.U32 R5, RZ, RZ, 0x3000 ;  /* 0x00003000ff057424 */ /* 0x002fc800078e00ff */
[----:B------:R2:W-:Y:S08]  /*10fd0*/  SYNCS.ARRIVE.TRANS64 RZ, [R8+URZ+0x22830], R5 ;  /* 0x0228300508ff79a7 */ /* 0x0005f0000800003f */
[----:B------:R-:W-:Y:S05]  /*10fe0*/  @!P2 BRA `(.L_x_1412) ;  /* 0x000000000004a947 */ /* 0x000fea0003800000 */
[----:B------:R-:W-:Y:S01]  /*10ff0*/  BPT.TRAP 0x1 ;  /* 0x000000040000795c */ /* 0x000fe20000300000 */
.L_x_1412:
        /* <DEDUP_REMOVED lines=8> */
[----:B-----5:R-:W-:Y:S01]  /*11080*/  R2UR UR13, R4 ;  /* 0x00000000040d72ca */ /* 0x020fe200000e0000 */
[----:B------:R-:W-:-:S04]  /*11090*/  UMOV UR10, URZ ;  /* 0x0000003f000a7c82 */ /* 0x000fc80008000000 */
[----:B------:R-:W-:Y:S02]  /*110a0*/  UIMAD UR8, UR8, 0x3000, UR37 ;  /* 0x00003000080878a4 */ /* 0x000fe4000f8e0225 */
[----:B------:R-:W-:Y:S02]  /*110b0*/  UIADD3 UR9, UR9, 0x22830, URZ ;  /* 0x0002283009097890 */ /* 0x000fe4000fffe03f */
[----:B------:R-:W-:Y:S02]  /*110c0*/  UIMAD UR11, UR11, 0x60, URZ ;  /* 0x000000600b0b78a4 */ /* 0x000fe4000f8e023f */
[----:B------:R-:W-:-:S09]  /*110d0*/  UIADD3 UR8, UR8, 0x1c400, URZ ;  /* 0x0001c40008087890 */ /* 0x000fd2000fffe03f */
[----:B------:R3:W-:Y:S02]  /*110e0*/  UTMALDG.4D [UR8], [UR4], desc[UR6] ;  /* 0x00000608040075b4 */ /* 0x0007e40008019000 */
[----:B---3--:R-:W-:Y:S01]  /*110f0*/  NOP ;  /* 0x0000000000007918 */ /* 0x008fe20000000000 */
.L_x_1409:
[----:B------:R-:W-:Y:S05]  /*11100*/  WARPSYNC.ALL ;  /* 0x0000000000007948 */ /* 0x000fea0003800000 */
[----:B------:R-:W-:Y:S01]  /*11110*/  BAR.SYNC.DEFER_BLOCKING 0x8, 0x120 ;  /* 0x0204800000007b1d */ /* 0x000fe20000010000 */
[----:B------:R-:W-:Y:S01]  /*11120*/  ELECT P2, URZ, PT ;  /* 0x00000000003f782f */ /* 0x000fe20003840000 */
[----:B------:R-:W-:Y:S02]  /*11130*/  UIADD3 UR45, UR45, 0x1, URZ ;  /* 0x000000012d2d7890 */ /* 0x000fe4000fffe03f */
[----:B------:R-:W-:Y:S02]  /*11140*/  UIADD3 UR6, UP0, UR46, 0x270, URZ ;  /* 0x000002702e067890 */ /* 0x000fe4000ff1e03f */
[----:B------:R-:W-:-:S02]  /*11150*/  ULEA.HI UR4, UR45, UR45, URZ, 0x1 ;  /* 0x0000002d2d047291 */ /* 0x000fc4000f8f083f */
[----:B------:R-:W-:Y:S02]  /*11160*/  UIADD3 UR8, UR37, 0x18400, URZ ;  /* 0x0001840025087890 */ /* 0x000fe4000fffe03f */
[----:B------:R-:W-:Y:S02]  /*11170*/  ULOP3.LUT UR4, UR4, 0xfffffffe, URZ, 0xc0, !UPT ;  /* 0xfffffffe04047892 */ /* 0x000fe4000f8ec03f */
[----:B------:R-:W-:Y:S02]  /*11180*/  UIADD3 UR9, UR37, 0x22800, URZ ;  /* 0x0002280025097890 */ /* 0x000fe4000fffe03f */
[----:B-12---:R-:W-:Y:S01]  /*11190*/  @P2 IMAD.MOV.U32 R5, RZ, RZ, 0x4000 ;  /* 0x00004000ff052424 */ /* 0x006fe200078e00ff */
[----:B------:R-:W-:Y:S02]  /*111a0*/  UIADD3 UR4, UR45, -UR4, URZ ;  /* 0x800000042d047290 */ /* 0x000fe4000fffe03f */
[----:B------:R-:W-:Y:S01]  /*111b0*/  UIADD3.X UR7, URZ, UR47, URZ, UP0, !UPT ;  /* 0x0000002f3f077290 */ /* 0x000fe200087fe43f */
[----:B------:R-:W-:Y:S01]  /*111c0*/  UMOV UR11, UR41 ;  /* 0x00000029000b7c82 */ /* 0x000fe20008000000 */
[----:B------:R-:W-:Y:S01]  /*111d0*/  UMOV UR12, UR42 ;  /* 0x0000002a000c7c82 */ /* 0x000fe20008000000 */
[----:B------:R-:W-:Y:S01]  /*111e0*/  UMOV UR13, UR43 ;  /* 0x0000002b000d7c82 */ /* 0x000fe20008000000 */
[----:B------:R-:W-:Y:S01]  /*111f0*/  UMOV UR5, 0x12f00000 ;  /* 0x12f0000000057882 */ /* 0x000fe20000000000 */
[----:B------:R-:W-:Y:S01]  /*11200*/  UMOV UR10, URZ ;  /* 0x0000003f000a7c82 */ /* 0x000fe20008000000 */
[----:B------:R1:W-:Y:S02]  /*11210*/  @P2 SYNCS.ARRIVE.TRANS64 RZ, [UR37+0x22800], R5 ;  /* 0x02280005ffff29a7 */ /* 0x0003e40008000025 */
[----:B-1----:R-:W-:Y:S01]  /*11220*/  IMAD.U32 R5, RZ, RZ, UR4 ;  /* 0x00000004ff057e24 */ /* 0x002fe2000f8e00ff */
[----:B------:R-:W-:-:S02]  /*11230*/  UMOV UR4, 0x0 ;  /* 0x0000000000047882 */ /* 0x000fc40000000000 */
[----:B------:R1:W-:Y:S02]  /*11240*/  UTMALDG.4D [UR8], [UR6], desc[UR4] ;  /* 0x00000408060075b4 */ /* 0x0003e40008019000 */
[----:B------:R-:W-:-:S04]  /*11250*/  SHF.L.U32 R5, R5, 0x1f, RZ ;  /* 0x0000001f05057819 */ /* 0x000fc800000006ff */
[----:B------:R-:W2:Y:S02]  /*11260*/  SYNCS.PHASECHK.TRANS64.TRYWAIT P2, [UR37+0x22820], R5 ;  /* 0x02282005ff0075a7 */ /* 0x000ea40008040165 */
[----:B-12---:R-:W-:Y:S05]  /*11270*/  @!P2 BRA `(.L_x_1413) ;  /* 0x000000200010a947 */ /* 0x006fea0003800000 */
.L_x_1463:
[----:B------:R-:W-:Y:S01]  /*11280*/  ULDC.64 UR4, c[0x0][0x408] ;  /* 0x0001020000047ab9 */ /* 0x000fe20000000a00 */
[----:B------:R-:W-:Y:S04]  /*11290*/  BSSY B0, `(.L_x_1414) ;  /* 0x000002e000007945 */ /* 0x000fe80003800000 */
[----:B------:R-:W-:Y:S05]  /*112a0*/  @!P6 BRA `(.L_x_1415) ;  /* 0x0000000000b0e947 */ /* 0x000fea0003800000 */
[----:B-1----:R-:W1:Y:S01]  /*112b0*/  S2R R8, SR_TID.X ;  /* 0x0000000000087919 */ /* 0x002e620000002100 */
[----:B------:R-:W-:Y:S02]  /*112c0*/  SHF.L.U32 R5, R17, 0x1f, RZ ;  /* 0x0000001f11057819 */ /* 0x000fe400000006ff */
[----:B-1----:R-:W-:Y:S02]  /*112d0*/  LOP3.LUT R9, R8, 0x7f, RZ, 0xc0, !PT ;  /* 0x0000007f08097812 */ /* 0x002fe400078ec0ff */
[----:B------:R-:W-:Y:S02]  /*112e0*/  LEA R8, R16, UR37, 0x3 ;  /* 0x0000002510087c11 */ /* 0x000fe4000f8e18ff */
[----:B------:R-:W-:Y:S02]  /*112f0*/  ISETP.NE.AND P3, PT, R9, RZ, PT ;  /* 0x000000ff0900720c */ /* 0x000fe40003f65270 */
[----:B------:R-:W1:Y:S02]  /*11300*/  SYNCS.PHASECHK.TRANS64.TRYWAIT P2, [R8+URZ+0x22860], R5 ;  /* 0x02286005080075a7 */ /* 0x000e64000804017f */
[----:B-1----:R-:W-:Y:S09]  /*11310*/  @!P2 BRA `(.L_x_1416) ;  /* 0x000000200000a947 */ /* 0x002ff20003800000 */
.L_x_1464:
[----:B------:R-:W-:Y:S05]  /*11320*/  @P3 BRA `(.L_x_1417) ;  /* 0x0000000000143947 */ /* 0x000fea0003800000 */
[----:B------:R-:W-:Y:S01]  /*11330*/  ISETP.NE.AND P2, PT, R19, RZ, PT ;  /* 0x000000ff1300720c */ /* 0x000fe20003f45270 */
[----:B-1----:R-:W-:-:S04]  /*11340*/  IMAD.MOV.U32 R5, RZ, RZ, 0xc000 ;  /* 0x0000c000ff057424 */ /* 0x002fc800078e00ff */
[----:B------:R2:W-:Y:S08]  /*11350*/  SYNCS.ARRIVE.TRANS64 RZ, [R8+URZ+0x22850], R5 ;  /* 0x0228500508ff79a7 */ /* 0x0005f0000800003f */
[----:B------:R-:W-:Y:S05]  /*11360*/  @!P2 BRA `(.L_x_1417) ;  /* 0x000000000004a947 */ /* 0x000fea0003800000 */
[----:B------:R-:W-:Y:S01]  /*11370*/  BPT.TRAP 0x1 ;  /* 0x000000040000795c */ /* 0x000fe20000300000 */
.L_x_1417:
        /* <DEDUP_REMOVED lines=10> */
[----:B------:R-:W-:-:S03]  /*11420*/  UMOV UR18, 0x40 ;  /* 0x0000004000127882 */ /* 0x000fc60000000000 */
[----:B------:R-:W-:Y:S02]  /*11430*/  UIMAD UR16, UR16, 0xc000, UR37 ;  /* 0x0000c000101078a4 */ /* 0x000fe4000f8e0225 */
[----:B------:R-:W-:Y:S02]  /*11440*/  UIMAD UR11, UR11, 0x60, URZ ;  /* 0x000000600b0b78a4 */ /* 0x000fe4000f8e023f */
[----:B------:R-:W-:Y:S02]  /*11450*/  UIADD3 UR9, UR9, 0x22850, URZ ;  /* 0x0002285009097890 */ /* 0x000fe4000fffe03f */
[----:B------:R-:W-:Y:S02]  /*11460*/  UIADD3 UR8, UR16, 0x400, URZ ;  /* 0x0000040010087890 */ /* 0x000fe4000fffe03f */
[----:B------:R-:W-:Y:S02]  /*11470*/  UIADD3 UR17, UR16, 0x3400, URZ ;  /* 0x0000340010117890 */ /* 0x000fe4000fffe03f */
[----:B------:R-:W-:-:S02]  /*11480*/  UIADD3 UR19, UR16, 0x6400, URZ ;  /* 0x0000640010137890 */ /* 0x000fc4000fffe03f */
[----:B------:R-:W-:-:S03]  /*11490*/  UIADD3 UR20, UR16, 0x9400, URZ ;  /* 0x0000940010147890 */ /* 0x000fc6000fffe03f */
[----:B------:R3:W-:Y:S01]  /*114a0*/  UTMALDG.4D [UR8], [UR6], desc[UR14] ;  /* 0x00000e08060075b4 */ /* 0x0007e20008019000 */
[----:B------:R-:W-:Y:S01]  /*114b0*/  UMOV UR16, 0x80 ;  /* 0x0000008000107882 */ /* 0x000fe20000000000 */
[----:B---3--:R-:W-:Y:S01]  /*114c0*/  UMOV UR8, UR17 ;  /* 0x0000001100087c82 */ /* 0x008fe20008000000 */
[----:B------:R-:W-:Y:S02]  /*114d0*/  UMOV UR10, UR18 ;  /* 0x00000012000a7c82 */ /* 0x000fe40008000000 */
[----:B------:R3:W-:Y:S02]  /*114e0*/  UTMALDG.4D [UR8], [UR6], desc[UR14] ;  /* 0x00000e08060075b4 */ /* 0x0007e40008019000 */
[----:B---3--:R-:W-:Y:S01]  /*114f0*/  UMOV UR8, UR19 ;  /* 0x0000001300087c82 */ /* 0x008fe20008000000 */
[----:B------:R-:W-:Y:S01]  /*11500*/  UMOV UR10, UR16 ;  /* 0x00000010000a7c82 */ /* 0x000fe20008000000 */
[----:B------:R-:W-:Y:S01]  /*11510*/  UMOV UR16, 0xc0 ;  /* 0x000000c000107882 */ /* 0x000fe20000000000 */
[----:B------:R3:W-:Y:S02]  /*11520*/  UTMALDG.4D [UR8], [UR6], desc[UR14] ;  /* 0x00000e08060075b4 */ /* 0x0007e40008019000 */
[----:B---3--:R-:W-:Y:S01]  /*11530*/  UMOV UR8, UR20 ;  /* 0x0000001400087c82 */ /* 0x008fe20008000000 */
[----:B------:R-:W-:-:S02]  /*11540*/  UMOV UR10, UR16 ;  /* 0x00000010000a7c82 */ /* 0x000fc40008000000 */
[----:B------:R3:W-:Y:S02]  /*11550*/  UTMALDG.4D [UR8], [UR6], desc[UR14] ;  /* 0x00000e08060075b4 */ /* 0x0007e40008019000 */
[----:B---3--:R-:W-:Y:S01]  /*11560*/  NOP ;  /* 0x0000000000007918 */ /* 0x008fe20000000000 */
.L_x_1415:
[----:B------:R-:W-:Y:S05]  /*11570*/  BSYNC B0 ;  /* 0x0000000000007941 */ /* 0x000fea0003800000 */
.L_x_1414:
[----:B------:R-:W-:-:S04]  /*11580*/  UIADD3 UR6, UR39, -0x2, URZ ;  /* 0xfffffffe27067890 */ /* 0x000fc8000fffe03f */
[----:B------:R-:W-:-:S06]  /*11590*/  UISETP.GE.AND UP0, UPT, UR6, UR38, UPT ;  /* 0x000000260600728c */ /* 0x000fcc000bf06270 */
[----:B------:R-:W-:-:S13]  /*115a0*/  PLOP3.LUT P2, PT, PT, PT, UP0, 0x80, 0x0 ;  /* 0x000000000000781c */ /* 0x000fda0003f4f008 */
[----:B------:R-:W-:Y:S05]  /*115b0*/  @!P2 BRA `(.L_x_1418) ;  /* 0x0000001000b4a947 */ /* 0x000fea0003800000 */
[----:B-12---:R-:W-:Y:S01]  /*115c0*/  IMAD R8, RZ, RZ, -UR39 ;  /* 0x80000027ff087e24 */ /* 0x006fe2000f8e02ff */
[----:B------:R-:W-:-:S04]  /*115d0*/  LOP3.LUT R9, RZ, UR38, RZ, 0x33, !PT ;  /* 0x00000026ff097c12 */ /* 0x000fc8000f8e33ff */
[----:B------:R-:W-:Y:S01]  /*115e0*/  VIADDMNMX R9, R8, 0x1, R9, !PT ;  /* 0x0000000108097846 */ /* 0x000fe20007800109 */
[----:B------:R-:W-:-:S04]  /*115f0*/  IMAD.U32 R8, RZ, RZ, UR6 ;  /* 0x00000006ff087e24 */ /* 0x000fc8000f8e00ff */
[----:B------:R-:W-:-:S05]  /*11600*/  VIADD R5, R9, UR39 ;  /* 0x0000002709057c36 */ /* 0x000fca0008000000 */
[----:B------:R-:W-:-:S04]  /*11610*/  LOP3.LUT R5, R5, 0x1, RZ, 0xc0, !PT ;  /* 0x0000000105057812 */ /* 0x000fc800078ec0ff */
[----:B------:R-:W-:-:S13]  /*11620*/  ISETP.NE.U32.AND P2, PT, R5, 0x1, PT ;  /* 0x000000010500780c */ /* 0x000fda0003f45070 */
[----:B------:R-:W-:Y:S05]  /*11630*/  @P2 BRA `(.L_x_1419) ;  /* 0x00000004007c2947 */ /* 0x000fea0003800000 */
[----:B------:R-:W-:Y:S01]  /*11640*/  VIADD R16, R16, 0x1 ;  /* 0x0000000110107836 */ /* 0x000fe20000000000 */
[----:B------:R-:W-:Y:S04]  /*11650*/  BSSY B0, `(.L_x_1420) ;  /* 0x000005b000007945 */ /* 0x000fe80003800000 */
[----:B------:R-:W-:-:S04]  /*11660*/  ISETP.NE.AND P2, PT, R16, 0x2, PT ;  /* 0x000000021000780c */ /* 0x000fc80003f45270 */
[----:B------:R-:W-:Y:S02]  /*11670*/  SEL R10, RZ, 0x1, P2 ;  /* 0x00000001ff0a7807 */ /* 0x000fe40001000000 */
[----:B------:R-:W-:Y:S02]  /*11680*/  SEL R16, R16, RZ, P2 ;  /* 0x000000ff10107207 */ /* 0x000fe40001000000 */
[----:B------:R-:W-:Y:S01]  /*11690*/  LOP3.LUT R17, R17, R10, RZ, 0x3c, !PT ;  /* 0x0000000a11117212 */ /* 0x000fe200078e3cff */
[----:B------:R-:W-:Y:S06]  /*116a0*/  @!P6 BRA `(.L_x_1421) ;  /* 0x000000040054e947 */ /* 0x000fec0003800000 */
        /* <DEDUP_REMOVED lines=19> */
.L_x_1422:
[----:B-1----:R-:W1:Y:S01]  /*117e0*/  S2R R2, SR_TID.X ;  /* 0x0000000000027919 */ /* 0x002e620000002100 */
[----:B------:R-:W-:Y:S02]  /*117f0*/  SHF.L.U32 R3, R17, 0x1f, RZ ;  /* 0x0000001f11037819 */ /* 0x000fe400000006ff */
[----:B-1----:R-:W-:Y:S02]  /*11800*/  LOP3.LUT R5, R2, 0x7f, RZ, 0xc0, !PT ;  /* 0x0000007f02057812 */ /* 0x002fe400078ec0ff */
[----:B------:R-:W-:Y:S02]  /*11810*/  LEA R2, R16, UR37, 0x3 ;  /* 0x0000002510027c11 */ /* 0x000fe4000f8e18ff */
[----:B------:R-:W-:Y:S02]  /*11820*/  ISETP.NE.AND P2, PT, R5, RZ, PT ;  /* 0x000000ff0500720c */ /* 0x000fe40003f45270 */
[----:B------:R-:W1:Y:S02]  /*11830*/  SYNCS.PHASECHK.TRANS64.TRYWAIT P3, [R2+URZ+0x22840], R3 ;  /* 0x02284003020075a7 */ /* 0x000e64000806017f */
[----:B-1----:R-:W-:Y:S09]  /*11840*/  @!P3 BRA `(.L_x_1423) ;  /* 0x0000001800c8b947 */ /* 0x002ff20003800000 */
.L_x_1465:
[----:B------:R-:W-:Y:S05]  /*11850*/  @P2 BRA `(.L_x_1424) ;  /* 0x0000000000142947 */ /* 0x000fea0003800000 */
[----:B------:R-:W-:Y:S01]  /*11860*/  ISETP.NE.AND P3, PT, R19, RZ, PT ;  /* 0x000000ff1300720c */ /* 0x000fe20003f65270 */
[----:B------:R-:W-:-:S04]  /*11870*/  IMAD.MOV.U32 R5, RZ, RZ, 0x3000 ;  /* 0x00003000ff057424 */ /* 0x000fc800078e00ff */
[----:B------:R2:W-:Y:S08]  /*11880*/  SYNCS.ARRIVE.TRANS64 RZ, [R2+URZ+0x22830], R5 ;  /* 0x0228300502ff79a7 */ /* 0x0005f0000800003f */
[----:B------:R-:W-:Y:S05]  /*11890*/  @!P3 BRA `(.L_x_1424) ;  /* 0x000000000004b947 */ /* 0x000fea0003800000 */
[----:B------:R-:W-:Y:S01]  /*118a0*/  BPT.TRAP 0x1 ;  /* 0x000000040000795c */ /* 0x000fe20000300000 */
.L_x_1424:
[----:B------:R-:W-:Y:S01]  /*118b0*/  R2UR UR8, R16 ;  /* 0x00000000100872ca */ /* 0x000fe200000e0000 */
        /* <DEDUP_REMOVED lines=9> */
[----:B------:R-:W-:-:S03]  /*11950*/  UMOV UR10, URZ ;  /* 0x0000003f000a7c82 */ /* 0x000fc60008000000 */
[----:B------:R-:W-:Y:S02]  /*11960*/  UIMAD UR8, UR8, 0x3000, UR37 ;  /* 0x00003000080878a4 */ /* 0x000fe4000f8e0225 */
[----:B------:R-:W-:Y:S02]  /*11970*/  UIADD3 UR9, UR9, 0x22830, URZ ;  /* 0x0002283009097890 */ /* 0x000fe4000fffe03f */
[----:B------:R-:W-:-:S09]  /*11980*/  UIADD3 UR8, UR8, 0x1c400, URZ ;  /* 0x0001c40008087890 */ /* 0x000fd2000fffe03f */
[----:B------:R3:W-:Y:S01]  /*11990*/  UTMALDG.4D [UR8], [UR6], desc[UR14] ;  /* 0x00000e08060075b4 */ /* 0x0007e20008019000 */
[----:B------:R-:W4:Y:S02]  /*119a0*/  SYNCS.PHASECHK.TRANS64.TRYWAIT P3, [R2+URZ+0x22860], R3 ;  /* 0x02286003020075a7 */ /* 0x000f24000806017f */
[----:B---34-:R-:W-:Y:S05]  /*119b0*/  @!P3 BRA `(.L_x_1425) ;  /* 0x000000180080b947 */ /* 0x018fea0003800000 */
.L_x_1466:
[----:B------:R-:W-:Y:S05]  /*119c0*/  @P2 BRA `(.L_x_1426) ;  /* 0x0000000000142947 */ /* 0x000fea0003800000 */
[----:B------:R-:W-:Y:S01]  /*119d0*/  ISETP.NE.AND P2, PT, R19, RZ, PT ;  /* 0x000000ff1300720c */ /* 0x000fe20003f45270 */
[----:B-1-3--:R-:W-:-:S04]  /*119e0*/  IMAD.MOV.U32 R3, RZ, RZ, 0xc000 ;  /* 0x0000c000ff037424 */ /* 0x00afc800078e00ff */
[----:B------:R4:W-:Y:S08]  /*119f0*/  SYNCS.ARRIVE.TRANS64 RZ, [R2+URZ+0x22850], R3 ;  /* 0x0228500302ff79a7 */ /* 0x0009f0000800003f */
[----:B------:R-:W-:Y:S05]  /*11a00*/  @!P2 BRA `(.L_x_1426) ;  /* 0x000000000004a947 */ /* 0x000fea0003800000 */
[----:B------:R-:W-:Y:S01]  /*11a10*/  BPT.TRAP 0x1 ;  /* 0x000000040000795c */ /* 0x000fe20000300000 */
.L_x_1426:
        /* <DEDUP_REMOVED lines=12> */
[----:B------:R-:W-:Y:S02]  /*11ae0*/  UIADD3 UR9, UR9, 0x22850, URZ ;  /* 0x0002285009097890 */ /* 0x000fe4000fffe03f */
[----:B------:R-:W-:Y:S02]  /*11af0*/  UIADD3 UR8, UR16, 0x400, URZ ;  /* 0x0000040010087890 */ /* 0x000fe4000fffe03f */
[----:B------:R-:W-:Y:S02]  /*11b00*/  UIADD3 UR17, UR16, 0x3400, URZ ;  /* 0x0000340010117890 */ /* 0x000fe4000fffe03f */
[----:B------:R-:W-:Y:S02]  /*11b10*/  UIADD3 UR19, UR16, 0x6400, URZ ;  /* 0x0000640010137890 */ /* 0x000fe4000fffe03f */
[----:B------:R-:W-:-:S03]  /*11b20*/  UIADD3 UR20, UR16, 0x9400, URZ ;  /* 0x0000940010147890 */ /* 0x000fc6000fffe03f */
[----:B------:R5:W-:Y:S01]  /*11b30*/  UTMALDG.4D [UR8], [UR6], desc[UR14] ;  /* 0x00000e08060075b4 */ /* 0x000be20008019000 */
[----:B------:R-:W-:Y:S01]  /*11b40*/  UMOV UR16, 0x80 ;  /* 0x0000008000107882 */ /* 0x000fe20000000000 */
[----:B-----5:R-:W-:Y:S01]  /*11b50*/  UMOV UR8, UR17 ;  /* 0x0000001100087c82 */ /* 0x020fe20008000000 */
[----:B------:R-:W-:Y:S02]  /*11b60*/  UMOV UR10, UR18 ;  /* 0x00000012000a7c82 */ /* 0x000fe40008000000 */
[----:B------:R5:W-:Y:S02]  /*11b70*/  UTMALDG.4D [UR8], [UR6], desc[UR14] ;  /* 0x00000e08060075b4 */ /* 0x000be40008019000 */
[----:B-----5:R-:W-:Y:S01]  /*11b80*/  UMOV UR8, UR19 ;  /* 0x0000001300087c82 */ /* 0x020fe20008000000 */
[----:B------:R-:W-:Y:S01]  /*11b90*/  UMOV UR10, UR16 ;  /* 0x00000010000a7c82 */ /* 0x000fe20008000000 */
[----:B------:R-:W-:Y:S01]  /*11ba0*/  UMOV UR16, 0xc0 ;  /* 0x000000c000107882 */ /* 0x000fe20000000000 */
[----:B------:R5:W-:Y:S02]  /*11bb0*/  UTMALDG.4D [UR8], [UR6], desc[UR14] ;  /* 0x00000e08060075b4 */ /* 0x000be40008019000 */
[----:B-----5:R-:W-:Y:S01]  /*11bc0*/  UMOV UR8, UR20 ;  /* 0x0000001400087c82 */ /* 0x020fe20008000000 */
[----:B------:R-:W-:-:S02]  /*11bd0*/  UMOV UR10, UR16 ;  /* 0x00000010000a7c82 */ /* 0x000fc40008000000 */
[----:B------:R1:W-:Y:S02]  /*11be0*/  UTMALDG.4D [UR8], [UR6], desc[UR14] ;  /* 0x00000e08060075b4 */ /* 0x0003e40008019000 */
[----:B-1----:R-:W-:Y:S01]  /*11bf0*/  NOP ;  /* 0x0000000000007918 */ /* 0x002fe20000000000 */
.L_x_1421:
[----:B------:R-:W-:Y:S05]  /*11c00*/  BSYNC B0 ;  /* 0x0000000000007941 */ /* 0x000fea0003800000 */
.L_x_1420:
[----:B------:R-:W-:-:S06]  /*11c10*/  UIADD3 UR6, UR39, -0x3, URZ ;  /* 0xfffffffd27067890 */ /* 0x000fcc000fffe03f */
[----:B------:R-:W-:-:S07]  /*11c20*/  IMAD.U32 R8, RZ, RZ, UR6 ;  /* 0x00000006ff087e24 */ /* 0x000fce000f8e00ff */
.L_x_1419:
[----:B------:R-:W-:Y:S01]  /*11c30*/  ULOP3.LUT UR6, URZ, UR39, URZ, 0x33, !UPT ;  /* 0x000000273f067292 */ /* 0x000fe2000f8e333f */
[----:B------:R-:W-:Y:S01]  /*11c40*/  VIADD R9, R9, 0xfffffffe ;  /* 0xfffffffe09097836 */ /* 0x000fe20000000000 */
[----:B------:R-:W-:Y:S04]  /*11c50*/  BSSY B0, `(.L_x_1418) ;  /* 0x00000c3000007945 */ /* 0x000fe80003800000 */
[----:B------:R-:W-:-:S13]  /*11c60*/  ISETP.NE.AND P2, PT, R9, UR6, PT ;  /* 0x0000000609007c0c */ /* 0x000fda000bf45270 */
[----:B------:R-:W-:Y:S05]  /*11c70*/  @!P2 BRA `(.L_x_1427) ;  /* 0x0000000c0000a947 */ /* 0x000fea0003800000 */
.L_x_1442:
[----:B------:R-:W-:Y:S01]  /*11c80*/  VIADD R9, R16, 0x1 ;  /* 0x0000000110097836 */ /* 0x000fe20000000000 */
[----:B------:R-:W-:Y:S05]  /*11c90*/  YIELD ;  /* 0x0000000000007946 */ /* 0x000fea0003800000 */
[----:B------:R-:W-:Y:S01]  /*11ca0*/  ISETP.NE.AND P2, PT, R9, 0x2, PT ;  /* 0x000000020900780c */ /* 0x000fe20003f45270 */
[----:B------:R-:W-:Y:S03]  /*11cb0*/  BSSY B1, `(.L_x_1428) ;  /* 0x000005b000017945 */ /* 0x000fe60003800000 */
[----:B-1234-:R-:W-:-:S02]  /*11cc0*/  SEL R2, RZ, 0x1, P2 ;  /* 0x00000001ff027807 */ /* 0x01efc40001000000 */
[----:B------:R-:W-:Y:S02]  /*11cd0*/  SEL R9, R9, RZ, P2 ;  /* 0x000000ff09097207 */ /* 0x000fe40001000000 */
[----:B------:R-:W-:Y:S01]  /*11ce0*/  LOP3.LUT R17, R17, R2, RZ, 0x3c, !PT ;  /* 0x0000000211117212 */ /* 0x000fe200078e3cff */
[----:B------:R-:W-:Y:S06]  /*11cf0*/  @!P6 BRA `(.L_x_1429) ;  /* 0x000000040058e947 */ /* 0x000fec0003800000 */
[----:B------:R-:W-:Y:S01]  /*11d00*/  IMAD.MOV.U32 R10, RZ, RZ, R8 ;  /* 0x000000ffff0a7224 */ /* 0x000fe200078e0008 */
[----:B------:R-:W-:Y:S06]  /*11d10*/  @!P0 BRA `(.L_x_1430) ;  /* 0x0000000000488947 */ /* 0x000fec0003800000 */
[----:B------:R-:W1:Y:S01]  /*11d20*/  LDC R10, c[0x0][0x41c] ;  /* 0x00010700ff0a7b82 */ /* 0x000e620000000800 */
[----:B------:R-:W-:Y:S02]  /*11d30*/  IMAD.MOV.U32 R11, RZ, RZ, R8 ;  /* 0x000000ffff0b7224 */ /* 0x000fe400078e0008 */
[----:B------:R-:W-:-:S04]  /*11d40*/  IMAD R13, R7, UR4, RZ ;  /* 0x00000004070d7c24 */ /* 0x000fc8000f8e02ff */
[----:B------:R-:W-:Y:S01]  /*11d50*/  IMAD R13, R6, UR5, R13 ;  /* 0x00000005060d7c24 */ /* 0x000fe2000f8e020d */
[----:B------:R-:W2:Y:S01]  /*11d60*/  LDC.64 R4, c[0x0][0x3f8] ;  /* 0x0000fe00ff047b82 */ /* 0x000ea20000000a00 */
        /* <DEDUP_REMOVED lines=8> */
[----:B--2---:R-:W-:-:S04]  /*11df0*/  LEA R4, P2, R2, R4, 0x2 ;  /* 0x0000000402047211 */ /* 0x004fc800078410ff */
[----:B------:R-:W-:-:S05]  /*11e00*/  LEA.HI.X R5, R2, R5, R3, 0x2, P2 ;  /* 0x0000000502057211 */ /* 0x000fca00010f1403 */
[----:B------:R1:W5:Y:S01]  /*11e10*/  LDG.E R4, desc[UR48][R4.64] ;  /* 0x0000003004047981 */ /* 0x000362000c1e1900 */
[----:B------:R-:W-:-:S04]  /*11e20*/  IMAD.MOV R3, RZ, RZ, -R11 ;  /* 0x000000ffff037224 */ /* 0x000fc800078e0a0b */
[----:B------:R-:W-:-:S07]  /*11e30*/  IMAD R10, R10, R3, R8 ;  /* 0x000000030a0a7224 */ /* 0x000fce00078e0208 */
.L_x_1430:
[----:B------:R-:W1:Y:S01]  /*11e40*/  S2R R2, SR_TID.X ;  /* 0x0000000000027919 */ /* 0x000e620000002100 */
[----:B------:R-:W-:Y:S02]  /*11e50*/  LEA R3, R9, UR37, 0x3 ;  /* 0x0000002509037c11 */ /* 0x000fe4000f8e18ff */
[----:B-1----:R-:W-:Y:S02]  /*11e60*/  LOP3.LUT R5, R2, 0x7f, RZ, 0xc0, !PT ;  /* 0x0000007f02057812 */ /* 0x002fe400078ec0ff */
[----:B------:R-:W-:Y:S02]  /*11e70*/  SHF.L.U32 R2, R17, 0x1f, RZ ;  /* 0x0000001f11027819 */ /* 0x000fe400000006ff */
[----:B------:R-:W-:Y:S02]  /*11e80*/  ISETP.NE.AND P2, PT, R5, RZ, PT ;  /* 0x000000ff0500720c */ /* 0x000fe40003f45270 */
[----:B------:R-:W1:Y:S02]  /*11e90*/  SYNCS.PHASECHK.TRANS64.TRYWAIT P3, [R3+URZ+0x22840], R2 ;  /* 0x02284002030075a7 */ /* 0x000e64000806017f */
[----:B-1----:R-:W-:Y:S09]  /*11ea0*/  @!P3 BRA `(.L_x_1431) ;  /* 0x000000140058b947 */ /* 0x002ff20003800000 */
.L_x_1467:
[----:B------:R-:W-:Y:S05]  /*11eb0*/  @P2 BRA `(.L_x_1432) ;  /* 0x0000000000142947 */ /* 0x000fea0003800000 */
[----:B------:R-:W-:Y:S01]  /*11ec0*/  ISETP.NE.AND P3, PT, R19, RZ, PT ;  /* 0x000000ff1300720c */ /* 0x000fe20003f65270 */
[----:B------:R-:W-:-:S04]  /*11ed0*/  IMAD.MOV.U32 R12, RZ, RZ, 0x3000 ;  /* 0x00003000ff0c7424 */ /* 0x000fc800078e00ff */
[----:B------:R2:W-:Y:S08]  /*11ee0*/  SYNCS.ARRIVE.TRANS64 RZ, [R3+URZ+0x22830], R12 ;  /* 0x0228300c03ff79a7 */ /* 0x0005f0000800003f */
[----:B------:R-:W-:Y:S05]  /*11ef0*/  @!P3 BRA `(.L_x_1432) ;  /* 0x000000000004b947 */ /* 0x000fea0003800000 */
[----:B------:R-:W-:Y:S01]  /*11f00*/  BPT.TRAP 0x1 ;  /* 0x000000040000795c */ /* 0x000fe20000300000 */
.L_x_1432:
        /* <DEDUP_REMOVED lines=17> */
.L_x_1468:
[----:B------:R-:W-:Y:S05]  /*12020*/  @P2 BRA `(.L_x_1434) ;  /* 0x0000000000142947 */ /* 0x000fea0003800000 */
[----:B------:R-:W-:Y:S01]  /*12030*/  ISETP.NE.AND P2, PT, R19, RZ, PT ;  /* 0x000000ff1300720c */ /* 0x000fe20003f45270 */
[----:B-1-3--:R-:W-:-:S04]  /*12040*/  IMAD.MOV.U32 R2, RZ, RZ, 0xc000 ;  /* 0x0000c000ff027424 */ /* 0x00afc800078e00ff */
[----:B------:R4:W-:Y:S08]  /*12050*/  SYNCS.ARRIVE.TRANS64 RZ, [R3+URZ+0x22850], R2 ;  /* 0x0228500203ff79a7 */ /* 0x0009f0000800003f */
[----:B------:R-:W-:Y:S05]  /*12060*/  @!P2 BRA `(.L_x_1434) ;  /* 0x000000000004a947 */ /* 0x000fea0003800000 */
[----:B------:R-:W-:Y:S01]  /*12070*/  BPT.TRAP 0x1 ;  /* 0x000000040000795c */ /* 0x000fe20000300000 */
.L_x_1434:
        /* <DEDUP_REMOVED lines=17> */
[----:B------:R5:W-:Y:S02]  /*12190*/  UTMALDG.4D [UR8], [UR6], desc[UR14] ;  /* 0x00000e08060075b4 */ /* 0x000be40008019000 */
[----:B-----5:R-:W-:Y:S01]  /*121a0*/  UMOV UR8, UR17 ;  /* 0x0000001100087c82 */ /* 0x020fe20008000000 */
[----:B------:R-:W-:Y:S01]  /*121b0*/  UMOV UR10, UR19 ;  /* 0x00000013000a7c82 */ /* 0x000fe20008000000 */
[----:B------:R-:W-:Y:S01]  /*121c0*/  UMOV UR17, 0x80 ;  /* 0x0000008000117882 */ /* 0x000fe20000000000 */
        /* <DEDUP_REMOVED lines=9> */
.L_x_1429:
[----:B------:R-:W-:Y:S05]  /*12260*/  BSYNC B1 ;  /* 0x0000000000017941 */ /* 0x000fea0003800000 */
.L_x_1428:
[----:B------:R-:W-:Y:S01]  /*12270*/  VIADD R9, R9, 0x1 ;  /* 0x0000000109097836 */ /* 0x000fe20000000000 */
[----:B------:R-:W-:Y:S04]  /*12280*/  BSSY B1, `(.L_x_1435) ;  /* 0x000005c000017945 */ /* 0x000fe80003800000 */
[----:B------:R-:W-:-:S04]  /*12290*/  ISETP.NE.AND P2, PT, R9, 0x2, PT ;  /* 0x000000020900780c */ /* 0x000fc80003f45270 */
[----:B---34-:R-:W-:Y:S02]  /*122a0*/  SEL R2, RZ, 0x1, P2 ;  /* 0x00000001ff027807 */ /* 0x018fe40001000000 */
[----:B------:R-:W-:Y:S01]  /*122b0*/  SEL R16, R9, RZ, P2 ;  /* 0x000000ff09107207 */ /* 0x000fe20001000000 */
[----:B------:R-:W-:Y:S01]  /*122c0*/  VIADD R9, R8, 0xffffffff ;  /* 0xffffffff08097836 */ /* 0x000fe20000000000 */
[----:B------:R-:W-:Y:S01]  /*122d0*/  LOP3.LUT R17, R17, R2, RZ, 0x3c, !PT ;  /* 0x0000000211117212 */ /* 0x000fe200078e3cff */
[----:B------:R-:W-:Y:S06]  /*122e0*/  @!P6 BRA `(.L_x_1436) ;  /* 0x000000040054e947 */ /* 0x000fec0003800000 */
[----:B------:R-:W-:Y:S01]  /*122f0*/  IMAD.MOV.U32 R10, RZ, RZ, R9 ;  /* 0x000000ffff0a7224 */ /* 0x000fe200078e0009 */
[----:B------:R-:W-:Y:S06]  /*12300*/  @!P0 BRA `(.L_x_1437) ;  /* 0x0000000000448947 */ /* 0x000fec0003800000 */
[----:B------:R-:W1:Y:S02]  /*12310*/  LDC R11, c[0x0][0x41c] ;  /* 0x00010700ff0b7b82 */ /* 0x000e640000000800 */
[----:B-1----:R-:W-:-:S13]  /*12320*/  ISETP.NE.AND P2, PT, R11, 0x1, PT ;  /* 0x000000010b00780c */ /* 0x002fda0003f45270 */
[----:B--2---:R-:W1:Y:S02]  /*12330*/  @P2 LDC.64 R2, c[0x0][0x420] ;  /* 0x00010800ff022b82 */ /* 0x004e640000000a00 */
[----:B-1----:R-:W-:-:S04]  /*12340*/  @P2 IMAD.HI.U32 R4, R10, R2, RZ ;  /* 0x000000020a042227 */ /* 0x002fc800078e00ff */
[----:B------:R-:W-:Y:S01]  /*12350*/  IMAD.MOV.U32 R2, RZ, RZ, R10 ;  /* 0x000000ffff027224 */ /* 0x000fe200078e000a */
[----:B------:R-:W-:Y:S02]  /*12360*/  @P2 SHF.R.U32.HI R2, RZ, R3, R4 ;  /* 0x00000003ff022219 */ /* 0x000fe40000011604 */
[----:B------:R-:W1:Y:S03]  /*12370*/  LDC.64 R4, c[0x0][0x3f8] ;  /* 0x0000fe00ff047b82 */ /* 0x000e660000000a00 */
[----:B------:R-:W-:-:S04]  /*12380*/  IMAD.MOV R3, RZ, RZ, -R2 ;  /* 0x000000ffff037224 */ /* 0x000fc800078e0a02 */
[----:B------:R-:W-:Y:S01]  /*12390*/  IMAD R10, R11, R3, R10 ;  /* 0x000000030b0a7224 */ /* 0x000fe200078e020a */
[----:B------:R-:W-:Y:S01]  /*123a0*/  SHF.R.S32.HI R3, RZ, 0x1f, R2 ;  /* 0x0000001fff037819 */ /* 0x000fe20000011402 */
[----:B------:R-:W-:-:S04]  /*123b0*/  IMAD R11, R7, UR4, RZ ;  /* 0x00000004070b7c24 */ /* 0x000fc8000f8e02ff */
[C---:B------:R-:W-:Y:S02]  /*123c0*/  IMAD R11, R6.reuse, UR5, R11 ;  /* 0x00000005060b7c24 */ /* 0x040fe4000f8e020b */
[----:B------:R-:W-:-:S04]  /*123d0*/  IMAD.WIDE.U32 R2, R6, UR4, R2 ;  /* 0x0000000406027c25 */ /* 0x000fc8000f8e0002 */
[----:B------:R-:W-:Y:S01]  /*123e0*/  IMAD.IADD R3, R11, 0x1, R3 ;  /* 0x000000010b037824 */ /* 0x000fe200078e0203 */
[----:B-1----:R-:W-:-:S04]  /*123f0*/  LEA R4, P2, R2, R4, 0x2 ;  /* 0x0000000402047211 */ /* 0x002fc800078410ff */
[----:B------:R-:W-:-:S05]  /*12400*/  LEA.HI.X R5, R2, R5, R3, 0x2, P2 ;  /* 0x0000000502057211 */ /* 0x000fca00010f1403 */
[----:B------:R1:W5:Y:S04]  /*12410*/  LDG.E R4, desc[UR48][R4.64] ;  /* 0x0000003004047981 */ /* 0x000368000c1e1900 */
.L_x_1437:
[----:B------:R-:W1:Y:S01]  /*12420*/  S2R R2, SR_TID.X ;  /* 0x0000000000027919 */ /* 0x000e620000002100 */
[----:B--2---:R-:W-:Y:S02]  /*12430*/  SHF.L.U32 R3, R17, 0x1f, RZ ;  /* 0x0000001f11037819 */ /* 0x004fe400000006ff */
[----:B-1----:R-:W-:Y:S02]  /*12440*/  LOP3.LUT R5, R2, 0x7f, RZ, 0xc0, !PT ;  /* 0x0000007f02057812 */ /* 0x002fe400078ec0ff */
[----:B------:R-:W-:Y:S02]  /*12450*/  LEA R2, R16, UR37, 0x3 ;  /* 0x0000002510027c11 */ /* 0x000fe4000f8e18ff */
[----:B------:R-:W-:Y:S02]  /*12460*/  ISETP.NE.AND P2, PT, R5, RZ, PT ;  /* 0x000000ff0500720c */ /* 0x000fe40003f45270 */
[----:B------:R-:W1:Y:S02]  /*12470*/  SYNCS.PHASECHK.TRANS64.TRYWAIT P3, [R2+URZ+0x22840], R3 ;  /* 0x02284003020075a7 */ /* 0x000e64000806017f */
[----:B-1----:R-:W-:Y:S09]  /*12480*/  @!P3 BRA `(.L_x_1438) ;  /* 0x000000100008b947 */ /* 0x002ff20003800000 */
.L_x_1469:
[----:B------:R-:W-:Y:S05]  /*12490*/  @P2 BRA `(.L_x_1439) ;  /* 0x0000000000142947 */ /* 0x000fea0003800000 */
[----:B------:R-:W-:Y:S01]  /*124a0*/  ISETP.NE.AND P3, PT, R19, RZ, PT ;  /* 0x000000ff1300720c */ /* 0x000fe20003f65270 */
[----:B------:R-:W-:-:S04]  /*124b0*/  IMAD.MOV.U32 R5, RZ, RZ, 0x3000 ;  /* 0x00003000ff057424 */ /* 0x000fc800078e00ff */
[----:B------:R2:W-:Y:S08]  /*124c0*/  SYNCS.ARRIVE.TRANS64 RZ, [R2+URZ+0x22830], R5 ;  /* 0x0228300502ff79a7 */ /* 0x0005f0000800003f */
[----:B------:R-:W-:Y:S05]  /*124d0*/  @!P3 BRA `(.L_x_1439) ;  /* 0x000000000004b947 */ /* 0x000fea0003800000 */
[----:B------:R-:W-:Y:S01]  /*124e0*/  BPT.TRAP 0x1 ;  /* 0x000000040000795c */ /* 0x000fe20000300000 */
.L_x_1439:
[----:B------:R-:W-:Y:S01]  /*124f0*/  R2UR UR8, R16 ;  /* 0x00000000100872ca */ /* 0x000fe200000e0000 */
[----:B--2---:R-:W-:Y:S01]  /*12500*/  IMAD R5, R10, 0x60, RZ ;  /* 0x000000600a057824 */ /* 0x004fe200078e02ff */
        /* <DEDUP_REMOVED lines=13> */
[----:B------:R-:W3:Y:S02]  /*125e0*/  SYNCS.PHASECHK.TRANS64.TRYWAIT P3, [R2+URZ+0x22860], R3 ;  /* 0x02286003020075a7 */ /* 0x000ee4000806017f */
[----:B--23--:R-:W-:Y:S05]  /*125f0*/  @!P3 BRA `(.L_x_1440) ;  /* 0x0000000c00c0b947 */ /* 0x00cfea0003800000 */
.L_x_1470:
[----:B------:R-:W-:Y:S05]  /*12600*/  @P2 BRA `(.L_x_1441) ;  /* 0x0000000000142947 */ /* 0x000fea0003800000 */
[----:B------:R-:W-:Y:S01]  /*12610*/  ISETP.NE.AND P2, PT, R19, RZ, PT ;  /* 0x000000ff1300720c */ /* 0x000fe20003f45270 */
[----:B-12---:R-:W-:-:S04]  /*12620*/  IMAD.MOV.U32 R3, RZ, RZ, 0xc000 ;  /* 0x0000c000ff037424 */ /* 0x006fc800078e00ff */
[----:B------:R3:W-:Y:S08]  /*12630*/  SYNCS.ARRIVE.TRANS64 RZ, [R2+URZ+0x22850], R3 ;  /* 0x0228500302ff79a7 */ /* 0x0007f0000800003f */
[----:B------:R-:W-:Y:S05]  /*12640*/  @!P2 BRA `(.L_x_1441) ;  /* 0x000000000004a947 */ /* 0x000fea0003800000 */
[----:B------:R-:W-:Y:S01]  /*12650*/  BPT.TRAP 0x1 ;  /* 0x000000040000795c */ /* 0x000fe20000300000 */
.L_x_1441:
        /* <DEDUP_REMOVED lines=19> */
[----:B----4-:R-:W-:Y:S01]  /*12790*/  UMOV UR8, UR17 ;  /* 0x0000001100087c82 */ /* 0x010fe20008000000 */
[----:B------:R-:W-:Y:S02]  /*127a0*/  UMOV UR10, UR18 ;  /* 0x00000012000a7c82 */ /* 0x000fe40008000000 */
[----:B------:R4:W-:Y:S02]  /*127b0*/  UTMALDG.4D [UR8], [UR6], desc[UR14] ;  /* 0x00000e08060075b4 */ /* 0x0009e40008019000 */
[----:B----4-:R-:W-:Y:S01]  /*127c0*/  UMOV UR8, UR19 ;  /* 0x0000001300087c82 */ /* 0x010fe20008000000 */
[----:B------:R-:W-:Y:S01]  /*127d0*/  UMOV UR10, UR16 ;  /* 0x00000010000a7c82 */ /* 0x000fe20008000000 */
[----:B------:R-:W-:Y:S01]  /*127e0*/  UMOV UR16, 0xc0 ;  /* 0x000000c000107882 */ /* 0x000fe20000000000 */
[----:B------:R4:W-:Y:S02]  /*127f0*/  UTMALDG.4D [UR8], [UR6], desc[UR14] ;  /* 0x00000e08060075b4 */ /* 0x0009e40008019000 */
[----:B----4-:R-:W-:Y:S01]  /*12800*/  UMOV UR8, UR20 ;  /* 0x0000001400087c82 */ /* 0x010fe20008000000 */
[----:B------:R-:W-:-:S02]  /*12810*/  UMOV UR10, UR16 ;  /* 0x00000010000a7c82 */ /* 0x000fc40008000000 */
[----:B------:R4:W-:Y:S02]  /*12820*/  UTMALDG.4D [UR8], [UR6], desc[UR14] ;  /* 0x00000e08060075b4 */ /* 0x0009e40008019000 */
[----:B----4-:R-:W-:Y:S01]  /*12830*/  NOP ;  /* 0x0000000000007918 */ /* 0x010fe20000000000 */
.L_x_1436:
[----:B------:R-:W-:Y:S05]  /*12840*/  BSYNC B1 ;  /* 0x0000000000017941 */ /* 0x000fea0003800000 */
.L_x_1435:
[----:B------:R-:W-:Y:S01]  /*12850*/  ISETP.GT.AND P2, PT, R9, UR38, PT ;  /* 0x0000002609007c0c */ /* 0x000fe2000bf44270 */
[----:B------:R-:W-:-:S12]  /*12860*/  VIADD R8, R8, 0xfffffffe ;  /* 0xfffffffe08087836 */ /* 0x000fd80000000000 */
[----:B------:R-:W-:Y:S05]  /*12870*/  @P2 BRA `(.L_x_1442) ;  /* 0xfffffff400002947 */ /* 0x000fea000383ffff */
.L_x_1427:
[----:B------:R-:W-:Y:S05]  /*12880*/  BSYNC B0 ;  /* 0x0000000000007941 */ /* 0x000fea0003800000 */
.L_x_1418:
[----:B------:R-:W-:Y:S01]  /*12890*/  VIADD R16, R16, 0x1 ;  /* 0x0000000110107836 */ /* 0x000fe20000000000 */
[----:B------:R-:W-:Y:S04]  /*128a0*/  BSSY B0, `(.L_x_1443) ;  /* 0x0000011000007945 */ /* 0x000fe80003800000 */
[----:B------:R-:W-:-:S04]  /*128b0*/  ISETP.NE.AND P0, PT, R16, 0x2, PT ;  /* 0x000000021000780c */ /* 0x000fc80003f05270 */
[----:B------:R-:W-:-:S04]  /*128c0*/  SEL R0, RZ, 0x1, P0 ;  /* 0x00000001ff007807 */ /* 0x000fc80000000000 */
[----:B------:R-:W-:Y:S01]  /*128d0*/  LOP3.LUT R17, R17, R0, RZ, 0x3c, !PT ;  /* 0x0000000011117212 */ /* 0x000fe200078e3cff */
[----:B------:R-:W-:Y:S06]  /*128e0*/  @P1 BRA `(.L_x_1444) ;  /* 0x0000000000301947 */ /* 0x000fec0003800000 */
[----:B-12---:R-:W1:Y:S01]  /*128f0*/  S2R R5, SR_LANEID ;  /* 0x0000000000057919 */ /* 0x006e620000000000 */
[----:B------:R-:W-:Y:S01]  /*12900*/  VOTEU.ANY UR6, UPT, PT ;  /* 0x0000000000067886 */ /* 0x000fe200038e0100 */
[----:B---34-:R-:W2:Y:S01]  /*12910*/  LDC.64 R2, c[0x0][0xdf0] ;  /* 0x00037c00ff027b82 */ /* 0x018ea20000000a00 */
        /* <DEDUP_REMOVED lines=8> */
[----:B-1----:R-:W-:-:S07]  /*129a0*/  IADD3 R18, R0, UR44, R7 ;  /* 0x0000002c00127c10 */ /* 0x002fce000fffe007 */
.L_x_1444:
[----:B------:R-:W-:Y:S05]  /*129b0*/  BSYNC B0 ;  /* 0x0000000000007941 */ /* 0x000fea0003800000 */
.L_x_1443:
[----:B------:R-:W-:Y:S01]  /*129c0*/  SEL R16, R16, RZ, P0 ;  /* 0x000000ff10107207 */ /* 0x000fe20000000000 */
[----:B------:R-:W-:-:S07]  /*129d0*/  IMAD.MOV.U32 R13, RZ, RZ, R18 ;  /* 0x000000ffff0d7224 */ /* 0x000fce00078e0012 */
.L_x_1403:
[----:B------:R-:W-:Y:S05]  /*129e0*/  BSYNC B6 ;  /* 0x0000000000067941 */ /* 0x000fea0003800000 */
.L_x_1401:
[----:B------:R-:W-:-:S03]  /*129f0*/  UMOV UR6, 0xffffffff ;  /* 0xffffffff00067882 */ /* 0x000fc60000000000 */
[----:B------:R-:W-:Y:S05]  /*12a00*/  BRA.DIV UR6, `(.L_x_1445) ;  /* 0x0000000a06d07947 */ /* 0x000fea000b800000 */
[----:B------:R1:W1:Y:S02]  /*12a10*/  SHFL.IDX PT, R14, R13, RZ, 0x1f ;  /* 0x00001fff0d0e7589 */ /* 0x00026400000e0000 */
.L_x_1473:
[----:B------:R-:W-:Y:S01]  /*12a20*/  ISETP.NE.AND P0, PT, R19, RZ, PT ;  /* 0x000000ff1300720c */ /* 0x000fe20003f05270 */
[----:B------:R-:W-:Y:S05]  /*12a30*/  WARPSYNC.ALL ;  /* 0x0000000000007948 */ /* 0x000fea0003800000 */
[----:B------:R-:W-:Y:S01]  /*12a40*/  BAR.SYNC.DEFER_BLOCKING 0x4, 0x120 ;  /* 0x0104800000007b1d */ /* 0x000fe20000010000 */
[----:B-1----:R-:W-:-:S05]  /*12a50*/  IMAD.MOV.U32 R18, RZ, RZ, R14 ;  /* 0x000000ffff127224 */ /* 0x002fca00078e000e */
[----:B------:R-:W-:Y:S01]  /*12a60*/  ULDC UR6, c[0x0][0xda8] ;  /* 0x00036a0000067ab9 */ /* 0x000fe20000000800 */
[----:B------:R-:W-:Y:S01]  /*12a70*/  @!P0 MOV R0, 0x400 ;  /* 0x0000040000008802 */ /* 0x000fe20000000f00 */
[----:B--234-:R-:W1:Y:S03]  /*12a80*/  @!P0 S2R R3, SR_CgaCtaId ;  /* 0x0000000000038919 */ /* 0x01ce660000008800 */
[----:B-1----:R-:W-:-:S05]  /*12a90*/  @!P0 LEA R0, R3, R0, 0x18 ;  /* 0x0000000003008211 */ /* 0x002fca00078ec0ff */
[----:B------:R1:W-:Y:S01]  /*12aa0*/  @!P0 STS [R0+0x228d0], R13 ;  /* 0x0228d00d00008388 */ /* 0x0003e20000000800 */
[----:B------:R-:W-:Y:S06]  /*12ab0*/  BAR.ARV 0x5, 0x120 ;  /* 0x0144800000007b1d */ /* 0x000fec0000002000 */
[----:B------:R-:W-:-:S13]  /*12ac0*/  ISETP.GE.AND P0, PT, R18, UR6, PT ;  /* 0x0000000612007c0c */ /* 0x000fda000bf06270 */
[----:B-1----:R-:W-:Y:S05]  /*12ad0*/  @!P0 BRA `(.L_x_1446) ;  /* 0xffffffd4003c8947 */ /* 0x002fea000383ffff */
.L_x_1392:
[----:B------:R-:W1:Y:S01]  /*12ae0*/  S2R R3, SR_CgaCtaId ;  /* 0x0000000000037919 */ /* 0x000e620000008800 */
[----:B------:R-:W-:Y:S01]  /*12af0*/  UIADD3 UR45, UR45, 0x1, URZ ;  /* 0x000000012d2d7890 */ /* 0x000fe2000fffe03f */
[----:B------:R-:W-:-:S03]  /*12b00*/  MOV R0, 0x400 ;  /* 0x0000040000007802 */ /* 0x000fc60000000f00 */
[----:B------:R-:W-:-:S04]  /*12b10*/  ULEA.HI UR4, UR45, UR45, URZ, 0x1 ;  /* 0x0000002d2d047291 */ /* 0x000fc8000f8f083f */
[----:B------:R-:W-:-:S04]  /*12b20*/  ULOP3.LUT UR4, UR4, 0xfffffffe, URZ, 0xc0, !UPT ;  /* 0xfffffffe04047892 */ /* 0x000fc8000f8ec03f */
[----:B------:R-:W-:Y:S01]  /*12b30*/  UIADD3 UR4, UR45, -UR4, URZ ;  /* 0x800000042d047290 */ /* 0x000fe2000fffe03f */
[----:B-1----:R-:W-:-:S05]  /*12b40*/  LEA R7, R3, R0, 0x18 ;  /* 0x0000000003077211 */ /* 0x002fca00078ec0ff */
[----:B------:R-:W-:-:S05]  /*12b50*/  IMAD.U32 R0, RZ, RZ, UR4 ;  /* 0x00000004ff007e24 */ /* 0x000fca000f8e00ff */
[----:B------:R-:W-:-:S04]  /*12b60*/  SHF.L.U32 R0, R0, 0x1f, RZ ;  /* 0x0000001f00007819 */ /* 0x000fc800000006ff */
[----:B------:R-:W1:Y:S02]  /*12b70*/  SYNCS.PHASECHK.TRANS64.TRYWAIT P0, [R7+URZ+0x22820], R0 ;  /* 0x02282000070075a7 */ /* 0x000e64000800017f */
[----:B-1----:R-:W-:Y:S05]  /*12b80*/  @!P0 BRA `(.L_x_1447) ;  /* 0x0000000800948947 */ /* 0x002fea0003800000 */
.L_x_1474:
[----:B------:R-:W2:Y:S02]  /*12b90*/  S2R R2, SR_TID.X ;  /* 0x0000000000027919 */ /* 0x000ea40000002100 */
[----:B--2---:R-:W-:-:S04]  /*12ba0*/  SHF.R.U32.HI R2, RZ, 0x5, R2 ;  /* 0x00000005ff027819 */ /* 0x004fc80000011602 */
[----:B------:R-:W-:-:S05]  /*12bb0*/  LOP3.LUT R2, R2, 0x3, RZ, 0xc0, !PT ;  /* 0x0000000302027812 */ /* 0x000fca00078ec0ff */
[----:B-1----:R-:W1:Y:S02]  /*12bc0*/  SHFL.IDX PT, R0, R2, RZ, 0x1f ;  /* 0x00001fff02007589 */ /* 0x002e6400000e0000 */
[----:B-1----:R-:W-:-:S13]  /*12bd0*/  ISETP.NE.AND P0, PT, R0, RZ, PT ;  /* 0x000000ff0000720c */ /* 0x002fda0003f05270 */
[----:B------:R-:W-:Y:S05]  /*12be0*/  @P0 EXIT ;  /* 0x000000000000094d */ /* 0x000fea0003800000 */
[----:B------:R-:W-:Y:S01]  /*12bf0*/  ELECT P0, URZ, PT ;  /* 0x00000000003f782f */ /* 0x000fe20003800000 */
[----:B------:R-:W-:-:S12]  /*12c00*/  BSSY B0, `(.L_x_1448) ;  /* 0x0000020000007945 */ /* 0x000fd80003800000 */
[----:B------:R-:W-:Y:S05]  /*12c10*/  @!P0 BRA `(.L_x_1449) ;  /* 0x0000000000788947 */ /* 0x000fea0003800000 */
[----:B------:R-:W-:-:S06]  /*12c20*/  ULOP3.LUT UR4, UR36, 0x2, URZ, 0xfc, !UPT ;  /* 0x0000000224047892 */ /* 0x000fcc000f8efc3f */
[----:B------:R-:W-:-:S05]  /*12c30*/  IMAD.U32 R0, RZ, RZ, UR4 ;  /* 0x00000004ff007e24 */ /* 0x000fca000f8e00ff */
[----:B------:R-:W-:-:S13]  /*12c40*/  ISETP.NE.AND P2, PT, R0, 0x3, PT ;  /* 0x000000030000780c */ /* 0x000fda0003f45270 */
[----:B------:R-:W-:Y:S05]  /*12c50*/  @!P2 BRA `(.L_x_1450) ;  /* 0x000000000004a947 */ /* 0x000fea0003800000 */
[----:B------:R-:W-:Y:S01]  /*12c60*/  BPT.TRAP 0x1 ;  /* 0x000000040000795c */ /* 0x000fe20000300000 */
.L_x_1450:
[----:B------:R-:W-:Y:S01]  /*12c70*/  VIADD R3, R7, 0x22840 ;  /* 0x0002284007037836 */ /* 0x000fe20000000000 */
[----:B------:R-:W-:Y:S01]  /*12c80*/  SHF.L.U32 R4, R17, 0x1f, RZ ;  /* 0x0000001f11047819 */ /* 0x000fe200000006ff */
[C---:B------:R-:W-:Y:S02]  /*12c90*/  VIADD R0, R16.reuse, 0x1 ;  /* 0x0000000110007836 */ /* 0x040fe40000000000 */
[----:B------:R-:W-:-:S03]  /*12ca0*/  IMAD R5, R16, 0x8, R3 ;  /* 0x0000000810057824 */ /* 0x000fc600078e0203 */
[----:B------:R-:W-:Y:S01]  /*12cb0*/  ISETP.NE.AND P1, PT, R0, 0x2, PT ;  /* 0x000000020000780c */ /* 0x000fe20003f25270 */
[----:B------:R-:W1:Y:S03]  /*12cc0*/  SYNCS.PHASECHK.TRANS64.TRYWAIT P0, [R5+URZ], R4 ;  /* 0x00000004050075a7 */ /* 0x000e66000800017f */
[----:B------:R-:W-:-:S04]  /*12cd0*/  SEL R2, RZ, 0x1, P1 ;  /* 0x00000001ff027807 */ /* 0x000fc80000800000 */
[----:B------:R-:W-:Y:S02]  /*12ce0*/  LOP3.LUT R17, R17, R2, RZ, 0x3c, !PT ;  /* 0x0000000211117212 */ /* 0x000fe400078e3cff */
[----:B------:R-:W-:Y:S02]  /*12cf0*/  SEL R2, R0, RZ, P1 ;  /* 0x000000ff00027207 */ /* 0x000fe40000800000 */
[----:B------:R-:W-:-:S03]  /*12d00*/  SHF.L.U32 R0, R17, 0x1f, RZ ;  /* 0x0000001f11007819 */ /* 0x000fc600000006ff */
[----:B------:R-:W-:Y:S01]  /*12d10*/  IMAD R3, R2, 0x8, R3 ;  /* 0x0000000802037824 */ /* 0x000fe200078e0203 */
[----:B-1----:R-:W-:Y:S06]  /*12d20*/  @!P0 BRA `(.L_x_1451) ;  /* 0x0000000800408947 */ /* 0x002fec0003800000 */
.L_x_1475:
[----:B------:R-:W2:Y:S02]  /*12d30*/  SYNCS.PHASECHK.TRANS64.TRYWAIT P0, [R3+URZ], R0 ;  /* 0x00000000030075a7 */ /* 0x000ea4000800017f */
[----:B--2---:R-:W-:Y:S05]  /*12d40*/  @!P0 BRA `(.L_x_1452) ;  /* 0x00000008004c8947 */ /* 0x004fea0003800000 */
.L_x_1476:
[----:B------:R-:W-:Y:S05]  /*12d50*/  @!P2 BRA `(.L_x_1453) ;  /* 0x000000000004a947 */ /* 0x000fea0003800000 */
[----:B------:R-:W-:Y:S01]  /*12d60*/  BPT.TRAP 0x1 ;  /* 0x000000040000795c */ /* 0x000fe20000300000 */
.L_x_1453:
[----:B--2---:R-:W-:-:S04]  /*12d70*/  VIADD R3, R7, 0x22860 ;  /* 0x0002286007037836 */ /* 0x004fc80000000000 */
[----:B-1----:R-:W-:-:S04]  /*12d80*/  IMAD R5, R16, 0x8, R3 ;  /* 0x0000000810057824 */ /* 0x002fc800078e0203 */
[----:B------:R-:W1:Y:S02]  /*12d90*/  SYNCS.PHASECHK.TRANS64.TRYWAIT P0, [R5+URZ], R4 ;  /* 0x00000004050075a7 */ /* 0x000e64000800017f */
[----:B-1----:R-:W-:Y:S05]  /*12da0*/  @!P0 BRA `(.L_x_1454) ;  /* 0x0000000800488947 */ /* 0x002fea0003800000 */
.L_x_1477:
[----:B------:R-:W-:-:S07]  /*12db0*/  IMAD R3, R2, 0x8, R3 ;  /* 0x0000000802037824 */ /* 0x000fce00078e0203 */
.L_x_1455:
[----:B--2---:R2:W3:Y:S02]  /*12dc0*/  SYNCS.PHASECHK.TRANS64.TRYWAIT P0, [R3+URZ], R0 ;  /* 0x00000000030075a7 */ /* 0x0044e4000800017f */
[----:B---3--:R-:W-:Y:S05]  /*12dd0*/  @!P0 NANOSLEEP.SYNCS 0x989680 ;  /* 0x009896800000895d */ /* 0x008fea0003900000 */
[----:B------:R-:W3:Y:S02]  /*12de0*/  @!P0 SYNCS.PHASECHK.TRANS64 P0, [R3+URZ], R0 ;  /* 0x00000000030085a7 */ /* 0x000ee4000800007f */
[----:B---3--:R-:W-:Y:S05]  /*12df0*/  @!P0 BRA `(.L_x_1455) ;  /* 0xfffffffc00f08947 */ /* 0x008fea000383ffff */
.L_x_1449:
[----:B------:R-:W-:Y:S05]  /*12e00*/  BSYNC B0 ;  /* 0x0000000000007941 */ /* 0x000fea0003800000 */
.L_x_1448:
[----:B------:R-:W-:Y:S05]  /*12e10*/  EXIT ;  /* 0x000000000000794d */ /* 0x000fea0003800000 */
.L_x_1309:
[----:B-1----:R-:W-:-:S04]  /*12e20*/  IMAD.U32 R3, RZ, RZ, UR46 ;  /* 0x0000002eff037e24 */ /* 0x002fc8000f8e00ff */
[----:B------:R1:W2:Y:S03]  /*12e30*/  SYNCS.PHASECHK.TRANS64.TRYWAIT P0, [R3+URZ+0x22800], R0 ;  /* 0x02280000030075a7 */ /* 0x0002a6000800017f */
[----:B--2---:R-:W-:Y:S05]  /*12e40*/  @!P0 NANOSLEEP.SYNCS 0x989680 ;  /* 0x009896800000895d */ /* 0x004fea0003900000 */
[----:B------:R-:W2:Y:S02]  /*12e50*/  @!P0 SYNCS.PHASECHK.TRANS64 P0, [R3+URZ+0x22800], R0 ;  /* 0x02280000030085a7 */ /* 0x000ea4000800007f */
[----:B--2---:R-:W-:Y:S05]  /*12e60*/  @!P0 BRA `(.L_x_1309) ;  /* 0xfffffffc00ec8947 */ /* 0x004fea000383ffff */
[----:B------:R-:W-:Y:S05]  /*12e70*/  BRA `(.L_x_1456) ;  /* 0xfffffeec00347947 */ /* 0x000fea000383ffff */
.L_x_1313:
[----:B--2---:R-:W-:-:S04]  /*12e80*/  IMAD.U32 R3, RZ, RZ, UR21 ;  /* 0x00000015ff037e24 */ /* 0x004fc8000f8e00ff */
[----:B------:R2:W3:Y:S03]  /*12e90*/  SYNCS.PHASECHK.TRANS64.TRYWAIT P1, [R3+URZ+0x22830], R12 ;  /* 0x0228300c030075a7 */ /* 0x0004e6000802017f */
[----:B---3--:R-:W-:Y:S05]  /*12ea0*/  @!P1 NANOSLEEP.SYNCS 0x989680 ;  /* 0x009896800000995d */ /* 0x008fea0003900000 */
[----:B------:R-:W3:Y:S02]  /*12eb0*/  @!P1 SYNCS.PHASECHK.TRANS64 P1, [R3+URZ+0x22830], R12 ;  /* 0x0228300c030095a7 */ /* 0x000ee4000802007f */
[----:B---3--:R-:W-:Y:S05]  /*12ec0*/  @!P1 BRA `(.L_x_1313) ;  /* 0xfffffffc00ec9947 */ /* 0x008fea000383ffff */
[----:B------:R-:W-:Y:S05]  /*12ed0*/  BRA `(.L_x_1312) ;  /* 0xfffffeec00587947 */ /* 0x000fea000383ffff */
.L_x_1325:
[----:B--2---:R2:W3:Y:S02]  /*12ee0*/  SYNCS.PHASECHK.TRANS64.TRYWAIT P1, [R7+URZ+0x22850], R12 ;  /* 0x0228500c070075a7 */ /* 0x0044e4000802017f */
[----:B---3--:R-:W-:Y:S05]  /*12ef0*/  @!P1 NANOSLEEP.SYNCS 0x989680 ;  /* 0x009896800000995d */ /* 0x008fea0003900000 */
[----:B------:R-:W3:Y:S02]  /*12f00*/  @!P1 SYNCS.PHASECHK.TRANS64 P1, [R7+URZ+0x22850], R12 ;  /* 0x0228500c070095a7 */ /* 0x000ee4000802007f */
[----:B---3--:R-:W-:Y:S05]  /*12f10*/  @!P1 BRA `(.L_x_1325) ;  /* 0xfffffffc00f09947 */ /* 0x008fea000383ffff */
[----:B------:R-:W-:Y:S05]  /*12f20*/  BRA `(.L_x_1324) ;  /* 0xffffff1400607947 */ /* 0x000fea000383ffff */
.L_x_1333:
[----:B--2---:R-:W-:-:S04]  /*12f30*/  IMAD.U32 R11, RZ, RZ, UR28 ;  /* 0x0000001cff0b7e24 */ /* 0x004fc8000f8e00ff */
[----:B------:R2:W3:Y:S03]  /*12f40*/  SYNCS.PHASECHK.TRANS64.TRYWAIT P1, [R11+URZ+0x22830], R10 ;  /* 0x0228300a0b0075a7 */ /* 0x0004e6000802017f */
[----:B---3--:R-:W-:Y:S05]  /*12f50*/  @!P1 NANOSLEEP.SYNCS 0x989680 ;  /* 0x009896800000995d */ /* 0x008fea0003900000 */
[----:B------:R-:W3:Y:S02]  /*12f60*/  @!P1 SYNCS.PHASECHK.TRANS64 P1, [R11+URZ+0x22830], R10 ;  /* 0x0228300a0b0095a7 */ /* 0x000ee4000802007f */
[----:B---3--:R-:W-:Y:S05]  /*12f70*/  @!P1 BRA `(.L_x_1333) ;  /* 0xfffffffc00ec9947 */ /* 0x008fea000383ffff */
[----:B------:R-:W-:Y:S05]  /*12f80*/  BRA `(.L_x_1332) ;  /* 0xffffff1800d07947 */ /* 0x000fea000383ffff */
.L_x_1345:
[----:B--2---:R2:W3:Y:S02]  /*12f90*/  SYNCS.PHASECHK.TRANS64.TRYWAIT P1, [R177+URZ+0x22850], R10 ;  /* 0x0228500ab10075a7 */ /* 0x0044e4000802017f */
[----:B---3--:R-:W-:Y:S05]  /*12fa0*/  @!P1 NANOSLEEP.SYNCS 0x989680 ;  /* 0x009896800000995d */ /* 0x008fea0003900000 */
[----:B------:R-:W3:Y:S02]  /*12fb0*/  @!P1 SYNCS.PHASECHK.TRANS64 P1, [R177+URZ+0x22850], R10 ;  /* 0x0228500ab10095a7 */ /* 0x000ee4000802007f */
[----:B---3--:R-:W-:Y:S05]  /*12fc0*/  @!P1 BRA `(.L_x_1345) ;  /* 0xfffffffc00f09947 */ /* 0x008fea000383ffff */
[----:B------:R-:W-:Y:S05]  /*12fd0*/  BRA `(.L_x_1344) ;  /* 0xffffff4800fc7947 */ /* 0x000fea000383ffff */
.L_x_1354:
[----:B--2---:R-:W-:-:S04]  /*12fe0*/  IMAD.U32 R8, RZ, RZ, UR26 ;  /* 0x0000001aff087e24 */ /* 0x004fc8000f8e00ff */
[----:B------:R2:W3:Y:S03]  /*12ff0*/  SYNCS.PHASECHK.TRANS64.TRYWAIT P2, [R8+URZ+0x22830], R7 ;  /* 0x02283007080075a7 */ /* 0x0004e6000804017f */
[----:B---3--:R-:W-:Y:S05]  /*13000*/  @!P2 NANOSLEEP.SYNCS 0x989680 ;  /* 0x009896800000a95d */ /* 0x008fea0003900000 */
[----:B------:R-:W3:Y:S02]  /*13010*/  @!P2 SYNCS.PHASECHK.TRANS64 P2, [R8+URZ+0x22830], R7 ;  /* 0x022830070800a5a7 */ /* 0x000ee4000804007f */
[----:B---3--:R-:W-:Y:S05]  /*13020*/  @!P2 BRA `(.L_x_1354) ;  /* 0xfffffffc00eca947 */ /* 0x008fea000383ffff */
[----:B------:R-:W-:Y:S05]  /*13030*/  BRA `(.L_x_1353) ;  /* 0xffffff5000887947 */ /* 0x000fea000383ffff */
.L_x_1358:
[----:B--2---:R2:W3:Y:S02]  /*13040*/  SYNCS.PHASECHK.TRANS64.TRYWAIT P2, [R210+URZ+0x22850], R7 ;  /* 0x02285007d20075a7 */ /* 0x0044e4000804017f */
[----:B---3--:R-:W-:Y:S05]  /*13050*/  @!P2 NANOSLEEP.SYNCS 0x989680 ;  /* 0x009896800000a95d */ /* 0x008fea0003900000 */
[----:B------:R-:W3:Y:S02]  /*13060*/  @!P2 SYNCS.PHASECHK.TRANS64 P2, [R210+URZ+0x22850], R7 ;  /* 0x02285007d200a5a7 */ /* 0x000ee4000804007f */
[----:B---3--:R-:W-:Y:S05]  /*13070*/  @!P2 BRA `(.L_x_1358) ;  /* 0xfffffffc00f0a947 */ /* 0x008fea000383ffff */
[----:B------:R-:W-:Y:S05]  /*13080*/  BRA `(.L_x_1357) ;  /* 0xffffff7000287947 */ /* 0x000fea000383ffff */
.L_x_1364:
[----:B--2---:R-:W-:-:S04]  /*13090*/  IMAD.U32 R9, RZ, RZ, UR27 ;  /* 0x0000001bff097e24 */ /* 0x004fc8000f8e00ff */
[----:B------:R2:W3:Y:S03]  /*130a0*/  SYNCS.PHASECHK.TRANS64.TRYWAIT P1, [R9+URZ+0x22830], R12 ;  /* 0x0228300c090075a7 */ /* 0x0004e6000802017f */
[----:B---3--:R-:W-:Y:S05]  /*130b0*/  @!P1 NANOSLEEP.SYNCS 0x989680 ;  /* 0x009896800000995d */ /* 0x008fea0003900000 */
[----:B------:R-:W3:Y:S02]  /*130c0*/  @!P1 SYNCS.PHASECHK.TRANS64 P1, [R9+URZ+0x22830], R12 ;  /* 0x0228300c090095a7 */ /* 0x000ee4000802007f */
[----:B---3--:R-:W-:Y:S05]  /*130d0*/  @!P1 BRA `(.L_x_1364) ;  /* 0xfffffffc00ec9947 */ /* 0x008fea000383ffff */
[----:B------:R-:W-:Y:S05]  /*130e0*/  BRA `(.L_x_1363) ;  /* 0xffffff74002c7947 */ /* 0x000fea000383ffff */
.L_x_1376:
[----:B--2---:R2:W3:Y:S02]  /*130f0*/  SYNCS.PHASECHK.TRANS64.TRYWAIT P1, [R177+URZ+0x22850], R12 ;  /* 0x0228500cb10075a7 */ /* 0x0044e4000802017f */
[----:B---3--:R-:W-:Y:S05]  /*13100*/  @!P1 NANOSLEEP.SYNCS 0x989680 ;  /* 0x009896800000995d */ /* 0x008fea0003900000 */
[----:B------:R-:W3:Y:S02]  /*13110*/  @!P1 SYNCS.PHASECHK.TRANS64 P1, [R177+URZ+0x22850], R12 ;  /* 0x0228500cb10095a7 */ /* 0x000ee4000802007f */
[----:B---3--:R-:W-:Y:S05]  /*13120*/  @!P1 BRA `(.L_x_1376) ;  /* 0xfffffffc00f09947 */ /* 0x008fea000383ffff */
[----:B------:R-:W-:Y:S05]  /*13130*/  BRA `(.L_x_1375) ;  /* 0xffffffa400587947 */ /* 0x000fea000383ffff */
.L_x_1407:
[----:B------:R-:W1:Y:S01]  /*13140*/  S2R R7, SR_TID.X ;  /* 0x0000000000077919 */ /* 0x000e620000002100 */
[----:B------:R-:W-:Y:S02]  /*13150*/  IMAD.MOV.U32 R12, RZ, RZ, RZ ;  /* 0x000000ffff0c7224 */ /* 0x000fe400078e00ff */
[----:B------:R-:W-:Y:S02]  /*13160*/  IMAD.MOV.U32 R11, RZ, RZ, 0x1f ;  /* 0x0000001fff0b7424 */ /* 0x000fe400078e00ff */
[----:B------:R-:W-:Y:S01]  /*13170*/  IMAD.MOV.U32 R15, RZ, RZ, -0x1 ;  /* 0xffffffffff0f7424 */ /* 0x000fe200078e00ff */
[----:B-1----:R-:W-:-:S04]  /*13180*/  SHF.R.U32.HI R7, RZ, 0x5, R7 ;  /* 0x00000005ff077819 */ /* 0x002fc80000011607 */
[----:B------:R-:W-:-:S05]  /*13190*/  LOP3.LUT R7, R7, 0x3, RZ, 0xc0, !PT ;  /* 0x0000000307077812 */ /* 0x000fca00078ec0ff */
[----:B------:R-:W-:-:S07]  /*131a0*/  IMAD.MOV.U32 R13, RZ, RZ, R7 ;  /* 0x000000ffff0d7224 */ /* 0x000fce00078e0007 */
[----:B------:R-:W-:Y:S05]  /*131b0*/  WARPSYNC.COLLECTIVE R15, `(.L_x_1457) ;  /* 0x000000000f087348 */ /* 0x000fea0003c00000 */
[----:B------:R1:W2:Y:S02]  /*131c0*/  SHFL.IDX P6, R14, R13, R12, R11 ;  /* 0x0000000c0d0e7389 */ /* 0x0002a400000c000b */
[----:B-12---:R-:W-:Y:S01]  /*131d0*/  ENDCOLLECTIVE ;  /* 0x000000000000791b */ /* 0x006fe20003800000 */
.L_x_1457:
[----:B------:R-:W-:Y:S05]  /*131e0*/  BRA `(.L_x_1458) ;  /* 0xffffffd800ec7947 */ /* 0x000fea000383ffff */
.L_x_1408:
[----:B------:R-:W-:Y:S01]  /*131f0*/  BSSY B0, `(.L_x_1459) ;  /* 0x0000006000007945 */ /* 0x000fe20003800000 */
[----:B------:R-:W-:-:S07]  /*13200*/  IMAD.MOV.U32 R15, RZ, RZ, -0x1 ;  /* 0xffffffffff0f7424 */ /* 0x000fce00078e00ff */
[----:B------:R-:W-:Y:S05]  /*13210*/  WARPSYNC.COLLECTIVE R15, `(.L_x_1460) ;  /* 0x000000000f0c7348 */ /* 0x000fea0003c00000 */
[----:B------:R-:W-:Y:S02]  /*13220*/  ELECT P6, UR62, PT ;  /* 0x00000000003e782f */ /* 0x000fe400038c0000 */
[----:B------:R-:W-:Y:S01]  /*13230*/  MOV R14, UR62 ;  /* 0x0000003e000e7c02 */ /* 0x000fe20008000f00 */
[----:B------:R-:W-:Y:S10]  /*13240*/  ENDCOLLECTIVE ;  /* 0x000000000000791b */ /* 0x000ff40003800000 */
.L_x_1460:
[----:B------:R-:W-:Y:S05]  /*13250*/  BSYNC B0 ;  /* 0x0000000000007941 */ /* 0x000fea0003800000 */
.L_x_1459:
[----:B------:R-:W-:Y:S05]  /*13260*/  BRA `(.L_x_1461) ;  /* 0xffffffd800dc7947 */ /* 0x000fea000383ffff */
.L_x_1411:
[----:B-1----:R1:W2:Y:S02]  /*13270*/  SYNCS.PHASECHK.TRANS64.TRYWAIT P2, [R8+URZ+0x22840], R5 ;  /* 0x02284005080075a7 */ /* 0x0022a4000804017f */
[----:B--2---:R-:W-:Y:S05]  /*13280*/  @!P2 NANOSLEEP.SYNCS 0x989680 ;  /* 0x009896800000a95d */ /* 0x004fea0003900000 */
[----:B------:R-:W2:Y:S02]  /*13290*/  @!P2 SYNCS.PHASECHK.TRANS64 P2, [R8+URZ+0x22840], R5 ;  /* 0x022840050800a5a7 */ /* 0x000ea4000804007f */
[----:B--2---:R-:W-:Y:S05]  /*132a0*/  @!P2 BRA `(.L_x_1411) ;  /* 0xfffffffc00f0a947 */ /* 0x004fea000383ffff */
[----:B------:R-:W-:Y:S05]  /*132b0*/  BRA `(.L_x_1462) ;  /* 0xffffffdc00387947 */ /* 0x000fea000383ffff */
.L_x_1413:
[----:B-1----:R-:W-:-:S04]  /*132c0*/  IMAD.U32 R8, RZ, RZ, UR37 ;  /* 0x00000025ff087e24 */ /* 0x002fc8000f8e00ff */
[----:B------:R1:W2:Y:S03]  /*132d0*/  SYNCS.PHASECHK.TRANS64.TRYWAIT P2, [R8+URZ+0x22820], R5 ;  /* 0x02282005080075a7 */ /* 0x0002a6000804017f */
[----:B--2---:R-:W-:Y:S05]  /*132e0*/  @!P2 NANOSLEEP.SYNCS 0x989680 ;  /* 0x009896800000a95d */ /* 0x004fea0003900000 */
[----:B------:R-:W2:Y:S02]  /*132f0*/  @!P2 SYNCS.PHASECHK.TRANS64 P2, [R8+URZ+0x22820], R5 ;  /* 0x022820050800a5a7 */ /* 0x000ea4000804007f */
[----:B--2---:R-:W-:Y:S05]  /*13300*/  @!P2 BRA `(.L_x_1413) ;  /* 0xfffffffc00eca947 */ /* 0x004fea000383ffff */
[----:B------:R-:W-:Y:S05]  /*13310*/  BRA `(.L_x_1463) ;  /* 0xffffffdc00d87947 */ /* 0x000fea000383ffff */
.L_x_1416:
[----:B-1----:R1:W2:Y:S02]  /*13320*/  SYNCS.PHASECHK.TRANS64.TRYWAIT P2, [R8+URZ+0x22860], R5 ;  /* 0x02286005080075a7 */ /* 0x0022a4000804017f */
[----:B--2---:R-:W-:Y:S05]  /*13330*/  @!P2 NANOSLEEP.SYNCS 0x989680 ;  /* 0x009896800000a95d */ /* 0x004fea0003900000 */
[----:B------:R-:W2:Y:S02]  /*13340*/  @!P2 SYNCS.PHASECHK.TRANS64 P2, [R8+URZ+0x22860], R5 ;  /* 0x022860050800a5a7 */ /* 0x000ea4000804007f */
[----:B--2---:R-:W-:Y:S05]  /*13350*/  @!P2 BRA `(.L_x_1416) ;  /* 0xfffffffc00f0a947 */ /* 0x004fea000383ffff */
[----:B------:R-:W-:Y:S05]  /*13360*/  BRA `(.L_x_1464) ;  /* 0xffffffdc00ec7947 */ /* 0x000fea000383ffff */
.L_x_1423:
[----:B-1----:R1:W2:Y:S02]  /*13370*/  SYNCS.PHASECHK.TRANS64.TRYWAIT P3, [R2+URZ+0x22840], R3 ;  /* 0x02284003020075a7 */ /* 0x0022a4000806017f */
[----:B--2---:R-:W-:Y:S05]  /*13380*/  @!P3 NANOSLEEP.SYNCS 0x989680 ;  /* 0x009896800000b95d */ /* 0x004fea0003900000 */
[----:B------:R-:W2:Y:S02]  /*13390*/  @!P3 SYNCS.PHASECHK.TRANS64 P3, [R2+URZ+0x22840], R3 ;  /* 0x022840030200b5a7 */ /* 0x000ea4000806007f */
[----:B--2---:R-:W-:Y:S05]  /*133a0*/  @!P3 BRA `(.L_x_1423) ;  /* 0xfffffffc00f0b947 */ /* 0x004fea000383ffff */
[----:B------:R-:W-:Y:S05]  /*133b0*/  BRA `(.L_x_1465) ;  /* 0xffffffe400247947 */ /* 0x000fea000383ffff */
.L_x_1425:
[----:B---3--:R3:W4:Y:S02]  /*133c0*/  SYNCS.PHASECHK.TRANS64.TRYWAIT P3, [R2+URZ+0x22860], R3 ;  /* 0x02286003020075a7 */ /* 0x008724000806017f */
[----:B----4-:R-:W-:Y:S05]  /*133d0*/  @!P3 NANOSLEEP.SYNCS 0x989680 ;  /* 0x009896800000b95d */ /* 0x010fea0003900000 */
[----:B------:R-:W4:Y:S02]  /*133e0*/  @!P3 SYNCS.PHASECHK.TRANS64 P3, [R2+URZ+0x22860], R3 ;  /* 0x022860030200b5a7 */ /* 0x000f24000806007f */
[----:B----4-:R-:W-:Y:S05]  /*133f0*/  @!P3 BRA `(.L_x_1425) ;  /* 0xfffffffc00f0b947 */ /* 0x010fea000383ffff */
[----:B------:R-:W-:Y:S05]  /*13400*/  BRA `(.L_x_1466) ;  /* 0xffffffe4006c7947 */ /* 0x000fea000383ffff */
.L_x_1431:
[----:B-1----:R1:W2:Y:S02]  /*13410*/  SYNCS.PHASECHK.TRANS64.TRYWAIT P3, [R3+URZ+0x22840], R2 ;  /* 0x02284002030075a7 */ /* 0x0022a4000806017f */
[----:B--2---:R-:W-:Y:S05]  /*13420*/  @!P3 NANOSLEEP.SYNCS 0x989680 ;  /* 0x009896800000b95d */ /* 0x004fea0003900000 */
[----:B------:R-:W2:Y:S02]  /*13430*/  @!P3 SYNCS.PHASECHK.TRANS64 P3, [R3+URZ+0x22840], R2 ;  /* 0x022840020300b5a7 */ /* 0x000ea4000806007f */
[----:B--2---:R-:W-:Y:S05]  /*13440*/  @!P3 BRA `(.L_x_1431) ;  /* 0xfffffffc00f0b947 */ /* 0x004fea000383ffff */
[----:B------:R-:W-:Y:S05]  /*13450*/  BRA `(.L_x_1467) ;  /* 0xffffffe800947947 */ /* 0x000fea000383ffff */
.L_x_1433:
[----:B---3--:R3:W4:Y:S02]  /*13460*/  SYNCS.PHASECHK.TRANS64.TRYWAIT P3, [R3+URZ+0x22860], R2 ;  /* 0x02286002030075a7 */ /* 0x008724000806017f */
[----:B----4-:R-:W-:Y:S05]  /*13470*/  @!P3 NANOSLEEP.SYNCS 0x989680 ;  /* 0x009896800000b95d */ /* 0x010fea0003900000 */
[----:B------:R-:W4:Y:S02]  /*13480*/  @!P3 SYNCS.PHASECHK.TRANS64 P3, [R3+URZ+0x22860], R2 ;  /* 0x022860020300b5a7 */ /* 0x000f24000806007f */
[----:B----4-:R-:W-:Y:S05]  /*13490*/  @!P3 BRA `(.L_x_1433) ;  /* 0xfffffffc00f0b947 */ /* 0x010fea000383ffff */
[----:B------:R-:W-:Y:S05]  /*134a0*/  BRA `(.L_x_1468) ;  /* 0xffffffe800dc7947 */ /* 0x000fea000383ffff */
.L_x_1438:
[----:B-1----:R1:W2:Y:S02]  /*134b0*/  SYNCS.PHASECHK.TRANS64.TRYWAIT P3, [R2+URZ+0x22840], R3 ;  /* 0x02284003020075a7 */ /* 0x0022a4000806017f */
[----:B--2---:R-:W-:Y:S05]  /*134c0*/  @!P3 NANOSLEEP.SYNCS 0x989680 ;  /* 0x009896800000b95d */ /* 0x004fea0003900000 */
[----:B------:R-:W2:Y:S02]  /*134d0*/  @!P3 SYNCS.PHASECHK.TRANS64 P3, [R2+URZ+0x22840], R3 ;  /* 0x022840030200b5a7 */ /* 0x000ea4000806007f */
[----:B--2---:R-:W-:Y:S05]  /*134e0*/  @!P3 BRA `(.L_x_1438) ;  /* 0xfffffffc00f0b947 */ /* 0x004fea000383ffff */
[----:B------:R-:W-:Y:S05]  /*134f0*/  BRA `(.L_x_1469) ;  /* 0xffffffec00e47947 */ /* 0x000fea000383ffff */
.L_x_1440:
[----:B--2---:R2:W3:Y:S02]  /*13500*/  SYNCS.PHASECHK.TRANS64.TRYWAIT P3, [R2+URZ+0x22860], R3 ;  /* 0x02286003020075a7 */ /* 0x0044e4000806017f */
[----:B---3--:R-:W-:Y:S05]  /*13510*/  @!P3 NANOSLEEP.SYNCS 0x989680 ;  /* 0x009896800000b95d */ /* 0x008fea0003900000 */
[----:B------:R-:W3:Y:S02]  /*13520*/  @!P3 SYNCS.PHASECHK.TRANS64 P3, [R2+URZ+0x22860], R3 ;  /* 0x022860030200b5a7 */ /* 0x000ee4000806007f */
[----:B---3--:R-:W-:Y:S05]  /*13530*/  @!P3 BRA `(.L_x_1440) ;  /* 0xfffffffc00f0b947 */ /* 0x008fea000383ffff */
[----:B------:R-:W-:Y:S05]  /*13540*/  BRA `(.L_x_1470) ;  /* 0xfffffff0002c7947 */ /* 0x000fea000383ffff */
.L_x_1445:
[----:B------:R-:W-:Y:S01]  /*13550*/  BSSY B0, `(.L_x_1471) ;  /* 0x0000007000007945 */ /* 0x000fe20003800000 */
[----:B--2---:R-:W-:Y:S02]  /*13560*/  IMAD.MOV.U32 R12, RZ, RZ, RZ ;  /* 0x000000ffff0c7224 */ /* 0x004fe400078e00ff */
[----:B------:R-:W-:Y:S02]  /*13570*/  IMAD.MOV.U32 R11, RZ, RZ, 0x1f ;  /* 0x0000001fff0b7424 */ /* 0x000fe400078e00ff */
[----:B------:R-:W-:-:S07]  /*13580*/  IMAD.MOV.U32 R15, RZ, RZ, -0x1 ;  /* 0xffffffffff0f7424 */ /* 0x000fce00078e00ff */
[----:B-1-34-:R-:W-:Y:S05]  /*13590*/  WARPSYNC.COLLECTIVE R15, `(.L_x_1472) ;  /* 0x000000000f087348 */ /* 0x01afea0003c00000 */
[----:B------:R2:W1:Y:S02]  /*135a0*/  SHFL.IDX P6, R14, R13, R12, R11 ;  /* 0x0000000c0d0e7389 */ /* 0x00046400000c000b */
[----:B-1234-:R-:W-:Y:S01]  /*135b0*/  ENDCOLLECTIVE ;  /* 0x000000000000791b */ /* 0x01efe20003800000 */
.L_x_1472:
[----:B------:R-:W-:Y:S05]  /*135c0*/  BSYNC B0 ;  /* 0x0000000000007941 */ /* 0x000fea0003800000 */
.L_x_1471:
[----:B------:R-:W-:Y:S05]  /*135d0*/  BRA `(.L_x_1473) ;  /* 0xfffffff400107947 */ /* 0x000fea000383ffff */
.L_x_1447:
[----:B-1----:R1:W2:Y:S02]  /*135e0*/  SYNCS.PHASECHK.TRANS64.TRYWAIT P0, [R7+URZ+0x22820], R0 ;  /* 0x02282000070075a7 */ /* 0x0022a4000800017f */
[----:B--2---:R-:W-:Y:S05]  /*135f0*/  @!P0 NANOSLEEP.SYNCS 0x989680 ;  /* 0x009896800000895d */ /* 0x004fea0003900000 */
[----:B------:R-:W2:Y:S02]  /*13600*/  @!P0 SYNCS.PHASECHK.TRANS64 P0, [R7+URZ+0x22820], R0 ;  /* 0x02282000070085a7 */ /* 0x000ea4000800007f */
[----:B--2---:R-:W-:Y:S05]  /*13610*/  @!P0 BRA `(.L_x_1447) ;  /* 0xfffffffc00f08947 */ /* 0x004fea000383ffff */
[----:B------:R-:W-:Y:S05]  /*13620*/  BRA `(.L_x_1474) ;  /* 0xfffffff400587947 */ /* 0x000fea000383ffff */
.L_x_1451:
[----:B-1----:R1:W2:Y:S02]  /*13630*/  SYNCS.PHASECHK.TRANS64.TRYWAIT P0, [R5+URZ], R4 ;  /* 0x00000004050075a7 */ /* 0x0022a4000800017f */
[----:B--2---:R-:W-:Y:S05]  /*13640*/  @!P0 NANOSLEEP.SYNCS 0x989680 ;  /* 0x009896800000895d */ /* 0x004fea0003900000 */
[----:B------:R-:W2:Y:S02]  /*13650*/  @!P0 SYNCS.PHASECHK.TRANS64 P0, [R5+URZ], R4 ;  /* 0x00000004050085a7 */ /* 0x000ea4000800007f */
[----:B--2---:R-:W-:Y:S05]  /*13660*/  @!P0 BRA `(.L_x_1451) ;  /* 0xfffffffc00f08947 */ /* 0x004fea000383ffff */
[----:B------:R-:W-:Y:S05]  /*13670*/  BRA `(.L_x_1475) ;  /* 0xfffffff400ac7947 */ /* 0x000fea000383ffff */
.L_x_1452:
[----:B--2---:R2:W3:Y:S02]  /*13680*/  SYNCS.PHASECHK.TRANS64.TRYWAIT P0, [R3+URZ], R0 ;  /* 0x00000000030075a7 */ /* 0x0044e4000800017f */
[----:B---3--:R-:W-:Y:S05]  /*13690*/  @!P0 NANOSLEEP.SYNCS 0x989680 ;  /* 0x009896800000895d */ /* 0x008fea0003900000 */
[----:B------:R-:W3:Y:S02]  /*136a0*/  @!P0 SYNCS.PHASECHK.TRANS64 P0, [R3+URZ], R0 ;  /* 0x00000000030085a7 */ /* 0x000ee4000800007f */
[----:B---3--:R-:W-:Y:S05]  /*136b0*/  @!P0 BRA `(.L_x_1452) ;  /* 0xfffffffc00f08947 */ /* 0x008fea000383ffff */
[----:B------:R-:W-:Y:S05]  /*136c0*/  BRA `(.L_x_1476) ;  /* 0xfffffff400a07947 */ /* 0x000fea000383ffff */
.L_x_1454:
[----:B-1----:R1:W2:Y:S02]  /*136d0*/  SYNCS.PHASECHK.TRANS64.TRYWAIT P0, [R5+URZ], R4 ;  /* 0x00000004050075a7 */ /* 0x0022a4000800017f */
[----:B--2---:R-:W-:Y:S05]  /*136e0*/  @!P0 NANOSLEEP.SYNCS 0x989680 ;  /* 0x009896800000895d */ /* 0x004fea0003900000 */
[----:B------:R-:W2:Y:S02]  /*136f0*/  @!P0 SYNCS.PHASECHK.TRANS64 P0, [R5+URZ], R4 ;  /* 0x00000004050085a7 */ /* 0x000ea4000800007f */
[----:B--2---:R-:W-:Y:S05]  /*13700*/  @!P0 BRA `(.L_x_1454) ;  /* 0xfffffffc00f08947 */ /* 0x004fea000383ffff */
[----:B------:R-:W-:Y:S05]  /*13710*/  BRA `(.L_x_1477) ;  /* 0xfffffff400a47947 */ /* 0x000fea000383ffff */
.L_x_1478:
        /* <DEDUP_REMOVED lines=14> */
.L_x_4720:


//--------------------- .text._ZN7cutlass13device_kernelIN5flash11enable_sm90INS1_16FlashAttnFwdSm90INS1_25CollectiveMainloopFwdSm90ILi2EN4cute5tupleIJNS5_1CILi1EEES8_S8_EEENS6_IJNS7_ILi128EEENS7_ILi96EEENS7_ILi64EEEEEELi256ENS_10bfloat16_tEfNS_4arch4Sm90ELb0ELb1ELb1ELb0ELb0ELb0ELb1ELb1ELb0ELb0ELb0ELb0EEENS1_21CollectiveEpilogueFwdINS6_IJSA_NS7_ILi256EEESB_EEES9_SE_SG_Li256ELb0ELb0ELb0ELb0EEENS1_30DynamicPersistentTileSchedulerILi256ELi32ELb0ELb0ELb1EEEEEEEEEvNT_6ParamsE --------------------------
	.section	.text._ZN7cutlass13device_kernelIN5flash11enable_sm90INS1_16FlashAttnFwdSm90INS1_25CollectiveMainloopFwdSm90ILi2EN4cute5tupleIJNS5_1CILi1EEES8_S8_EEENS6_IJNS7_ILi128EEENS7_ILi96EEENS7_ILi64EEEEEELi256ENS_10bfloat16_tEfNS_4arch4Sm90ELb0ELb1ELb1ELb0ELb0ELb0ELb1ELb1ELb0ELb0ELb0ELb0EEENS1_21CollectiveEpilogueFwdINS6_IJSA_NS7_ILi256EEESB_EEES9_SE_SG_Li256ELb0ELb0ELb0ELb0EEENS1_30DynamicPersistentTileSchedulerILi256ELi32ELb0ELb0ELb1EEEEEEEEEvNT_6ParamsE,"ax",@progbits
	.align	128
.text._ZN7cutlass13device_kernelIN5flash11enable_sm90INS1_16FlashAttnFwdSm90INS1_25CollectiveMainloopFwdSm90ILi2EN4cute5tupleIJNS5_1CILi1EEES8_S8_EEENS6_IJNS7_ILi128EEENS7_ILi96EEENS7_ILi64EEEEEELi256ENS_10bfloat16_tEfNS_4arch4Sm90ELb0ELb1ELb1ELb0ELb0ELb0ELb1ELb1ELb0ELb0ELb0ELb0EEENS1_21CollectiveEpilogueFwdINS6_IJSA_NS7_ILi256EEESB_EEES9_SE_SG_Li256ELb0ELb0ELb0ELb0EEENS1_30DynamicPersistentTileSchedulerILi256ELi32ELb0ELb0ELb1EEEEEEEEEvNT_6ParamsE:
        .type           _ZN7cutlass13device_kernelIN5flash11enable_sm90INS1_16FlashAttnFwdSm90INS1_25CollectiveMainloopFwdSm90ILi2EN4cute5tupleIJNS5_1CILi1EEES8_S8_EEENS6_IJNS7_ILi128EEENS7_ILi96EEENS7_ILi64EEEEEELi256ENS_10bfloat16_tEfNS_4arch4Sm90ELb0ELb1ELb1ELb0ELb0ELb0ELb1ELb1ELb0ELb0ELb0ELb0EEENS1_21CollectiveEpilogueFwdINS6_IJSA_NS7_ILi256EEESB_EEES9_SE_SG_Li256ELb0ELb0ELb0ELb0EEENS1_30DynamicPersistentTileSchedulerILi256ELi32ELb0ELb0ELb1EEEEEEEEEvNT_6ParamsE,@function
        .size           _ZN7cutlass13device_kernelIN5flash11enable_sm90INS1_16FlashAttnFwdSm90INS1_25CollectiveMainloopFwdSm90ILi2EN4cute5tupleIJNS5_1CILi1EEES8_S8_EEENS6_IJNS7_ILi128EEENS7_ILi96EEENS7_ILi64EEEEEELi256ENS_10bfloat16_tEfNS_4arch4Sm90ELb0ELb1ELb1ELb0ELb0ELb0ELb1ELb1ELb0ELb0ELb0ELb0EEENS1_21CollectiveEpilogueFwdINS6_IJSA_NS7_ILi256EEESB_EEES9_SE_SG_Li256ELb0ELb0ELb0ELb0EEENS1_30DynamicPersistentTileSchedulerILi256ELi32ELb0ELb0ELb1EEEEEEEEEvNT_6ParamsE,(.L_x_4721 - _ZN7cutlass13device_kernelIN5flash11enable_sm90INS1_16FlashAttnFwdSm90INS1_25CollectiveMainloopFwdSm90ILi2EN4cute5tupleIJNS5_1CILi1EEES8_S8_EEENS6_IJNS7_ILi128EEENS7_ILi96EEENS7_ILi64EEEEEELi256ENS_10bfloat16_tEfNS_4arch4Sm90ELb0ELb1ELb1ELb0ELb0ELb0ELb1ELb1ELb0ELb0ELb0ELb0EEENS1_21CollectiveEpilogueFwdINS6_IJSA_NS7_ILi256EEESB_EEES9_SE_SG_Li256ELb0ELb0ELb0ELb0EEENS1_30DynamicPersistentTileSchedulerILi256ELi32ELb0ELb0ELb1EEEEEEEEEvNT_6ParamsE)
        .other          _ZN7cutlass13device_kernelIN5flash11enable_sm90INS1_16FlashAttnFwdSm90INS1_25CollectiveMainloopFwdSm90ILi2EN4cute5tupleIJNS5_1CILi1EEES8_S8_EEENS6_IJNS7_ILi128EEENS7_ILi96EEENS7_ILi64EEEEEELi256ENS_10bfloat16_tEfNS_4arch4Sm90ELb0ELb1ELb1ELb0ELb0ELb0ELb1ELb1ELb0ELb0ELb0ELb0EEENS1_21CollectiveEpilogueFwdINS6_IJSA_NS7_ILi256EEESB_EEES9_SE_SG_Li256ELb0ELb0ELb0ELb0EEENS1_30DynamicPersistentTileSchedulerILi256ELi32ELb0ELb0ELb1EEEEEEEEEvNT_6ParamsE,@"STO_CUDA_ENTRY STV_DEFAULT"
_ZN7cutlass13device_kernelIN5flash11enable_sm90INS1_16FlashAttnFwdSm90INS1_25CollectiveMainloopFwdSm90ILi2EN4cute5tupleIJNS5_1CILi1EEES8_S8_EEENS6_IJNS7_ILi128EEENS7_ILi96EEENS7_ILi64EEEEEELi256ENS_10bfloat16_tEfNS_4arch4Sm90ELb0ELb1ELb1ELb0ELb0ELb0ELb1ELb1ELb0ELb0ELb0ELb0EEENS1_21CollectiveEpilogueFwdINS6_IJSA_NS7_ILi256EEESB_EEES9_SE_SG_Li256ELb0ELb0ELb0ELb0EEENS1_30DynamicPersistentTileSchedulerILi256ELi32ELb0ELb0ELb1EEEEEEEEEvNT_6ParamsE:
[----:B------:R-:W1:Y:S02]  /*0000*/  LDC R1, c[0x0][0x28] ;  /* 0x00000a00ff017b82 */ /* 0x000e640000000800 */
[----:B-1----:R-:W-:Y:S01]  /*0010*/  VIADD R1, R1, 0xfffffb80 ;  /* 0xfffffb8001017836 */ /* 0x002fe20000000000 */
[----:B------:R-:W1:Y:S01]  /*0020*/  S2R R3, SR_TID.X ;  /* 0x0000000000037919 */ /* 0x000e620000002100 */
[----:B------:R-:W-:Y:S01]  /*0030*/  ELECT P0, URZ, PT ;  /* 0x00000000003f782f */ /* 0x000fe20003800000 */
[----:B------:R-:W-:Y:S01]  /*0040*/  BSSY B0, `(.L_x_1479) ;  /* 0x000001b000007945 */ /* 0x000fe20003800000 */
[----:B------:R-:W-:Y:S02]  /*0050*/  ULDC UR4, c[0x0][0x20] ;  /* 0x0000080000047ab9 */ /* 0x000fe40000000800 */
[----:B------:R-:W-:Y:S01]  /*0060*/  IADD3 R16, P1, R1, UR4, RZ ;  /* 0x0000000401107c10 */ /* 0x000fe2000ff3e0ff */
[----:B------:R-:W-:-:S04]  /*0070*/  ULDC UR4, c[0x0][0x24] ;  /* 0x0000090000047ab9 */ /* 0x000fc80000000800 */
[----:B------:R-:W-:Y:S01]  /*0080*/  IMAD.X R17, RZ, RZ, UR4, P1 ;  /* 0x00000004ff117e24 */ /* 0x000fe200088e06ff */
        /* <DEDUP_REMOVED lines=22> */
.L_x_1480:
[----:B------:R-:W-:Y:S05]  /*01f0*/  BSYNC B0 ;  /* 0x0000000000007941 */ /* 0x000fea0003800000 */
.L_x_1479:
        /* <DEDUP_REMOVED lines=39> */
.L_x_1481:
        /* <DEDUP_REMOVED lines=22> */
.L_x_1482:
        /* <DEDUP_REMOVED lines=18> */
.L_x_1483:
        /* <DEDUP_REMOVED lines=22> */
.L_x_1484:
        /* <DEDUP_REMOVED lines=22> */
.L_x_1485:
[----:B------:R-:W-:Y:S01]  /*09b0*/  IADD3 R2, P0, R16, 0x70, RZ ;  /* 0x0000007010027810 */ /* 0x000fe20007f1e0ff */
[----:B------:R-:W-:Y:S01]  /*09c0*/  UMOV UR38, 0x1 ;  /* 0x0000000100267882 */ /* 0x000fe20000000000 */
[----:B------:R-:W-:Y:S01]  /*09d0*/  PLOP3.LUT P1, PT, PT, PT, UP0, 0x80, 0x0 ;  /* 0x000000000000781c */ /* 0x000fe20003f2f008 */
[----:B------:R-:W-:Y:S01]  /*09e0*/  NOP ;  /* 0x0000000000007918 */ /* 0x000fe20000000000 */
[----:B------:R-:W-:Y:S01]  /*09f0*/  USEL UR38, UR38, 0x2, !UP0 ;  /* 0x0000000226267887 */ /* 0x000fe2000c000000 */
[----:B------:R5:W-:Y:S01]  /*0a00*/  STL [R1+0x474], R2 ;  /* 0x0004740201007387 */ /* 0x000be20000100800 */
[----:B------:R-:W-:Y:S01]  /*0a10*/  ULDC.64 UR46, c[0x0][0x208] ;  /* 0x00008200002e7ab9 */ /* 0x000fe20000000a00 */
[----:B-----5:R-:W-:-:S05]  /*0a20*/  IMAD.X R2, RZ, RZ, R17, P0 ;  /* 0x000000ffff027224 */ /* 0x020fca00000e0611 */
[----:B------:R1:W-:Y:S02]  /*0a30*/  STL [R1+0x470], R2 ;  /* 0x0004700201007387 */ /* 0x0003e40000100800 */
[----:B-1234-:R-:W-:Y:S06]  /*0a40*/  BAR.SYNC.DEFER_BLOCKING 0x0 ;  /* 0x0000000000007b1d */ /* 0x01efec0000010000 */
[----:B------:R-:W-:Y:S05]  /*0a50*/  @!P1 BRA `(.L_x_1486) ;  /* 0x0000020800d89947 */ /* 0x000fea0003800000 */
.L_x_1487:
        /* <DEDUP_REMOVED lines=8> */
[----:B------:R-:W-:Y:S01]  /*0ae0*/  ISETP.NE.AND P0, PT, R18, 0x1, PT ;  /* 0x000000011200780c */ /* 0x000fe20003f05270 */
[----:B------:R2:W-:-:S12]  /*0af0*/  STL.64 [R1+0x218], RZ ;  /* 0x000218ff01007387 */ /* 0x0005d80000100a00 */
[----:B------:R-:W-:Y:S06]  /*0b00*/  @!P0 BAR.ARV 0x9, 0x100 ;  /* 0x0244000000008b1d */ /* 0x000fec0000002000 */
[C---:B------:R-:W-:Y:S02]  /*0b10*/  IADD3 R206, P1, R16.reuse, 0x218, RZ ;  /* 0x0000021810ce7810 */ /* 0x040fe40007f3e0ff */
[----:B------:R-:W-:Y:S01]  /*0b20*/  IADD3 R212, P2, R16, 0x224, RZ ;  /* 0x0000022410d47810 */ /* 0x000fe20007f5e0ff */
[----:B------:R2:W-:Y:S01]  /*0b30*/  STL [R1+0x220], RZ ;  /* 0x000220ff01007387 */ /* 0x0005e20000100800 */
[----:B-1----:R-:W-:Y:S01]  /*0b40*/  ISETP.LE.AND P0, PT, R0, UR5, PT ;  /* 0x0000000500007c0c */ /* 0x002fe2000bf03270 */
[----:B------:R-:W-:-:S02]  /*0b50*/  IMAD.X R207, RZ, RZ, R17, P1 ;  /* 0x000000ffffcf7224 */ /* 0x000fc400008e0611 */
[----:B------:R2:W-:Y:S01]  /*0b60*/  STL [R1+0x224], RZ ;  /* 0x000224ff01007387 */ /* 0x0005e20000100800 */
[----:B------:R-:W-:-:S09]  /*0b70*/  IMAD.X R211, RZ, RZ, R17, P2 ;  /* 0x000000ffffd37224 */ /* 0x000fd200010e0611 */
[----:B--2---:R-:W-:Y:S05]  /*0b80*/  @P0 EXIT ;  /* 0x000000000000094d */ /* 0x004fea0003800000 */
[----:B------:R-:W1:Y:S01]  /*0b90*/  S2R R6, SR_TID.X ;  /* 0x0000000000067919 */ /* 0x000e620000002100 */
[----:B------:R-:W2:Y:S01]  /*0ba0*/  S2UR UR6, SR_CgaCtaId ;  /* 0x00000000000679c3 */ /* 0x000ea20000008800 */
[----:B------:R-:W-:Y:S01]  /*0bb0*/  UMOV UR50, 0x400 ;  /* 0x0000040000327882 */ /* 0x000fe20000000000 */
[----:B------:R-:W-:Y:S01]  /*0bc0*/  IMAD.MOV.U32 R185, RZ, RZ, 0x2 ;  /* 0x00000002ffb97424 */ /* 0x000fe200078e00ff */
[C---:B------:R-:W-:Y:S01]  /*0bd0*/  IADD3 R204, -R18.reuse, 0xb, RZ ;  /* 0x0000000b12cc7810 */ /* 0x040fe20007ffe1ff */
[----:B------:R-:W-:Y:S01]  /*0be0*/  VIADD R205, R18, 0x8 ;  /* 0x0000000812cd7836 */ /* 0x000fe20000000000 */
[----:B------:R-:W-:-:S03]  /*0bf0*/  ULDC.64 UR36, c[0x0][0x198] ;  /* 0x0000660000247ab9 */ /* 0x000fc60000000a00 */
[----:B------:R-:W3:Y:S01]  /*0c00*/  S2UR UR4, SR_SWINHI ;  /* 0x00000000000479c3 */ /* 0x000ee20000002f00 */
[----:B--2---:R-:W-:Y:S01]  /*0c10*/  ULEA UR50, UR6, UR50, 0x18 ;  /* 0x0000003206327291 */ /* 0x004fe2000f8ec03f */
[----:B-1----:R-:W-:-:S06]  /*0c20*/  VIADD R198, R6, 0xffffff80 ;  /* 0xffffff8006c67836 */ /* 0x002fcc0000000000 */
[----:B------:R-:W-:Y:S01]  /*0c30*/  UMOV UR48, UR50 ;  /* 0x0000003200307c82 */ /* 0x000fe20008000000 */
[----:B---3--:R-:W-:Y:S01]  /*0c40*/  UMOV UR49, UR4 ;  /* 0x0000000400317c82 */ /* 0x008fe20008000000 */
[----:B------:R-:W-:Y:S01]  /*0c50*/  LOP3.LUT R6, R6, 0x7f, RZ, 0xc0, !PT ;  /* 0x0000007f06067812 */ /* 0x000fe200078ec0ff */
[----:B------:R-:W-:Y:S01]  /*0c60*/  UMOV UR4, UR5 ;  /* 0x0000000500047c82 */ /* 0x000fe20008000000 */
[----:B------:R-:W-:Y:S02]  /*0c70*/  SHF.R.S32.HI R19, RZ, 0x1f, R198 ;  /* 0x0000001fff137819 */ /* 0x000fe400000114c6 */
[----:B------:R-:W-:Y:S02]  /*0c80*/  ISETP.NE.AND P0, PT, R6, RZ, PT ;  /* 0x000000ff0600720c */ /* 0x000fe40003f05270 */
[CC--:B------:R-:W-:Y:S02]  /*0c90*/  LEA.HI R2, R19.reuse, R198.reuse, RZ, 0x4 ;  /* 0x000000c613027211 */ /* 0x0c0fe400078f20ff */
[----:B------:R-:W-:-:S02]  /*0ca0*/  LEA.HI R0, R19, R198, RZ, 0x7 ;  /* 0x000000c613007211 */ /* 0x000fc400078f38ff */
[----:B------:R-:W-:Y:S02]  /*0cb0*/  SHF.R.S32.HI R7, RZ, 0x4, R2 ;  /* 0x00000004ff077819 */ /* 0x000fe40000011402 */
[----:B------:R-:W-:Y:S02]  /*0cc0*/  LOP3.LUT R3, R0, 0xffffff80, RZ, 0xc0, !PT ;  /* 0xffffff8000037812 */ /* 0x000fe400078ec0ff */
[----:B------:R-:W-:Y:S02]  /*0cd0*/  LEA.HI R214, R19, R198, RZ, 0x5 ;  /* 0x000000c613d67211 */ /* 0x000fe400078f28ff */
[----:B------:R-:W-:Y:S01]  /*0ce0*/  LEA.HI R4, R2, R7, RZ, 0x1 ;  /* 0x0000000702047211 */ /* 0x000fe200078f08ff */
[----:B------:R-:W-:Y:S01]  /*0cf0*/  IMAD.IADD R208, R198, 0x1, -R3 ;  /* 0x00000001c6d07824 */ /* 0x000fe200078e0a03 */
[----:B------:R-:W-:Y:S02]  /*0d00*/  LOP3.LUT R5, R2, 0x3fffff0, RZ, 0xc0, !PT ;  /* 0x03fffff002057812 */ /* 0x000fe400078ec0ff */
[----:B------:R-:W-:-:S02]  /*0d10*/  SHF.R.S32.HI R214, RZ, 0x5, R214 ;  /* 0x00000005ffd67819 */ /* 0x000fc400000114d6 */
[----:B------:R-:W-:Y:S01]  /*0d20*/  LOP3.LUT R4, R4, 0x1ffffffe, RZ, 0xc0, !PT ;  /* 0x1ffffffe04047812 */ /* 0x000fe200078ec0ff */
[----:B------:R-:W-:Y:S01]  /*0d30*/  IMAD.IADD R5, R198, 0x1, -R5 ;  /* 0x00000001c6057824 */ /* 0x000fe200078e0a05 */
[----:B------:R-:W-:Y:S02]  /*0d40*/  SHF.R.S32.HI R3, RZ, 0x1f, R208 ;  /* 0x0000001fff037819 */ /* 0x000fe400000114d0 */
[----:B------:R-:W-:Y:S01]  /*0d50*/  SHF.R.S32.HI R213, RZ, 0x7, R0 ;  /* 0x00000007ffd57819 */ /* 0x000fe20000011400 */
[----:B------:R-:W-:Y:S01]  /*0d60*/  IMAD.IADD R4, R7, 0x1, -R4 ;  /* 0x0000000107047824 */ /* 0x000fe200078e0a04 */
[CC--:B------:R-:W-:Y:S01]  /*0d70*/  LEA.HI R20, R3.reuse, R208.reuse, RZ, 0x2 ;  /* 0x000000d003147211 */ /* 0x0c0fe200078f10ff */
[----:B------:R-:W-:Y:S01]  /*0d80*/  IMAD R5, R214, 0x10, R5 ;  /* 0x00000010d6057824 */ /* 0x000fe200078e0205 */
[----:B------:R-:W-:Y:S02]  /*0d90*/  LEA.HI R3, R3, R208, RZ, 0x5 ;  /* 0x000000d003037211 */ /* 0x000fe400078f28ff */
[----:B------:R-:W-:Y:S01]  /*0da0*/  SHF.R.S32.HI R2, RZ, 0x2, R20 ;  /* 0x00000002ff027819 */ /* 0x000fe20000011414 */
[----:B------:R-:W-:Y:S01]  /*0db0*/  IMAD R4, R5, 0x8, R4 ;  /* 0x0000000805047824 */ /* 0x000fe200078e0204 */
[----:B------:R-:W-:-:S02]  /*0dc0*/  SHF.R.S32.HI R5, RZ, 0x1f, R20 ;  /* 0x0000001fff057819 */ /* 0x000fc40000011414 */
[----:B------:R-:W-:Y:S01]  /*0dd0*/  SHF.R.S32.HI R3, RZ, 0x5, R3 ;  /* 0x00000005ff037819 */ /* 0x000fe20000011403 */
[----:B------:R-:W-:Y:S01]  /*0de0*/  IMAD.SHL.U32 R184, R4, 0x8, RZ ;  /* 0x0000000804b87824 */ /* 0x000fe200078e00ff */
[----:B------:R-:W-:Y:S02]  /*0df0*/  LEA.HI R5, R5, R2, RZ, 0x3 ;  /* 0x0000000205057211 */ /* 0x000fe400078f18ff */
[----:B------:R-:W-:Y:S01]  /*0e00*/  LEA.HI R0, R0, R213, RZ, 0x1 ;  /* 0x000000d500007211 */ /* 0x000fe200078f08ff */
[----:B------:R-:W-:Y:S01]  /*0e10*/  IMAD.WIDE R184, R184, R185, UR48 ;  /* 0x00000030b8b87e25 */ /* 0x000fe2000f8e02b9 */
[----:B------:R-:W-:Y:S02]  /*0e20*/  LOP3.LUT R5, R5, 0xfffffff8, RZ, 0xc0, !PT ;  /* 0xfffffff805057812 */ /* 0x000fe400078ec0ff */
[----:B------:R-:W-:Y:S02]  /*0e30*/  LEA.HI R19, R19, R198, RZ, 0x3 ;  /* 0x000000c613137211 */ /* 0x000fe400078f18ff */
[----:B------:R-:W-:Y:S01]  /*0e40*/  IADD3 R9, P6, R184, 0x20, RZ ;  /* 0x00000020b8097810 */ /* 0x000fe20007fde0ff */
[----:B------:R-:W-:Y:S01]  /*0e50*/  IMAD.IADD R2, R2, 0x1, -R5 ;  /* 0x0000000102027824 */ /* 0x000fe200078e0a05 */
[----:B------:R-:W-:-:S02]  /*0e60*/  IADD3 R5, P5, R184, 0x40, RZ ;  /* 0x00000040b8057810 */ /* 0x000fc40007fbe0ff */
[----:B------:R-:W-:Y:S01]  /*0e70*/  LOP3.LUT R8, R9, 0x380, RZ, 0xc0, !PT ;  /* 0x0000038009087812 */ /* 0x000fe200078ec0ff */
[----:B------:R-:W-:Y:S01]  /*0e80*/  IMAD R21, R3, 0x10, R2 ;  /* 0x0000001003157824 */ /* 0x000fe200078e0202 */
[----:B------:R-:W-:Y:S01]  /*0e90*/  LOP3.LUT R4, R5, 0x380, RZ, 0xc0, !PT ;  /* 0x0000038005047812 */ /* 0x000fe200078ec0ff */
[----:B------:R-:W-:Y:S01]  /*0ea0*/  IMAD.X R3, RZ, RZ, R185, P6 ;  /* 0x000000ffff037224 */ /* 0x000fe200030e06b9 */
[----:B------:R-:W-:Y:S02]  /*0eb0*/  SHF.R.U64 R8, R8, 0x3, RZ ;  /* 0x0000000308087819 */ /* 0x000fe400000012ff */
[----:B------:R-:W-:Y:S02]  /*0ec0*/  SHF.R.U64 R4, R4, 0x3, RZ ;  /* 0x0000000304047819 */ /* 0x000fe400000012ff */
[----:B------:R-:W-:Y:S02]  /*0ed0*/  LOP3.LUT R2, R8, R9, RZ, 0x3c, !PT ;  /* 0x0000000908027212 */ /* 0x000fe400078e3cff */
[----:B------:R-:W-:-:S02]  /*0ee0*/  IADD3 R11, P2, R184, 0x4020, RZ ;  /* 0x00004020b80b7810 */ /* 0x000fc40007f5e0ff */
[C---:B------:R-:W-:Y:S02]  /*0ef0*/  IADD3 R13, P1, R184.reuse, 0x4040, RZ ;  /* 0x00004040b80d7810 */ /* 0x040fe40007f3e0ff */
[C---:B------:R-:W-:Y:S02]  /*0f00*/  IADD3 R7, P4, R184.reuse, 0x60, RZ ;  /* 0x00000060b8077810 */ /* 0x040fe40007f9e0ff */
[C---:B------:R-:W-:Y:S02]  /*0f10*/  IADD3 R9, P3, R184.reuse, 0x4000, RZ ;  /* 0x00004000b8097810 */ /* 0x040fe40007f7e0ff */
[----:B------:R-:W-:Y:S02]  /*0f20*/  IADD3 R15, P6, R184, 0x4060, RZ ;  /* 0x00004060b80f7810 */ /* 0x000fe40007fde0ff */
[----:B------:R-:W-:Y:S01]  /*0f30*/  LOP3.LUT R4, R4, R5, RZ, 0x3c, !PT ;  /* 0x0000000504047212 */ /* 0x000fe200078e3cff */
[----:B------:R-:W-:Y:S01]  /*0f40*/  IMAD.X R5, RZ, RZ, R185, P5 ;  /* 0x000000ffff057224 */ /* 0x000fe200028e06b9 */
[----:B------:R-:W-:-:S02]  /*0f50*/  LOP3.LUT R10, R11, 0x380, RZ, 0xc0, !PT ;  /* 0x000003800b0a7812 */ /* 0x000fc400078ec0ff */
[----:B------:R-:W-:Y:S02]  /*0f60*/  LOP3.LUT R12, R13, 0x380, RZ, 0xc0, !PT ;  /* 0x000003800d0c7812 */ /* 0x000fe400078ec0ff */
[----:B------:R-:W-:Y:S02]  /*0f70*/  LOP3.LUT R6, R7, 0x380, RZ, 0xc0, !PT ;  /* 0x0000038007067812 */ /* 0x000fe400078ec0ff */
[----:B------:R-:W-:Y:S02]  /*0f80*/  LOP3.LUT R8, R9, 0x380, RZ, 0xc0, !PT ;  /* 0x0000038009087812 */ /* 0x000fe400078ec0ff */
[----:B------:R-:W-:Y:S02]  /*0f90*/  LOP3.LUT R14, R15, 0x380, RZ, 0xc0, !PT ;  /* 0x000003800f0e7812 */ /* 0x000fe400078ec0ff */
[----:B------:R-:W-:Y:S02]  /*0fa0*/  SHF.R.U64 R10, R10, 0x3, RZ ;  /* 0x000000030a0a7819 */ /* 0x000fe400000012ff */
[----:B------:R-:W-:-:S02]  /*0fb0*/  SHF.R.U64 R12, R12, 0x3, RZ ;  /* 0x000000030c0c7819 */ /* 0x000fc400000012ff */
[----:B------:R-:W-:Y:S02]  /*0fc0*/  SHF.R.U64 R6, R6, 0x3, RZ ;  /* 0x0000000306067819 */ /* 0x000fe400000012ff */
[----:B------:R-:W-:Y:S02]  /*0fd0*/  SHF.R.U64 R8, R8, 0x3, RZ ;  /* 0x0000000308087819 */ /* 0x000fe400000012ff */
[----:B------:R-:W-:Y:S02]  /*0fe0*/  SHF.R.U64 R14, R14, 0x3, RZ ;  /* 0x000000030e0e7819 */ /* 0x000fe400000012ff */
[----:B------:R-:W-:Y:S02]  /*0ff0*/  MOV R235, R2 ;  /* 0x0000000200eb7202 */ /* 0x000fe40000000f00 */
[----:B------:R-:W-:Y:S02]  /*1000*/  MOV R234, R4 ;  /* 0x0000000400ea7202 */ /* 0x000fe40000000f00 */
[----:B------:R-:W-:-:S02]  /*1010*/  LOP3.LUT R0, R0, 0x3fffffe, RZ, 0xc0, !PT ;  /* 0x03fffffe00007812 */ /* 0x000fc400078ec0ff */
[----:B------:R-:W-:Y:S02]  /*1020*/  LOP3.LUT R5, R19, 0x1ffffff8, RZ, 0xc0, !PT ;  /* 0x1ffffff813057812 */ /* 0x000fe400078ec0ff */
[----:B------:R-:W-:Y:S01]  /*1030*/  LOP3.LUT R3, R20, 0x7ffffffc, RZ, 0xc0, !PT ;  /* 0x7ffffffc14037812 */ /* 0x000fe200078ec0ff */
[----:B------:R-:W-:Y:S01]  /*1040*/  IMAD.IADD R0, R213, 0x1, -R0 ;  /* 0x00000001d5007824 */ /* 0x000fe200078e0a00 */
        /* <DEDUP_REMOVED lines=10> */
[----:B------:R-:W-:Y:S01]  /*10f0*/  IADD3 R22, P1, R16, 0x13c, RZ ;  /* 0x0000013c10167810 */ /* 0x000fe20007f3e0ff */
[----:B------:R-:W-:Y:S01]  /*1100*/  IMAD.IADD R5, R198, 0x1, -R5 ;  /* 0x00000001c6057824 */ /* 0x000fe200078e0a05 */
[----:B------:R-:W-:Y:S01]  /*1110*/  IADD3 R210, P2, R16, 0x230, RZ ;  /* 0x0000023010d27810 */ /* 0x000fe20007f5e0ff */
[----:B------:R-:W-:Y:S01]  /*1120*/  IMAD.IADD R3, R208, 0x1, -R3 ;  /* 0x00000001d0037824 */ /* 0x000fe200078e0a03 */
[----:B------:R-:W-:Y:S01]  /*1130*/  MOV R233, R6 ;  /* 0x0000000600e97202 */ /* 0x000fe20000000f00 */
[----:B------:R-:W-:Y:S01]  /*1140*/  IMAD R196, R0, 0x40, R21 ;  /* 0x0000004000c47824 */ /* 0x000fe200078e0215 */
[----:B------:R-:W-:Y:S01]  /*1150*/  MOV R232, R8 ;  /* 0x0000000800e87202 */ /* 0x000fe20000000f00 */
[--C-:B------:R-:W-:Y:S01]  /*1160*/  IMAD.X R158, RZ, RZ, R17.reuse, P1 ;  /* 0x000000ffff9e7224 */ /* 0x100fe200008e0611 */
[----:B------:R-:W-:Y:S01]  /*1170*/  MOV R231, R10 ;  /* 0x0000000a00e77202 */ /* 0x000fe20000000f00 */
[----:B------:R-:W-:Y:S01]  /*1180*/  IMAD.X R209, RZ, RZ, R17, P2 ;  /* 0x000000ffffd17224 */ /* 0x000fe200010e0611 */
[----:B------:R-:W-:Y:S01]  /*1190*/  MOV R221, R12 ;  /* 0x0000000c00dd7202 */ /* 0x000fe20000000f00 */
[----:B------:R-:W-:Y:S01]  /*11a0*/  IMAD.SHL.U32 R186, R5, 0x8, RZ ;  /* 0x0000000805ba7824 */ /* 0x000fe200078e00ff */
[----:B------:R-:W-:Y:S01]  /*11b0*/  MOV R215, R14 ;  /* 0x0000000e00d77202 */ /* 0x000fe20000000f00 */
[----:B------:R-:W-:Y:S01]  /*11c0*/  IMAD.SHL.U32 R197, R3, 0x2, RZ ;  /* 0x0000000203c57824 */ /* 0x000fe200078e00ff */
[----:B------:R-:W-:-:S02]  /*11d0*/  SEL R200, RZ, 0x1, P0 ;  /* 0x00000001ffc87807 */ /* 0x000fc40000000000 */
[----:B------:R-:W-:-:S07]  /*11e0*/  SHF.R.S32.HI R194, RZ, 0x3, R19 ;  /* 0x00000003ffc27819 */ /* 0x000fce0000011413 */
.L_x_1606:
        /* <DEDUP_REMOVED lines=20> */
.L_x_1488:
[----:B------:R-:W-:Y:S01]  /*1330*/  ULDC UR6, c[0x0][0xec4] ;  /* 0x0003b10000067ab9 */ /* 0x000fe20000000800 */
[----:B------:R-:W-:Y:S01]  /*1340*/  UMOV UR39, UR7 ;  /* 0x0000000700277c82 */ /* 0x000fe20008000000 */
[----:B------:R-:W-:-:S11]  /*1350*/  UISETP.NE.AND UP0, UPT, UR6, 0x1, UPT ;  /* 0x000000010600788c */ /* 0x000fd6000bf05270 */
[----:B------:R-:W-:Y:S02]  /*1360*/  @UP0 ULDC.64 UR10, c[0x0][0xec8] ;  /* 0x0003b200000a0ab9 */ /* 0x000fe40000000a00 */
[----:B------:R-:W-:-:S04]  /*1370*/  UIMAD.WIDE.U32 UR4, UR7, UR10, URZ ;  /* 0x0000000a070472a5 */ /* 0x000fc8000f8e003f */
[----:B------:R-:W-:-:S04]  /*1380*/  @UP0 USHF.R.U32.HI UR39, URZ, UR11, UR5 ;  /* 0x0000000b3f270299 */ /* 0x000fc80008011605 */
[----:B------:R-:W-:-:S12]  /*1390*/  UIMAD UR4, UR39, UR6, URZ ;  /* 0x00000006270472a4 */ /* 0x000fd8000f8e023f */
.L_x_1489:
[----:B------:R-:W1:Y:S01]  /*13a0*/  LDC R0, c[0x0][0xa80] ;  /* 0x0002a000ff007b82 */ /* 0x000e620000000800 */
[----:B------:R-:W-:Y:S01]  /*13b0*/  ULOP3.LUT UR5, URZ, UR39, URZ, 0x33, !UPT ;  /* 0x000000273f057292 */ /* 0x000fe2000f8e333f */
[----:B------:R-:W-:Y:S01]  /*13c0*/  IMAD.MOV.U32 R2, RZ, RZ, 0x3000 ;  /* 0x00003000ff027424 */ /* 0x000fe200078e00ff */
[----:B------:R-:W-:Y:S01]  /*13d0*/  UIADD3 UR6, UP2, UR48, 0x32450, URZ ;  /* 0x0003245030067890 */ /* 0x000fe2000ff5e03f */
[----:B------:R-:W-:Y:S01]  /*13e0*/  IMAD.U32 R3, RZ, RZ, UR38 ;  /* 0x00000026ff037e24 */ /* 0x000fe2000f8e00ff */
[----:B------:R-:W-:Y:S01]  /*13f0*/  ULDC UR42, c[0x0][0xeac] ;  /* 0x0003ab00002a7ab9 */ /* 0x000fe20000000800 */
[----:B------:R-:W-:Y:S01]  /*1400*/  UIADD3 UR11, UP3, UR48, 0x32460, URZ ;  /* 0x00032460300b7890 */ /* 0x000fe2000ff7e03f */
[----:B------:R-:W-:Y:S01]  /*1410*/  IMAD.MOV.U32 R4, RZ, RZ, 0xc000 ;  /* 0x0000c000ff047424 */ /* 0x000fe200078e00ff */
[----:B------:R-:W-:Y:S01]  /*1420*/  UIADD3 UR42, UR5, UR42, URZ ;  /* 0x0000002a052a7290 */ /* 0x000fe2000fffe03f */
[----:B------:R-:W-:Y:S01]  /*1430*/  IMAD.U32 R8, RZ, RZ, UR6 ;  /* 0x00000006ff087e24 */ /* 0x000fe2000f8e00ff */
[----:B------:R-:W-:Y:S01]  /*1440*/  UIADD3.X UR5, URZ, UR49, URZ, UP2, !UPT ;  /* 0x000000313f057290 */ /* 0x000fe200097fe43f */
[----:B------:R-:W-:Y:S01]  /*1450*/  IMAD.U32 R5, RZ, RZ, UR38 ;  /* 0x00000026ff057e24 */ /* 0x000fe2000f8e00ff */
[----:B------:R-:W-:Y:S01]  /*1460*/  UIADD3 UR9, UP0, UR48, 0x32430, URZ ;  /* 0x0003243030097890 */ /* 0x000fe2000ff1e03f */
[----:B------:R-:W-:Y:S01]  /*1470*/  IMAD.MOV.U32 R6, RZ, RZ, R200 ;  /* 0x000000ffff067224 */ /* 0x000fe200078e00c8 */
[----:B------:R-:W-:Y:S01]  /*1480*/  UIADD3 UR10, UP1, UR48, 0x32440, URZ ;  /* 0x00032440300a7890 */ /* 0x000fe2000ff3e03f */
[----:B------:R-:W-:Y:S01]  /*1490*/  IMAD.MOV.U32 R7, RZ, RZ, 0x100 ;  /* 0x00000100ff077424 */ /* 0x000fe200078e00ff */
[----:B------:R-:W-:Y:S01]  /*14a0*/  UIADD3.X UR12, URZ, UR49, URZ, UP3, !UPT ;  /* 0x000000313f0c7290 */ /* 0x000fe20009ffe43f */
[----:B------:R-:W-:Y:S01]  /*14b0*/  IMAD.U32 R9, RZ, RZ, UR5 ;  /* 0x00000005ff097e24 */ /* 0x000fe2000f8e00ff */
[----:B------:R-:W-:Y:S01]  /*14c0*/  UIADD3.X UR5, URZ, UR49, URZ, UP0, !UPT ;  /* 0x000000313f057290 */ /* 0x000fe200087fe43f */
[----:B------:R2:W-:Y:S01]  /*14d0*/  STL.64 [R1+0x18], R2 ;  /* 0x0000180201007387 */ /* 0x0005e20000100a00 */
[----:B------:R-:W-:Y:S01]  /*14e0*/  UIADD3.X UR6, URZ, UR49, URZ, UP1, !UPT ;  /* 0x000000313f067290 */ /* 0x000fe20008ffe43f */
[----:B------:R-:W-:Y:S01]  /*14f0*/  IMAD.U32 R10, RZ, RZ, UR11 ;  /* 0x0000000bff0a7e24 */ /* 0x000fe2000f8e00ff */
[----:B------:R-:W-:Y:S01]  /*1500*/  ULDC UR43, c[0x0][0xeb8] ;  /* 0x0003ae00002b7ab9 */ /* 0x000fe20000000800 */
[----:B------:R3:W-:Y:S01]  /*1510*/  STL.128 [R1+0x50], R4 ;  /* 0x0000500401007387 */ /* 0x0007e20000100c00 */
[----:B------:R-:W-:Y:S01]  /*1520*/  UISETP.NE.AND UP1, UPT, UR43, 0x1, UPT ;  /* 0x000000012b00788c */ /* 0x000fe2000bf25270 */
[----:B------:R-:W-:Y:S01]  /*1530*/  IMAD.MOV.U32 R201, RZ, RZ, 0x100 ;  /* 0x00000100ffc97424 */ /* 0x000fe200078e00ff */
[----:B------:R-:W-:Y:S01]  /*1540*/  UIADD3 UR7, UR7, -UR4, URZ ;  /* 0x8000000407077290 */ /* 0x000fe2000fffe03f */
[----:B------:R-:W-:Y:S01]  /*1550*/  IMAD.MOV.U32 R202, RZ, RZ, 0x1 ;  /* 0x00000001ffca7424 */ /* 0x000fe200078e00ff */
[----:B-1----:R1:W-:Y:S01]  /*1560*/  STL [R1+0x460], R0 ;  /* 0x0004600001007387 */ /* 0x0023e20000100800 */
[----:B------:R-:W-:Y:S01]  /*1570*/  IMAD.MOV.U32 R203, RZ, RZ, RZ ;  /* 0x000000ffffcb7224 */ /* 0x000fe200078e00ff */
[----:B------:R-:W-:Y:S01]  /*1580*/  ULDC UR40, c[0x0][0x404] ;  /* 0x0001010000287ab9 */ /* 0x000fe20000000800 */
[----:B--2---:R-:W-:Y:S01]  /*1590*/  IMAD.U32 R2, RZ, RZ, UR10 ;  /* 0x0000000aff027e24 */ /* 0x004fe2000f8e00ff */
[----:B------:R-:W-:Y:S01]  /*15a0*/  ULDC.64 UR10, c[0x0][0x3f8] ;  /* 0x0000fe00000a7ab9 */ /* 0x000fe20000000a00 */
[----:B------:R-:W-:Y:S01]  /*15b0*/  IMAD.MOV.U32 R12, RZ, RZ, 0x1 ;  /* 0x00000001ff0c7424 */ /* 0x000fe200078e00ff */
[----:B------:R-:W-:Y:S01]  /*15c0*/  UISETP.NE.U32.AND UP0, UPT, UR10, URZ, UPT ;  /* 0x0000003f0a00728c */ /* 0x000fe2000bf05070 */
[----:B------:R-:W-:Y:S01]  /*15d0*/  IMAD.MOV.U32 R13, RZ, RZ, RZ ;  /* 0x000000ffff0d7224 */ /* 0x000fe200078e00ff */
[----:B------:R1:W-:Y:S01]  /*15e0*/  STL.128 [R1+0x20], R200 ;  /* 0x000020c801007387 */ /* 0x0003e20000100c00 */
[----:B------:R-:W-:Y:S01]  /*15f0*/  IMAD.U32 R11, RZ, RZ, UR12 ;  /* 0x0000000cff0b7e24 */ /* 0x000fe2000f8e00ff */
[----:B------:R-:W-:Y:S01]  /*1600*/  UISETP.NE.AND.EX UP0, UPT, UR11, URZ, UPT, UP0 ;  /* 0x0000003f0b00728c */ /* 0x000fe2000bf05300 */
[----:B---3--:R-:W-:Y:S01]  /*1610*/  IMAD.U32 R6, RZ, RZ, UR42 ;  /* 0x0000002aff067e24 */ /* 0x008fe2000f8e00ff */
[----:B------:R1:W-:Y:S01]  /*1620*/  STL.64 [R1+0x60], R12 ;  /* 0x0000600c01007387 */ /* 0x0003e20000100a00 */
[----:B------:R-:W-:Y:S01]  /*1630*/  IMAD.U32 R4, RZ, RZ, UR9 ;  /* 0x00000009ff047e24 */ /* 0x000fe2000f8e00ff */
[----:B------:R-:W-:Y:S01]  /*1640*/  ULDC UR11, c[0x0][0xec4] ;  /* 0x0003b100000b7ab9 */ /* 0x000fe20000000800 */
[----:B------:R-:W-:Y:S01]  /*1650*/  IMAD.U32 R5, RZ, RZ, UR5 ;  /* 0x00000005ff057e24 */ /* 0x000fe2000f8e00ff */
[----:B------:R-:W-:Y:S01]  /*1660*/  ULDC.64 UR4, c[0x0][0xad8] ;  /* 0x0002b60000047ab9 */ /* 0x000fe20000000a00 */
[----:B------:R-:W-:Y:S01]  /*1670*/  IMAD.U32 R3, RZ, RZ, UR6 ;  /* 0x00000006ff037e24 */ /* 0x000fe2000f8e00ff */
[----:B------:R-:W-:Y:S01]  /*1680*/  UISETP.GE.AND UP2, UPT, UR5, 0x1, UPT ;  /* 0x000000010500788c */ /* 0x000fe2000bf46270 */
[----:B------:R1:W-:Y:S01]  /*1690*/  STL [R1+0x70], R6 ;  /* 0x0000700601007387 */ /* 0x0003e20000100800 */
[----:B------:R-:W-:Y:S01]  /*16a0*/  UIMAD UR11, UR8, UR11, UR7 ;  /* 0x0000000b080b72a4 */ /* 0x000fe2000f8e0207 */
[----:B------:R-:W-:Y:S01]  /*16b0*/  IADD3 R32, P0, R16, 0x38, RZ ;  /* 0x0000003810207810 */ /* 0x000fe20007f1e0ff */
[----:B------:R-:W-:Y:S01]  /*16c0*/  USHF.L.U32 UR42, UR42, 0x7, URZ ;  /* 0x000000072a2a7899 */ /* 0x000fe2000800063f */
[----:B------:R1:W-:Y:S01]  /*16d0*/  STL.128 [R1+0x40], R8 ;  /* 0x0000400801007387 */ /* 0x0003e20000100c00 */
[----:B------:R-:W-:Y:S01]  /*16e0*/  @UP1 ULDC UR8, c[0x0][0xebc] ;  /* 0x0003af0000081ab9 */ /* 0x000fe20000000800 */
[----:B------:R-:W-:Y:S01]  /*16f0*/  USEL UR40, UR40, 0x1, UP0 ;  /* 0x0000000128287887 */ /* 0x000fe20008000000 */
[----:B------:R-:W-:Y:S01]  /*1700*/  PLOP3.LUT P1, PT, PT, PT, UP2, 0x80, 0x0 ;  /* 0x000000000000781c */ /* 0x000fe20003f2f028 */
[----:B------:R1:W-:Y:S01]  /*1710*/  STL.64 [R1+0x68], R10 ;  /* 0x0000680a01007387 */ /* 0x0003e20000100a00 */
[----:B------:R-:W-:Y:S01]  /*1720*/  UIMAD.WIDE.U32 UR8, UR11, UR8, URZ ;  /* 0x000000080b0872a5 */ /* 0x000fe2000f8e003f */
[----:B------:R-:W-:Y:S01]  /*1730*/  IMAD.X R33, RZ, RZ, R17, P0 ;  /* 0x000000ffff217224 */ /* 0x000fe200000e0611 */
[----:B------:R-:W-:Y:S01]  /*1740*/  ULDC UR10, c[0x0][0x2e0] ;  /* 0x0000b800000a7ab9 */ /* 0x000fe20000000800 */
[----:B------:R1:W-:Y:S01]  /*1750*/  STL.64 [R1+0x8], R4 ;  /* 0x0000080401007387 */ /* 0x0003e20000100a00 */
[----:B------:R-:W-:Y:S01]  /*1760*/  ULDC UR6, c[0x0][0x288] ;  /* 0x0000a20000067ab9 */ /* 0x000fe20000000800 */
[----:B------:R-:W-:Y:S01]  /*1770*/  @UP1 ULDC UR12, c[0x0][0xec0] ;  /* 0x0003b000000c1ab9 */ /* 0x000fe20000000800 */
[----:B------:R-:W-:Y:S01]  /*1780*/  UMOV UR44, UR11 ;  /* 0x0000000b002c7c82 */ /* 0x000fe20008000000 */
[----:B------:R1:W-:Y:S01]  /*1790*/  STL.64 [R1+0x10], R2 ;  /* 0x0000100201007387 */ /* 0x0003e20000100a00 */
[----:B------:R-:W-:-:S02]  /*17a0*/  UIADD3 UR7, UR42, 0x80, -UR6 ;  /* 0x000000802a077890 */ /* 0x000fc4000fffe806 */
[----:B------:R-:W-:Y:S01]  /*17b0*/  UIMAD UR40, UR40, UR10, URZ ;  /* 0x0000000a282872a4 */ /* 0x000fe2000f8e023f */
[----:B------:R1:W-:Y:S01]  /*17c0*/  STL.64 [R1+0x30], R2 ;  /* 0x0000300201007387 */ /* 0x0003e20000100a00 */
[----:B------:R-:W-:Y:S02]  /*17d0*/  @UP1 USHF.R.U32.HI UR44, URZ, UR12, UR9 ;  /* 0x0000000c3f2c1299 */ /* 0x000fe40008011609 */
[----:B------:R-:W-:Y:S01]  /*17e0*/  UIADD3 UR8, UR40, UR7, URZ ;  /* 0x0000000728087290 */ /* 0x000fe2000fffe03f */
[----:B------:R1:W-:Y:S01]  /*17f0*/  STL.128 [R1+0x440], RZ ;  /* 0x000440ff01007387 */ /* 0x0003e20000100c00 */
[----:B------:R-:W-:Y:S02]  /*1800*/  UIADD3 UR7, -UR44, URZ, URZ ;  /* 0x0000003f2c077290 */ /* 0x000fe4000fffe13f */
[----:B------:R-:W-:Y:S01]  /*1810*/  UIADD3 UR4, UR8, UR4, URZ ;  /* 0x0000000408047290 */ /* 0x000fe2000fffe03f */
[----:B------:R1:W-:Y:S01]  /*1820*/  STL.128 [R1+0x450], RZ ;  /* 0x000450ff01007387 */ /* 0x0003e20000100c00 */
[----:B------:R-:W-:-:S03]  /*1830*/  UIMAD UR43, UR43, UR7, UR11 ;  /* 0x000000072b2b72a4 */ /* 0x000fc6000f8e020b */
[----:B------:R1:W-:Y:S04]  /*1840*/  STL.128 [R1+0x230], RZ ;  /* 0x000230ff01007387 */ /* 0x0003e80000100c00 */
        /* <DEDUP_REMOVED lines=31> */
[----:B------:R1:W-:Y:S04]  /*1a40*/  STL.64 [R1], RZ ;  /* 0x000000ff01007387 */ /* 0x0003e80000100a00 */
[----:B------:R1:W-:Y:S01]  /*1a50*/  STL.64 [R1+0x38], RZ ;  /* 0x000038ff01007387 */ /* 0x0003e20000100a00 */
[----:B------:R-:W-:Y:S05]  /*1a60*/  @!P1 BRA `(.L_x_1490) ;  /* 0x0000000000449947 */ /* 0x000fea0003800000 */
        /* <DEDUP_REMOVED lines=10> */
.L_x_1491:
[----:B------:R-:W-:-:S11]  /*1b10*/  UISETP.NE.AND UP0, UPT, UR5, 0x1, UPT ;  /* 0x000000010500788c */ /* 0x000fd6000bf05270 */
[----:B------:R-:W-:Y:S02]  /*1b20*/  @UP0 ULDC.64 UR10, c[0x0][0xae0] ;  /* 0x0002b800000a0ab9 */ /* 0x000fe40000000a00 */
[----:B------:R-:W-:-:S04]  /*1b30*/  UIMAD.WIDE.U32 UR8, UR7, UR10, URZ ;  /* 0x0000000a070872a5 */ /* 0x000fc8000f8e003f */
[----:B------:R-:W-:-:S12]  /*1b40*/  @UP0 USHF.R.U32.HI UR7, URZ, UR11, UR9 ;  /* 0x0000000b3f070299 */ /* 0x000fd80008011609 */
.L_x_1492:
[----:B------:R-:W-:-:S04]  /*1b50*/  UIMAD UR7, UR7, UR5, UR5 ;  /* 0x00000005070772a4 */ /* 0x000fc8000f8e0205 */
[----:B------:R-:W-:-:S04]  /*1b60*/  UISETP.LT.AND UP0, UPT, UR4, UR7, UPT ;  /* 0x000000070400728c */ /* 0x000fc8000bf01270 */
[----:B------:R-:W-:-:S12]  /*1b70*/  USEL UR4, UR4, UR7, UP0 ;  /* 0x0000000704047287 */ /* 0x000fd80008000000 */
.L_x_1490:
[----:B------:R-:W-:Y:S02]  /*1b80*/  UIADD3 UR8, UR40, 0x5f, URZ ;  /* 0x0000005f28087890 */ /* 0x000fe4000fffe03f */
[----:B------:R-:W-:Y:S02]  /*1b90*/  UIADD3 UR10, UR4, 0x5f, URZ ;  /* 0x0000005f040a7890 */ /* 0x000fe4000fffe03f */
[----:B------:R-:W-:Y:S02]  /*1ba0*/  UIMAD.WIDE UR8, UR8, 0x2aaaaaab, URZ ;  /* 0x2aaaaaab080878a5 */ /* 0x000fe4000f8e023f */
[----:B------:R-:W-:Y:S02]  /*1bb0*/  UIMAD.WIDE UR10, UR10, 0x2aaaaaab, URZ ;  /* 0x2aaaaaab0a0a78a5 */ /* 0x000fe4000f8e023f */
[----:B------:R-:W-:Y:S02]  /*1bc0*/  USHF.R.U32.HI UR4, URZ, 0x1f, UR9 ;  /* 0x0000001f3f047899 */ /* 0x000fe40008011609 */
[----:B------:R-:W-:-:S02]  /*1bd0*/  USHF.R.U32.HI UR7, URZ, 0x1f, UR11 ;  /* 0x0000001f3f077899 */ /* 0x000fc4000801160b */
[----:B------:R-:W-:Y:S02]  /*1be0*/  ULEA.HI.SX32 UR4, UR9, UR4, 0x1c ;  /* 0x0000000409047291 */ /* 0x000fe4000f8fe23f */
[----:B------:R-:W-:Y:S02]  /*1bf0*/  ULEA.HI.SX32 UR7, UR11, UR7, 0x1c ;  /* 0x000000070b077291 */ /* 0x000fe4000f8fe23f */
[----:B------:R-:W-:Y:S02]  /*1c00*/  UIADD3 UR6, UR40, -UR6, UR42 ;  /* 0x8000000628067290 */ /* 0x000fe4000fffe02a */
[----:B------:R-:W-:Y:S01]  /*1c10*/  UISETP.LT.AND UP0, UPT, UR4, UR7, UPT ;  /* 0x000000070400728c */ /* 0x000fe2000bf01270 */
[----:B------:R-:W-:Y:S02]  /*1c20*/  ULDC UR8, c[0x0][0xad4] ;  /* 0x0002b50000087ab9 */ /* 0x000fe40000000800 */
[----:B------:R-:W-:Y:S02]  /*1c30*/  UIADD3 UR8, UR6, -UR8, URZ ;  /* 0x8000000806087290 */ /* 0x000fe4000fffe03f */
        /* <DEDUP_REMOVED lines=13> */
.L_x_1494:
[----:B------:R-:W-:-:S11]  /*1d10*/  UISETP.NE.AND UP0, UPT, UR5, 0x1, UPT ;  /* 0x000000010500788c */ /* 0x000fd6000bf05270 */
[----:B------:R-:W-:Y:S02]  /*1d20*/  @UP0 ULDC.64 UR10, c[0x0][0xae0] ;  /* 0x0002b800000a0ab9 */ /* 0x000fe40000000a00 */
[----:B------:R-:W-:-:S04]  /*1d30*/  UIMAD.WIDE.U32 UR6, UR4, UR10, URZ ;  /* 0x0000000a040672a5 */ /* 0x000fc8000f8e003f */
[----:B------:R-:W-:-:S12]  /*1d40*/  @UP0 USHF.R.U32.HI UR4, URZ, UR11, UR7 ;  /* 0x0000000b3f040299 */ /* 0x000fd80008011607 */
.L_x_1495:
[----:B------:R-:W-:-:S04]  /*1d50*/  UIMAD UR4, UR4, UR5, URZ ;  /* 0x00000005040472a4 */ /* 0x000fc8000f8e023f */
[----:B------:R-:W-:-:S04]  /*1d60*/  UISETP.LT.AND UP0, UPT, UR8, UR4, UPT ;  /* 0x000000040800728c */ /* 0x000fc8000bf01270 */
[----:B------:R-:W-:-:S12]  /*1d70*/  USEL UR8, UR8, UR4, !UP0 ;  /* 0x0000000408087287 */ /* 0x000fd8000c000000 */
.L_x_1493:
[----:B------:R-:W-:Y:S01]  /*1d80*/  UIMAD.WIDE UR4, UR8, 0x2aaaaaab, URZ ;  /* 0x2aaaaaab080478a5 */ /* 0x000fe2000f8e023f */
[----:B------:R-:W-:-:S03]  /*1d90*/  PLOP3.LUT P0, PT, PT, PT, PT, 0x80, 0x0 ;  /* 0x000000000000781c */ /* 0x000fc60003f0f070 */
[----:B------:R-:W-:-:S04]  /*1da0*/  USHF.R.U32.HI UR4, URZ, 0x1f, UR5 ;  /* 0x0000001f3f047899 */ /* 0x000fc80008011605 */
[----:B------:R-:W-:-:S04]  /*1db0*/  ULEA.HI.SX32 UR4, UR5, UR4, 0x1c ;  /* 0x0000000405047291 */ /* 0x000fc8000f8fe23f */
[----:B------:R-:W-:-:S04]  /*1dc0*/  UISETP.LT.AND UP0, UPT, URZ, UR4, UPT ;  /* 0x000000043f00728c */ /* 0x000fc8000bf01270 */
[----:B------:R-:W-:-:S04]  /*1dd0*/  USEL UR41, URZ, UR4, !UP0 ;  /* 0x000000043f297287 */ /* 0x000fc8000c000000 */
[----:B------:R-:W-:-:S06]  /*1de0*/  UISETP.GT.AND UP0, UPT, UR45, UR41, UPT ;  /* 0x000000292d00728c */ /* 0x000fcc000bf04270 */
[----:B------:R-:W-:-:S13]  /*1df0*/  PLOP3.LUT P1, PT, PT, PT, UP0, 0x80, 0x0 ;  /* 0x000000000000781c */ /* 0x000fda0003f2f008 */
[----:B------:R-:W-:Y:S05]  /*1e00*/  @!P1 BRA `(.L_x_1496) ;  /* 0x000001dc00889947 */ /* 0x000fea0003800000 */
[----:B-1----:R-:W1:Y:S01]  /*1e10*/  SHFL.IDX PT, R0, R213, RZ, 0x1f ;  /* 0x00001fffd5007589 */ /* 0x002e6200000e0000 */
[----:B------:R-:W-:Y:S01]  /*1e20*/  UIADD3 UR6, UR50, 0x18400, URZ ;  /* 0x0001840032067890 */ /* 0x000fe2000fffe03f */
[----:B------:R-:W-:Y:S01]  /*1e30*/  IMAD.MOV.U32 R12, RZ, RZ, 0x1 ;  /* 0x00000001ff0c7424 */ /* 0x000fe200078e00ff */
[----:B------:R-:W-:Y:S01]  /*1e40*/  UIADD3 UR5, UR50, 0x400, URZ ;  /* 0x0000040032057890 */ /* 0x000fe2000fffe03f */
[----:B------:R-:W-:Y:S01]  /*1e50*/  IMAD.MOV.U32 R4, RZ, RZ, 0x1 ;  /* 0x00000001ff047424 */ /* 0x000fe200078e00ff */
[----:B------:R-:W-:Y:S01]  /*1e60*/  UIADD3 UR4, UR50, 0x1c400, URZ ;  /* 0x0001c40032047890 */ /* 0x000fe2000fffe03f */
[----:B------:R-:W-:Y:S01]  /*1e70*/  IMAD.MOV.U32 R5, RZ, RZ, RZ ;  /* 0x000000ffff057224 */ /* 0x000fe200078e00ff */
[----:B------:R-:W-:Y:S01]  /*1e80*/  USHF.R.U32.HI UR5, URZ, 0x4, UR5 ;  /* 0x000000043f057899 */ /* 0x000fe20008011605 */
[----:B------:R-:W-:Y:S01]  /*1e90*/  IMAD.MOV.U32 R6, RZ, RZ, 0x1 ;  /* 0x00000001ff067424 */ /* 0x000fe200078e00ff */
[----:B------:R-:W-:Y:S01]  /*1ea0*/  USHF.R.U32.HI UR4, URZ, 0x4, UR4 ;  /* 0x000000043f047899 */ /* 0x000fe20008011604 */
[----:B------:R-:W-:Y:S01]  /*1eb0*/  IMAD.MOV.U32 R7, RZ, RZ, RZ ;  /* 0x000000ffff077224 */ /* 0x000fe200078e00ff */
[----:B------:R-:W-:Y:S01]  /*1ec0*/  ULOP3.LUT UR5, UR5, 0x3fff, URZ, 0xc0, !UPT ;  /* 0x00003fff05057892 */ /* 0x000fe2000f8ec03f */
[----:B------:R-:W-:Y:S01]  /*1ed0*/  IMAD.MOV.U32 R13, RZ, RZ, RZ ;  /* 0x000000ffff0d7224 */ /* 0x000fe200078e00ff */
[----:B------:R-:W-:Y:S01]  /*1ee0*/  ULOP3.LUT UR4, UR4, 0x3fff, URZ, 0xc0, !UPT ;  /* 0x00003fff04047892 */ /* 0x000fe2000f8ec03f */
[----:B------:R-:W-:Y:S01]  /*1ef0*/  IMAD.MOV.U32 R9, RZ, RZ, 0x40000040 ;  /* 0x40000040ff097424 */ /* 0x000fe200078e00ff */
[----:B------:R-:W-:Y:S01]  /*1f00*/  ULOP3.LUT UR7, UR5, 0x3000000, URZ, 0xfc, !UPT ;  /* 0x0300000005077892 */ /* 0x000fe2000f8efc3f */
[----:B------:R2:W-:Y:S01]  /*1f10*/  STL.128 [R1+0x80], R4 ;  /* 0x0000800401007387 */ /* 0x0005e20000100c00 */
[----:B------:R-:W-:Y:S01]  /*1f20*/  ULOP3.LUT UR4, UR4, 0x10000, URZ, 0xfc, !UPT ;  /* 0x0001000004047892 */ /* 0x000fe2000f8efc3f */
[----:B------:R-:W-:Y:S01]  /*1f30*/  IMAD.MOV.U32 R11, RZ, RZ, 0x40000040 ;  /* 0x40000040ff0b7424 */ /* 0x000fe200078e00ff */
[----:B------:R-:W-:Y:S01]  /*1f40*/  ULOP3.LUT UR5, UR5, 0x10000, URZ, 0xfc, !UPT ;  /* 0x0001000005057892 */ /* 0x000fe2000f8efc3f */
[----:B------:R3:W-:Y:S01]  /*1f50*/  STL.64 [R1+0x90], R12 ;  /* 0x0000900c01007387 */ /* 0x0007e20000100a00 */
[----:B------:R-:W-:Y:S01]  /*1f60*/  IMAD.U32 R10, RZ, RZ, UR7 ;  /* 0x00000007ff0a7e24 */ /* 0x000fe2000f8e00ff */
[----:B------:R-:W-:Y:S01]  /*1f70*/  IADD3 R19, P5, R16, 0xa0, RZ ;  /* 0x000000a010137810 */ /* 0x000fe20007fbe0ff */
[----:B------:R-:W-:Y:S01]  /*1f80*/  IMAD.U32 R8, RZ, RZ, UR4 ;  /* 0x00000004ff087e24 */ /* 0x000fe2000f8e00ff */
[----:B-1----:R-:W-:Y:S01]  /*1f90*/  LEA.HI R2, R0, R0, RZ, 0x1 ;  /* 0x0000000000027211 */ /* 0x002fe200078f08ff */
[----:B------:R-:W-:Y:S01]  /*1fa0*/  IMAD.U32 R14, RZ, RZ, UR5 ;  /* 0x00000005ff0e7e24 */ /* 0x000fe2000f8e00ff */
[----:B------:R-:W-:Y:S01]  /*1fb0*/  ULOP3.LUT UP0, URZ, UR6, 0x1bf, URZ, 0xc0, !UPT ;  /* 0x000001bf063f7892 */ /* 0x000fe2000f80c03f */
[----:B------:R-:W-:Y:S01]  /*1fc0*/  IMAD.MOV.U32 R15, RZ, RZ, 0x40000040 ;  /* 0x40000040ff0f7424 */ /* 0x000fe200078e00ff */
[----:B------:R-:W-:Y:S01]  /*1fd0*/  LOP3.LUT R3, R2, 0x7fffe, RZ, 0xc0, !PT ;  /* 0x0007fffe02037812 */ /* 0x000fe200078ec0ff */
[----:B------:R1:W-:Y:S01]  /*1fe0*/  STL.128 [R1+0xa0], R8 ;  /* 0x0000a00801007387 */ /* 0x0003e20000100c00 */
[----:B------:R-:W-:Y:S01]  /*1ff0*/  IMAD.X R44, RZ, RZ, R17, P5 ;  /* 0x000000ffff2c7224 */ /* 0x000fe200028e0611 */
[----:B------:R-:W-:Y:S01]  /*2000*/  IADD3 R30, P1, R16, 0x118, RZ ;  /* 0x00000118101e7810 */ /* 0x000fe20007f3e0ff */
[----:B--2---:R-:W-:Y:S01]  /*2010*/  IMAD.MOV.U32 R5, RZ, RZ, 0x40000040 ;  /* 0x40000040ff057424 */ /* 0x004fe200078e00ff */
[----:B------:R1:W-:Y:S01]  /*2020*/  STL.64 [R1+0x78], RZ ;  /* 0x000078ff01007387 */ /* 0x0003e20000100a00 */
[----:B------:R-:W-:Y:S01]  /*2030*/  IMAD.IADD R3, R0, 0x1, -R3 ;  /* 0x0000000100037824 */ /* 0x000fe200078e0a03 */
[----:B------:R-:W-:Y:S01]  /*2040*/  PLOP3.LUT P5, PT, PT, PT, UP0, 0x80, 0x0 ;  /* 0x000000000000781c */ /* 0x000fe20003faf008 */
[----:B---3--:R-:W-:Y:S01]  /*2050*/  IMAD.MOV.U32 R13, RZ, RZ, 0x40000040 ;  /* 0x40000040ff0d7424 */ /* 0x008fe200078e00ff */
[----:B------:R1:W-:Y:S01]  /*2060*/  STL.128 [R1+0xb0], RZ ;  /* 0x0000b0ff01007387 */ /* 0x0003e20000100c00 */
[C---:B------:R-:W-:Y:S01]  /*2070*/  IADD3 R28, P6, R16.reuse, 0x110, RZ ;  /* 0x00000110101c7810 */ /* 0x040fe20007fde0ff */
[--C-:B------:R-:W-:Y:S01]  /*2080*/  IMAD.X R31, RZ, RZ, R17.reuse, P1 ;  /* 0x000000ffff1f7224 */ /* 0x100fe200008e0611 */
[----:B------:R-:W-:Y:S01]  /*2090*/  LEA R3, R3, UR6, 0xd ;  /* 0x0000000603037c11 */ /* 0x000fe2000f8e68ff */
[----:B------:R1:W-:Y:S01]  /*20a0*/  STL.128 [R1+0xc0], RZ ;  /* 0x0000c0ff01007387 */ /* 0x0003e20000100c00 */
[C---:B------:R-:W-:Y:S01]  /*20b0*/  IADD3 R23, P0, R16.reuse, 0x98, RZ ;  /* 0x0000009810177810 */ /* 0x040fe20007f1e0ff */
[----:B------:R-:W-:Y:S01]  /*20c0*/  IMAD.X R41, RZ, RZ, R17, P6 ;  /* 0x000000ffff297224 */ /* 0x000fe200030e0611 */
[----:B------:R-:W-:Y:S01]  /*20d0*/  SHF.R.U32.HI R0, RZ, 0x4, R3 ;  /* 0x00000004ff007819 */ /* 0x000fe20000011603 */
[----:B------:R-:W-:Y:S01]  /*20e0*/  VIADD R2, R3, 0xa000 ;  /* 0x0000a00003027836 */ /* 0x000fe20000000000 */
[----:B------:R1:W-:Y:S01]  /*20f0*/  STL.128 [R1+0xd0], RZ ;  /* 0x0000d0ff01007387 */ /* 0x0003e20000100c00 */
[----:B------:R-:W-:Y:S01]  /*2100*/  IADD3 R26, P4, R16, 0x90, RZ ;  /* 0x00000090101a7810 */ /* 0x000fe20007f9e0ff */
[--C-:B------:R-:W-:Y:S01]  /*2110*/  IMAD.X R42, RZ, RZ, R17.reuse, P0 ;  /* 0x000000ffff2a7224 */ /* 0x100fe200000e0611 */
[----:B------:R-:W-:Y:S01]  /*2120*/  LOP3.LUT R0, R0, 0x3fff, RZ, 0xc0, !PT ;  /* 0x00003fff00007812 */ /* 0x000fe200078ec0ff */
[----:B------:R1:W-:Y:S01]  /*2130*/  STL.128 [R1+0xe0], RZ ;  /* 0x0000e0ff01007387 */ /* 0x0003e20000100c00 */
[----:B------:R-:W-:Y:S01]  /*2140*/  SHF.R.U32.HI R2, RZ, 0x4, R2 ;  /* 0x00000004ff027819 */ /* 0x000fe20000011602 */
[----:B------:R-:W-:Y:S01]  /*2150*/  IMAD.X R29, RZ, RZ, R17, P4 ;  /* 0x000000ffff1d7224 */ /* 0x000fe200020e0611 */
[----:B------:R-:W-:Y:S01]  /*2160*/  LOP3.LUT R4, R0, 0x10000, RZ, 0xfc, !PT ;  /* 0x0001000000047812 */ /* 0x000fe200078efcff */
[----:B------:R1:W-:Y:S01]  /*2170*/  STL.128 [R1+0xf0], RZ ;  /* 0x0000f0ff01007387 */ /* 0x0003e20000100c00 */
[----:B------:R-:W-:-:S02]  /*2180*/  LOP3.LUT R2, R2, 0x3fff, RZ, 0xc0, !PT ;  /* 0x00003fff02027812 */ /* 0x000fc400078ec0ff */
[----:B------:R-:W-:Y:S01]  /*2190*/  IADD3 R24, P3, R16, 0x88, RZ ;  /* 0x0000008810187810 */ /* 0x000fe20007f7e0ff */
[----:B------:R1:W-:Y:S01]  /*21a0*/  STL.64 [R1+0x98], R4 ;  /* 0x0000980401007387 */ /* 0x0003e20000100a00 */
[----:B------:R-:W-:Y:S02]  /*21b0*/  LOP3.LUT R2, R2, 0x10000, RZ, 0xfc, !PT ;  /* 0x0001000002027812 */ /* 0x000fe400078efcff */
[C---:B------:R-:W-:Y:S01]  /*21c0*/  IADD3 R18, P2, R16.reuse, 0x80, RZ ;  /* 0x0000008010127810 */ /* 0x040fe20007f5e0ff */
[----:B------:R1:W-:Y:S01]  /*21d0*/  STL.128 [R1+0x100], RZ ;  /* 0x000100ff01007387 */ /* 0x0003e20000100c00 */
[C---:B------:R-:W-:Y:S01]  /*21e0*/  IADD3 R34, P1, R16.reuse, 0x78, RZ ;  /* 0x0000007810227810 */ /* 0x040fe20007f3e0ff */
[----:B------:R-:W-:Y:S01]  /*21f0*/  IMAD.MOV.U32 R12, RZ, RZ, R2 ;  /* 0x000000ffff0c7224 */ /* 0x000fe200078e0002 */
[----:B------:R-:W-:Y:S01]  /*2200*/  IADD3 R40, P6, R16, 0xb0, RZ ;  /* 0x000000b010287810 */ /* 0x000fe20007fde0ff */
[--C-:B------:R-:W-:Y:S02]  /*2210*/  IMAD.X R25, RZ, RZ, R17.reuse, P3 ;  /* 0x000000ffff197224 */ /* 0x100fe400018e0611 */
[--C-:B------:R-:W-:Y:S01]  /*2220*/  IMAD.X R37, RZ, RZ, R17.reuse, P2 ;  /* 0x000000ffff257224 */ /* 0x100fe200010e0611 */
[----:B------:R1:W-:Y:S01]  /*2230*/  STL.128 [R1+0x110], R12 ;  /* 0x0001100c01007387 */ /* 0x0003e20000100c00 */
[----:B------:R-:W-:-:S02]  /*2240*/  IMAD.X R35, RZ, RZ, R17, P1 ;  /* 0x000000ffff237224 */ /* 0x000fc400008e0611 */
[----:B------:R-:W-:Y:S01]  /*2250*/  IMAD.X R27, RZ, RZ, R17, P6 ;  /* 0x000000ffff1b7224 */ /* 0x000fe200030e0611 */
[----:B------:R-:W-:Y:S06]  /*2260*/  @!P5 BRA `(.L_x_1497) ;  /* 0x000000000040d947 */ /* 0x000fec0003800000 */
[----:B------:R-:W-:Y:S01]  /*2270*/  MOV R0, 0x0 ;  /* 0x0000000000007802 */ /* 0x000fe20000000f00 */
[----:B------:R-:W-:Y:S01]  /*2280*/  ULDC.64 UR4, c[0x4][0x90] ;  /* 0x0100240000047ab9 */ /* 0x000fe20000000a00 */
[----:B------:R-:W-:Y:S01]  /*2290*/  ULDC.64 UR6, c[0x4][0x28] ;  /* 0x01000a0000067ab9 */ /* 0x000fe20000000a00 */
[----:B-1----:R-:W-:Y:S01]  /*22a0*/  IMAD.U32 R4, RZ, RZ, UR4 ;  /* 0x00000004ff047e24 */ /* 0x002fe2000f8e00ff */
        /* <DEDUP_REMOVED lines=12> */
.L_x_1497:
[----:B------:R-:W2:Y:S01]  /*2370*/  S2R R20, SR_TID.X ;  /* 0x0000000000147919 */ /* 0x000ea20000002100 */
[----:B-1----:R-:W1:Y:S01]  /*2380*/  LDC.64 R14, c[0x0][0x428] ;  /* 0x00010a00ff0e7b82 */ /* 0x002e620000000a00 */
[----:B------:R-:W-:Y:S01]  /*2390*/  IADD3 R8, P0, R16, 0x120, RZ ;  /* 0x0000012010087810 */ /* 0x000fe20007f1e0ff */
[----:B------:R-:W-:Y:S01]  /*23a0*/  ULDC UR4, c[0x0][0x20] ;  /* 0x0000080000047ab9 */ /* 0x000fe20000000800 */
[----:B------:R-:W-:Y:S01]  /*23b0*/  IMAD.U32 R0, RZ, RZ, UR40 ;  /* 0x00000028ff007e24 */ /* 0x000fe2000f8e00ff */
[----:B------:R-:W-:Y:S01]  /*23c0*/  STL.64 [R1+0x130], R34 ;  /* 0x0001302201007387 */ /* 0x000fe20000100a00 */
[----:B------:R-:W-:Y:S02]  /*23d0*/  VIADD R7, R22, -UR4 ;  /* 0x8000000416077c36 */ /* 0x000fe40008000000 */
[----:B------:R-:W-:Y:S01]  /*23e0*/  IMAD.X R9, RZ, RZ, R17, P0 ;  /* 0x000000ffff097224 */ /* 0x000fe200000e0611 */
[----:B------:R-:W3:Y:S01]  /*23f0*/  LDC R6, c[0x0][0x430] ;  /* 0x00010c00ff067b82 */ /* 0x000ee20000000800 */
[----:B------:R-:W-:Y:S04]  /*2400*/  STL.64 [R1+0x120], R196 ;  /* 0x000120c401007387 */ /* 0x000fe80000100a00 */
[----:B------:R4:W-:Y:S03]  /*2410*/  STL.64 [R1+0x128], R8 ;  /* 0x0001280801007387 */ /* 0x0009e60000100a00 */
[----:B------:R-:W5:Y:S01]  /*2420*/  LDC.64 R10, c[0x0][0xad0] ;  /* 0x0002b400ff0a7b82 */ /* 0x000f620000000a00 */
[----:B------:R-:W-:Y:S04]  /*2430*/  STL.U8 [R1+0x138], RZ ;  /* 0x000138ff01007387 */ /* 0x000fe80000100000 */
[----:B------:R4:W-:Y:S03]  /*2440*/  STL [R7+0x8], R0 ;  /* 0x0000080007007387 */ /* 0x0009e60000100800 */
[----:B------:R-:W4:Y:S01]  /*2450*/  LDC.64 R4, c[0x0][0xad8] ;  /* 0x0002b600ff047b82 */ /* 0x000f220000000a00 */
[----:B-1----:R1:W-:Y:S04]  /*2460*/  STL [R7+0x24], R14 ;  /* 0x0000240e07007387 */ /* 0x0023e80000100800 */
[----:B------:R1:W-:Y:S01]  /*2470*/  STL [R7+0x28], R15 ;  /* 0x0000280f07007387 */ /* 0x0003e20000100800 */
[----:B--2---:R-:W-:-:S02]  /*2480*/  VIADD R198, R20, 0xffffff80 ;  /* 0xffffff8014c67836 */ /* 0x004fc40000000000 */
[----:B------:R-:W2:Y:S01]  /*2490*/  LDC.64 R2, c[0x0][0xae0] ;  /* 0x0002b800ff027b82 */ /* 0x000ea20000000a00 */
[----:B---3--:R1:W-:Y:S04]  /*24a0*/  STL [R7+0x2c], R6 ;  /* 0x00002c0607007387 */ /* 0x0083e80000100800 */
[----:B------:R1:W-:Y:S03]  /*24b0*/  STL [R7+0x14], RZ ;  /* 0x000014ff07007387 */ /* 0x0003e60000100800 */
[----:B------:R-:W3:Y:S01]  /*24c0*/  LDC R236, c[0x0][0x288] ;  /* 0x0000a200ffec7b82 */ /* 0x000ee20000000800 */
[----:B-----5:R1:W-:Y:S04]  /*24d0*/  STL [R7+0xc], R11 ;  /* 0x00000c0b07007387 */ /* 0x0203e80000100800 */
[----:B------:R1:W-:Y:S04]  /*24e0*/  STL [R7], R198 ;  /* 0x000000c607007387 */ /* 0x0003e80000100800 */
[----:B----4-:R1:W-:Y:S04]  /*24f0*/  STL [R7+0x10], R4 ;  /* 0x0000100407007387 */ /* 0x0103e80000100800 */
[----:B------:R1:W-:Y:S04]  /*2500*/  STL [R7+0x18], R5 ;  /* 0x0000180507007387 */ /* 0x0003e80000100800 */
[----:B--2---:R1:W-:Y:S04]  /*2510*/  STL [R7+0x1c], R2 ;  /* 0x00001c0207007387 */ /* 0x0043e80000100800 */
[----:B------:R1:W-:Y:S04]  /*2520*/  STL [R7+0x20], R3 ;  /* 0x0000200307007387 */ /* 0x0003e80000100800 */
[----:B---3--:R1:W-:Y:S04]  /*2530*/  STL [R7+0x4], R236 ;  /* 0x000004ec07007387 */ /* 0x0083e80000100800 */
[----:B------:R-:W2:Y:S01]  /*2540*/  LDL R13, [R1+0x224] ;  /* 0x00022400010d7983 */ /* 0x000ea20000100800 */
[----:B------:R-:W-:Y:S01]  /*2550*/  IADD3 R8, P0, R16, 0x16c, RZ ;  /* 0x0000016c10087810 */ /* 0x000fe20007f1e0ff */
[----:B------:R-:W-:Y:S02]  /*2560*/  BSSY B0, `(.L_x_1498) ;  /* 0x000000a000007945 */ /* 0x000fe40003800000 */
[----:B------:R1:W-:Y:S02]  /*2570*/  STL [R1+0x16c], R10 ;  /* 0x00016c0a01007387 */ /* 0x0003e40000100800 */
[----:B------:R-:W-:-:S05]  /*2580*/  IMAD.X R9, RZ, RZ, R17, P0 ;  /* 0x000000ffff097224 */ /* 0x000fca00000e0611 */
[----:B------:R1:W-:Y:S01]  /*2590*/  STL.64 [R1+0x170], R8 ;  /* 0x0001700801007387 */ /* 0x0003e20000100a00 */
[----:B--2---:R-:W-:-:S04]  /*25a0*/  LEA.HI R0, R13, R13, RZ, 0x1 ;  /* 0x0000000d0d007211 */ /* 0x004fc800078f08ff */
[----:B------:R-:W-:-:S05]  /*25b0*/  LOP3.LUT R0, R0, 0xfffffffe, RZ, 0xc0, !PT ;  /* 0xfffffffe00007812 */ /* 0x000fca00078ec0ff */
[----:B------:R-:W-:-:S05]  /*25c0*/  IMAD.IADD R0, R13, 0x1, -R0 ;  /* 0x000000010d007824 */ /* 0x000fca00078e0a00 */
[----:B------:R-:W-:-:S04]  /*25d0*/  SHF.L.U32 R0, R0, 0x1f, RZ ;  /* 0x0000001f00007819 */ /* 0x000fc800000006ff */
[----:B------:R-:W2:Y:S02]  /*25e0*/  SYNCS.PHASECHK.TRANS64.TRYWAIT P0, [UR50+0x32400], R0 ;  /* 0x03240000ff0075a7 */ /* 0x000ea40008000172 */
[----:B-12---:R-:W-:Y:S05]  /*25f0*/  @!P0 BRA `(.L_x_1499) ;  /* 0x0000022000988947 */ /* 0x006fea0003800000 */
.L_x_1673:
[----:B------:R-:W-:Y:S05]  /*2600*/  BSYNC B0 ;  /* 0x0000000000007941 */ /* 0x000fea0003800000 */
.L_x_1498:
[----:B------:R-:W2:Y:S04]  /*2610*/  LDL R20, [R1+0x1c] ;  /* 0x00001c0001147983 */ /* 0x000ea80000100800 */
[----:B------:R3:W5:Y:S01]  /*2620*/  LDL.64 R12, [R1+0x218] ;  /* 0x00021800010c7983 */ /* 0x0007620000100a00 */
[C---:B-1----:R-:W-:Y:S01]  /*2630*/  IADD3 R0, P0, R16.reuse, 0x138, RZ ;  /* 0x0000013810007810 */ /* 0x042fe20007f1e0ff */
[----:B------:R-:W-:Y:S01]  /*2640*/  IMAD.MOV.U32 R34, RZ, RZ, R32 ;  /* 0x000000ffff227224 */ /* 0x000fe200078e0020 */
[C---:B------:R-:W-:Y:S01]  /*2650*/  IADD3 R14, P1, R16.reuse, 0x170, RZ ;  /* 0x00000170100e7810 */ /* 0x040fe20007f3e0ff */
[----:B------:R-:W-:Y:S01]  /*2660*/  IMAD.MOV.U32 R35, RZ, RZ, R33 ;  /* 0x000000ffff237224 */ /* 0x000fe200078e0021 */
[----:B------:R-:W-:Y:S01]  /*2670*/  STL.64 [R1+0x178], R206 ;  /* 0x000178ce01007387 */ /* 0x000fe20000100a00 */
[----:B------:R-:W-:Y:S01]  /*2680*/  IMAD.MOV.U32 R38, RZ, RZ, R0 ;  /* 0x000000ffff267224 */ /* 0x000fe200078e0000 */
[----:B------:R-:W-:Y:S01]  /*2690*/  IADD3 R0, P2, R16, 0x430, RZ ;  /* 0x0000043010007810 */ /* 0x000fe20007f5e0ff */
[----:B------:R-:W-:-:S02]  /*26a0*/  IMAD.MOV.U32 R32, RZ, RZ, R212 ;  /* 0x000000ffff207224 */ /* 0x000fc400078e00d4 */
[----:B------:R-:W-:Y:S02]  /*26b0*/  IMAD.MOV.U32 R33, RZ, RZ, R211 ;  /* 0x000000ffff217224 */ /* 0x000fe400078e00d3 */
[--C-:B------:R-:W-:Y:S02]  /*26c0*/  IMAD.X R9, RZ, RZ, R17.reuse, P0 ;  /* 0x000000ffff097224 */ /* 0x100fe400000e0611 */
[----:B------:R-:W-:Y:S01]  /*26d0*/  IMAD.X R15, RZ, RZ, R17, P2 ;  /* 0x000000ffff0f7224 */ /* 0x000fe200010e0611 */
[----:B------:R1:W-:Y:S01]  /*26e0*/  STL.128 [R1+0x1b0], R32 ;  /* 0x0001b02001007387 */ /* 0x0003e20000100c00 */
[----:B------:R-:W-:Y:S01]  /*26f0*/  IMAD.MOV.U32 R36, RZ, RZ, R18 ;  /* 0x000000ffff247224 */ /* 0x000fe200078e0012 */
[C---:B------:R-:W-:Y:S01]  /*2700*/  IADD3 R18, P0, R16.reuse, 0x440, RZ ;  /* 0x0000044010127810 */ /* 0x040fe20007f1e0ff */
[----:B------:R-:W-:Y:S01]  /*2710*/  IMAD.MOV.U32 R39, RZ, RZ, R9 ;  /* 0x000000ffff277224 */ /* 0x000fe200078e0009 */
[----:B------:R-:W-:Y:S01]  /*2720*/  IADD3 R6, P2, R16, 0x128, RZ ;  /* 0x0000012810067810 */ /* 0x000fe20007f5e0ff */
[----:B------:R-:W-:-:S02]  /*2730*/  IMAD.U32 R10, RZ, RZ, UR48 ;  /* 0x00000030ff0a7e24 */ /* 0x000fc4000f8e00ff */
[----:B------:R-:W-:Y:S01]  /*2740*/  IMAD.U32 R11, RZ, RZ, UR49 ;  /* 0x00000031ff0b7e24 */ /* 0x000fe2000f8e00ff */
[----:B------:R-:W-:Y:S01]  /*2750*/  STL.128 [R1+0x180], R36 ;  /* 0x0001802401007387 */ /* 0x000fe20000100c00 */
[----:B------:R-:W-:Y:S01]  /*2760*/  IMAD.MOV.U32 R8, RZ, RZ, R19 ;  /* 0x000000ffff087224 */ /* 0x000fe200078e0013 */
[----:B------:R-:W-:Y:S05]  /*2770*/  WARPSYNC.ALL ;  /* 0x0000000000007948 */ /* 0x000fea0003800000 */
[----:B------:R-:W-:Y:S01]  /*2780*/  IMAD.MOV.U32 R9, RZ, RZ, R44 ;  /* 0x000000ffff097224 */ /* 0x000fe200078e002c */
[----:B------:R-:W-:Y:S01]  /*2790*/  BSSY B0, `(.L_x_1500) ;  /* 0x0000025000007945 */ /* 0x000fe20003800000 */
[----:B-1----:R-:W-:-:S02]  /*27a0*/  IMAD.MOV.U32 R33, RZ, RZ, R29 ;  /* 0x000000ffff217224 */ /* 0x002fc400078e001d */
[----:B------:R-:W-:Y:S01]  /*27b0*/  IMAD.MOV.U32 R34, RZ, RZ, R28 ;  /* 0x000000ffff227224 */ /* 0x000fe200078e001c */
[----:B------:R1:W-:Y:S01]  /*27c0*/  STL.128 [R1+0x1a0], R8 ;  /* 0x0001a00801007387 */ /* 0x0003e20000100c00 */
[----:B------:R-:W-:Y:S02]  /*27d0*/  IMAD.MOV.U32 R28, RZ, RZ, R30 ;  /* 0x000000ffff1c7224 */ /* 0x000fe400078e001e */
[----:B------:R-:W-:Y:S02]  /*27e0*/  IMAD.MOV.U32 R29, RZ, RZ, R31 ;  /* 0x000000ffff1d7224 */ /* 0x000fe400078e001f */
[----:B------:R-:W-:Y:S02]  /*27f0*/  IMAD.MOV.U32 R30, RZ, RZ, R0 ;  /* 0x000000ffff1e7224 */ /* 0x000fe400078e0000 */
[----:B------:R-:W-:Y:S02]  /*2800*/  IMAD.MOV.U32 R31, RZ, RZ, R15 ;  /* 0x000000ffff1f7224 */ /* 0x000fe400078e000f */
[----:B------:R-:W-:-:S02]  /*2810*/  IMAD.X R19, RZ, RZ, R17, P0 ;  /* 0x000000ffff137224 */ /* 0x000fc400000e0611 */
[----:B------:R-:W-:Y:S01]  /*2820*/  IMAD.MOV.U32 R32, RZ, RZ, R26 ;  /* 0x000000ffff207224 */ /* 0x000fe200078e001a */
[----:B------:R4:W-:Y:S01]  /*2830*/  STL.128 [R1+0x1d0], R28 ;  /* 0x0001d01c01007387 */ /* 0x0009e20000100c00 */
[----:B------:R-:W-:Y:S02]  /*2840*/  IMAD.MOV.U32 R35, RZ, RZ, R41 ;  /* 0x000000ffff237224 */ /* 0x000fe400078e0029 */
[----:B------:R-:W-:Y:S02]  /*2850*/  IMAD.MOV.U32 R26, RZ, RZ, R40 ;  /* 0x000000ffff1a7224 */ /* 0x000fe400078e0028 */
[--C-:B-1----:R-:W-:Y:S01]  /*2860*/  IMAD.X R11, RZ, RZ, R17.reuse, P1 ;  /* 0x000000ffff0b7224 */ /* 0x102fe200008e0611 */
[----:B------:R3:W-:Y:S01]  /*2870*/  STL.128 [R1+0x1c0], R32 ;  /* 0x0001c02001007387 */ /* 0x0007e20000100c00 */
[----:B------:R-:W-:Y:S02]  /*2880*/  IMAD.X R9, RZ, RZ, R17, P2 ;  /* 0x000000ffff097224 */ /* 0x000fe400010e0611 */
[----:B------:R-:W-:Y:S01]  /*2890*/  IMAD.MOV.U32 R10, RZ, RZ, R210 ;  /* 0x000000ffff0a7224 */ /* 0x000fe200078e00d2 */
[----:B------:R3:W-:Y:S01]  /*28a0*/  STL.128 [R1+0x200], R24 ;  /* 0x0002001801007387 */ /* 0x0007e20000100c00 */
[----:B------:R-:W-:-:S02]  /*28b0*/  IMAD.MOV.U32 R8, RZ, RZ, R6 ;  /* 0x000000ffff087224 */ /* 0x000fc400078e0006 */
[----:B----4-:R-:W-:Y:S01]  /*28c0*/  IMAD.MOV.U32 R28, RZ, RZ, R14 ;  /* 0x000000ffff1c7224 */ /* 0x010fe200078e000e */
[----:B------:R3:W-:Y:S01]  /*28d0*/  BAR.SYNC.DEFER_BLOCKING R205, 0x100 ;  /* 0x000400cd0000751d */ /* 0x0007e20000010000 */
[----:B------:R-:W-:Y:S01]  /*28e0*/  IADD3 R14, P0, R16, 0xa8, RZ ;  /* 0x000000a8100e7810 */ /* 0x000fe20007f1e0ff */
[----:B------:R-:W-:Y:S02]  /*28f0*/  IMAD.MOV.U32 R29, RZ, RZ, R11 ;  /* 0x000000ffff1d7224 */ /* 0x000fe400078e000b */
[----:B------:R-:W-:Y:S02]  /*2900*/  IMAD.MOV.U32 R30, RZ, RZ, R18 ;  /* 0x000000ffff1e7224 */ /* 0x000fe400078e0012 */
[----:B------:R-:W-:Y:S02]  /*2910*/  IMAD.MOV.U32 R31, RZ, RZ, R19 ;  /* 0x000000ffff1f7224 */ /* 0x000fe400078e0013 */
[----:B------:R-:W-:Y:S02]  /*2920*/  IMAD.MOV.U32 R11, RZ, RZ, R209 ;  /* 0x000000ffff0b7224 */ /* 0x000fe400078e00d1 */
[----:B------:R-:W-:Y:S01]  /*2930*/  IMAD.X R15, RZ, RZ, R17, P0 ;  /* 0x000000ffff0f7224 */ /* 0x000fe200000e0611 */
[----:B------:R3:W-:Y:S01]  /*2940*/  STL.128 [R1+0x1e0], R28 ;  /* 0x0001e01c01007387 */ /* 0x0007e20000100c00 */
[----:B------:R-:W-:-:S02]  /*2950*/  IMAD.MOV.U32 R18, RZ, RZ, R23 ;  /* 0x000000ffff127224 */ /* 0x000fc400078e0017 */
[----:B------:R-:W-:Y:S01]  /*2960*/  IMAD.MOV.U32 R19, RZ, RZ, R42 ;  /* 0x000000ffff137224 */ /* 0x000fe200078e002a */
[----:B------:R3:W-:Y:S04]  /*2970*/  STL.128 [R1+0x1f0], R8 ;  /* 0x0001f00801007387 */ /* 0x0007e80000100c00 */
[----:B------:R3:W-:Y:S04]  /*2980*/  STL.128 [R1+0x190], R16 ;  /* 0x0001901001007387 */ /* 0x0007e80000100c00 */
[----:B------:R3:W-:Y:S01]  /*2990*/  STL.64 [R1+0x210], R14 ;  /* 0x0002100e01007387 */ /* 0x0007e20000100a00 */
[----:B--2---:R-:W-:-:S04]  /*29a0*/  LOP3.LUT R0, R20, 0x1, RZ, 0xfc, !PT ;  /* 0x0000000114007812 */ /* 0x004fc800078efcff */
[----:B------:R-:W-:-:S13]  /*29b0*/  ISETP.NE.AND P1, PT, R0, 0x3, PT ;  /* 0x000000030000780c */ /* 0x000fda0003f25270 */
[----:B---3--:R-:W-:Y:S05]  /*29c0*/  @!P1 BRA `(.L_x_1501) ;  /* 0x0000000000049947 */ /* 0x008fea0003800000 */
[----:B------:R-:W-:Y:S01]  /*29d0*/  BPT.TRAP 0x1 ;  /* 0x000000040000795c */ /* 0x000fe20000300000 */
.L_x_1501:
[----:B------:R-:W-:Y:S05]  /*29e0*/  BSYNC B0 ;  /* 0x0000000000007941 */ /* 0x000fea0003800000 */
.L_x_1500:
[----:B------:R-:W2:Y:S01]  /*29f0*/  LDL.64 R8, [R1+0x8] ;  /* 0x0000080001087983 */ /* 0x000ea20000100a00 */
[----:B-----5:R-:W-:Y:S01]  /*2a00*/  SHF.L.U32 R13, R13, 0x1f, RZ ;  /* 0x0000001f0d0d7819 */ /* 0x020fe200000006ff */
[----:B------:R-:W-:Y:S01]  /*2a10*/  BSSY B0, `(.L_x_1502) ;  /* 0x0000006000007945 */ /* 0x000fe20003800000 */
[----:B--2---:R-:W-:-:S05]  /*2a20*/  MOV R9, R8 ;  /* 0x0000000800097202 */ /* 0x004fca0000000f00 */
[----:B------:R-:W-:-:S04]  /*2a30*/  IMAD R12, R12, 0x8, R9 ;  /* 0x000000080c0c7824 */ /* 0x000fc800078e0209 */
[----:B------:R1:W2:Y:S01]  /*2a40*/  SYNCS.PHASECHK.TRANS64.TRYWAIT P0, [R12+URZ], R13 ;  /* 0x0000000d0c0075a7 */ /* 0x0002a2000800017f */
[----:B------:R-:W-:Y:S05]  /*2a50*/  @!P1 BRA `(.L_x_1503) ;  /* 0x0000000000049947 */ /* 0x000fea0003800000 */
[----:B------:R-:W-:Y:S01]  /*2a60*/  BPT.TRAP 0x1 ;  /* 0x000000040000795c */ /* 0x000fe20000300000 */
.L_x_1503:
[----:B------:R-:W-:Y:S05]  /*2a70*/  BSYNC B0 ;  /* 0x0000000000007941 */ /* 0x000fea0003800000 */
.L_x_1502:
[----:B------:R-:W-:Y:S04]  /*2a80*/  BSSY B0, `(.L_x_1504) ;  /* 0x0000004000007945 */ /* 0x000fe80003800000 */
[----:B--2---:R-:W-:Y:S05]  /*2a90*/  @P0 BRA `(.L_x_1505) ;  /* 0x0000000000080947 */ /* 0x004fea0003800000 */
[----:B------:R-:W2:Y:S02]  /*2aa0*/  SYNCS.PHASECHK.TRANS64.TRYWAIT P0, [R12+URZ], R13 ;  /* 0x0000000d0c0075a7 */ /* 0x000ea4000800017f */
[----:B--2---:R-:W-:Y:S05]  /*2ab0*/  @!P0 BRA `(.L_x_1506) ;  /* 0x0000021c00808947 */ /* 0x004fea0003800000 */
.L_x_1505:
[----:B------:R-:W-:Y:S05]  /*2ac0*/  BSYNC B0 ;  /* 0x0000000000007941 */ /* 0x000fea0003800000 */
.L_x_1504:
[----:B-12---:R-:W2:Y:S04]  /*2ad0*/  LDL R13, [R1+0x218] ;  /* 0x00021800010d7983 */ /* 0x006ea80000100800 */
[----:B------:R-:W2:Y:S01]  /*2ae0*/  LDL.64 R8, [R1+0xa0] ;  /* 0x0000a00001087983 */ /* 0x000ea20000100a00 */
[----:B------:R-:W-:Y:S05]  /*2af0*/  WARPSYNC.ALL ;  /* 0x0000000000007948 */ /* 0x000fea0003800000 */
[----:B------:R-:W3:Y:S04]  /*2b00*/  LDL.64 R20, [R1+0x98] ;  /* 0x0000980001147983 */ /* 0x000ee80000100a00 */
[----:B------:R-:W4:Y:S04]  /*2b10*/  LDL.64 R10, [R1+0x98] ;  /* 0x00009800010a7983 */ /* 0x000f280000100a00 */
[----:B------:R-:W5:Y:S01]  /*2b20*/  LDL.64 R14, [R1+0x98] ;  /* 0x00009800010e7983 */ /* 0x000f620000100a00 */
[----:B--2---:R-:W-:-:S03]  /*2b30*/  IMAD R8, R13, 0x300, R8 ;  /* 0x000003000d087824 */ /* 0x004fc600078e0208 */
[----:B------:R-:W2:Y:S01]  /*2b40*/  LDL.64 R18, [R1+0x98] ;  /* 0x0000980001127983 */ /* 0x000ea20000100a00 */
[----:B------:R-:W-:Y:S02]  /*2b50*/  R2UR UR7, R9 ;  /* 0x00000000090772ca */ /* 0x000fe400000e0000 */
[C---:B------:R-:W-:Y:S01]  /*2b60*/  R2UR UR6, R8.reuse ;  /* 0x00000000080672ca */ /* 0x040fe200000e0000 */
[----:B------:R-:W-:Y:S01]  /*2b70*/  WARPGROUP.ARRIVE ;  /* 0x00000000000079c5 */ /* 0x000fe20000000000 */
[----:B------:R-:W2:Y:S01]  /*2b80*/  LDL R6, [R1+0x224] ;  /* 0x0002240001067983 */ /* 0x000ea20000100800 */
[----:B------:R-:W-:Y:S01]  /*2b90*/  VIADD R12, R8, 0x2 ;  /* 0x00000002080c7836 */ /* 0x000fe20000000000 */
[----:B------:R-:W-:Y:S01]  /*2ba0*/  BSSY B0, `(.L_x_1507) ;  /* 0x000002d000007945 */ /* 0x000fe20003800000 */
[----:B------:R-:W-:Y:S01]  /*2bb0*/  IMAD.MOV.U32 R13, RZ, RZ, R9 ;  /* 0x000000ffff0d7224 */ /* 0x000fe200078e0009 */
[----:B------:R1:W-:Y:S01]  /*2bc0*/  STL [R1+0x80], RZ ;  /* 0x000080ff01007387 */ /* 0x0003e20000100800 */
[----:B---3--:R-:W-:-:S02]  /*2bd0*/  R2UR UR4, R20 ;  /* 0x00000000140472ca */ /* 0x008fc400000e0000 */
[----:B------:R-:W-:Y:S01]  /*2be0*/  R2UR UR5, R21 ;  /* 0x00000000150572ca */ /* 0x000fe200000e0000 */
[----:B----4-:R-:W-:Y:S02]  /*2bf0*/  VIADD R10, R10, 0x2 ;  /* 0x000000020a0a7836 */ /* 0x010fe40000000000 */
[----:B-----5:R-:W-:Y:S02]  /*2c00*/  VIADD R14, R14, 0x4 ;  /* 0x000000040e0e7836 */ /* 0x020fe40000000000 */
[----:B--2---:R-:W-:-:S08]  /*2c10*/  VIADD R18, R18, 0x6 ;  /* 0x0000000612127836 */ /* 0x004fd00000000000 */
[----:B------:R-:W-:Y:S01]  /*2c20*/  HGMMA.64x96x16.F32.BF16 R24, gdesc[UR4], RZ, !UPT, gsb0 ;  /* 0x01600000041879f0 */ /* 0x000fe2000c0018ff */
[----:B------:R-:W-:Y:S02]  /*2c30*/  R2UR UR6, R12 ;  /* 0x000000000c0672ca */ /* 0x000fe400000e0000 */
[----:B------:R-:W-:Y:S02]  /*2c40*/  R2UR UR7, R13 ;  /* 0x000000000d0772ca */ /* 0x000fe400000e0000 */
[----:B------:R-:W-:Y:S01]  /*2c50*/  R2UR UR4, R10 ;  /* 0x000000000a0472ca */ /* 0x000fe200000e0000 */
[----:B------:R-:W-:Y:S01]  /*2c60*/  VIADD R10, R8, 0x4 ;  /* 0x00000004080a7836 */ /* 0x000fe20000000000 */
[----:B------:R-:W-:Y:S01]  /*2c70*/  R2UR UR5, R11 ;  /* 0x000000000b0572ca */ /* 0x000fe200000e0000 */
[----:B------:R-:W-:Y:S01]  /*2c80*/  IMAD.MOV.U32 R11, RZ, RZ, R9 ;  /* 0x000000ffff0b7224 */ /* 0x000fe200078e0009 */
[----:B------:R-:W-:Y:S01]  /*2c90*/  LEA.HI R0, R6, R6, RZ, 0x1 ;  /* 0x0000000606007211 */ /* 0x000fe200078f08ff */
[----:B------:R-:W-:Y:S01]  /*2ca0*/  VIADD R8, R8, 0x6 ;  /* 0x0000000608087836 */ /* 0x000fe20000000000 */
[----:B------:R-:W-:-:S02]  /*2cb0*/  WARPGROUP.DEPBAR.LE gsb0, 0x0 ;  /* 0x00008000000079c5 */ /* 0x000fc40000010000 */
[----:B------:R-:W-:-:S07]  /*2cc0*/  WARPGROUP.ARRIVE ;  /* 0x00000000000079c5 */ /* 0x000fce0000000000 */
        /* <DEDUP_REMOVED lines=11> */
[----:B------:R-:W-:Y:S02]  /*2d80*/  R2UR UR5, R19 ;  /* 0x00000000130572ca */ /* 0x000fe400000e0000 */
[----:B------:R-:W-:Y:S01]  /*2d90*/  LOP3.LUT R9, R0, 0xfffffffe, RZ, 0xc0, !PT ;  /* 0xfffffffe00097812 */ /* 0x000fe200078ec0ff */
[----:B------:R-:W-:-:S04]  /*2da0*/  IMAD.MOV.U32 R0, RZ, RZ, 0x1 ;  /* 0x00000001ff007424 */ /* 0x000fc800078e00ff */
[----:B------:R-:W-:Y:S01]  /*2db0*/  IMAD.IADD R6, R6, 0x1, -R9 ;  /* 0x0000000106067824 */ /* 0x000fe200078e0a09 */
[----:B------:R1:W-:Y:S04]  /*2dc0*/  STL [R1+0x80], R0 ;  /* 0x0000800001007387 */ /* 0x0003e80000100800 */
[----:B------:R-:W-:Y:S01]  /*2dd0*/  SHF.L.U32 R6, R6, 0x1f, RZ ;  /* 0x0000001f06067819 */ /* 0x000fe200000006ff */
[----:B------:R1:W-:Y:S04]  /*2de0*/  STL [R1+0x80], R0 ;  /* 0x0000800001007387 */ /* 0x0003e80000100800 */
[----:B------:R1:W-:Y:S04]  /*2df0*/  STL [R1+0x80], R0 ;  /* 0x0000800001007387 */ /* 0x0003e80000100800 */
[----:B------:R1:W-:Y:S01]  /*2e00*/  STL [R1+0x80], R0 ;  /* 0x0000800001007387 */ /* 0x0003e20000100800 */
[----:B------:R-:W-:-:S02]  /*2e10*/  WARPGROUP.DEPBAR.LE gsb0, 0x0 ;  /* 0x00008000000079c5 */ /* 0x000fc40000010000 */
[----:B------:R-:W-:-:S06]  /*2e20*/  WARPGROUP.ARRIVE ;  /* 0x00000000000079c5 */ /* 0x000fcc0000000000 */
[----:B------:R-:W-:Y:S03]  /*2e30*/  HGMMA.64x96x16.F32.BF16 R24, gdesc[UR4], R24, gsb0 ;  /* 0x01600000041879f0 */ /* 0x000fe60008001818 */
[----:B------:R-:W-:Y:S02]  /*2e40*/  WARPGROUP.DEPBAR.LE gsb0, 0x0 ;  /* 0x00008000000079c5 */ /* 0x000fe40000010000 */
[----:B------:R-:W2:Y:S02]  /*2e50*/  SYNCS.PHASECHK.TRANS64.TRYWAIT P0, [UR50+0x32410], R6 ;  /* 0x03241006ff0075a7 */ /* 0x000ea40008000172 */
[----:B-12---:R-:W-:Y:S05]  /*2e60*/  @!P0 BRA `(.L_x_1508) ;  /* 0x0000021800a88947 */ /* 0x006fea0003800000 */
.L_x_1674:
[----:B------:R-:W-:Y:S05]  /*2e70*/  BSYNC B0 ;  /* 0x0000000000007941 */ /* 0x000fea0003800000 */
.L_x_1507:
[----:B-1----:R-:W2:Y:S04]  /*2e80*/  LDL R6, [R1+0x54] ;  /* 0x0000540001067983 */ /* 0x002ea80000100800 */
[----:B------:R1:W5:Y:S01]  /*2e90*/  LDL.64 R8, [R1+0x218] ;  /* 0x0002180001087983 */ /* 0x0003620000100a00 */
[----:B------:R-:W-:Y:S01]  /*2ea0*/  BSSY B0, `(.L_x_1509) ;  /* 0x0000005000007945 */ /* 0x000fe20003800000 */
[----:B--2---:R-:W-:-:S04]  /*2eb0*/  LOP3.LUT R6, R6, 0x1, RZ, 0xfc, !PT ;  /* 0x0000000106067812 */ /* 0x004fc800078efcff */
[----:B------:R-:W-:-:S13]  /*2ec0*/  ISETP.NE.AND P1, PT, R6, 0x3, PT ;  /* 0x000000030600780c */ /* 0x000fda0003f25270 */
[----:B-1----:R-:W-:Y:S05]  /*2ed0*/  @!P1 BRA `(.L_x_1510) ;  /* 0x0000000000049947 */ /* 0x002fea0003800000 */
[----:B------:R-:W-:Y:S01]  /*2ee0*/  BPT.TRAP 0x1 ;  /* 0x000000040000795c */ /* 0x000fe20000300000 */
.L_x_1510:
[----:B------:R-:W-:Y:S05]  /*2ef0*/  BSYNC B0 ;  /* 0x0000000000007941 */ /* 0x000fea0003800000 */
.L_x_1509:
        /* <DEDUP_REMOVED lines=8> */
.L_x_1512:
[----:B------:R-:W-:Y:S05]  /*2f80*/  BSYNC B0 ;  /* 0x0000000000007941 */ /* 0x000fea0003800000 */
.L_x_1511:
[----:B------:R-:W-:Y:S04]  /*2f90*/  BSSY B0, `(.L_x_1513) ;  /* 0x0000004000007945 */ /* 0x000fe80003800000 */
[----:B--2---:R-:W-:Y:S05]  /*2fa0*/  @P0 BRA `(.L_x_1514) ;  /* 0x0000000000080947 */ /* 0x004fea0003800000 */
[----:B------:R-:W2:Y:S02]  /*2fb0*/  SYNCS.PHASECHK.TRANS64.TRYWAIT P0, [R8+URZ], R9 ;  /* 0x00000009080075a7 */ /* 0x000ea4000800017f */
[----:B--2---:R-:W-:Y:S05]  /*2fc0*/  @!P0 BRA `(.L_x_1515) ;  /* 0x0000021800688947 */ /* 0x004fea0003800000 */
.L_x_1514:
[----:B------:R-:W-:Y:S05]  /*2fd0*/  BSYNC B0 ;  /* 0x0000000000007941 */ /* 0x000fea0003800000 */
.L_x_1513:
[----:B------:R-:W3:Y:S04]  /*2fe0*/  LDL R21, [R1+0x218] ;  /* 0x0002180001157983 */ /* 0x000ee80000100800 */
[----:B-12---:R-:W3:Y:S04]  /*2ff0*/  LDL.64 R8, [R1+0x118] ;  /* 0x0001180001087983 */ /* 0x006ee80000100a00 */
[----:B------:R-:W2:Y:S04]  /*3000*/  LDL R6, [R1+0x90] ;  /* 0x0000900001067983 */ /* 0x000ea80000100800 */
[----:B------:R-:W4:Y:S04]  /*3010*/  LDL.64 R10, [R1+0x110] ;  /* 0x00011000010a7983 */ /* 0x000f280000100a00 */
[----:B------:R-:W5:Y:S04]  /*3020*/  LDL.64 R12, [R1+0x110] ;  /* 0x00011000010c7983 */ /* 0x000f680000100a00 */
[----:B------:R-:W5:Y:S04]  /*3030*/  LDL.64 R14, [R1+0x110] ;  /* 0x00011000010e7983 */ /* 0x000f680000100a00 */
[----:B------:R-:W5:Y:S01]  /*3040*/  LDL.64 R18, [R1+0x110] ;  /* 0x0001100001127983 */ /* 0x000f620000100a00 */
[----:B------:R-:W-:Y:S05]  /*3050*/  WARPSYNC.ALL ;  /* 0x0000000000007948 */ /* 0x000fea0003800000 */
[----:B------:R-:W-:Y:S01]  /*3060*/  WARPGROUP.ARRIVE ;  /* 0x00000000000079c5 */ /* 0x000fe20000000000 */
[----:B---3--:R-:W-:Y:S01]  /*3070*/  IMAD R8, R21, 0xc00, R8 ;  /* 0x00000c0015087824 */ /* 0x008fe200078e0208 */
[----:B------:R-:W-:Y:S01]  /*3080*/  R2UR UR7, R9 ;  /* 0x00000000090772ca */ /* 0x000fe200000e0000 */
[----:B------:R-:W3:Y:S01]  /*3090*/  LDL.64 R20, [R1+0x110] ;  /* 0x0001100001147983 */ /* 0x000ee20000100a00 */
[----:B--2---:R-:W-:-:S02]  /*30a0*/  ISETP.NE.U32.AND P0, PT, R6, RZ, PT ;  /* 0x000000ff0600720c */ /* 0x004fc40003f05070 */
[----:B------:R-:W-:Y:S02]  /*30b0*/  R2UR UR6, R8 ;  /* 0x00000000080672ca */ /* 0x000fe400000e0000 */
[----:B----4-:R-:W-:Y:S02]  /*30c0*/  R2UR UR4, R10 ;  /* 0x000000000a0472ca */ /* 0x010fe400000e0000 */
[----:B------:R-:W-:-:S07]  /*30d0*/  R2UR UR5, R11 ;  /* 0x000000000b0572ca */ /* 0x000fce00000e0000 */
[----:B------:R-:W-:-:S06]  /*30e0*/  VOTEU.ANY UP0, P0 ;  /* 0x00000000003f7886 */ /* 0x000fcc0000000100 */
[----:B------:R-:W-:Y:S01]  /*30f0*/  HGMMA.64x96x16.F32.BF16 R24, gdesc[UR4], R24, UP0, gsb0 ;  /* 0x01600000041879f0 */ /* 0x000fe2000b801818 */
[----:B-----5:R-:W-:Y:S02]  /*3100*/  VIADD R12, R12, 0x2 ;  /* 0x000000020c0c7836 */ /* 0x020fe40000000000 */
[----:B------:R-:W-:Y:S02]  /*3110*/  VIADD R10, R8, 0x2 ;  /* 0x00000002080a7836 */ /* 0x000fe40000000000 */
[----:B------:R-:W-:Y:S01]  /*3120*/  IMAD.MOV.U32 R11, RZ, RZ, R9 ;  /* 0x000000ffff0b7224 */ /* 0x000fe200078e0009 */
[----:B------:R-:W-:Y:S02]  /*3130*/  R2UR UR4, R12 ;  /* 0x000000000c0472ca */ /* 0x000fe400000e0000 */
[----:B------:R-:W-:Y:S02]  /*3140*/  R2UR UR6, R10 ;  /* 0x000000000a0672ca */ /* 0x000fe400000e0000 */
[----:B------:R-:W-:-:S02]  /*3150*/  R2UR UR7, R11 ;  /* 0x000000000b0772ca */ /* 0x000fc400000e0000 */
[----:B------:R-:W-:Y:S02]  /*3160*/  R2UR UR5, R13 ;  /* 0x000000000d0572ca */ /* 0x000fe400000e0000 */
[----:B------:R-:W2:Y:S01]  /*3170*/  LDL.64 R12, [R1+0x110] ;  /* 0x00011000010c7983 */ /* 0x000ea20000100a00 */
[----:B------:R-:W-:Y:S02]  /*3180*/  WARPGROUP.DEPBAR.LE gsb0, 0x0 ;  /* 0x00008000000079c5 */ /* 0x000fe40000010000 */
[----:B------:R-:W-:-:S08]  /*3190*/  WARPGROUP.ARRIVE ;  /* 0x00000000000079c5 */ /* 0x000fd00000000000 */
[----:B------:R-:W-:Y:S01]  /*31a0*/  HGMMA.64x96x16.F32.BF16 R24, gdesc[UR4], R24, gsb0 ;  /* 0x01600000041879f0 */ /* 0x000fe20008001818 */
[----:B------:R-:W-:Y:S02]  /*31b0*/  VIADD R14, R14, 0x4 ;  /* 0x000000040e0e7836 */ /* 0x000fe40000000000 */
[----:B------:R-:W-:Y:S02]  /*31c0*/  VIADD R10, R8, 0x4 ;  /* 0x00000004080a7836 */ /* 0x000fe40000000000 */
[----:B------:R-:W-:Y:S01]  /*31d0*/  IMAD.MOV.U32 R11, RZ, RZ, R9 ;  /* 0x000000ffff0b7224 */ /* 0x000fe200078e0009 */
[----:B------:R-:W-:Y:S02]  /*31e0*/  R2UR UR4, R14 ;  /* 0x000000000e0472ca */ /* 0x000fe400000e0000 */
[----:B------:R-:W-:Y:S02]  /*31f0*/  R2UR UR6, R10 ;  /* 0x000000000a0672ca */ /* 0x000fe400000e0000 */
[----:B------:R-:W-:-:S02]  /*3200*/  R2UR UR7, R11 ;  /* 0x000000000b0772ca */ /* 0x000fc400000e0000 */
[----:B------:R-:W-:Y:S02]  /*3210*/  R2UR UR5, R15 ;  /* 0x000000000f0572ca */ /* 0x000fe400000e0000 */
[----:B------:R-:W4:Y:S01]  /*3220*/  LDL.64 R14, [R1+0x110] ;  /* 0x00011000010e7983 */ /* 0x000f220000100a00 */
        /* <DEDUP_REMOVED lines=10> */
[----:B------:R-:W5:Y:S01]  /*32d0*/  LDL.64 R18, [R1+0x110] ;  /* 0x0001100001127983 */ /* 0x000f620000100a00 */
[----:B------:R-:W-:Y:S02]  /*32e0*/  WARPGROUP.DEPBAR.LE gsb0, 0x0 ;  /* 0x00008000000079c5 */ /* 0x000fe40000010000 */
[----:B------:R-:W-:-:S08]  /*32f0*/  WARPGROUP.ARRIVE ;  /* 0x00000000000079c5 */ /* 0x000fd00000000000 */
[----:B------:R-:W-:Y:S01]  /*3300*/  HGMMA.64x96x16.F32.BF16 R24, gdesc[UR4], R24, gsb0 ;  /* 0x01600000041879f0 */ /* 0x000fe20008001818 */
[----:B---3--:R-:W-:Y:S02]  /*3310*/  VIADD R20, R20, 0x400 ;  /* 0x0000040014147836 */ /* 0x008fe40000000000 */
[----:B------:R-:W-:Y:S02]  /*3320*/  VIADD R10, R8, 0x300 ;  /* 0x00000300080a7836 */ /* 0x000fe40000000000 */
[----:B------:R-:W-:Y:S01]  /*3330*/  IMAD.MOV.U32 R11, RZ, RZ, R9 ;  /* 0x000000ffff0b7224 */ /* 0x000fe200078e0009 */
[----:B------:R-:W-:Y:S02]  /*3340*/  R2UR UR4, R20 ;  /* 0x00000000140472ca */ /* 0x000fe400000e0000 */
[----:B------:R-:W-:Y:S02]  /*3350*/  R2UR UR6, R10 ;  /* 0x000000000a0672ca */ /* 0x000fe400000e0000 */
[----:B------:R-:W-:-:S02]  /*3360*/  R2UR UR7, R11 ;  /* 0x000000000b0772ca */ /* 0x000fc400000e0000 */
[----:B------:R-:W-:Y:S02]  /*3370*/  R2UR UR5, R21 ;  /* 0x00000000150572ca */ /* 0x000fe400000e0000 */
[----:B------:R-:W3:Y:S01]  /*3380*/  LDL.64 R20, [R1+0x110] ;  /* 0x0001100001147983 */ /* 0x000ee20000100a00 */
[----:B------:R-:W-:Y:S02]  /*3390*/  WARPGROUP.DEPBAR.LE gsb0, 0x0 ;  /* 0x00008000000079c5 */ /* 0x000fe40000010000 */
[----:B------:R-:W-:-:S08]  /*33a0*/  WARPGROUP.ARRIVE ;  /* 0x00000000000079c5 */ /* 0x000fd00000000000 */
[----:B------:R-:W-:Y:S01]  /*33b0*/  HGMMA.64x96x16.F32.BF16 R24, gdesc[UR4], R24, gsb0 ;  /* 0x01600000041879f0 */ /* 0x000fe20008001818 */
[----:B--2---:R-:W-:Y:S02]  /*33c0*/  VIADD R12, R12, 0x402 ;  /* 0x000004020c0c7836 */ /* 0x004fe40000000000 */
        /* <DEDUP_REMOVED lines=10> */
[----:B----4-:R-:W-:Y:S02]  /*3470*/  VIADD R14, R14, 0x404 ;  /* 0x000004040e0e7836 */ /* 0x010fe40000000000 */
        /* <DEDUP_REMOVED lines=10> */
[----:B-----5:R-:W-:Y:S02]  /*3520*/  VIADD R18, R18, 0x406 ;  /* 0x0000040612127836 */ /* 0x020fe40000000000 */
        /* <DEDUP_REMOVED lines=60> */
[----:B------:R-:W-:Y:S01]  /*38f0*/  R2UR UR5, R21 ;  /* 0x00000000150572ca */ /* 0x000fe200000e0000 */
[----:B------:R-:W1:Y:S01]  /*3900*/  S2R R23, SR_TID.X ;  /* 0x0000000000177919 */ /* 0x000e620000002100 */
[----:B--2---:R-:W-:Y:S01]  /*3910*/  VIADD R12, R12, 0xc02 ;  /* 0x00000c020c0c7836 */ /* 0x004fe20000000000 */
[----:B------:R-:W-:Y:S02]  /*3920*/  WARPGROUP.DEPBAR.LE gsb0, 0x0 ;  /* 0x00008000000079c5 */ /* 0x000fe40000010000 */
[----:B------:R-:W-:-:S08]  /*3930*/  WARPGROUP.ARRIVE ;  /* 0x00000000000079c5 */ /* 0x000fd00000000000 */
[----:B------:R-:W-:Y:S01]  /*3940*/  HGMMA.64x96x16.F32.BF16 R24, gdesc[UR4], R24, gsb0 ;  /* 0x01600000041879f0 */ /* 0x000fe20008001818 */
[----:B-1----:R-:W-:Y:S01]  /*3950*/  LOP3.LUT P1, RZ, R23, 0x7f, RZ, 0xc0, !PT ;  /* 0x0000007f17ff7812 */ /* 0x002fe2000782c0ff */
[----:B------:R-:W-:Y:S02]  /*3960*/  VIADD R10, R8, 0x902 ;  /* 0x00000902080a7836 */ /* 0x000fe40000000000 */
[----:B------:R-:W-:Y:S01]  /*3970*/  IMAD.MOV.U32 R11, RZ, RZ, R9 ;  /* 0x000000ffff0b7224 */ /* 0x000fe200078e0009 */
[----:B------:R-:W-:-:S09]  /*3980*/  R2UR UR4, R12 ;  /* 0x000000000c0472ca */ /* 0x000fd200000e0000 */
[----:B------:R-:W2:Y:S04]  /*3990*/  @!P1 LDL.64 R72, [R1+0x30] ;  /* 0x0000300001489983 */ /* 0x000ea80000100a00 */
[----:B------:R-:W3:Y:S01]  /*39a0*/  @!P1 LDL R6, [R1+0x218] ;  /* 0x0002180001069983 */ /* 0x000ee20000100800 */
[----:B------:R-:W-:Y:S02]  /*39b0*/  R2UR UR6, R10 ;  /* 0x000000000a0672ca */ /* 0x000fe400000e0000 */
[----:B------:R-:W-:Y:S02]  /*39c0*/  R2UR UR7, R11 ;  /* 0x000000000b0772ca */ /* 0x000fe400000e0000 */
[----:B------:R-:W-:Y:S01]  /*39d0*/  R2UR UR5, R13 ;  /* 0x000000000d0572ca */ /* 0x000fe200000e0000 */
[----:B------:R-:W-:-:S02]  /*39e0*/  WARPGROUP.DEPBAR.LE gsb0, 0x0 ;  /* 0x00008000000079c5 */ /* 0x000fc40000010000 */
[----:B------:R-:W-:-:S10]  /*39f0*/  WARPGROUP.ARRIVE ;  /* 0x00000000000079c5 */ /* 0x000fd40000000000 */
[----:B------:R-:W-:Y:S01]  /*3a00*/  HGMMA.64x96x16.F32.BF16 R24, gdesc[UR4], R24, gsb0 ;  /* 0x01600000041879f0 */ /* 0x000fe20008001818 */
[----:B----4-:R-:W-:Y:S02]  /*3a10*/  VIADD R14, R14, 0xc04 ;  /* 0x00000c040e0e7836 */ /* 0x010fe40000000000 */
[----:B------:R-:W-:Y:S02]  /*3a20*/  VIADD R10, R8, 0x904 ;  /* 0x00000904080a7836 */ /* 0x000fe40000000000 */
[----:B------:R-:W-:Y:S01]  /*3a30*/  IMAD.MOV.U32 R11, RZ, RZ, R9 ;  /* 0x000000ffff0b7224 */ /* 0x000fe200078e0009 */
[----:B------:R-:W-:Y:S02]  /*3a40*/  R2UR UR4, R14 ;  /* 0x000000000e0472ca */ /* 0x000fe400000e0000 */
[----:B------:R-:W-:Y:S02]  /*3a50*/  R2UR UR6, R10 ;  /* 0x000000000a0672ca */ /* 0x000fe400000e0000 */
[----:B------:R-:W-:-:S02]  /*3a60*/  R2UR UR7, R11 ;  /* 0x000000000b0772ca */ /* 0x000fc400000e0000 */
[----:B------:R-:W-:Y:S01]  /*3a70*/  R2UR UR5, R15 ;  /* 0x000000000f0572ca */ /* 0x000fe200000e0000 */
[----:B------:R-:W-:Y:S01]  /*3a80*/  VIADD R8, R8, 0x906 ;  /* 0x0000090608087836 */ /* 0x000fe20000000000 */
[----:B------:R-:W-:Y:S02]  /*3a90*/  WARPGROUP.DEPBAR.LE gsb0, 0x0 ;  /* 0x00008000000079c5 */ /* 0x000fe40000010000 */
[----:B------:R-:W-:-:S09]  /*3aa0*/  WARPGROUP.ARRIVE ;  /* 0x00000000000079c5 */ /* 0x000fd20000000000 */
[----:B------:R-:W-:Y:S01]  /*3ab0*/  HGMMA.64x96x16.F32.BF16 R24, gdesc[UR4], R24, gsb0 ;  /* 0x01600000041879f0 */ /* 0x000fe20008001818 */
[----:B-----5:R-:W-:Y:S01]  /*3ac0*/  VIADD R18, R18, 0xc06 ;  /* 0x00000c0612127836 */ /* 0x020fe20000000000 */
[----:B------:R-:W-:Y:S02]  /*3ad0*/  R2UR UR6, R8 ;  /* 0x00000000080672ca */ /* 0x000fe400000e0000 */
[----:B------:R-:W-:Y:S02]  /*3ae0*/  R2UR UR7, R9 ;  /* 0x00000000090772ca */ /* 0x000fe400000e0000 */
[----:B------:R-:W-:Y:S02]  /*3af0*/  R2UR UR4, R18 ;  /* 0x00000000120472ca */ /* 0x000fe400000e0000 */
[----:B------:R-:W-:Y:S01]  /*3b00*/  R2UR UR5, R19 ;  /* 0x00000000130572ca */ /* 0x000fe200000e0000 */
[----:B------:R1:W-:Y:S04]  /*3b10*/  STL [R1+0x90], R0 ;  /* 0x0000900001007387 */ /* 0x0003e80000100800 */
[----:B------:R1:W-:Y:S01]  /*3b20*/  STL [R1+0x90], R0 ;  /* 0x0000900001007387 */ /* 0x0003e20000100800 */
[----:B------:R-:W-:-:S02]  /*3b30*/  WARPGROUP.DEPBAR.LE gsb0, 0x0 ;  /* 0x00008000000079c5 */ /* 0x000fc40000010000 */
[----:B------:R-:W-:-:S06]  /*3b40*/  WARPGROUP.ARRIVE ;  /* 0x00000000000079c5 */ /* 0x000fcc0000000000 */
[----:B------:R-:W-:Y:S01]  /*3b50*/  HGMMA.64x96x16.F32.BF16 R24, gdesc[UR4], R24, gsb0 ;  /* 0x01600000041879f0 */ /* 0x000fe20008001818 */
[----:B--2---:R-:W-:Y:S01]  /*3b60*/  @!P1 MOV R73, R72 ;  /* 0x0000004800499202 */ /* 0x004fe20000000f00 */
[----:B------:R1:W-:Y:S04]  /*3b70*/  STL [R1+0x90], R0 ;  /* 0x0000900001007387 */ /* 0x0003e80000100800 */
[----:B------:R1:W-:Y:S01]  /*3b80*/  STL [R1+0x90], R0 ;  /* 0x0000900001007387 */ /* 0x0003e20000100800 */
[----:B---3--:R-:W-:-:S03]  /*3b90*/  @!P1 IMAD R6, R6, 0x8, R73 ;  /* 0x0000000806069824 */ /* 0x008fc600078e0249 */
[----:B------:R1:W-:Y:S04]  /*3ba0*/  STL [R1+0x90], R0 ;  /* 0x0000900001007387 */ /* 0x0003e80000100800 */
[----:B------:R1:W-:Y:S04]  /*3bb0*/  STL [R1+0x90], R0 ;  /* 0x0000900001007387 */ /* 0x0003e80000100800 */
[----:B------:R1:W-:Y:S04]  /*3bc0*/  STL [R1+0x90], R0 ;  /* 0x0000900001007387 */ /* 0x0003e80000100800 */
[----:B------:R1:W-:Y:S04]  /*3bd0*/  STL [R1+0x90], R0 ;  /* 0x0000900001007387 */ /* 0x0003e80000100800 */
[----:B------:R1:W-:Y:S01]  /*3be0*/  STL [R1+0x90], R0 ;  /* 0x0000900001007387 */ /* 0x0003e20000100800 */
[----:B------:R-:W-:-:S03]  /*3bf0*/  @!P1 PRMT R6, RZ, 0x654, R6 ;  /* 0x00000654ff069816 */ /* 0x000fc60000000006 */
[----:B------:R1:W-:Y:S04]  /*3c00*/  STL [R1+0x90], R0 ;  /* 0x0000900001007387 */ /* 0x0003e80000100800 */
[----:B------:R1:W-:Y:S04]  /*3c10*/  STL [R1+0x90], R0 ;  /* 0x0000900001007387 */ /* 0x0003e80000100800 */
[----:B------:R1:W-:Y:S04]  /*3c20*/  STL [R1+0x90], R0 ;  /* 0x0000900001007387 */ /* 0x0003e80000100800 */
[----:B------:R1:W-:Y:S04]  /*3c30*/  STL [R1+0x90], R0 ;  /* 0x0000900001007387 */ /* 0x0003e80000100800 */
[----:B------:R1:W-:Y:S04]  /*3c40*/  STL [R1+0x90], R0 ;  /* 0x0000900001007387 */ /* 0x0003e80000100800 */
[----:B------:R1:W-:Y:S04]  /*3c50*/  STL [R1+0x90], R0 ;  /* 0x0000900001007387 */ /* 0x0003e80000100800 */
[----:B------:R1:W-:Y:S01]  /*3c60*/  STL [R1+0x90], R0 ;  /* 0x0000900001007387 */ /* 0x0003e20000100800 */
[----:B------:R-:W-:-:S02]  /*3c70*/  WARPGROUP.DEPBAR.LE gsb0, 0x0 ;  /* 0x00008000000079c5 */ /* 0x000fc40000010000 */
[----:B------:R1:W-:Y:S06]  /*3c80*/  BAR.ARV R204, 0x100 ;  /* 0x000400cc0000751d */ /* 0x0003ec0000002000 */
[----:B------:R2:W-:Y:S01]  /*3c90*/  @!P1 SYNCS.ARRIVE.TRANS64.RED.A1T0 RZ, [R6+URZ], RZ ;  /* 0x000000ff06ff99a7 */ /* 0x0005e2000810043f */
[----:B------:R-:W3:Y:S04]  /*3ca0*/  LDL.64 R12, [R1+0x170] ;  /* 0x00017000010c7983 */ /* 0x000ee80000100a00 */
[----:B------:R-:W4:Y:S04]  /*3cb0*/  LDL R14, [R7] ;  /* 0x00000000070e7983 */ /* 0x000f280000100800 */
[----:B------:R-:W5:Y:S04]  /*3cc0*/  LDL R20, [R1+0x70] ;  /* 0x0000700001147983 */ /* 0x000f680000100800 */
[----:B------:R-:W5:Y:S04]  /*3cd0*/  LDL R8, [R7+0x8] ;  /* 0x0000080007087983 */ /* 0x000f680000100800 */
[----:B--2---:R-:W2:Y:S04]  /*3ce0*/  LDL R6, [R7+0x18] ;  /* 0x0000180007067983 */ /* 0x004ea80000100800 */
[----:B------:R-:W5:Y:S04]  /*3cf0*/  LDL R9, [R7+0x4] ;  /* 0x0000040007097983 */ /* 0x000f680000100800 */
[----:B------:R-:W5:Y:S04]  /*3d00*/  LDL R18, [R7+0xc] ;  /* 0x00000c0007127983 */ /* 0x000f680000100800 */
[----:B------:R-:W5:Y:S04]  /*3d10*/  LDL R15, [R7+0x10] ;  /* 0x00001000070f7983 */ /* 0x000f680000100800 */
[----:B------:R-:W5:Y:S04]  /*3d20*/  LDL R19, [R7+0x14] ;  /* 0x0000140007137983 */ /* 0x000f680000100800 */
[----:B---3--:R4:W3:Y:S02]  /*3d30*/  LD.E R12, desc[UR46][R12.64] ;  /* 0x0000002e0c0c7980 */ /* 0x0088e4000c101900 */
[----:B----4-:R-:W-:-:S04]  /*3d40*/  SHF.R.S32.HI R13, RZ, 0x1f, R14 ;  /* 0x0000001fff0d7819 */ /* 0x010fc8000001140e */
[----:B------:R-:W-:-:S04]  /*3d50*/  LEA.HI R13, R13, R14, RZ, 0x7 ;  /* 0x0000000e0d0d7211 */ /* 0x000fc800078f38ff */
[----:B------:R-:W-:-:S05]  /*3d60*/  LOP3.LUT R21, R13, 0xffffff80, RZ, 0xc0, !PT ;  /* 0xffffff800d157812 */ /* 0x000fca00078ec0ff */
[----:B------:R-:W-:Y:S01]  /*3d70*/  IMAD.IADD R21, R14, 0x1, -R21 ;  /* 0x000000010e157824 */ /* 0x000fe200078e0a15 */
[----:B------:R-:W-:Y:S01]  /*3d80*/  SHF.R.S32.HI R14, RZ, 0x7, R13 ;  /* 0x00000007ff0e7819 */ /* 0x000fe2000001140d */
[----:B------:R-:W-:-:S03]  /*3d90*/  UMOV UR4, 0xffffffa0 ;  /* 0xffffffa000047882 */ /* 0x000fc60000000000 */
[----:B------:R-:W-:Y:S01]  /*3da0*/  LEA.HI R13, R13, R14, RZ, 0x1 ;  /* 0x0000000e0d0d7211 */ /* 0x000fe200078f08ff */
[----:B------:R-:W-:-:S03]  /*3db0*/  UIMAD UR4, UR45, UR4, 0x60 ;  /* 0x000000602d0474a4 */ /* 0x000fc6000f8e0204 */
[----:B------:R-:W-:-:S05]  /*3dc0*/  LOP3.LUT R13, R13, 0x3fffffe, RZ, 0xc0, !PT ;  /* 0x03fffffe0d0d7812 */ /* 0x000fca00078ec0ff */
[----:B------:R-:W-:Y:S01]  /*3dd0*/  IMAD.IADD R13, R14, 0x1, -R13 ;  /* 0x000000010e0d7824 */ /* 0x000fe200078e0a0d */
[----:B--2---:R-:W-:Y:S01]  /*3de0*/  ISETP.GE.AND P0, PT, R6, 0x1, PT ;  /* 0x000000010600780c */ /* 0x004fe20003f06270 */
[----:B------:R-:W-:Y:S01]  /*3df0*/  BSSY B0, `(.L_x_1516) ;  /* 0x0000097000007945 */ /* 0x000fe20003800000 */
[----:B------:R-:W-:-:S04]  /*3e00*/  LOP3.LUT R163, R163, 0xffefffff, RZ, 0xc0, !PT ;  /* 0xffefffffa3a37812 */ /* 0x000fc800078ec0ff */
[----:B------:R-:W-:Y:S01]  /*3e10*/  @P1 LOP3.LUT R163, R163, 0x100000, RZ, 0xfc, !PT ;  /* 0x00100000a3a31812 */ /* 0x000fe200078efcff */
[-C--:B---3--:R-:W-:Y:S01]  /*3e20*/  FMUL.FTZ R10, R24, R12.reuse ;  /* 0x0000000c180a7220 */ /* 0x088fe20000410000 */
[----:B------:R-:W-:Y:S01]  /*3e30*/  SHF.R.S32.HI R24, RZ, 0x1f, R21 ;  /* 0x0000001fff187819 */ /* 0x000fe20000011415 */
[----:B------:R-:W-:-:S03]  /*3e40*/  FMUL.FTZ R11, R25, R12 ;  /* 0x0000000c190b7220 */ /* 0x000fc60000410000 */
[-C--:B------:R-:W-:Y:S01]  /*3e50*/  LEA.HI R23, R24, R21.reuse, RZ, 0x2 ;  /* 0x0000001518177211 */ /* 0x080fe200078f10ff */
[-C--:B------:R-:W-:Y:S01]  /*3e60*/  FMUL.FTZ R159, R26, R12.reuse ;  /* 0x0000000c1a9f7220 */ /* 0x080fe20000410000 */
[----:B------:R-:W-:Y:S02]  /*3e70*/  LEA.HI R24, R24, R21, RZ, 0x5 ;  /* 0x0000001518187211 */ /* 0x000fe400078f28ff */
[--C-:B------:R-:W-:Y:S02]  /*3e80*/  SHF.R.S32.HI R25, RZ, 0x2, R23.reuse ;  /* 0x00000002ff197819 */ /* 0x100fe40000011417 */
[----:B------:R-:W-:Y:S01]  /*3e90*/  SHF.R.S32.HI R26, RZ, 0x1f, R23 ;  /* 0x0000001fff1a7819 */ /* 0x000fe20000011417 */
[----:B------:R-:W-:Y:S01]  /*3ea0*/  FMUL.FTZ R93, R27, R12 ;  /* 0x0000000c1b5d7220 */ /* 0x000fe20000410000 */
[----:B------:R-:W-:Y:S02]  /*3eb0*/  SHF.R.S32.HI R27, RZ, 0x5, R24 ;  /* 0x00000005ff1b7819 */ /* 0x000fe40000011418 */
[----:B------:R-:W-:-:S04]  /*3ec0*/  LEA.HI R26, R26, R25, RZ, 0x3 ;  /* 0x000000191a1a7211 */ /* 0x000fc800078f18ff */
[----:B------:R-:W-:Y:S01]  /*3ed0*/  LOP3.LUT R26, R26, 0xfffffff8, RZ, 0xc0, !PT ;  /* 0xfffffff81a1a7812 */ /* 0x000fe200078ec0ff */
[----:B-----5:R-:W-:Y:S01]  /*3ee0*/  IMAD R27, R20, 0x8, R27 ;  /* 0x00000008141b7824 */ /* 0x020fe200078e021b */
[----:B------:R-:W-:Y:S01]  /*3ef0*/  LOP3.LUT R14, R23, 0x7ffffffc, RZ, 0xc0, !PT ;  /* 0x7ffffffc170e7812 */ /* 0x000fe200078ec0ff */
[----:B------:R-:W-:Y:S02]  /*3f00*/  VIADD R20, R8, UR4 ;  /* 0x0000000408147c36 */ /* 0x000fe40008000000 */
        /* <DEDUP_REMOVED lines=42> */
[----:B------:R-:W-:-:S02]  /*41b0*/  IMAD.IADD R26, R25, 0x1, -R26 ;  /* 0x00000001191a7824 */ /* 0x000fc400078e0a1a */
[-C--:B------:R-:W-:Y:S01]  /*41c0*/  FMUL.FTZ R165, R70, R12.reuse ;  /* 0x0000000c46a57220 */ /* 0x080fe20000410000 */
[----:B------:R-:W-:Y:S01]  /*41d0*/  FMUL.FTZ R167, R71, R12 ;  /* 0x0000000c47a77220 */ /* 0x000fe20000410000 */
[----:B------:R-:W-:Y:S01]  /*41e0*/  IMAD.IADD R14, R21, 0x1, -R14 ;  /* 0x00000001150e7824 */ /* 0x000fe200078e0a0e */
[----:B------:R-:W-:Y:S01]  /*41f0*/  IADD3 R21, -R9, 0x1, R20 ;  /* 0x0000000109157810 */ /* 0x000fe20007ffe114 */
[----:B------:R-:W-:Y:S01]  /*4200*/  IMAD.U32 R26, R27, 0x10, R26 ;  /* 0x000000101b1a7824 */ /* 0x000fe200078e001a */
[----:B------:R-:W2:Y:S03]  /*4210*/  MUFU.TANH R10, R10 ;  /* 0x0000000a000a7308 */ /* 0x000ea60000002400 */
[----:B------:R-:W-:Y:S01]  /*4220*/  IMAD R26, R13, 0x40, R26 ;  /* 0x000000400d1a7824 */ /* 0x000fe200078e021a */
[----:B------:R-:W-:Y:S01]  /*4230*/  LOP3.LUT R13, RZ, R18, RZ, 0x33, !PT ;  /* 0x00000012ff0d7212 */ /* 0x000fe200078e33ff */
[----:B------:R-:W-:-:S03]  /*4240*/  IMAD R12, R14, -0x2, R21 ;  /* 0xfffffffe0e0c7824 */ /* 0x000fc600078e0215 */
[----:B------:R-:W3:Y:S01]  /*4250*/  MUFU.TANH R11, R11 ;  /* 0x0000000b000b7308 */ /* 0x000ee20000002400 */
[----:B------:R-:W-:-:S07]  /*4260*/  IMAD R21, R14, -0x2, R20 ;  /* 0xfffffffe0e157824 */ /* 0x000fce00078e0214 */
[----:B------:R-:W4:Y:S01]  /*4270*/  MUFU.TANH R159, R159 ;  /* 0x0000009f009f7308 */ /* 0x000f220000002400 */
        /* <DEDUP_REMOVED lines=46> */
[----:B------:R-:W-:-:S02]  /*4560*/  IMAD.U32 R25, RZ, RZ, UR4 ;  /* 0x00000004ff197e24 */ /* 0x000fc4000f8e00ff */
[----:B------:R-:W-:Y:S02]  /*4570*/  IMAD.IADD R23, R12, 0x1, R13 ;  /* 0x000000010c177824 */ /* 0x000fe400078e020d */
[----:B------:R-:W-:Y:S01]  /*4580*/  VIADD R20, R19, UR4 ;  /* 0x0000000413147c36 */ /* 0x000fe20008000000 */
[----:B------:R-:W-:Y:S01]  /*4590*/  VIADDMNMX R13, R26, R18, R21, PT ;  /* 0x000000121a0d7246 */ /* 0x000fe20003800115 */
[----:B------:R-:W-:Y:S02]  /*45a0*/  IMAD R24, R14, -0x2, R25 ;  /* 0xfffffffe0e187824 */ /* 0x000fe400078e0219 */
[----:B------:R-:W-:Y:S01]  /*45b0*/  IMAD.IADD R12, R23, 0x1, R26 ;  /* 0x00000001170c7824 */ /* 0x000fe200078e021a */
[----:B--234-:R-:W-:Y:S06]  /*45c0*/  @!P0 BRA `(.L_x_1517) ;  /* 0x0000000000648947 */ /* 0x01cfec0003800000 */
[----:B------:R-:W-:Y:S01]  /*45d0*/  IADD3 R15, R26, R8, -R9 ;  /* 0x000000081a0f7210 */ /* 0x000fe20007ffe809 */
[----:B------:R-:W-:Y:S03]  /*45e0*/  BSSY B1, `(.L_x_1518) ;  /* 0x0000014000017945 */ /* 0x000fe60003800000 */
[----:B------:R-:W-:-:S13]  /*45f0*/  ISETP.GT.AND P0, PT, R15, -0x1, PT ;  /* 0xffffffff0f00780c */ /* 0x000fda0003f04270 */
[----:B------:R-:W-:Y:S05]  /*4600*/  @P0 BRA `(.L_x_1519) ;  /* 0x00000000002c0947 */ /* 0x000fea0003800000 */
[----:B------:R-:W-:Y:S01]  /*4610*/  ISETP.NE.AND P0, PT, R6, 0x1, PT ;  /* 0x000000010600780c */ /* 0x000fe20003f05270 */
[----:B------:R-:W-:Y:S01]  /*4620*/  BSSY B2, `(.L_x_1520) ;  /* 0x0000007000027945 */ /* 0x000fe20003800000 */
[----:B------:R-:W-:-:S11]  /*4630*/  LOP3.LUT R15, RZ, R15, RZ, 0x33, !PT ;  /* 0x0000000fff0f7212 */ /* 0x000fd600078e33ff */
[----:B------:R-:W-:Y:S05]  /*4640*/  @!P0 BRA `(.L_x_1521) ;  /* 0x0000000000108947 */ /* 0x000fea0003800000 */
[----:B------:R-:W2:Y:S04]  /*4650*/  LDL R14, [R7+0x1c] ;  /* 0x00001c00070e7983 */ /* 0x000ea80000100800 */
[----:B------:R-:W3:Y:S01]  /*4660*/  LDL R19, [R7+0x20] ;  /* 0x0000200007137983 */ /* 0x000ee20000100800 */
[----:B--2---:R-:W-:-:S05]  /*4670*/  IMAD.HI.U32 R14, R15, R14, RZ ;  /* 0x0000000e0f0e7227 */ /* 0x004fca00078e00ff */
[----:B---3--:R-:W-:-:S07]  /*4680*/  SHF.R.U32.HI R15, RZ, R19, R14 ;  /* 0x00000013ff0f7219 */ /* 0x008fce000001160e */
.L_x_1521:
[----:B------:R-:W-:Y:S05]  /*4690*/  BSYNC B2 ;  /* 0x0000000000027941 */ /* 0x000fea0003800000 */
.L_x_1520:
[----:B------:R-:W-:Y:S01]  /*46a0*/  LOP3.LUT R15, RZ, R15, RZ, 0x33, !PT ;  /* 0x0000000fff0f7212 */ /* 0x000fe200078e33ff */
[----:B------:R-:W-:Y:S06]  /*46b0*/  BRA `(.L_x_1522) ;  /* 0x0000000000187947 */ /* 0x000fec0003800000 */
.L_x_1519:
[----:B------:R-:W-:-:S13]  /*46c0*/  ISETP.NE.AND P0, PT, R6, 0x1, PT ;  /* 0x000000010600780c */ /* 0x000fda0003f05270 */
[----:B------:R-:W-:Y:S05]  /*46d0*/  @!P0 BRA `(.L_x_1522) ;  /* 0x0000000000108947 */ /* 0x000fea0003800000 */
[----:B------:R-:W2:Y:S04]  /*46e0*/  LDL R14, [R7+0x1c] ;  /* 0x00001c00070e7983 */ /* 0x000ea80000100800 */
[----:B------:R-:W3:Y:S01]  /*46f0*/  LDL R30, [R7+0x20] ;  /* 0x00002000071e7983 */ /* 0x000ee20000100800 */
[----:B--2---:R-:W-:-:S05]  /*4700*/  IMAD.HI.U32 R15, R15, R14, RZ ;  /* 0x0000000e0f0f7227 */ /* 0x004fca00078e00ff */
[----:B---3--:R-:W-:-:S07]  /*4710*/  SHF.R.U32.HI R15, RZ, R30, R15 ;  /* 0x0000001eff0f7219 */ /* 0x008fce000001160f */
.L_x_1522:
[----:B------:R-:W-:Y:S05]  /*4720*/  BSYNC B1 ;  /* 0x0000000000017941 */ /* 0x000fea0003800000 */
.L_x_1518:
[----:B------:R-:W-:-:S05]  /*4730*/  IMAD R15, R6, R15, R24 ;  /* 0x0000000f060f7224 */ /* 0x000fca00078e0218 */
[----:B------:R-:W-:Y:S02]  /*4740*/  VIMNMX R12, R12, R15, !PT ;  /* 0x0000000f0c0c7248 */ /* 0x000fe40007fe0100 */
[----:B------:R-:W-:-:S07]  /*4750*/  VIADDMNMX R13, R15, R6, R13, PT ;  /* 0x000000060f0d7246 */ /* 0x000fce000380010d */
.L_x_1517:
[----:B------:R-:W-:Y:S05]  /*4760*/  BSYNC B0 ;  /* 0x0000000000007941 */ /* 0x000fea0003800000 */
.L_x_1516:
[----:B------:R-:W-:Y:S01]  /*4770*/  ISETP.GE.AND P0, PT, R20, 0x2, PT ;  /* 0x000000021400780c */ /* 0x000fe20003f06270 */
[----:B------:R-:W-:Y:S01]  /*4780*/  VIADD R26, R26, 0x8 ;  /* 0x000000081a1a7836 */ /* 0x000fe20000000000 */
[----:B------:R-:W-:Y:S01]  /*4790*/  ISETP.GE.AND P4, PT, R20, 0xa, PT ;  /* 0x0000000a1400780c */ /* 0x000fe20003f86270 */
[----:B------:R-:W-:Y:S01]  /*47a0*/  BSSY B0, `(.L_x_1523) ;  /* 0x000008e000007945 */ /* 0x000fe20003800000 */
[----:B------:R-:W-:Y:S02]  /*47b0*/  ISETP.GT.AND P2, PT, R12, 0x1, !P0 ;  /* 0x000000010c00780c */ /* 0x000fe40004744270 */
[----:B------:R-:W-:Y:S02]  /*47c0*/  ISETP.GE.AND P1, PT, R20, 0x9, PT ;  /* 0x000000091400780c */ /* 0x000fe40003f26270 */
[----:B------:R-:W-:Y:S02]  /*47d0*/  ISETP.LT.OR P2, PT, R13, 0x2, P2 ;  /* 0x000000020d00780c */ /* 0x000fe40001741670 */
[----:B------:R-:W-:-:S02]  /*47e0*/  P2R R15, PR, RZ, 0x10 ;  /* 0x00000010ff0f7803 */ /* 0x000fc40000000000 */
[----:B------:R-:W-:Y:S02]  /*47f0*/  FSEL R103, R11, -INF , !P2 ;  /* 0xff8000000b677808 */ /* 0x000fe40005000000 */
[C---:B------:R-:W-:Y:S02]  /*4800*/  ISETP.GT.AND P2, PT, R12.reuse, 0x9, !P4 ;  /* 0x000000090c00780c */ /* 0x040fe40006744270 */
[----:B------:R-:W-:Y:S02]  /*4810*/  ISETP.GT.AND P3, PT, R12, 0x8, !P1 ;  /* 0x000000080c00780c */ /* 0x000fe40004f64270 */
[----:B------:R-:W-:Y:S02]  /*4820*/  ISETP.LT.OR P2, PT, R13, 0xa, P2 ;  /* 0x0000000a0d00780c */ /* 0x000fe40001741670 */
[----:B------:R-:W-:Y:S02]  /*4830*/  ISETP.GE.AND P4, PT, R20, 0x11, PT ;  /* 0x000000111400780c */ /* 0x000fe40003f86270 */
[----:B-1----:R-:W-:-:S02]  /*4840*/  FSEL R95, R29, -INF , !P2 ;  /* 0xff8000001d5f7808 */ /* 0x002fc40005000000 */
[C---:B------:R-:W-:Y:S02]  /*4850*/  ISETP.LT.OR P3, PT, R13.reuse, 0x9, P3 ;  /* 0x000000090d00780c */ /* 0x040fe40001f61670 */
        /* <DEDUP_REMOVED lines=78> */
[----:B------:R-:W-:Y:S02]  /*4d40*/  P2R R19, PR, RZ, 0x10 ;  /* 0x00000010ff137803 */ /* 0x000fe40000000000 */
[----:B------:R-:W-:Y:S02]  /*4d50*/  FSEL R175, R61, -INF , !P2 ;  /* 0xff8000003daf7808 */ /* 0x000fe40005000000 */
[----:B------:R-:W-:Y:S02]  /*4d60*/  ISETP.GE.AND P2, PT, R20, 0x51, PT ;  /* 0x000000511400780c */ /* 0x000fe40003f46270 */
[----:B------:R-:W-:Y:S02]  /*4d70*/  VIADDMNMX R11, R26, R18, R21, PT ;  /* 0x000000121a0b7246 */ /* 0x000fe40003800115 */
        /* <DEDUP_REMOVED lines=12> */
[----:B------:R-:W-:-:S04]  /*4e40*/  ISETP.GT.AND P6, PT, R12, RZ, !P5 ;  /* 0x000000ff0c00720c */ /* 0x000fc80006fc4270 */
[----:B------:R-:W-:-:S04]  /*4e50*/  ISETP.LT.OR P6, PT, R13, 0x1, P6 ;  /* 0x000000010d00780c */ /* 0x000fc800037c1670 */
[----:B------:R-:W-:Y:S01]  /*4e60*/  FSEL R109, R10, -INF , !P6 ;  /* 0xff8000000a6d7808 */ /* 0x000fe20007000000 */
[----:B------:R-:W-:Y:S01]  /*4e70*/  IMAD.IADD R10, R23, 0x1, R26 ;  /* 0x00000001170a7824 */ /* 0x000fe200078e021a */
[----:B------:R-:W-:-:S04]  /*4e80*/  ISETP.GE.AND P6, PT, R20, 0x5a, PT ;  /* 0x0000005a1400780c */ /* 0x000fc80003fc6270 */
[----:B------:R-:W-:Y:S02]  /*4e90*/  P2R R20, PR, RZ, 0x40 ;  /* 0x00000040ff147803 */ /* 0x000fe40000000000 */
[----:B------:R-:W-:-:S04]  /*4ea0*/  ISETP.GT.AND P6, PT, R12, 0x59, !P6 ;  /* 0x000000590c00780c */ /* 0x000fc800077c4270 */
[----:B------:R-:W-:-:S04]  /*4eb0*/  ISETP.LT.OR P6, PT, R13, 0x5a, P6 ;  /* 0x0000005a0d00780c */ /* 0x000fc800037c1670 */
[----:B------:R-:W-:Y:S02]  /*4ec0*/  FSEL R179, R69, -INF , !P6 ;  /* 0xff80000045b37808 */ /* 0x000fe40007000000 */
[----:B------:R-:W-:-:S13]  /*4ed0*/  ISETP.GE.AND P6, PT, R6, 0x1, PT ;  /* 0x000000010600780c */ /* 0x000fda0003fc6270 */
[----:B------:R-:W-:Y:S05]  /*4ee0*/  @!P6 BRA `(.L_x_1524) ;  /* 0x000000000064e947 */ /* 0x000fea0003800000 */
        /* <DEDUP_REMOVED lines=12> */
.L_x_1528:
[----:B------:R-:W-:Y:S05]  /*4fb0*/  BSYNC B2 ;  /* 0x0000000000027941 */ /* 0x000fea0003800000 */
.L_x_1527:
[----:B------:R-:W-:Y:S01]  /*4fc0*/  LOP3.LUT R9, RZ, R9, RZ, 0x33, !PT ;  /* 0x00000009ff097212 */ /* 0x000fe200078e33ff */
[----:B------:R-:W-:Y:S06]  /*4fd0*/  BRA `(.L_x_1529) ;  /* 0x0000000000187947 */ /* 0x000fec0003800000 */
.L_x_1526:
[----:B------:R-:W-:-:S13]  /*4fe0*/  ISETP.NE.AND P6, PT, R6, 0x1, PT ;  /* 0x000000010600780c */ /* 0x000fda0003fc5270 */
[----:B------:R-:W-:Y:S05]  /*4ff0*/  @!P6 BRA `(.L_x_1529) ;  /* 0x000000000010e947 */ /* 0x000fea0003800000 */
[----:B------:R-:W2:Y:S04]  /*5000*/  LDL R8, [R7+0x1c] ;  /* 0x00001c0007087983 */ /* 0x000ea80000100800 */
[----:B------:R-:W3:Y:S01]  /*5010*/  LDL R12, [R7+0x20] ;  /* 0x00002000070c7983 */ /* 0x000ee20000100800 */
[----:B--2---:R-:W-:-:S05]  /*5020*/  IMAD.HI.U32 R9, R9, R8, RZ ;  /* 0x0000000809097227 */ /* 0x004fca00078e00ff */
[----:B---3--:R-:W-:-:S07]  /*5030*/  SHF.R.U32.HI R9, RZ, R12, R9 ;  /* 0x0000000cff097219 */ /* 0x008fce0000011609 */
.L_x_1529:
[----:B------:R-:W-:Y:S05]  /*5040*/  BSYNC B1 ;  /* 0x0000000000017941 */ /* 0x000fea0003800000 */
.L_x_1525:
[----:B------:R-:W-:-:S05]  /*5050*/  IMAD R9, R6, R9, R24 ;  /* 0x0000000906097224 */ /* 0x000fca00078e0218 */
[----:B------:R-:W-:Y:S02]  /*5060*/  VIADDMNMX R11, R9, R6, R11, PT ;  /* 0x00000006090b7246 */ /* 0x000fe4000380010b */
[----:B------:R-:W-:-:S07]  /*5070*/  VIMNMX R10, R10, R9, !PT ;  /* 0x000000090a0a7248 */ /* 0x000fce0007fe0100 */
.L_x_1524:
[----:B------:R-:W-:Y:S05]  /*5080*/  BSYNC B0 ;  /* 0x0000000000007941 */ /* 0x000fea0003800000 */
.L_x_1523:
[C---:B------:R-:W-:Y:S01]  /*5090*/  ISETP.GT.AND P0, PT, R10.reuse, 0x1, !P0 ;  /* 0x000000010a00780c */ /* 0x040fe20004704270 */
[----:B------:R-:W2:Y:S01]  /*50a0*/  LDL R13, [R1+0x460] ;  /* 0x00046000010d7983 */ /* 0x000ea20000100800 */
[----:B------:R-:W-:Y:S02]  /*50b0*/  ISETP.GT.AND P1, PT, R10, 0x8, !P1 ;  /* 0x000000080a00780c */ /* 0x000fe40004f24270 */
[C---:B------:R-:W-:Y:S01]  /*50c0*/  ISETP.LT.OR P0, PT, R11.reuse, 0x2, P0 ;  /* 0x000000020b00780c */ /* 0x040fe20000701670 */
[----:B------:R-:W3:Y:S01]  /*50d0*/  LDL R23, [R1+0x274] ;  /* 0x0002740001177983 */ /* 0x000ee20000100800 */
[----:B------:R-:W-:Y:S02]  /*50e0*/  ISETP.LT.OR P1, PT, R11, 0x9, P1 ;  /* 0x000000090b00780c */ /* 0x000fe40000f21670 */
[----:B------:R-:W-:Y:S01]  /*50f0*/  FSEL R93, R93, -INF , !P0 ;  /* 0xff8000005d5d7808 */ /* 0x000fe20004000000 */
[----:B------:R-:W4:Y:S01]  /*5100*/  LDL R12, [R1+0x370] ;  /* 0x00037000010c7983 */ /* 0x000f220000100800 */
[----:B------:R-:W-:-:S02]  /*5110*/  ISETP.NE.AND P0, PT, R15, RZ, PT ;  /* 0x000000ff0f00720c */ /* 0x000fc40003f05270 */
[----:B------:R-:W-:Y:S01]  /*5120*/  FSEL R157, R157, -INF , !P1 ;  /* 0xff8000009d9d7808 */ /* 0x000fe20004800000 */
[----:B------:R-:W5:Y:S01]  /*5130*/  LDL R15, [R1+0x218] ;  /* 0x00021800010f7983 */ /* 0x000f620000100800 */
[----:B------:R-:W-:Y:S02]  /*5140*/  ISETP.GT.AND P0, PT, R10, 0x9, !P0 ;  /* 0x000000090a00780c */ /* 0x000fe40004704270 */
[----:B------:R-:W-:Y:S01]  /*5150*/  ISETP.NE.AND P1, PT, R27, RZ, PT ;  /* 0x000000ff1b00720c */ /* 0x000fe20003f25270 */
[----:B------:R-:W4:Y:S01]  /*5160*/  LDL R156, [R1+0x25c] ;  /* 0x00025c00019c7983 */ /* 0x000f220000100800 */
[----:B------:R-:W-:Y:S02]  /*5170*/  ISETP.LT.OR P0, PT, R11, 0xa, P0 ;  /* 0x0000000a0b00780c */ /* 0x000fe40000701670 */
[----:B------:R-:W-:Y:S01]  /*5180*/  ISETP.NE.AND P6, PT, R29, RZ, PT ;  /* 0x000000ff1d00720c */ /* 0x000fe20003fc5270 */
[----:B------:R-:W4:Y:S01]  /*5190*/  LDL R160, [R1+0x264] ;  /* 0x0002640001a07983 */ /* 0x000f220000100800 */
[----:B------:R-:W-:-:S02]  /*51a0*/  FSEL R89, R89, -INF , !P0 ;  /* 0xff80000059597808 */ /* 0x000fc40004000000 */
[----:B------:R-:W-:Y:S01]  /*51b0*/  ISETP.NE.AND P0, PT, R19, RZ, PT ;  /* 0x000000ff1300720c */ /* 0x000fe20003f05270 */
[----:B------:R-:W4:Y:S01]  /*51c0*/  LDL R21, [R1+0x26c] ;  /* 0x00026c0001157983 */ /* 0x000f220000100800 */
[C---:B------:R-:W-:Y:S02]  /*51d0*/  ISETP.GT.AND P5, PT, R10.reuse, RZ, !P5 ;  /* 0x000000ff0a00720c */ /* 0x040fe40006fa4270 */
[----:B------:R-:W-:Y:S01]  /*51e0*/  ISETP.GT.AND P0, PT, R10, 0x10, !P0 ;  /* 0x000000100a00780c */ /* 0x000fe20004704270 */
[----:B------:R-:W4:Y:S01]  /*51f0*/  LDL R43, [R1+0x2a8] ;  /* 0x0002a800012b7983 */ /* 0x000f220000100800 */
[C---:B------:R-:W-:Y:S02]  /*5200*/  ISETP.LT.OR P5, PT, R11.reuse, 0x1, P5 ;  /* 0x000000010b00780c */ /* 0x040fe40002fa1670 */
[----:B------:R-:W-:Y:S01]  /*5210*/  ISETP.LT.OR P0, PT, R11, 0x11, P0 ;  /* 0x000000110b00780c */ /* 0x000fe20000701670 */
[----:B------:R-:W4:Y:S01]  /*5220*/  LDL R42, [R1+0x3d0] ;  /* 0x0003d000012a7983 */ /* 0x000f220000100800 */
[----:B------:R-:W-:-:S02]  /*5230*/  FSEL R159, R159, -INF , !P5 ;  /* 0xff8000009f9f7808 */ /* 0x000fc40006800000 */
[----:B------:R-:W-:Y:S01]  /*5240*/  FSEL R169, R169, -INF , !P0 ;  /* 0xff800000a9a97808 */ /* 0x000fe20004000000 */
[----:B------:R-:W4:Y:S01]  /*5250*/  LDL R152, [R1+0x254] ;  /* 0x0002540001987983 */ /* 0x000f220000100800 */
[----:B------:R-:W-:Y:S02]  /*5260*/  ISETP.NE.AND P0, PT, R25, RZ, PT ;  /* 0x000000ff1900720c */ /* 0x000fe40003f05270 */
[----:B------:R-:W-:Y:S01]  /*5270*/  FMNMX.FTZ R8, R109, R103, !PT ;  /* 0x000000676d087209 */ /* 0x000fe20007810000 */
[----:B------:R-:W4:Y:S01]  /*5280*/  LDL R154, [R1+0x258] ;  /* 0x00025800019a7983 */ /* 0x000f220000100800 */
[----:B------:R-:W-:Y:S02]  /*5290*/  ISETP.GT.AND P0, PT, R10, 0x11, !P0 ;  /* 0x000000110a00780c */ /* 0x000fe40004704270 */
[----:B------:R-:W-:Y:S01]  /*52a0*/  FMNMX.FTZ R6, R159, R93, !PT ;  /* 0x0000005d9f067209 */ /* 0x000fe20007810000 */
[----:B------:R-:W4:Y:S01]  /*52b0*/  LDL R98, [R1+0x230] ;  /* 0x0002300001627983 */ /* 0x000f220000100800 */
[----:B------:R-:W-:-:S02]  /*52c0*/  ISETP.LT.OR P0, PT, R11, 0x12, P0 ;  /* 0x000000120b00780c */ /* 0x000fc40000701670 */
[----:B------:R-:W-:Y:S01]  /*52d0*/  FMNMX.FTZ R8, R99, R8, !PT ;  /* 0x0000000863087209 */ /* 0x000fe20007810000 */
[----:B------:R-:W4:Y:S01]  /*52e0*/  LDL R140, [R1+0x234] ;  /* 0x00023400018c7983 */ /* 0x000f220000100800 */
[----:B------:R-:W-:Y:S02]  /*52f0*/  FSEL R230, R230, -INF , !P0 ;  /* 0xff800000e6e67808 */ /* 0x000fe40004000000 */
[----:B------:R-:W-:Y:S01]  /*5300*/  ISETP.GT.AND P0, PT, R10, 0x18, !P1 ;  /* 0x000000180a00780c */ /* 0x000fe20004f04270 */
[----:B------:R-:W4:Y:S01]  /*5310*/  LDL R142, [R1+0x238] ;  /* 0x00023800018e7983 */ /* 0x000f220000100800 */
[----:B------:R-:W-:Y:S02]  /*5320*/  FMNMX.FTZ R6, R157, R6, !PT ;  /* 0x000000069d067209 */ /* 0x000fe40007810000 */
[----:B------:R-:W-:Y:S01]  /*5330*/  ISETP.LT.OR P0, PT, R11, 0x19, P0 ;  /* 0x000000190b00780c */ /* 0x000fe20000701670 */
[----:B------:R-:W4:Y:S01]  /*5340*/  LDL R144, [R1+0x23c] ;  /* 0x00023c0001907983 */ /* 0x000f220000100800 */
[----:B------:R-:W-:-:S02]  /*5350*/  FMNMX.FTZ R7, R95, R8, !PT ;  /* 0x000000085f077209 */ /* 0x000fc40007810000 */
        /* <DEDUP_REMOVED lines=30> */
[----:B------:R-:W-:Y:S01]  /*5540*/  ISETP.NE.AND P0, PT, R31, RZ, PT ;  /* 0x000000ff1f00720c */ /* 0x000fe20003f05270 */
[----:B------:R-:W4:Y:S01]  /*5550*/  LDL R29, [R1+0x284] ;  /* 0x00028400011d7983 */ /* 0x000f220000100800 */
[----:B------:R-:W-:Y:S02]  /*5560*/  FMNMX.FTZ R6, R228, R9, !PT ;  /* 0x00000009e4067209 */ /* 0x000fe40007810000 */
[----:B------:R-:W-:Y:S01]  /*5570*/  ISETP.GT.AND P0, PT, R10, 0x28, !P0 ;  /* 0x000000280a00780c */ /* 0x000fe20004704270 */
[----:B------:R-:W4:Y:S01]  /*5580*/  LDL R31, [R1+0x288] ;  /* 0x00028800011f7983 */ /* 0x000f220000100800 */
[----:B------:R-:W-:-:S02]  /*5590*/  FMNMX.FTZ R7, R222, R7, !PT ;  /* 0x00000007de077209 */ /* 0x000fc40007810000 */
[----:B------:R-:W-:Y:S01]  /*55a0*/  ISETP.LT.OR P0, PT, R11, 0x29, P0 ;  /* 0x000000290b00780c */ /* 0x000fe20000701670 */
[----:B------:R-:W4:Y:S01]  /*55b0*/  LDL R110, [R1+0x290] ;  /* 0x00029000016e7983 */ /* 0x000f220000100800 */
[----:B------:R-:W-:Y:S02]  /*55c0*/  FMNMX.FTZ R9, R191, R6, !PT ;  /* 0x00000006bf097209 */ /* 0x000fe40007810000 */
[----:B------:R-:W-:Y:S01]  /*55d0*/  FSEL R193, R193, -INF , !P0 ;  /* 0xff800000c1c17808 */ /* 0x000fe20004000000 */
[----:B------:R-:W4:Y:S01]  /*55e0*/  LDL R112, [R1+0x2a0] ;  /* 0x0002a00001707983 */ /* 0x000f220000100800 */
[----:B------:R-:W-:Y:S02]  /*55f0*/  ISETP.NE.AND P0, PT, R32, RZ, PT ;  /* 0x000000ff2000720c */ /* 0x000fe40003f05270 */
[----:B------:R-:W-:Y:S01]  /*5600*/  FMNMX.FTZ R6, R188, R7, !PT ;  /* 0x00000007bc067209 */ /* 0x000fe20007810000 */
[----:B------:R-:W4:Y:S01]  /*5610*/  LDL R41, [R1+0x2a4] ;  /* 0x0002a40001297983 */ /* 0x000f220000100800 */
[----:B------:R-:W-:-:S02]  /*5620*/  ISETP.GT.AND P0, PT, R10, 0x29, !P0 ;  /* 0x000000290a00780c */ /* 0x000fc40004704270 */
[----:B------:R-:W-:Y:S01]  /*5630*/  FMNMX.FTZ R8, R192, R9, !PT ;  /* 0x00000009c0087209 */ /* 0x000fe20007810000 */
[----:B------:R-:W4:Y:S01]  /*5640*/  LDL R45, [R1+0x2ac] ;  /* 0x0002ac00012d7983 */ /* 0x000f220000100800 */
[----:B------:R-:W-:Y:S02]  /*5650*/  ISETP.LT.OR P0, PT, R11, 0x2a, P0 ;  /* 0x0000002a0b00780c */ /* 0x000fe40000701670 */
[----:B------:R-:W-:Y:S01]  /*5660*/  ISETP.NE.AND P1, PT, R37, RZ, PT ;  /* 0x000000ff2500720c */ /* 0x000fe20003f25270 */
[----:B------:R-:W4:Y:S01]  /*5670*/  LDL R114, [R1+0x2b0] ;  /* 0x0002b00001727983 */ /* 0x000f220000100800 */
[----:B------:R-:W-:Y:S02]  /*5680*/  FSEL R199, R199, -INF , !P0 ;  /* 0xff800000c7c77808 */ /* 0x000fe40004000000 */
[----:B------:R-:W-:Y:S01]  /*5690*/  ISETP.NE.AND P0, PT, R33, RZ, PT ;  /* 0x000000ff2100720c */ /* 0x000fe20003f05270 */
[----:B------:R-:W4:Y:S01]  /*56a0*/  LDL R37, [R1+0x298] ;  /* 0x0002980001257983 */ /* 0x000f220000100800 */
[----:B------:R-:W-:-:S02]  /*56b0*/  FMNMX.FTZ R7, R189, R6, !PT ;  /* 0x00000006bd077209 */ /* 0x000fc40007810000 */
[----:B------:R-:W-:Y:S01]  /*56c0*/  ISETP.GT.AND P0, PT, R10, 0x30, !P0 ;  /* 0x000000300a00780c */ /* 0x000fe20004704270 */
[----:B------:R-:W4:Y:S01]  /*56d0*/  LDL R33, [R1+0x28c] ;  /* 0x00028c0001217983 */ /* 0x000f220000100800 */
[----:B------:R-:W-:Y:S02]  /*56e0*/  FMNMX.FTZ R8, R193, R8, !PT ;  /* 0x00000008c1087209 */ /* 0x000fe40007810000 */
[----:B------:R-:W-:Y:S01]  /*56f0*/  ISETP.LT.OR P0, PT, R11, 0x31, P0 ;  /* 0x000000310b00780c */ /* 0x000fe20000701670 */
[----:B------:R-:W4:Y:S01]  /*5700*/  LDL R47, [R1+0x2b4] ;  /* 0x0002b400012f7983 */ /* 0x000f220000100800 */
[----:B------:R-:W-:Y:S02]  /*5710*/  FMNMX.FTZ R6, R190, R7, !PT ;  /* 0x00000007be067209 */ /* 0x000fe40007810000 */
[----:B------:R-:W-:Y:S01]  /*5720*/  FSEL R217, R217, -INF , !P0 ;  /* 0xff800000d9d97808 */ /* 0x000fe20004000000 */
[----:B------:R-:W4:Y:S01]  /*5730*/  LDL R49, [R1+0x2b8] ;  /* 0x0002b80001317983 */ /* 0x000f220000100800 */
[----:B------:R-:W-:-:S02]  /*5740*/  ISETP.NE.AND P0, PT, R34, RZ, PT ;  /* 0x000000ff2200720c */ /* 0x000fc40003f05270 */
[----:B------:R-:W-:Y:S01]  /*5750*/  FMNMX.FTZ R8, R199, R8, !PT ;  /* 0x00000008c7087209 */ /* 0x000fe20007810000 */
[----:B------:R-:W4:Y:S01]  /*5760*/  LDL R51, [R1+0x2bc] ;  /* 0x0002bc0001337983 */ /* 0x000f220000100800 */
[----:B------:R-:W-:Y:S02]  /*5770*/  ISETP.GT.AND P0, PT, R10, 0x31, !P0 ;  /* 0x000000310a00780c */ /* 0x000fe40004704270 */
[----:B------:R-:W-:Y:S01]  /*5780*/  ISETP.NE.AND P6, PT, R38, RZ, PT ;  /* 0x000000ff2600720c */ /* 0x000fe20003fc5270 */
[----:B------:R-:W4:Y:S01]  /*5790*/  LDL R116, [R1+0x2c0] ;  /* 0x0002c00001747983 */ /* 0x000f220000100800 */
[----:B------:R-:W-:Y:S02]  /*57a0*/  ISETP.LT.OR P0, PT, R11, 0x32, P0 ;  /* 0x000000320b00780c */ /* 0x000fe40000701670 */
[----:B------:R-:W-:Y:S01]  /*57b0*/  FMNMX.FTZ R7, R201, R6, !PT ;  /* 0x00000006c9077209 */ /* 0x000fe20007810000 */
[----:B------:R-:W4:Y:S01]  /*57c0*/  LDL R53, [R1+0x2c4] ;  /* 0x0002c40001357983 */ /* 0x000f220000100800 */
[----:B------:R-:W-:-:S02]  /*57d0*/  FSEL R218, R218, -INF , !P0 ;  /* 0xff800000dada7808 */ /* 0x000fc40004000000 */
[----:B------:R-:W-:Y:S01]  /*57e0*/  ISETP.NE.AND P0, PT, R35, RZ, PT ;  /* 0x000000ff2300720c */ /* 0x000fe20003f05270 */
[----:B------:R-:W4:Y:S01]  /*57f0*/  LDL R55, [R1+0x2c8] ;  /* 0x0002c80001377983 */ /* 0x000f220000100800 */
[----:B------:R-:W-:Y:S02]  /*5800*/  FMNMX.FTZ R9, R217, R8, !PT ;  /* 0x00000008d9097209 */ /* 0x000fe40007810000 */
        /* <DEDUP_REMOVED lines=12> */
[----:B------:R-:W-:Y:S01]  /*58d0*/  ISETP.NE.AND P5, PT, R39, RZ, PT ;  /* 0x000000ff2700720c */ /* 0x000fe20003fa5270 */
        /* <DEDUP_REMOVED lines=10> */
[----:B------:R-:W-:-:S02]  /*5980*/  ISETP.NE.AND P1, PT, R40, RZ, PT ;  /* 0x000000ff2800720c */ /* 0x000fc40003f25270 */
[----:B------:R-:W-:Y:S01]  /*5990*/  FSEL R180, R180, -INF , !P0 ;  /* 0xff800000b4b47808 */ /* 0x000fe20004000000 */
[----:B------:R-:W4:Y:S01]  /*59a0*/  LDL R65, [R1+0x2e4] ;  /* 0x0002e40001417983 */ /* 0x000f220000100800 */
[----:B------:R-:W-:Y:S02]  /*59b0*/  ISETP.GT.AND P0, PT, R10, 0x41, !P6 ;  /* 0x000000410a00780c */ /* 0x000fe40007704270 */
[----:B------:R-:W-:Y:S01]  /*59c0*/  FMNMX.FTZ R9, R220, R9, !PT ;  /* 0x00000009dc097209 */ /* 0x000fe20007810000 */
[----:B------:R-:W4:Y:S01]  /*59d0*/  LDL R67, [R1+0x2e8] ;  /* 0x0002e80001437983 */ /* 0x000f220000100800 */
[----:B------:R-:W-:Y:S02]  /*59e0*/  ISETP.LT.OR P0, PT, R11, 0x42, P0 ;  /* 0x000000420b00780c */ /* 0x000fe40000701670 */
[----:B------:R-:W-:Y:S01]  /*59f0*/  FMNMX.FTZ R6, R172, R7, !PT ;  /* 0x00000007ac067209 */ /* 0x000fe20007810000 */
[----:B------:R-:W4:Y:S01]  /*5a00*/  LDL R69, [R1+0x2ec] ;  /* 0x0002ec0001457983 */ /* 0x000f220000100800 */
[----:B------:R-:W-:-:S02]  /*5a10*/  FSEL R181, R181, -INF , !P0 ;  /* 0xff800000b5b57808 */ /* 0x000fc40004000000 */
[C---:B------:R-:W-:Y:S01]  /*5a20*/  ISETP.GT.AND P0, PT, R10.reuse, 0x48, !P5 ;  /* 0x000000480a00780c */ /* 0x040fe20006f04270 */
[----:B------:R-:W4:Y:S01]  /*5a30*/  LDL R122, [R1+0x2f0] ;  /* 0x0002f000017a7983 */ /* 0x000f220000100800 */
[----:B------:R-:W-:Y:S02]  /*5a40*/  ISETP.GT.AND P1, PT, R10, 0x49, !P1 ;  /* 0x000000490a00780c */ /* 0x000fe40004f24270 */
[----:B------:R-:W-:Y:S01]  /*5a50*/  ISETP.LT.OR P0, PT, R11, 0x49, P0 ;  /* 0x000000490b00780c */ /* 0x000fe20000701670 */
[----:B------:R-:W4:Y:S01]  /*5a60*/  LDL R71, [R1+0x2f4] ;  /* 0x0002f40001477983 */ /* 0x000f220000100800 */
[----:B------:R-:W-:Y:S02]  /*5a70*/  FMNMX.FTZ R8, R180, R9, !PT ;  /* 0x00000009b4087209 */ /* 0x000fe40007810000 */
[----:B------:R-:W-:Y:S01]  /*5a80*/  FMNMX.FTZ R7, R173, R6, !PT ;  /* 0x00000006ad077209 */ /* 0x000fe20007810000 */
[----:B------:R-:W4:Y:S01]  /*5a90*/  LDL R73, [R1+0x2f8] ;  /* 0x0002f80001497983 */ /* 0x000f220000100800 */
[----:B------:R-:W-:-:S02]  /*5aa0*/  ISETP.GT.AND P2, PT, R10, 0x50, !P2 ;  /* 0x000000500a00780c */ /* 0x000fc40005744270 */
[----:B------:R-:W-:Y:S01]  /*5ab0*/  ISETP.LT.OR P1, PT, R11, 0x4a, P1 ;  /* 0x0000004a0b00780c */ /* 0x000fe20000f21670 */
[----:B------:R-:W4:Y:S01]  /*5ac0*/  LDL R75, [R1+0x2fc] ;  /* 0x0002fc00014b7983 */ /* 0x000f220000100800 */
[----:B------:R-:W-:Y:S02]  /*5ad0*/  FSEL R182, R182, -INF , !P0 ;  /* 0xff800000b6b67808 */ /* 0x000fe40004000000 */
[----:B------:R-:W-:Y:S01]  /*5ae0*/  FMNMX.FTZ R9, R181, R8, !PT ;  /* 0x00000008b5097209 */ /* 0x000fe20007810000 */
[----:B------:R-:W4:Y:S01]  /*5af0*/  LDL R124, [R1+0x300] ;  /* 0x00030000017c7983 */ /* 0x000f220000100800 */
[----:B------:R-:W-:Y:S02]  /*5b00*/  FMNMX.FTZ R6, R174, R7, !PT ;  /* 0x00000007ae067209 */ /* 0x000fe40007810000 */
[----:B------:R-:W-:Y:S01]  /*5b10*/  ISETP.GT.AND P3, PT, R10, 0x51, !P3 ;  /* 0x000000510a00780c */ /* 0x000fe20005f64270 */
[----:B------:R-:W4:Y:S01]  /*5b20*/  LDL R77, [R1+0x304] ;  /* 0x00030400014d7983 */ /* 0x000f220000100800 */
[----:B------:R-:W-:-:S02]  /*5b30*/  ISETP.LT.OR P2, PT, R11, 0x51, P2 ;  /* 0x000000510b00780c */ /* 0x000fc40001741670 */
[----:B------:R-:W-:Y:S01]  /*5b40*/  FSEL R183, R183, -INF , !P1 ;  /* 0xff800000b7b77808 */ /* 0x000fe20004800000 */
[----:B------:R-:W4:Y:S01]  /*5b50*/  LDL R79, [R1+0x308] ;  /* 0x00030800014f7983 */ /* 0x000f220000100800 */
[----:B------:R-:W-:Y:S02]  /*5b60*/  FMNMX.FTZ R8, R182, R9, !PT ;  /* 0x00000009b6087209 */ /* 0x000fe40007810000 */
[----:B------:R-:W-:Y:S01]  /*5b70*/  FMNMX.FTZ R7, R175, R6, !PT ;  /* 0x00000006af077209 */ /* 0x000fe20007810000 */
[----:B------:R-:W4:Y:S01]  /*5b80*/  LDL R81, [R1+0x30c] ;  /* 0x00030c0001517983 */ /* 0x000f220000100800 */
[----:B------:R-:W-:Y:S02]  /*5b90*/  ISETP.NE.AND P6, PT, R20, RZ, PT ;  /* 0x000000ff1400720c */ /* 0x000fe40003fc5270 */
        /* <DEDUP_REMOVED lines=8> */
[----:B------:R-:W-:Y:S02]  /*5c20*/  ISETP.GT.AND P5, PT, R10, 0x59, !P6 ;  /* 0x000000590a00780c */ /* 0x000fe400077a4270 */
[----:B------:R-:W-:Y:S01]  /*5c30*/  ISETP.LT.OR P4, PT, R11, 0x59, P4 ;  /* 0x000000590b00780c */ /* 0x000fe20002781670 */
[----:B------:R-:W4:Y:S01]  /*5c40*/  LDL R85, [R1+0x318] ;  /* 0x0003180001557983 */ /* 0x000f220000100800 */
[----:B------:R-:W-:-:S02]  /*5c50*/  FSEL R164, R164, -INF , !P3 ;  /* 0xff800000a4a47808 */ /* 0x000fc40005800000 */
[----:B------:R-:W-:Y:S01]  /*5c60*/  FMNMX.FTZ R9, R166, R9, !PT ;  /* 0x00000009a6097209 */ /* 0x000fe20007810000 */
[----:B------:R-:W4:Y:S01]  /*5c70*/  LDL R87, [R1+0x31c] ;  /* 0x00031c0001577983 */ /* 0x000f220000100800 */
[----:B------:R-:W-:Y:S02]  /*5c80*/  FMNMX.FTZ R7, R177, R6, !PT ;  /* 0x00000006b1077209 */ /* 0x000fe40007810000 */
[----:B------:R-:W-:Y:S01]  /*5c90*/  ISETP.LT.OR P5, PT, R11, 0x5a, P5 ;  /* 0x0000005a0b00780c */ /* 0x000fe20002fa1670 */
[----:B------:R-:W4:Y:S01]  /*5ca0*/  LDL R128, [R1+0x320] ;  /* 0x0003200001807983 */ /* 0x000f220000100800 */
[----:B------:R-:W-:Y:S02]  /*5cb0*/  FSEL R165, R165, -INF , !P4 ;  /* 0xff800000a5a57808 */ /* 0x000fe40006000000 */
[----:B------:R-:W-:Y:S01]  /*5cc0*/  FMNMX.FTZ R6, R164, R9, !PT ;  /* 0x00000009a4067209 */ /* 0x000fe20007810000 */
[----:B------:R-:W4:Y:S01]  /*5cd0*/  LDL R91, [R1+0x324] ;  /* 0x00032400015b7983 */ /* 0x000f220000100800 */
[----:B------:R-:W-:-:S02]  /*5ce0*/  FSEL R167, R167, -INF , !P5 ;  /* 0xff800000a7a77808 */ /* 0x000fc40006800000 */
[----:B------:R-:W-:Y:S01]  /*5cf0*/  FMNMX.FTZ R8, R178, R7, !PT ;  /* 0x00000007b2087209 */ /* 0x000fe20007810000 */
[----:B------:R-:W4:Y:S01]  /*5d00*/  LDL R97, [R1+0x328] ;  /* 0x0003280001617983 */ /* 0x000f220000100800 */
[----:B------:R-:W-:Y:S02]  /*5d10*/  FMNMX.FTZ R6, R165, R6, !PT ;  /* 0x00000006a5067209 */ /* 0x000fe40007810000 */
[----:B------:R-:W-:Y:S01]  /*5d20*/  FMNMX.FTZ R8, R179, R8, !PT ;  /* 0x00000008b3087209 */ /* 0x000fe20007810000 */
[----:B------:R-:W4:Y:S01]  /*5d30*/  LDL R101, [R1+0x32c] ;  /* 0x00032c0001657983 */ /* 0x000f220000100800 */
[----:B------:R-:W-:-:S03]  /*5d40*/  FMNMX.FTZ R9, R167, R6, !PT ;  /* 0x00000006a7097209 */ /* 0x000fc60007810000 */
[----:B------:R-:W4:Y:S04]  /*5d50*/  LDL R130, [R1+0x330] ;  /* 0x0003300001827983 */ /* 0x000f280000100800 */
[----:B------:R-:W-:Y:S04]  /*5d60*/  STL.64 [R1+0x440], R8 ;  /* 0x0004400801007387 */ /* 0x000fe80000100a00 */
[----:B------:R-:W2:Y:S04]  /*5d70*/  LDL R19, [R1+0x444] ;  /* 0x0004440001137983 */ /* 0x000ea80000100800 */
[----:B------:R-:W1:Y:S04]  /*5d80*/  SHFL.BFLY PT, R7, R8, 0x2, 0x1f ;  /* 0x0c401f0008077f89 */ /* 0x000e6800000e0000 */
[----:B------:R-:W4:Y:S04]  /*5d90*/  LDL R105, [R1+0x334] ;  /* 0x0003340001697983 */ /* 0x000f280000100800 */
[----:B------:R-:W4:Y:S04]  /*5da0*/  LDL R107, [R1+0x338] ;  /* 0x00033800016b7983 */ /* 0x000f280000100800 */
[----:B------:R-:W4:Y:S04]  /*5db0*/  LDL R111, [R1+0x33c] ;  /* 0x00033c00016f7983 */ /* 0x000f280000100800 */
[----:B------:R-:W4:Y:S04]  /*5dc0*/  LDL R132, [R1+0x340] ;  /* 0x0003400001847983 */ /* 0x000f280000100800 */
[----:B------:R-:W4:Y:S01]  /*5dd0*/  LDL R113, [R1+0x344] ;  /* 0x0003440001717983 */ /* 0x000f220000100800 */
[----:B-1----:R-:W-:-:S03]  /*5de0*/  FMNMX.FTZ R10, R8, R7, !PT ;  /* 0x00000007080a7209 */ /* 0x002fc60007810000 */
[----:B------:R-:W4:Y:S04]  /*5df0*/  LDL R115, [R1+0x348] ;  /* 0x0003480001737983 */ /* 0x000f280000100800 */
[----:B------:R-:W5:Y:S04]  /*5e00*/  LDL.64 R6, [R1+0xa8] ;  /* 0x0000a80001067983 */ /* 0x000f680000100a00 */
        /* <DEDUP_REMOVED lines=8> */
[----:B------:R-:W-:Y:S04]  /*5e90*/  STL [R1+0x440], R10 ;  /* 0x0004400a01007387 */ /* 0x000fe80000100800 */
[----:B------:R-:W4:Y:S04]  /*5ea0*/  LDL R138, [R1+0x440] ;  /* 0x00044000018a7983 */ /* 0x000f280000100800 */
        /* <DEDUP_REMOVED lines=45> */
[----:B--2---:R-:W1:Y:S02]  /*6180*/  SHFL.BFLY PT, R8, R19, 0x2, 0x1f ;  /* 0x0c401f0013087f89 */ /* 0x004e6400000e0000 */
[----:B-1----:R-:W-:-:S02]  /*6190*/  FMNMX.FTZ R8, R8, R19, !PT ;  /* 0x0000001308087209 */ /* 0x002fc40007810000 */
[----:B------:R-:W2:Y:S04]  /*61a0*/  LDL R19, [R1+0x428] ;  /* 0x0004280001137983 */ /* 0x000ea80000100800 */
[----:B------:R-:W1:Y:S01]  /*61b0*/  SHFL.BFLY PT, R9, R8, 0x1, 0x1f ;  /* 0x0c201f0008097f89 */ /* 0x000e6200000e0000 */
[----:B-----5:R-:W-:-:S03]  /*61c0*/  IMAD R6, R15, 0xc00, R6 ;  /* 0x00000c000f067824 */ /* 0x020fc600078e0206 */
[----:B------:R-:W5:Y:S01]  /*61d0*/  LDL R15, [R1+0x404] ;  /* 0x00040400010f7983 */ /* 0x000f620000100800 */
[----:B-1----:R-:W-:-:S03]  /*61e0*/  FMNMX.FTZ R10, R8, R9, !PT ;  /* 0x00000009080a7209 */ /* 0x002fc60007810000 */
[----:B------:R-:W2:Y:S04]  /*61f0*/  LDL R8, [R1+0x420] ;  /* 0x0004200001087983 */ /* 0x000ea80000100800 */
[----:B------:R-:W2:Y:S04]  /*6200*/  LDL R9, [R1+0x424] ;  /* 0x0004240001097983 */ /* 0x000ea80000100800 */
[----:B---3--:R1:W-:Y:S01]  /*6210*/  STL [R1+0x274], R23 ;  /* 0x0002741701007387 */ /* 0x0083e20000100800 */
[----:B----4-:R-:W-:Y:S01]  /*6220*/  FMUL.FTZ R161, R13, R138 ;  /* 0x0000008a0da17220 */ /* 0x010fe20000410000 */
[----:B------:R-:W-:Y:S01]  /*6230*/  FSETP.NEU.FTZ.AND P0, PT, R138, -INF , PT ;  /* 0xff8000008a00780b */ /* 0x000fe20003f1d000 */
[----:B-1----:R-:W-:-:S03]  /*6240*/  FMUL.FTZ R23, R10, R13 ;  /* 0x0000000d0a177220 */ /* 0x002fc60000410000 */
[----:B------:R-:W-:Y:S02]  /*6250*/  FSEL R161, R161, RZ, P0 ;  /* 0x000000ffa1a17208 */ /* 0x000fe40000000000 */
[----:B------:R-:W-:Y:S01]  /*6260*/  FSETP.NEU.FTZ.AND P0, PT, R10, -INF , PT ;  /* 0xff8000000a00780b */ /* 0x000fe20003f1d000 */
[----:B------:R1:W-:Y:S04]  /*6270*/  STL [R1+0x268], R11 ;  /* 0x0002680b01007387 */ /* 0x0003e80000100800 */
[----:B------:R3:W-:Y:S01]  /*6280*/  STL [R1+0x364], R20 ;  /* 0x0003641401007387 */ /* 0x0007e20000100800 */
[----:B-1----:R-:W-:-:S03]  /*6290*/  FFMA.FTZ R11, R95, R13, -R161 ;  /* 0x0000000d5f0b7223 */ /* 0x002fc600000108a1 */
[----:B------:R1:W-:Y:S01]  /*62a0*/  STL [R1+0x370], R12 ;  /* 0x0003700c01007387 */ /* 0x0003e20000100800 */
[----:B---3--:R-:W-:-:S03]  /*62b0*/  FSEL R20, R23, RZ, P0 ;  /* 0x000000ff17147208 */ /* 0x008fc60000000000 */
[----:B------:R3:W-:Y:S04]  /*62c0*/  STL [R1+0x25c], R156 ;  /* 0x00025c9c01007387 */ /* 0x0007e80000100800 */
[----:B------:R4:W-:Y:S01]  /*62d0*/  STL [R1+0x264], R160 ;  /* 0x000264a001007387 */ /* 0x0009e20000100800 */
[-CC-:B------:R-:W-:Y:S01]  /*62e0*/  FFMA.FTZ R159, R159, R13.reuse, -R20.reuse ;  /* 0x0000000d9f9f7223 */ /* 0x180fe20000010814 */
[----:B-1----:R1:W-:Y:S01]  /*62f0*/  MUFU.EX2 R12, R11 ;  /* 0x0000000b000c7308 */ /* 0x0023e20000000800 */
[-CC-:B------:R-:W-:Y:S01]  /*6300*/  FFMA.FTZ R23, R93, R13.reuse, -R20.reuse ;  /* 0x0000000d5d177223 */ /* 0x180fe20000010814 */
[----:B------:R1:W-:Y:S01]  /*6310*/  STL [R1+0x26c], R21 ;  /* 0x00026c1501007387 */ /* 0x0003e20000100800 */
[-CC-:B------:R-:W-:Y:S01]  /*6320*/  FFMA.FTZ R157, R157, R13.reuse, -R20.reuse ;  /* 0x0000000d9d9d7223 */ /* 0x180fe20000010814 */
[-CC-:B---3--:R-:W-:Y:S01]  /*6330*/  FFMA.FTZ R156, R99, R13.reuse, -R161.reuse ;  /* 0x0000000d639c7223 */ /* 0x188fe200000108a1 */
[-CC-:B----4-:R-:W-:Y:S01]  /*6340*/  FFMA.FTZ R160, R109, R13.reuse, -R161.reuse ;  /* 0x0000000d6da07223 */ /* 0x190fe200000108a1 */
[-C--:B-1----:R-:W-:Y:S01]  /*6350*/  FFMA.FTZ R11, R89, R13.reuse, -R20 ;  /* 0x0000000d590b7223 */ /* 0x082fe20000010814 */
[----:B------:R-:W-:-:S03]  /*6360*/  FFMA.FTZ R21, R103, R13, -R161 ;  /* 0x0000000d67157223 */ /* 0x000fc600000108a1 */
[----:B------:R-:W-:Y:S08]  /*6370*/  MUFU.EX2 R156, R156 ;  /* 0x0000009c009c7308 */ /* 0x000ff00000000800 */
[----:B------:R-:W-:Y:S08]  /*6380*/  MUFU.EX2 R160, R160 ;  /* 0x000000a000a07308 */ /* 0x000ff00000000800 */
[----:B------:R-:W-:Y:S08]  /*6390*/  MUFU.EX2 R21, R21 ;  /* 0x0000001500157308 */ /* 0x000ff00000000800 */
[----:B------:R-:W-:Y:S08]  /*63a0*/  MUFU.EX2 R159, R159 ;  /* 0x0000009f009f7308 */ /* 0x000ff00000000800 */
[----:B------:R-:W1:Y:S08]  /*63b0*/  MUFU.EX2 R23, R23 ;  /* 0x0000001700177308 */ /* 0x000e700000000800 */
[----:B------:R-:W-:Y:S08]  /*63c0*/  MUFU.EX2 R157, R157 ;  /* 0x0000009d009d7308 */ /* 0x000ff00000000800 */
[----:B------:R-:W3:Y:S01]  /*63d0*/  MUFU.EX2 R11, R11 ;  /* 0x0000000b000b7308 */ /* 0x000ee20000000800 */
[----:B------:R4:W-:Y:S01]  /*63e0*/  STL [R1+0x2a8], R43 ;  /* 0x0002a82b01007387 */ /* 0x0009e20000100800 */
[----:B------:R-:W-:-:S02]  /*63f0*/  R2UR UR6, R6 ;  /* 0x00000000060672ca */ /* 0x000fc400000e0000 */
[----:B------:R-:W-:Y:S01]  /*6400*/  R2UR UR7, R7 ;  /* 0x00000000070772ca */ /* 0x000fe200000e0000 */
[----:B------:R3:W-:Y:S01]  /*6410*/  STL [R1+0x3d0], R42 ;  /* 0x0003d02a01007387 */ /* 0x0007e20000100800 */
[----:B-1----:R-:W-:-:S03]  /*6420*/  F2FP.BF16.F32.PACK_AB R153, R23, R159 ;  /* 0x0000009f1799723e */ /* 0x002fc600000010ff */
[----:B------:R1:W-:Y:S01]  /*6430*/  STL [R1+0x254], R152 ;  /* 0x0002549801007387 */ /* 0x0003e20000100800 */
[----:B----4-:R-:W-:-:S03]  /*6440*/  IMAD.MOV.U32 R43, RZ, RZ, R7 ;  /* 0x000000ffff2b7224 */ /* 0x010fc600078e0007 */
[----:B------:R4:W-:Y:S01]  /*6450*/  STL [R1+0x258], R154 ;  /* 0x0002589a01007387 */ /* 0x0009e20000100800 */
[----:B---3--:R-:W-:Y:S01]  /*6460*/  VIADD R42, R6, 0x80 ;  /* 0x00000080062a7836 */ /* 0x008fe20000000000 */
[----:B------:R-:W-:Y:S02]  /*6470*/  F2FP.BF16.F32.PACK_AB R155, R11, R157 ;  /* 0x0000009d0b9b723e */ /* 0x000fe400000010ff */
[----:B-1----:R-:W-:Y:S01]  /*6480*/  F2FP.BF16.F32.PACK_AB R152, R21, R160 ;  /* 0x000000a01598723e */ /* 0x002fe200000010ff */
[----:B------:R-:W-:Y:S01]  /*6490*/  STL [R1+0x230], R98 ;  /* 0x0002306201007387 */ /* 0x000fe20000100800 */
[----:B----4-:R-:W-:-:S03]  /*64a0*/  F2FP.BF16.F32.PACK_AB R154, R12, R156 ;  /* 0x0000009c0c9a723e */ /* 0x010fc600000010ff */
[----:B------:R-:W-:Y:S01]  /*64b0*/  STL [R1+0x234], R140 ;  /* 0x0002348c01007387 */ /* 0x000fe20000100800 */
[----:B------:R-:W-:Y:S02]  /*64c0*/  R2UR UR10, R42 ;  /* 0x000000002a0a72ca */ /* 0x000fe400000e0000 */
[----:B------:R-:W-:Y:S01]  /*64d0*/  R2UR UR11, R43 ;  /* 0x000000002b0b72ca */ /* 0x000fe200000e0000 */
[----:B------:R-:W-:Y:S04]  /*64e0*/  STL [R1+0x238], R142 ;  /* 0x0002388e01007387 */ /* 0x000fe80000100800 */
        /* <DEDUP_REMOVED lines=101> */
[----:B------:R1:W-:Y:S01]  /*6b40*/  STL [R1+0x400], R28 ;  /* 0x0004001c01007387 */ /* 0x0003e20000100800 */
[----:B------:R3:W-:Y:S06]  /*6b50*/  BAR.SYNC.DEFER_BLOCKING R205, 0x100 ;  /* 0x000400cd0000751d */ /* 0x0007ec0000010000 */
[----:B-1----:R-:W-:-:S06]  /*6b60*/  WARPGROUP.ARRIVE ;  /* 0x00000000000079c5 */ /* 0x002fcc0000000000 */
[----:B------:R-:W-:Y:S01]  /*6b70*/  HGMMA.64x256x16.F32.BF16 R24, R152, gdesc[UR4].tnspB, RZ, !UPT, gsb0 ;  /* 0x43e0000498187df0 */ /* 0x000fe2000c0018ff */
[-CC-:B------:R-:W-:Y:S01]  /*6b80*/  FFMA.FTZ R14, R14, R13.reuse, -R161.reuse ;  /* 0x0000000d0e0e7223 */ /* 0x180fe200000108a1 */
[-CC-:B------:R-:W-:Y:S01]  /*6b90*/  FFMA.FTZ R168, R168, R13.reuse, -R161.reuse ;  /* 0x0000000da8a87223 */ /* 0x180fe200000108a1 */
[-CC-:B------:R-:W-:Y:S01]  /*6ba0*/  FFMA.FTZ R171, R171, R13.reuse, -R161.reuse ;  /* 0x0000000dabab7223 */ /* 0x180fe200000108a1 */
[-CC-:B------:R-:W-:Y:S01]  /*6bb0*/  FFMA.FTZ R170, R170, R13.reuse, -R161.reuse ;  /* 0x0000000daaaa7223 */ /* 0x180fe200000108a1 */
[-CC-:B------:R-:W-:Y:S01]  /*6bc0*/  FFMA.FTZ R169, R169, R13.reuse, -R20.reuse ;  /* 0x0000000da9a97223 */ /* 0x180fe20000010814 */
[-CC-:B------:R-:W-:Y:S01]  /*6bd0*/  FFMA.FTZ R230, R230, R13.reuse, -R20.reuse ;  /* 0x0000000de6e67223 */ /* 0x180fe20000010814 */
[-CC-:B------:R-:W-:Y:S01]  /*6be0*/  FFMA.FTZ R229, R229, R13.reuse, -R20.reuse ;  /* 0x0000000de5e57223 */ /* 0x180fe20000010814 */
[-CC-:B------:R-:W-:Y:S01]  /*6bf0*/  FFMA.FTZ R228, R228, R13.reuse, -R20.reuse ;  /* 0x0000000de4e47223 */ /* 0x180fe20000010814 */
[----:B-----5:R1:W-:Y:S01]  /*6c00*/  STL [R1+0x404], R15 ;  /* 0x0004040f01007387 */ /* 0x0203e20000100800 */
[----:B------:R-:W-:Y:S03]  /*6c10*/  MUFU.EX2 R14, R14 ;  /* 0x0000000e000e7308 */ /* 0x000fe60000000800 */
[----:B------:R4:W-:Y:S04]  /*6c20*/  STL [R1+0x410], R18 ;  /* 0x0004101201007387 */ /* 0x0009e80000100800 */
[----:B--2---:R2:W-:Y:S01]  /*6c30*/  STL [R1+0x428], R19 ;  /* 0x0004281301007387 */ /* 0x0045e20000100800 */
[----:B------:R-:W5:Y:S08]  /*6c40*/  MUFU.EX2 R168, R168 ;  /* 0x000000a800a87308 */ /* 0x000f700000000800 */
[----:B------:R-:W-:Y:S08]  /*6c50*/  MUFU.EX2 R171, R171 ;  /* 0x000000ab00ab7308 */ /* 0x000ff00000000800 */
[----:B------:R-:W3:Y:S08]  /*6c60*/  MUFU.EX2 R170, R170 ;  /* 0x000000aa00aa7308 */ /* 0x000ef00000000800 */
[----:B------:R-:W-:Y:S08]  /*6c70*/  MUFU.EX2 R169, R169 ;  /* 0x000000a900a97308 */ /* 0x000ff00000000800 */
[----:B-1----:R-:W1:Y:S08]  /*6c80*/  MUFU.EX2 R15, R230 ;  /* 0x000000e6000f7308 */ /* 0x002e700000000800 */
[----:B----4-:R-:W-:Y:S08]  /*6c90*/  MUFU.EX2 R18, R229 ;  /* 0x000000e500127308 */ /* 0x010ff00000000800 */
[----:B--2---:R-:W2:Y:S01]  /*6ca0*/  MUFU.EX2 R19, R228 ;  /* 0x000000e400137308 */ /* 0x004ea20000000800 */
        /* <DEDUP_REMOVED lines=9> */
[-CC-:B------:R-:W-:Y:S01]  /*6d40*/  FFMA.FTZ R188, R188, R13.reuse, -R161.reuse ;  /* 0x0000000dbcbc7223 */ /* 0x180fe200000108a1 */
[-CC-:B------:R-:W-:Y:S01]  /*6d50*/  FFMA.FTZ R189, R189, R13.reuse, -R161.reuse ;  /* 0x0000000dbdbd7223 */ /* 0x180fe200000108a1 */
[-CC-:B------:R-:W-:Y:S01]  /*6d60*/  FFMA.FTZ R190, R190, R13.reuse, -R161.reuse ;  /* 0x0000000dbebe7223 */ /* 0x180fe200000108a1 */
[-CC-:B------:R-:W-:Y:S01]  /*6d70*/  FFMA.FTZ R191, R191, R13.reuse, -R20.reuse ;  /* 0x0000000dbfbf7223 */ /* 0x180fe20000010814 */
[-CC-:B------:R-:W-:Y:S01]  /*6d80*/  FFMA.FTZ R192, R192, R13.reuse, -R20.reuse ;  /* 0x0000000dc0c07223 */ /* 0x180fe20000010814 */
[-CC-:B------:R-:W-:Y:S01]  /*6d90*/  FFMA.FTZ R193, R193, R13.reuse, -R20.reuse ;  /* 0x0000000dc1c17223 */ /* 0x180fe20000010814 */
[-C--:B------:R-:W-:Y:S01]  /*6da0*/  FFMA.FTZ R199, R199, R13.reuse, -R20 ;  /* 0x0000000dc7c77223 */ /* 0x080fe20000010814 */
[----:B----4-:R-:W-:Y:S01]  /*6db0*/  FFMA.FTZ R162, R222, R13, -R161 ;  /* 0x0000000ddea27223 */ /* 0x010fe200000108a1 */
[----:B------:R-:W-:Y:S01]  /*6dc0*/  MUFU.EX2 R188, R188 ;  /* 0x000000bc00bc7308 */ /* 0x000fe20000000800 */
[----:B------:R-:W-:-:S02]  /*6dd0*/  WARPGROUP.DEPBAR.LE gsb0, 0x0 ;  /* 0x00008000000079c5 */ /* 0x000fc40000010000 */
[----:B-----5:R-:W-:Y:S02]  /*6de0*/  F2FP.BF16.F32.PACK_AB R152, R168, R14 ;  /* 0x0000000ea898723e */ /* 0x020fe400000010ff */
[----:B---3--:R-:W-:Y:S02]  /*6df0*/  F2FP.BF16.F32.PACK_AB R154, R170, R171 ;  /* 0x000000abaa9a723e */ /* 0x008fe400000010ff */
[----:B-1----:R-:W-:Y:S02]  /*6e00*/  F2FP.BF16.F32.PACK_AB R153, R15, R169 ;  /* 0x000000a90f99723e */ /* 0x002fe400000010ff */
[----:B--2---:R-:W-:Y:S01]  /*6e10*/  F2FP.BF16.F32.PACK_AB R155, R19, R18 ;  /* 0x00000012139b723e */ /* 0x004fe200000010ff */
[----:B------:R-:W-:Y:S04]  /*6e20*/  STL.128 [R1+0x230], R24 ;  /* 0x0002301801007387 */ /* 0x000fe80000100c00 */
        /* <DEDUP_REMOVED lines=30> */
[----:B------:R1:W-:Y:S02]  /*7010*/  STL.128 [R1+0x420], R148 ;  /* 0x0004209401007387 */ /* 0x0003e40000100c00 */
[----:B-1----:R-:W-:-:S06]  /*7020*/  WARPGROUP.ARRIVE ;  /* 0x00000000000079c5 */ /* 0x002fcc0000000000 */
[----:B------:R-:W-:Y:S01]  /*7030*/  HGMMA.64x256x16.F32.BF16 R24, R152, gdesc[UR8].tnspB, R24, gsb0 ;  /* 0x43e0000898187df0 */ /* 0x000fe20008001818 */
[----:B------:R-:W1:Y:S08]  /*7040*/  MUFU.EX2 R162, R162 ;  /* 0x000000a200a27308 */ /* 0x000e700000000800 */
[----:B------:R-:W-:Y:S08]  /*7050*/  MUFU.EX2 R189, R189 ;  /* 0x000000bd00bd7308 */ /* 0x000ff00000000800 */
[----:B------:R-:W2:Y:S08]  /*7060*/  MUFU.EX2 R190, R190 ;  /* 0x000000be00be7308 */ /* 0x000eb00000000800 */
[----:B------:R-:W-:Y:S08]  /*7070*/  MUFU.EX2 R191, R191 ;  /* 0x000000bf00bf7308 */ /* 0x000ff00000000800 */
[----:B------:R-:W3:Y:S08]  /*7080*/  MUFU.EX2 R192, R192 ;  /* 0x000000c000c07308 */ /* 0x000ef00000000800 */
[----:B------:R-:W-:Y:S08]  /*7090*/  MUFU.EX2 R193, R193 ;  /* 0x000000c100c17308 */ /* 0x000ff00000000800 */
[----:B------:R-:W4:Y:S01]  /*70a0*/  MUFU.EX2 R199, R199 ;  /* 0x000000c700c77308 */ /* 0x000f220000000800 */
[----:B------:R-:W-:-:S02]  /*70b0*/  VIADD R8, R6, 0x100 ;  /* 0x0000010006087836 */ /* 0x000fc40000000000 */
[----:B------:R-:W-:-:S03]  /*70c0*/  IMAD.MOV.U32 R9, RZ, RZ, R7 ;  /* 0x000000ffff097224 */ /* 0x000fc600078e0007 */
[----:B------:R-:W-:Y:S02]  /*70d0*/  R2UR UR6, R8 ;  /* 0x00000000080672ca */ /* 0x000fe400000e0000 */
[----:B------:R-:W-:Y:S01]  /*70e0*/  R2UR UR7, R9 ;  /* 0x00000000090772ca */ /* 0x000fe200000e0000 */
[-CC-:B------:R-:W-:Y:S01]  /*70f0*/  FFMA.FTZ R201, R201, R13.reuse, -R161.reuse ;  /* 0x0000000dc9c97223 */ /* 0x180fe200000108a1 */
[-CC-:B------:R-:W-:Y:S01]  /*7100*/  FFMA.FTZ R202, R202, R13.reuse, -R161.reuse ;  /* 0x0000000dcaca7223 */ /* 0x180fe200000108a1 */
[-CC-:B------:R-:W-:Y:S01]  /*7110*/  FFMA.FTZ R203, R203, R13.reuse, -R161.reuse ;  /* 0x0000000dcbcb7223 */ /* 0x180fe200000108a1 */
[-C--:B------:R-:W-:Y:S01]  /*7120*/  FFMA.FTZ R216, R216, R13.reuse, -R161 ;  /* 0x0000000dd8d87223 */ /* 0x080fe200000108a1 */
[-CC-:B------:R-:W-:Y:S01]  /*7130*/  FFMA.FTZ R217, R217, R13.reuse, -R20.reuse ;  /* 0x0000000dd9d97223 */ /* 0x180fe20000010814 */
[-CC-:B------:R-:W-:Y:S01]  /*7140*/  FFMA.FTZ R218, R218, R13.reuse, -R20.reuse ;  /* 0x0000000ddada7223 */ /* 0x180fe20000010814 */
[-CC-:B------:R-:W-:Y:S01]  /*7150*/  FFMA.FTZ R219, R219, R13.reuse, -R20.reuse ;  /* 0x0000000ddbdb7223 */ /* 0x180fe20000010814 */
[----:B------:R-:W-:Y:S01]  /*7160*/  FFMA.FTZ R220, R220, R13, -R20 ;  /* 0x0000000ddcdc7223 */ /* 0x000fe20000010814 */
[----:B------:R-:W-:Y:S08]  /*7170*/  MUFU.EX2 R201, R201 ;  /* 0x000000c900c97308 */ /* 0x000ff00000000800 */
[----:B------:R-:W5:Y:S08]  /*7180*/  MUFU.EX2 R202, R202 ;  /* 0x000000ca00ca7308 */ /* 0x000f700000000800 */
[----:B------:R-:W-:Y:S08]  /*7190*/  MUFU.EX2 R203, R203 ;  /* 0x000000cb00cb7308 */ /* 0x000ff00000000800 */
[----:B------:R-:W5:Y:S08]  /*71a0*/  MUFU.EX2 R216, R216 ;  /* 0x000000d800d87308 */ /* 0x000f700000000800 */
[----:B------:R-:W-:Y:S08]  /*71b0*/  MUFU.EX2 R217, R217 ;  /* 0x000000d900d97308 */ /* 0x000ff00000000800 */
[----:B------:R-:W5:Y:S01]  /*71c0*/  MUFU.EX2 R218, R218 ;  /* 0x000000da00da7308 */ /* 0x000f620000000800 */
[----:B------:R-:W-:-:S02]  /*71d0*/  WARPGROUP.DEPBAR.LE gsb0, 0x0 ;  /* 0x00008000000079c5 */ /* 0x000fc40000010000 */
[----:B-1----:R-:W-:Y:S02]  /*71e0*/  F2FP.BF16.F32.PACK_AB R152, R188, R162 ;  /* 0x000000a2bc98723e */ /* 0x002fe400000010ff */
[----:B--2---:R-:W-:Y:S02]  /*71f0*/  F2FP.BF16.F32.PACK_AB R154, R190, R189 ;  /* 0x000000bdbe9a723e */ /* 0x004fe400000010ff */
[----:B---3--:R-:W-:Y:S02]  /*7200*/  F2FP.BF16.F32.PACK_AB R153, R192, R191 ;  /* 0x000000bfc099723e */ /* 0x008fe400000010ff */
[----:B----4-:R-:W-:Y:S01]  /*7210*/  F2FP.BF16.F32.PACK_AB R155, R199, R193 ;  /* 0x000000c1c79b723e */ /* 0x010fe200000010ff */
        /* <DEDUP_REMOVED lines=34> */
[----:B------:R-:W-:Y:S08]  /*7440*/  MUFU.EX2 R219, R219 ;  /* 0x000000db00db7308 */ /* 0x000ff00000000800 */
[----:B------:R-:W1:Y:S01]  /*7450*/  MUFU.EX2 R220, R220 ;  /* 0x000000dc00dc7308 */ /* 0x000e620000000800 */
[----:B------:R-:W-:-:S02]  /*7460*/  VIADD R8, R6, 0x180 ;  /* 0x0000018006087836 */ /* 0x000fc40000000000 */
[----:B------:R-:W-:-:S03]  /*7470*/  IMAD.MOV.U32 R9, RZ, RZ, R7 ;  /* 0x000000ffff097224 */ /* 0x000fc600078e0007 */
[----:B------:R-:W-:Y:S02]  /*7480*/  R2UR UR6, R8 ;  /* 0x00000000080672ca */ /* 0x000fe400000e0000 */
[----:B------:R-:W-:Y:S01]  /*7490*/  R2UR UR7, R9 ;  /* 0x00000000090772ca */ /* 0x000fe200000e0000 */
[----:B------:R-:W-:Y:S02]  /*74a0*/  VIADD R8, R6, 0x200 ;  /* 0x0000020006087836 */ /* 0x000fe40000000000 */
[----:B------:R-:W-:Y:S02]  /*74b0*/  IMAD.MOV.U32 R9, RZ, RZ, R7 ;  /* 0x000000ffff097224 */ /* 0x000fe400078e0007 */
[----:B------:R-:W-:Y:S01]  /*74c0*/  FFMA.FTZ R183, R183, R13, -R20 ;  /* 0x0000000db7b77223 */ /* 0x000fe20000010814 */
[----:B------:R-:W-:Y:S02]  /*74d0*/  WARPGROUP.DEPBAR.LE gsb0, 0x0 ;  /* 0x00008000000079c5 */ /* 0x000fe40000010000 */
[----:B-----5:R-:W-:-:S02]  /*74e0*/  F2FP.BF16.F32.PACK_AB R152, R202, R201 ;  /* 0x000000c9ca98723e */ /* 0x020fc400000010ff */
[----:B------:R-:W-:Y:S02]  /*74f0*/  F2FP.BF16.F32.PACK_AB R154, R216, R203 ;  /* 0x000000cbd89a723e */ /* 0x000fe400000010ff */
[----:B------:R-:W-:Y:S02]  /*7500*/  F2FP.BF16.F32.PACK_AB R153, R218, R217 ;  /* 0x000000d9da99723e */ /* 0x000fe400000010ff */
[----:B-1----:R-:W-:Y:S01]  /*7510*/  F2FP.BF16.F32.PACK_AB R155, R220, R219 ;  /* 0x000000dbdc9b723e */ /* 0x002fe200000010ff */
        /* <DEDUP_REMOVED lines=34> */
[----:B------:R-:W-:Y:S01]  /*7740*/  R2UR UR6, R8 ;  /* 0x00000000080672ca */ /* 0x000fe200000e0000 */
[-CC-:B------:R-:W-:Y:S01]  /*7750*/  FFMA.FTZ R8, R172, R13.reuse, -R161.reuse ;  /* 0x0000000dac087223 */ /* 0x180fe200000108a1 */
[----:B------:R-:W-:Y:S01]  /*7760*/  R2UR UR7, R9 ;  /* 0x00000000090772ca */ /* 0x000fe200000e0000 */
        /* <DEDUP_REMOVED lines=9> */
[-C--:B------:R-:W-:Y:S01]  /*7800*/  FFMA.FTZ R178, R179, R13.reuse, -R161 ;  /* 0x0000000db3b27223 */ /* 0x080fe200000108a1 */
[----:B------:R-:W-:Y:S08]  /*7810*/  MUFU.EX2 R8, R8 ;  /* 0x0000000800087308 */ /* 0x000ff00000000800 */
[----:B------:R-:W1:Y:S08]  /*7820*/  MUFU.EX2 R9, R9 ;  /* 0x0000000900097308 */ /* 0x000e700000000800 */
[----:B------:R-:W-:Y:S08]  /*7830*/  MUFU.EX2 R172, R172 ;  /* 0x000000ac00ac7308 */ /* 0x000ff00000000800 */
[----:B------:R-:W2:Y:S08]  /*7840*/  MUFU.EX2 R173, R173 ;  /* 0x000000ad00ad7308 */ /* 0x000eb00000000800 */
[----:B------:R-:W-:Y:S08]  /*7850*/  MUFU.EX2 R174, R174 ;  /* 0x000000ae00ae7308 */ /* 0x000ff00000000800 */
[----:B------:R-:W3:Y:S08]  /*7860*/  MUFU.EX2 R175, R175 ;  /* 0x000000af00af7308 */ /* 0x000ef00000000800 */
[----:B------:R-:W-:Y:S08]  /*7870*/  MUFU.EX2 R180, R180 ;  /* 0x000000b400b47308 */ /* 0x000ff00000000800 */
[----:B------:R-:W4:Y:S01]  /*7880*/  MUFU.EX2 R179, R183 ;  /* 0x000000b700b37308 */ /* 0x000f220000000800 */
[-CC-:B------:R-:W-:Y:S01]  /*7890*/  FFMA.FTZ R181, R164, R13.reuse, -R20.reuse ;  /* 0x0000000da4b57223 */ /* 0x180fe20000010814 */
[-CC-:B------:R-:W-:Y:S01]  /*78a0*/  FFMA.FTZ R166, R166, R13.reuse, -R20.reuse ;  /* 0x0000000da6a67223 */ /* 0x180fe20000010814 */
[-CC-:B------:R-:W-:Y:S01]  /*78b0*/  FFMA.FTZ R164, R165, R13.reuse, -R20.reuse ;  /* 0x0000000da5a47223 */ /* 0x180fe20000010814 */
[----:B------:R-:W-:-:S04]  /*78c0*/  FFMA.FTZ R13, R167, R13, -R20 ;  /* 0x0000000da70d7223 */ /* 0x000fc80000010814 */
[----:B------:R-:W-:Y:S08]  /*78d0*/  MUFU.EX2 R161, R182 ;  /* 0x000000b600a17308 */ /* 0x000ff00000000800 */
[----:B------:R-:W5:Y:S08]  /*78e0*/  MUFU.EX2 R176, R176 ;  /* 0x000000b000b07308 */ /* 0x000f700000000800 */
[----:B------:R-:W-:Y:S08]  /*78f0*/  MUFU.EX2 R177, R177 ;  /* 0x000000b100b17308 */ /* 0x000ff00000000800 */
[----:B------:R-:W5:Y:S08]  /*7900*/  MUFU.EX2 R178, R178 ;  /* 0x000000b200b27308 */ /* 0x000f700000000800 */
[----:B------:R-:W-:Y:S01]  /*7910*/  MUFU.EX2 R166, R166 ;  /* 0x000000a600a67308 */ /* 0x000fe20000000800 */
        /* <DEDUP_REMOVED lines=41> */
[----:B------:R-:W2:Y:S01]  /*7bb0*/  MUFU.EX2 R13, R13 ;  /* 0x0000000d000d7308 */ /* 0x000ea20000000800 */
[----:B------:R-:W-:Y:S01]  /*7bc0*/  VIADD R6, R6, 0x280 ;  /* 0x0000028006067836 */ /* 0x000fe20000000000 */
[----:B------:R-:W-:-:S04]  /*7bd0*/  R2UR UR7, R7 ;  /* 0x00000000070772ca */ /* 0x000fc800000e0000 */
[----:B------:R-:W-:Y:S01]  /*7be0*/  R2UR UR6, R6 ;  /* 0x00000000060672ca */ /* 0x000fe200000e0000 */
[----:B------:R-:W3:Y:S01]  /*7bf0*/  S2R R227, SR_TID.X ;  /* 0x0000000000e37919 */ /* 0x000ee20000002100 */
[----:B------:R-:W-:Y:S01]  /*7c00*/  FADD.FTZ R21, R160, R21 ;  /* 0x00000015a0157221 */ /* 0x000fe20000010000 */
[----:B------:R-:W-:-:S03]  /*7c10*/  FADD.FTZ R20, R159, R23 ;  /* 0x000000179f147221 */ /* 0x000fc60000010000 */
[----:B------:R-:W-:Y:S01]  /*7c20*/  FADD.FTZ R23, R156, R21 ;  /* 0x000000159c177221 */ /* 0x000fe20000010000 */
[----:B------:R-:W-:Y:S01]  /*7c30*/  FADD.FTZ R156, R157, R20 ;  /* 0x000000149d9c7221 */ /* 0x000fe20000010000 */
[----:B---3--:R-:W-:-:S13]  /*7c40*/  LOP3.LUT P6, RZ, R227, 0x7f, RZ, 0xc0, !PT ;  /* 0x0000007fe3ff7812 */ /* 0x008fda00078cc0ff */
[----:B------:R-:W3:Y:S04]  /*7c50*/  @!P6 LDL.64 R6, [R1+0x68] ;  /* 0x000068000106e983 */ /* 0x000ee80000100a00 */
[----:B------:R-:W4:Y:S01]  /*7c60*/  @!P6 LDL R21, [R1+0x218] ;  /* 0x000218000115e983 */ /* 0x000f220000100800 */
[----:B------:R-:W-:Y:S02]  /*7c70*/  WARPGROUP.DEPBAR.LE gsb0, 0x0 ;  /* 0x00008000000079c5 */ /* 0x000fe40000010000 */
[----:B-----5:R-:W-:Y:S02]  /*7c80*/  F2FP.BF16.F32.PACK_AB R152, R176, R161 ;  /* 0x000000a1b098723e */ /* 0x020fe400000010ff */
[----:B------:R-:W-:Y:S02]  /*7c90*/  F2FP.BF16.F32.PACK_AB R154, R178, R177 ;  /* 0x000000b1b29a723e */ /* 0x000fe400000010ff */
[----:B-1----:R-:W-:-:S02]  /*7ca0*/  F2FP.BF16.F32.PACK_AB R153, R181, R166 ;  /* 0x000000a6b599723e */ /* 0x002fc400000010ff */
        /* <DEDUP_REMOVED lines=49> */
[----:B------:R-:W-:Y:S02]  /*7fc0*/  WARPGROUP.DEPBAR.LE gsb0, 0x0 ;  /* 0x00008000000079c5 */ /* 0x000fe40000010000 */
        /* <DEDUP_REMOVED lines=24> */
[----:B------:R1:W-:Y:S04]  /*8150*/  STL.128 [R1+0x3b0], R120 ;  /* 0x0003b07801007387 */ /* 0x0003e80000100c00 */
[----:B------:R-:W-:Y:S04]  /*8160*/  STL.128 [R1+0x3c0], R124 ;  /* 0x0003c07c01007387 */ /* 0x000fe80000100c00 */
[----:B------:R-:W-:Y:S04]  /*8170*/  STL.128 [R1+0x3d0], R128 ;  /* 0x0003d08001007387 */ /* 0x000fe80000100c00 */
[----:B------:R-:W-:Y:S04]  /*8180*/  STL.128 [R1+0x3e0], R132 ;  /* 0x0003e08401007387 */ /* 0x000fe80000100c00 */
[----:B------:R-:W-:Y:S04]  /*8190*/  STL.128 [R1+0x3f0], R136 ;  /* 0x0003f08801007387 */ /* 0x000fe80000100c00 */
[----:B------:R-:W-:Y:S04]  /*81a0*/  STL.128 [R1+0x400], R140 ;  /* 0x0004008c01007387 */ /* 0x000fe80000100c00 */
[----:B------:R-:W-:Y:S04]  /*81b0*/  STL.128 [R1+0x410], R144 ;  /* 0x0004109001007387 */ /* 0x000fe80000100c00 */
[----:B------:R2:W-:Y:S04]  /*81c0*/  STL.128 [R1+0x420], R148 ;  /* 0x0004209401007387 */ /* 0x0005e80000100c00 */
[----:B------:R-:W5:Y:S04]  /*81d0*/  LDL R159, [R1+0x230] ;  /* 0x00023000019f7983 */ /* 0x000f680000100800 */
[----:B------:R-:W5:Y:S04]  /*81e0*/  LDL R157, [R1+0x234] ;  /* 0x00023400019d7983 */ /* 0x000f680000100800 */
[----:B------:R-:W5:Y:S04]  /*81f0*/  LDL R155, [R1+0x238] ;  /* 0x00023800019b7983 */ /* 0x000f680000100800 */
[----:B------:R-:W5:Y:S04]  /*8200*/  LDL R153, [R1+0x23c] ;  /* 0x00023c0001997983 */ /* 0x000f680000100800 */
[----:B-1----:R-:W5:Y:S04]  /*8210*/  LDL R123, [R1+0x240] ;  /* 0x00024000017b7983 */ /* 0x002f680000100800 */
[----:B------:R-:W5:Y:S04]  /*8220*/  LDL R121, [R1+0x244] ;  /* 0x0002440001797983 */ /* 0x000f680000100800 */
        /* <DEDUP_REMOVED lines=57> */
[----:B--2---:R-:W2:Y:S04]  /*85c0*/  LDL R150, [R1+0x32c] ;  /* 0x00032c0001967983 */ /* 0x004ea80000100800 */
[----:B------:R-:W2:Y:S04]  /*85d0*/  LDL R148, [R1+0x330] ;  /* 0x0003300001947983 */ /* 0x000ea80000100800 */
        /* <DEDUP_REMOVED lines=62> */
[----:B------:R-:W2:Y:S01]  /*89c0*/  LDL R24, [R1+0x42c] ;  /* 0x00042c0001187983 */ /* 0x000ea20000100800 */
        /* <DEDUP_REMOVED lines=22> */
[----:B---3--:R-:W-:Y:S02]  /*8b30*/  @!P6 MOV R6, R6 ;  /* 0x000000060006e202 */ /* 0x008fe40000000f00 */
[----:B------:R-:W-:Y:S01]  /*8b40*/  FADD.FTZ R176, R176, R161 ;  /* 0x000000a1b0b07221 */ /* 0x000fe20000010000 */
[----:B------:R-:W-:Y:S02]  /*8b50*/  FADD.FTZ R181, R181, R166 ;  /* 0x000000a6b5b57221 */ /* 0x000fe40000010000 */
[----:B----4-:R-:W-:Y:S02]  /*8b60*/  @!P6 IMAD R21, R21, 0x8, R6 ;  /* 0x000000081515e824 */ /* 0x010fe400078e0206 */
[----:B------:R-:W-:Y:S01]  /*8b70*/  FADD.FTZ R177, R177, R176 ;  /* 0x000000b0b1b17221 */ /* 0x000fe20000010000 */
[----:B------:R-:W-:Y:S01]  /*8b80*/  FADD.FTZ R164, R164, R181 ;  /* 0x000000b5a4a47221 */ /* 0x000fe20000010000 */
[----:B------:R-:W-:Y:S02]  /*8b90*/  STL [R1+0x88], RZ ;  /* 0x000088ff01007387 */ /* 0x000fe40000100800 */
[----:B------:R-:W-:Y:S01]  /*8ba0*/  FADD.FTZ R178, R178, R177 ;  /* 0x000000b1b2b27221 */ /* 0x000fe20000010000 */
[----:B------:R-:W-:Y:S01]  /*8bb0*/  FADD.FTZ R179, R13, R164 ;  /* 0x000000a40db37221 */ /* 0x000fe20000010000 */
[----:B------:R-:W-:Y:S01]  /*8bc0*/  STL [R1+0x88], R0 ;  /* 0x0000880001007387 */ /* 0x000fe20000100800 */
[----:B------:R-:W-:-:S03]  /*8bd0*/  @!P6 PRMT R21, RZ, 0x654, R21 ;  /* 0x00000654ff15e816 */ /* 0x000fc60000000015 */
[----:B------:R-:W-:Y:S04]  /*8be0*/  STL [R1+0x88], R0 ;  /* 0x0000880001007387 */ /* 0x000fe80000100800 */
[----:B------:R-:W-:Y:S04]  /*8bf0*/  STL [R1+0x88], R0 ;  /* 0x0000880001007387 */ /* 0x000fe80000100800 */
[----:B------:R-:W-:Y:S04]  /*8c00*/  STL [R1+0x88], R0 ;  /* 0x0000880001007387 */ /* 0x000fe80000100800 */
[----:B------:R-:W-:Y:S04]  /*8c10*/  STL [R1+0x88], R0 ;  /* 0x0000880001007387 */ /* 0x000fe80000100800 */
[----:B------:R1:W-:Y:S04]  /*8c20*/  STL [R1+0x88], R0 ;  /* 0x0000880001007387 */ /* 0x0003e80000100800 */
[----:B------:R3:W-:Y:S04]  /*8c30*/  STL [R1+0x444], R10 ;  /* 0x0004440a01007387 */ /* 0x0007e80000100800 */
[----:B------:R4:W-:Y:S04]  /*8c40*/  STL.64 [R1+0x450], R178 ;  /* 0x000450b201007387 */ /* 0x0009e80000100a00 */
[----:B-----5:R4:W-:Y:S04]  /*8c50*/  STL [R1+0x230], R159 ;  /* 0x0002309f01007387 */ /* 0x0209e80000100800 */
[----:B------:R4:W-:Y:S04]  /*8c60*/  STL [R1+0x234], R157 ;  /* 0x0002349d01007387 */ /* 0x0009e80000100800 */
        /* <DEDUP_REMOVED lines=61> */
[----:B--2---:R4:W-:Y:S04]  /*9040*/  STL [R1+0x32c], R150 ;  /* 0x00032c9601007387 */ /* 0x0049e80000100800 */
        /* <DEDUP_REMOVED lines=63> */
[----:B------:R4:W-:Y:S01]  /*9440*/  STL [R1+0x42c], R24 ;  /* 0x00042c1801007387 */ /* 0x0009e20000100800 */
[----:B------:R4:W-:Y:S03]  /*9450*/  @!P6 SYNCS.ARRIVE.TRANS64.RED.A1T0 RZ, [R21+URZ], RZ ;  /* 0x000000ff15ffe9a7 */ /* 0x0009e6000810043f */
[----:B-1----:R-:W2:Y:S01]  /*9460*/  LDL R0, [R1+0x70] ;  /* 0x0000700001007983 */ /* 0x002ea20000100800 */
[----:B------:R-:W-:Y:S01]  /*9470*/  ISETP.GE.AND P0, PT, R5, 0x1, PT ;  /* 0x000000010500780c */ /* 0x000fe20003f06270 */
[----:B------:R-:W-:-:S06]  /*9480*/  UIADD3 UR45, UR45, -0x2, URZ ;  /* 0xfffffffe2d2d7890 */ /* 0x000fcc000fffe03f */
[----:B---3--:R-:W-:Y:S02]  /*9490*/  IMAD.U32 R10, RZ, RZ, UR45 ;  /* 0x0000002dff0a7e24 */ /* 0x008fe4000f8e00ff */
[----:B--2---:R-:W-:-:S05]  /*94a0*/  IMAD.SHL.U32 R9, R0, 0x80, RZ ;  /* 0x0000008000097824 */ /* 0x004fca00078e00ff */
[----:B------:R-:W-:-:S05]  /*94b0*/  IADD3 R7, R9, UR40, -R236 ;  /* 0x0000002809077c10 */ /* 0x000fca000fffe8ec */
[----:B------:R-:W-:Y:S01]  /*94c0*/  IMAD.IADD R4, R7, 0x1, R4 ;  /* 0x0000000107047824 */ /* 0x000fe200078e0204 */
[----:B----4-:R-:W-:Y:S06]  /*94d0*/  @!P0 BRA `(.L_x_1530) ;  /* 0x0000000000408947 */ /* 0x010fec0003800000 */
[C---:B------:R-:W-:Y:S01]  /*94e0*/  ISETP.GT.AND P0, PT, R7.reuse, RZ, PT ;  /* 0x000000ff0700720c */ /* 0x040fe20003f04270 */
[----:B------:R-:W-:Y:S01]  /*94f0*/  BSSY B0, `(.L_x_1531) ;  /* 0x000000c000007945 */ /* 0x000fe20003800000 */
[----:B------:R-:W-:-:S11]  /*9500*/  VIADD R0, R7, 0xffffffff ;  /* 0xffffffff07007836 */ /* 0x000fd60000000000 */
[----:B------:R-:W-:Y:S05]  /*9510*/  @P0 BRA `(.L_x_1532) ;  /* 0x0000000000180947 */ /* 0x000fea0003800000 */
[----:B------:R-:W-:Y:S01]  /*9520*/  ISETP.NE.AND P0, PT, R5, 0x1, PT ;  /* 0x000000010500780c */ /* 0x000fe20003f05270 */
[----:B------:R-:W-:-:S12]  /*9530*/  IMAD.MOV R7, RZ, RZ, -R7 ;  /* 0x000000ffff077224 */ /* 0x000fd800078e0a07 */
[----:B------:R-:W-:-:S05]  /*9540*/  @P0 IMAD.HI.U32 R2, R7, R2, RZ ;  /* 0x0000000207020227 */ /* 0x000fca00078e00ff */
[----:B------:R-:W-:-:S04]  /*9550*/  @P0 SHF.R.U32.HI R7, RZ, R3, R2 ;  /* 0x00000003ff070219 */ /* 0x000fc80000011602 */
[----:B------:R-:W-:Y:S01]  /*9560*/  LOP3.LUT R0, RZ, R7, RZ, 0x33, !PT ;  /* 0x00000007ff007212 */ /* 0x000fe200078e33ff */
[----:B------:R-:W-:Y:S06]  /*9570*/  BRA `(.L_x_1533) ;  /* 0x00000000000c7947 */ /* 0x000fec0003800000 */
.L_x_1532:
[----:B------:R-:W-:-:S13]  /*9580*/  ISETP.NE.AND P0, PT, R5, 0x1, PT ;  /* 0x000000010500780c */ /* 0x000fda0003f05270 */
[----:B------:R-:W-:-:S05]  /*9590*/  @P0 IMAD.HI.U32 R2, R0, R2, RZ ;  /* 0x0000000200020227 */ /* 0x000fca00078e00ff */
[----:B------:R-:W-:-:S07]  /*95a0*/  @P0 SHF.R.U32.HI R0, RZ, R3, R2 ;  /* 0x00000003ff000219 */ /* 0x000fce0000011602 */
.L_x_1533:
[----:B------:R-:W-:Y:S05]  /*95b0*/  BSYNC B0 ;  /* 0x0000000000007941 */ /* 0x000fea0003800000 */
.L_x_1531:
[----:B------:R-:W-:-:S05]  /*95c0*/  IMAD R5, R0, R5, R5 ;  /* 0x0000000500057224 */ /* 0x000fca00078e0205 */
[----:B------:R-:W-:-:S07]  /*95d0*/  VIMNMX R4, R4, R5, PT ;  /* 0x0000000504047248 */ /* 0x000fce0003fe0100 */
.L_x_1530:
[----:B------:R-:W-:Y:S01]  /*95e0*/  IMAD.HI R4, R4, 0x2aaaaaab, RZ ;  /* 0x2aaaaaab04047827 */ /* 0x000fe200078e02ff */
[----:B------:R-:W-:Y:S04]  /*95f0*/  BSSY B2, `(.L_x_1534) ;  /* 0x0000012000027945 */ /* 0x000fe80003800000 */
[----:B------:R-:W-:-:S04]  /*9600*/  SHF.R.U32.HI R3, RZ, 0x1f, R4 ;  /* 0x0000001fff037819 */ /* 0x000fc80000011604 */
[----:B------:R-:W-:-:S04]  /*9610*/  LEA.HI.SX32 R3, R4, R3, 0x1c ;  /* 0x0000000304037211 */ /* 0x000fc800078fe2ff */
[----:B------:R-:W-:-:S04]  /*9620*/  VIMNMX R192, R3, UR41, !PT ;  /* 0x0000002903c07c48 */ /* 0x000fc8000ffe0100 */
[----:B------:R-:W-:-:S13]  /*9630*/  ISETP.GE.AND P0, PT, R10, R192, PT ;  /* 0x000000c00a00720c */ /* 0x000fda0003f06270 */
[----:B------:R-:W-:Y:S05]  /*9640*/  @!P0 BRA `(.L_x_1535) ;  /* 0x0000000000308947 */ /* 0x000fea0003800000 */
[----:B------:R-:W-:Y:S01]  /*9650*/  BSSY B1, `(.L_x_1536) ;  /* 0x0000009000017945 */ /* 0x000fe20003800000 */
.L_x_1538:
[----:B------:R-:W-:Y:S01]  /*9660*/  BSSY B0, `(.L_x_1537) ;  /* 0x0000004000007945 */ /* 0x000fe20003800000 */
[----:B------:R-:W-:Y:S01]  /*9670*/  VIADD R0, R16, 0x178 ;  /* 0x0000017810007836 */ /* 0x000fe20000000000 */
[----:B------:R-:W-:-:S07]  /*9680*/  MOV R201, 0x96a0 ;  /* 0x000096a000c97802 */ /* 0x000fce0000000f00 */
[----:B------:R-:W-:Y:S05]  /*9690*/  CALL.REL.NOINC `($_ZN7cutlass13device_kernelIN5flash11enable_sm90INS1_16FlashAttnFwdSm90INS1_25CollectiveMainloopFwdSm90ILi2EN4cute5tupleIJNS5_1CILi1EEES8_S8_EEENS6_IJNS7_ILi128EEENS7_ILi96EEENS7_ILi64EEEEEELi256ENS_10bfloat16_tEfNS_4arch4Sm90ELb0ELb1ELb1ELb0ELb0ELb0ELb1ELb1ELb0ELb0ELb0ELb0EEENS1_21CollectiveEpilogueFwdINS6_IJSA_NS7_ILi256EEESB_EEES9_SE_SG_Li256ELb0ELb0ELb0ELb0EEENS1_30DynamicPersistentTileSchedulerILi256ELi32ELb0ELb0ELb1EEEEEEEEEvNT_6ParamsE$_ZZN5flash25CollectiveMainloopFwdSm90ILi2EN4cute5tupleIJNS1_1CILi1EEES4_S4_EEENS2_IJNS3_ILi128EEENS3_ILi96EEENS3_ILi64EEEEEELi256EN7cutlass10bfloat16_tEfNSA_4arch4Sm90ELb0ELb1ELb1ELb0ELb0ELb0ELb1ELb1ELb0ELb0ELb0ELb0EE3mmaINS_16FlashAttnFwdSm90ISE_NS_21CollectiveEpilogueFwdINS2_IJS6_NS3_ILi256EEES7_EEES5_SB_SD_Li256ELb0ELb0ELb0ELb0EEENS_30DynamicPersistentTileSchedulerILi256ELi32ELb0ELb0ELb1EEEE13SharedStorageENS1_6TensorINS1_11ArrayEngineIfLm128EEENS1_6LayoutINS2_IJNS2_IJNS3_ILi2EEEST_NS3_ILi32EEEEEES4_S4_EEENS2_IJNS2_IJS4_ST_NS3_ILi4EEEEEENS3_ILi0EEESZ_EEEEEEENS_7SoftmaxILi2ELi0EEEEEbRKNSE_6ParamsENSA_25PipelineTmaAsyncNoClusterILi2ENSA_16PipelineTmaAsyncILi2EEEEES1B_RNSA_13PipelineStateILj2EEERT0_RT1_iRiRKNS_16SeqlenInfoQKNewKILb0ELb0EEENS2_IJiiiiEEERT_ENKUliT_T0_T1_E_clIZSF_ISO_S12_S14_EbS17_S1B_S1B_S1E_S1G_S1I_iS1J_S1N_S1O_S1Q_EUlRS1R_iE1_NS3_ILb0EEENS3_ILb1EEEEEDaiS1R_S1S_S1T_) ;  /* 0x000001b8008c7944 */ /* 0x000fea0003c00000 */
[----:B------:R-:W-:Y:S05]  /*96a0*/  BSYNC B0 ;  /* 0x0000000000007941 */ /* 0x000fea0003800000 */
.L_x_1537:
[C---:B------:R-:W-:Y:S01]  /*96b0*/  ISETP.GT.AND P0, PT, R10.reuse, R192, PT ;  /* 0x000000c00a00720c */ /* 0x040fe20003f04270 */
[----:B------:R-:W-:-:S12]  /*96c0*/  VIADD R10, R10, 0xffffffff ;  /* 0xffffffff0a0a7836 */ /* 0x000fd80000000000 */
[----:B------:R-:W-:Y:S05]  /*96d0*/  @P0 BRA `(.L_x_1538) ;  /* 0xfffffffc00e00947 */ /* 0x000fea000383ffff */
[----:B------:R-:W-:Y:S05]  /*96e0*/  BSYNC B1 ;  /* 0x0000000000017941 */ /* 0x000fea0003800000 */
.L_x_1536:
[----:B------:R-:W2:Y:S02]  /*96f0*/  LDL R9, [R1+0x70] ;  /* 0x0000700001097983 */ /* 0x000ea40000100800 */
[----:B--2---:R-:W-:-:S07]  /*9700*/  IMAD.SHL.U32 R9, R9, 0x80, RZ ;  /* 0x0000008009097824 */ /* 0x004fce00078e00ff */
.L_x_1535:
[----:B------:R-:W-:Y:S05]  /*9710*/  BSYNC B2 ;  /* 0x0000000000027941 */ /* 0x000fea0003800000 */
.L_x_1534:
[----:B------:R-:W1:Y:S01]  /*9720*/  LDC R4, c[0x0][0xadc] ;  /* 0x0002b700ff047b82 */ /* 0x000e620000000800 */
[----:B------:R-:W-:Y:S02]  /*9730*/  ULDC UR4, c[0x0][0x288] ;  /* 0x0000a20000047ab9 */ /* 0x000fe40000000800 */
[----:B------:R-:W-:-:S06]  /*9740*/  UIADD3 UR4, UR40, 0x80, -UR4 ;  /* 0x0000008028047890 */ /* 0x000fcc000fffe804 */
[----:B------:R-:W-:Y:S01]  /*9750*/  VIADD R9, R9, UR4 ;  /* 0x0000000409097c36 */ /* 0x000fe20008000000 */
[----:B------:R-:W-:-:S03]  /*9760*/  ULDC UR4, c[0x0][0xad4] ;  /* 0x0002b50000047ab9 */ /* 0x000fc60000000800 */
[----:B------:R-:W-:Y:S01]  /*9770*/  VIADD R0, R9, -UR4 ;  /* 0x8000000409007c36 */ /* 0x000fe20008000000 */
[----:B-1----:R-:W-:-:S13]  /*9780*/  ISETP.GE.AND P0, PT, R4, 0x1, PT ;  /* 0x000000010400780c */ /* 0x002fda0003f06270 */
[----:B------:R-:W-:Y:S05]  /*9790*/  @!P0 BRA `(.L_x_1539) ;  /* 0x0000000000448947 */ /* 0x000fea0003800000 */
[----:B------:R-:W-:Y:S01]  /*97a0*/  ISETP.GT.AND P0, PT, R9, -0x1, PT ;  /* 0xffffffff0900780c */ /* 0x000fe20003f04270 */
[----:B------:R-:W-:-:S12]  /*97b0*/  BSSY B0, `(.L_x_1540) ;  /* 0x000000d000007945 */ /* 0x000fd80003800000 */
        /* <DEDUP_REMOVED lines=8> */
.L_x_1541:
[----:B------:R-:W-:-:S13]  /*9840*/  ISETP.NE.AND P0, PT, R4, 0x1, PT ;  /* 0x000000010400780c */ /* 0x000fda0003f05270 */
[----:B------:R-:W1:Y:S02]  /*9850*/  @P0 LDC.64 R2, c[0x0][0xae0] ;  /* 0x0002b800ff020b82 */ /* 0x000e640000000a00 */
[----:B-1----:R-:W-:-:S05]  /*9860*/  @P0 IMAD.HI.U32 R2, R9, R2, RZ ;  /* 0x0000000209020227 */ /* 0x002fca00078e00ff */
[----:B------:R-:W-:-:S07]  /*9870*/  @P0 SHF.R.U32.HI R9, RZ, R3, R2 ;  /* 0x00000003ff090219 */ /* 0x000fce0000011602 */
.L_x_1542:
[----:B------:R-:W-:Y:S05]  /*9880*/  BSYNC B0 ;  /* 0x0000000000007941 */ /* 0x000fea0003800000 */
.L_x_1540:
[----:B------:R-:W-:-:S05]  /*9890*/  IMAD R9, R9, R4, RZ ;  /* 0x0000000409097224 */ /* 0x000fca00078e02ff */
[----:B------:R-:W-:-:S07]  /*98a0*/  VIMNMX R0, R0, R9, !PT ;  /* 0x0000000900007248 */ /* 0x000fce0007fe0100 */
.L_x_1539:
[----:B------:R-:W-:-:S04]  /*98b0*/  VIADD R0, R0, 0x5f ;  /* 0x0000005f00007836 */ /* 0x000fc80000000000 */
[----:B------:R-:W-:-:S05]  /*98c0*/  IMAD.HI R0, R0, 0x2aaaaaab, RZ ;  /* 0x2aaaaaab00007827 */ /* 0x000fca00078e02ff */
[----:B------:R-:W-:-:S04]  /*98d0*/  SHF.R.U32.HI R3, RZ, 0x1f, R0 ;  /* 0x0000001fff037819 */ /* 0x000fc80000011600 */
[----:B------:R-:W-:-:S04]  /*98e0*/  LEA.HI.SX32 R2, R0, R3, 0x1c ;  /* 0x0000000300027211 */ /* 0x000fc800078fe2ff */
[----:B------:R-:W-:-:S04]  /*98f0*/  VIMNMX R2, R2, UR41, !PT ;  /* 0x0000002902027c48 */ /* 0x000fc8000ffe0100 */
[----:B------:R-:W-:-:S13]  /*9900*/  ISETP.GE.AND P0, PT, R10, R2, PT ;  /* 0x000000020a00720c */ /* 0x000fda0003f06270 */
[----:B------:R-:W-:Y:S05]  /*9910*/  @!P0 BRA `(.L_x_1543) ;  /* 0x0000009c007c8947 */ /* 0x000fea0003800000 */
.L_x_1560:
[----:B-12---:R-:W2:Y:S04]  /*9920*/  LD.E R3, desc[UR46][R16.64+0x218] ;  /* 0x0002182e10037980 */ /* 0x006ea8000c101900 */
[----:B------:R-:W3:Y:S01]  /*9930*/  LD.E R0, desc[UR46][R16.64+0x220] ;  /* 0x0002202e10007980 */ /* 0x000ee2000c101900 */
[----:B--2---:R-:W-:-:S05]  /*9940*/  VIADD R3, R3, 0x1 ;  /* 0x0000000103037836 */ /* 0x004fca0000000000 */
[----:B------:R-:W-:-:S13]  /*9950*/  ISETP.NE.AND P1, PT, R3, 0x2, PT ;  /* 0x000000020300780c */ /* 0x000fda0003f25270 */
[----:B------:R1:W5:Y:S04]  /*9960*/  @P1 LD.E R9, desc[UR46][R16.64+0x21c] ;  /* 0x00021c2e10091980 */ /* 0x000368000c101900 */
[----:B------:R-:W2:Y:S01]  /*9970*/  @!P1 LD.E R4, desc[UR46][R16.64+0x21c] ;  /* 0x00021c2e10049980 */ /* 0x000ea2000c101900 */
[----:B---3--:R-:W-:-:S03]  /*9980*/  VIADD R7, R0, 0x1 ;  /* 0x0000000100077836 */ /* 0x008fc60000000000 */
[----:B------:R3:W-:Y:S04]  /*9990*/  ST.E desc[UR46][R16.64+0x218], R3 ;  /* 0x0002180310007985 */ /* 0x0007e8000c10192e */
[----:B------:R1:W-:Y:S04]  /*99a0*/  ST.E desc[UR46][R16.64+0x220], R7 ;  /* 0x0002200710007985 */ /* 0x0003e8000c10192e */
[----:B------:R1:W-:Y:S01]  /*99b0*/  @!P1 ST.E desc[UR46][R16.64+0x218], RZ ;  /* 0x000218ff10009985 */ /* 0x0003e2000c10192e */
[----:B--2---:R-:W-:-:S05]  /*99c0*/  @!P1 LOP3.LUT R9, R4, 0x1, RZ, 0x3c, !PT ;  /* 0x0000000104099812 */ /* 0x004fca00078e3cff */
[----:B------:R1:W-:Y:S04]  /*99d0*/  @!P1 ST.E desc[UR46][R16.64+0x21c], R9 ;  /* 0x00021c0910009985 */ /* 0x0003e8000c10192e */
[----:B------:R-:W2:Y:S04]  /*99e0*/  LDL.64 R20, [R1+0x190] ;  /* 0x0001900001147983 */ /* 0x000ea80000100a00 */
[----:B--2---:R-:W2:Y:S01]  /*99f0*/  LD.E R0, desc[UR46][R20.64+0x1c] ;  /* 0x00001c2e14007980 */ /* 0x004ea2000c101900 */
[----:B------:R-:W-:Y:S01]  /*9a00*/  IMAD.MOV.U32 R5, RZ, RZ, R10 ;  /* 0x000000ffff057224 */ /* 0x000fe200078e000a */
[----:B------:R-:W-:Y:S05]  /*9a10*/  YIELD ;  /* 0x0000000000007946 */ /* 0x000fea0003800000 */
[----:B------:R-:W-:Y:S01]  /*9a20*/  BSSY B0, `(.L_x_1544) ;  /* 0x0000008000007945 */ /* 0x000fe20003800000 */
[----:B------:R-:W-:Y:S01]  /*9a30*/  VIADD R10, R10, 0xffffffff ;  /* 0xffffffff0a0a7836 */ /* 0x000fe20000000000 */
[----:B------:R-:W-:Y:S01]  /*9a40*/  ISETP.GT.AND P0, PT, R5, R2, PT ;  /* 0x000000020500720c */ /* 0x000fe20003f04270 */
[----:B---3--:R-:W-:Y:S01]  /*9a50*/  @!P1 IMAD.MOV.U32 R3, RZ, RZ, RZ ;  /* 0x000000ffff039224 */ /* 0x008fe200078e00ff */
[----:B--2---:R-:W-:-:S04]  /*9a60*/  LOP3.LUT R0, R0, 0x1, RZ, 0xfc, !PT ;  /* 0x0000000100007812 */ /* 0x004fc800078efcff */
[----:B------:R-:W-:-:S13]  /*9a70*/  ISETP.NE.AND P2, PT, R0, 0x3, PT ;  /* 0x000000030000780c */ /* 0x000fda0003f45270 */
[----:B-1----:R-:W-:Y:S05]  /*9a80*/  @!P2 BRA `(.L_x_1545) ;  /* 0x000000000004a947 */ /* 0x002fea0003800000 */
[----:B------:R-:W-:Y:S01]  /*9a90*/  BPT.TRAP 0x1 ;  /* 0x000000040000795c */ /* 0x000fe20000300000 */
.L_x_1545:
[----:B------:R-:W-:Y:S05]  /*9aa0*/  BSYNC B0 ;  /* 0x0000000000007941 */ /* 0x000fea0003800000 */
.L_x_1544:
[----:B------:R-:W2:Y:S01]  /*9ab0*/  LD.E.64 R4, desc[UR46][R20.64+0x8] ;  /* 0x0000082e14047980 */ /* 0x000ea2000c101b00 */
[----:B-----5:R-:W-:Y:S02]  /*9ac0*/  SHF.L.U32 R8, R9, 0x1f, RZ ;  /* 0x0000001f09087819 */ /* 0x020fe400000006ff */
[----:B--2---:R-:W-:-:S05]  /*9ad0*/  MOV R4, R4 ;  /* 0x0000000400047202 */ /* 0x004fca0000000f00 */
[----:B------:R-:W-:-:S04]  /*9ae0*/  IMAD R3, R3, 0x8, R4 ;  /* 0x0000000803037824 */ /* 0x000fc800078e0204 */
[----:B------:R1:W2:Y:S01]  /*9af0*/  SYNCS.PHASECHK.TRANS64.TRYWAIT P1, [R3+URZ], R8 ;  /* 0x00000008030075a7 */ /* 0x0002a2000802017f */
[----:B------:R-:W3:Y:S04]  /*9b00*/  LD.E R4, desc[UR46][R20.64+0x1c] ;  /* 0x00001c2e14047980 */ /* 0x000ee8000c101900 */
[----:B------:R1:W5:Y:S04]  /*9b10*/  LD.E R0, desc[UR46][R16.64+0x218] ;  /* 0x0002182e10007980 */ /* 0x000368000c101900 */
[----:B------:R1:W5:Y:S01]  /*9b20*/  LD.E R6, desc[UR46][R16.64+0x21c] ;  /* 0x00021c2e10067980 */ /* 0x000362000c101900 */
[----:B------:R-:W-:Y:S01]  /*9b30*/  BSSY B0, `(.L_x_1546) ;  /* 0x0000005000007945 */ /* 0x000fe20003800000 */
[----:B---3--:R-:W-:-:S04]  /*9b40*/  LOP3.LUT R4, R4, 0x1, RZ, 0xfc, !PT ;  /* 0x0000000104047812 */ /* 0x008fc800078efcff */
[----:B------:R-:W-:-:S13]  /*9b50*/  ISETP.NE.AND P2, PT, R4, 0x3, PT ;  /* 0x000000030400780c */ /* 0x000fda0003f45270 */
[----:B-12---:R-:W-:Y:S05]  /*9b60*/  @!P2 BRA `(.L_x_1547) ;  /* 0x000000000004a947 */ /* 0x006fea0003800000 */
[----:B------:R-:W-:Y:S01]  /*9b70*/  BPT.TRAP 0x1 ;  /* 0x000000040000795c */ /* 0x000fe20000300000 */
.L_x_1547:
[----:B------:R-:W-:Y:S05]  /*9b80*/  BSYNC B0 ;  /* 0x0000000000007941 */ /* 0x000fea0003800000 */
.L_x_1546:
[----:B------:R-:W-:Y:S04]  /*9b90*/  BSSY B0, `(.L_x_1548) ;  /* 0x0000008000007945 */ /* 0x000fe80003800000 */
[----:B------:R-:W-:Y:S05]  /*9ba0*/  @P1 BRA `(.L_x_1549) ;  /* 0x0000000000181947 */ /* 0x000fea0003800000 */
[----:B------:R-:W2:Y:S01]  /*9bb0*/  LD.E.64 R4, desc[UR46][R20.64+0x8] ;  /* 0x0000082e14047980 */ /* 0x000ea2000c101b00 */
[----:B-----5:R-:W-:Y:S02]  /*9bc0*/  SHF.L.U32 R3, R6, 0x1f, RZ ;  /* 0x0000001f06037819 */ /* 0x020fe400000006ff */
[----:B--2---:R-:W-:-:S05]  /*9bd0*/  MOV R5, R4 ;  /* 0x0000000400057202 */ /* 0x004fca0000000f00 */
[----:B------:R-:W-:-:S04]  /*9be0*/  IMAD R0, R0, 0x8, R5 ;  /* 0x0000000800007824 */ /* 0x000fc800078e0205 */
[----:B------:R-:W1:Y:S02]  /*9bf0*/  SYNCS.PHASECHK.TRANS64.TRYWAIT P1, [R0+URZ], R3 ;  /* 0x00000003000075a7 */ /* 0x000e64000802017f */
[----:B-1----:R-:W-:Y:S05]  /*9c00*/  @!P1 BRA `(.L_x_1550) ;  /* 0x000001ac006c9947 */ /* 0x002fea0003800000 */
.L_x_1549:
[----:B------:R-:W-:Y:S05]  /*9c10*/  BSYNC B0 ;  /* 0x0000000000007941 */ /* 0x000fea0003800000 */
.L_x_1548:
[----:B------:R-:W2:Y:S04]  /*9c20*/  LD.E R5, desc[UR46][R16.64+0x218] ;  /* 0x0002182e10057980 */ /* 0x000ea8000c101900 */
[----:B------:R-:W2:Y:S01]  /*9c30*/  LDL.64 R8, [R1+0xa0] ;  /* 0x0000a00001087983 */ /* 0x000ea20000100a00 */
[----:B------:R-:W-:Y:S05]  /*9c40*/  WARPSYNC.ALL ;  /* 0x0000000000007948 */ /* 0x000fea0003800000 */
[----:B------:R-:W3:Y:S04]  /*9c50*/  LDL.64 R18, [R1+0x98] ;  /* 0x0000980001127983 */ /* 0x000ee80000100a00 */
[----:B-----5:R-:W4:Y:S04]  /*9c60*/  LDL.64 R6, [R1+0x98] ;  /* 0x0000980001067983 */ /* 0x020f280000100a00 */
[----:B------:R-:W4:Y:S01]  /*9c70*/  LDL.64 R12, [R1+0x98] ;  /* 0x00009800010c7983 */ /* 0x000f220000100a00 */
[----:B--2---:R-:W-:-:S03]  /*9c80*/  IMAD R4, R5, 0x300, R8 ;  /* 0x0000030005047824 */ /* 0x004fc600078e0208 */
[----:B------:R-:W2:Y:S01]  /*9c90*/  LDL.64 R14, [R1+0x98] ;  /* 0x00009800010e7983 */ /* 0x000ea20000100a00 */
[----:B------:R-:W-:Y:S01]  /*9ca0*/  IMAD.MOV.U32 R5, RZ, RZ, R9 ;  /* 0x000000ffff057224 */ /* 0x000fe200078e0009 */
[C---:B------:R-:W-:Y:S01]  /*9cb0*/  R2UR UR6, R4.reuse ;  /* 0x00000000040672ca */ /* 0x040fe200000e0000 */
[----:B------:R-:W-:Y:S01]  /*9cc0*/  WARPGROUP.ARRIVE ;  /* 0x00000000000079c5 */ /* 0x000fe20000000000 */
[----:B------:R-:W2:Y:S02]  /*9cd0*/  LDL R11, [R1+0x54] ;  /* 0x00005400010b7983 */ /* 0x000ea40000100800 */
[----:B------:R-:W-:Y:S01]  /*9ce0*/  R2UR UR7, R5 ;  /* 0x00000000050772ca */ /* 0x000fe200000e0000 */
[----:B------:R-:W-:Y:S02]  /*9cf0*/  VIADD R8, R4, 0x2 ;  /* 0x0000000204087836 */ /* 0x000fe40000000000 */
[----:B-1----:R-:W-:Y:S01]  /*9d00*/  IMAD.MOV.U32 R0, RZ, RZ, 0x1 ;  /* 0x00000001ff007424 */ /* 0x002fe200078e00ff */
[----:B------:R1:W-:Y:S04]  /*9d10*/  STL [R1+0x80], RZ ;  /* 0x000080ff01007387 */ /* 0x0003e80000100800 */
[----:B------:R1:W-:Y:S04]  /*9d20*/  STL [R1+0x80], R0 ;  /* 0x0000800001007387 */ /* 0x0003e80000100800 */
[----:B------:R1:W-:Y:S04]  /*9d30*/  STL [R1+0x80], R0 ;  /* 0x0000800001007387 */ /* 0x0003e80000100800 */
[----:B------:R1:W-:Y:S04]  /*9d40*/  STL [R1+0x80], R0 ;  /* 0x0000800001007387 */ /* 0x0003e80000100800 */
[----:B------:R1:W-:Y:S01]  /*9d50*/  STL [R1+0x80], R0 ;  /* 0x0000800001007387 */ /* 0x0003e20000100800 */
[----:B---3--:R-:W-:-:S02]  /*9d60*/  R2UR UR4, R18 ;  /* 0x00000000120472ca */ /* 0x008fc400000e0000 */
[----:B------:R-:W-:-:S13]  /*9d70*/  R2UR UR5, R19 ;  /* 0x00000000130572ca */ /* 0x000fda00000e0000 */
[----:B------:R-:W-:Y:S01]  /*9d80*/  HGMMA.64x96x16.F32.BF16 R24, gdesc[UR4], RZ, !UPT, gsb0 ;  /* 0x01600000041879f0 */ /* 0x000fe2000c0018ff */
[----:B----4-:R-:W-:Y:S01]  /*9d90*/  VIADD R6, R6, 0x2 ;  /* 0x0000000206067836 */ /* 0x010fe20000000000 */
[----:B------:R-:W-:Y:S02]  /*9da0*/  R2UR UR6, R8 ;  /* 0x00000000080672ca */ /* 0x000fe400000e0000 */
[----:B------:R-:W-:Y:S02]  /*9db0*/  R2UR UR7, R9 ;  /* 0x00000000090772ca */ /* 0x000fe400000e0000 */
[----:B------:R-:W-:Y:S02]  /*9dc0*/  R2UR UR4, R6 ;  /* 0x00000000060472ca */ /* 0x000fe400000e0000 */
[----:B------:R-:W-:Y:S01]  /*9dd0*/  R2UR UR5, R7 ;  /* 0x00000000070572ca */ /* 0x000fe200000e0000 */
[----:B------:R-:W-:Y:S02]  /*9de0*/  VIADD R12, R12, 0x4 ;  /* 0x000000040c0c7836 */ /* 0x000fe40000000000 */
[----:B------:R-:W-:-:S02]  /*9df0*/  VIADD R6, R4, 0x4 ;  /* 0x0000000404067836 */ /* 0x000fc40000000000 */
[----:B------:R-:W-:Y:S01]  /*9e00*/  IMAD.MOV.U32 R7, RZ, RZ, R9 ;  /* 0x000000ffff077224 */ /* 0x000fe200078e0009 */
[----:B------:R-:W-:Y:S02]  /*9e10*/  WARPGROUP.DEPBAR.LE gsb0, 0x0 ;  /* 0x00008000000079c5 */ /* 0x000fe40000010000 */
[----:B------:R1:W5:Y:S04]  /*9e20*/  LD.E R3, desc[UR46][R16.64+0x218] ;  /* 0x0002182e10037980 */ /* 0x000368000c101900 */
[----:B------:R1:W5:Y:S01]  /*9e30*/  LD.E R5, desc[UR46][R16.64+0x21c] ;  /* 0x00021c2e10057980 */ /* 0x000362000c101900 */
[----:B------:R-:W-:-:S06]  /*9e40*/  WARPGROUP.ARRIVE ;  /* 0x00000000000079c5 */ /* 0x000fcc0000000000 */
[----:B------:R-:W-:Y:S01]  /*9e50*/  HGMMA.64x96x16.F32.BF16 R24, gdesc[UR4], R24, gsb0 ;  /* 0x01600000041879f0 */ /* 0x000fe20008001818 */
[----:B------:R-:W-:Y:S02]  /*9e60*/  R2UR UR6, R6 ;  /* 0x00000000060672ca */ /* 0x000fe400000e0000 */
[----:B------:R-:W-:Y:S02]  /*9e70*/  R2UR UR7, R7 ;  /* 0x00000000070772ca */ /* 0x000fe400000e0000 */
[----:B------:R-:W-:Y:S02]  /*9e80*/  R2UR UR4, R12 ;  /* 0x000000000c0472ca */ /* 0x000fe400000e0000 */
[----:B------:R-:W-:Y:S01]  /*9e90*/  R2UR UR5, R13 ;  /* 0x000000000d0572ca */ /* 0x000fe200000e0000 */
[----:B------:R-:W-:Y:S02]  /*9ea0*/  VIADD R6, R4, 0x6 ;  /* 0x0000000604067836 */ /* 0x000fe40000000000 */
[----:B--2---:R-:W-:-:S02]  /*9eb0*/  VIADD R14, R14, 0x6 ;  /* 0x000000060e0e7836 */ /* 0x004fc40000000000 */
[----:B------:R-:W-:Y:S01]  /*9ec0*/  IMAD.MOV.U32 R7, RZ, RZ, R9 ;  /* 0x000000ffff077224 */ /* 0x000fe200078e0009 */
[----:B------:R-:W-:Y:S02]  /*9ed0*/  WARPGROUP.DEPBAR.LE gsb0, 0x0 ;  /* 0x00008000000079c5 */ /* 0x000fe40000010000 */
[----:B------:R-:W-:-:S06]  /*9ee0*/  WARPGROUP.ARRIVE ;  /* 0x00000000000079c5 */ /* 0x000fcc0000000000 */
[----:B------:R-:W-:Y:S01]  /*9ef0*/  HGMMA.64x96x16.F32.BF16 R24, gdesc[UR4], R24, gsb0 ;  /* 0x01600000041879f0 */ /* 0x000fe20008001818 */
[----:B------:R-:W-:Y:S02]  /*9f00*/  R2UR UR6, R6 ;  /* 0x00000000060672ca */ /* 0x000fe400000e0000 */
[----:B------:R-:W-:Y:S02]  /*9f10*/  R2UR UR7, R7 ;  /* 0x00000000070772ca */ /* 0x000fe400000e0000 */
[----:B------:R-:W-:Y:S02]  /*9f20*/  R2UR UR4, R14 ;  /* 0x000000000e0472ca */ /* 0x000fe400000e0000 */
[----:B------:R-:W-:Y:S02]  /*9f30*/  R2UR UR5, R15 ;  /* 0x000000000f0572ca */ /* 0x000fe400000e0000 */
[----:B------:R-:W-:-:S04]  /*9f40*/  LOP3.LUT R11, R11, 0x1, RZ, 0xfc, !PT ;  /* 0x000000010b0b7812 */ /* 0x000fc800078efcff */
[----:B------:R-:W-:Y:S01]  /*9f50*/  ISETP.NE.AND P2, PT, R11, 0x3, PT ;  /* 0x000000030b00780c */ /* 0x000fe20003f45270 */
[----:B------:R-:W-:Y:S02]  /*9f60*/  WARPGROUP.DEPBAR.LE gsb0, 0x0 ;  /* 0x00008000000079c5 */ /* 0x000fe40000010000 */
[----:B------:R-:W-:-:S06]  /*9f70*/  WARPGROUP.ARRIVE ;  /* 0x00000000000079c5 */ /* 0x000fcc0000000000 */
[----:B------:R-:W-:Y:S01]  /*9f80*/  HGMMA.64x96x16.F32.BF16 R24, gdesc[UR4], R24, gsb0 ;  /* 0x01600000041879f0 */ /* 0x000fe20008001818 */
[----:B------:R-:W-:Y:S02]  /*9f90*/  BSSY B0, `(.L_x_1551) ;  /* 0x0000004000007945 */ /* 0x000fe40003800000 */
[----:B------:R-:W-:Y:S02]  /*9fa0*/  WARPGROUP.DEPBAR.LE gsb0, 0x0 ;  /* 0x00008000000079c5 */ /* 0x000fe40000010000 */
[----:B-1----:R-:W-:Y:S05]  /*9fb0*/  @!P2 BRA `(.L_x_1552) ;  /* 0x000000000004a947 */ /* 0x002fea0003800000 */
[----:B------:R-:W-:Y:S01]  /*9fc0*/  BPT.TRAP 0x1 ;  /* 0x000000040000795c */ /* 0x000fe20000300000 */
.L_x_1552:
[----:B------:R-:W-:Y:S05]  /*9fd0*/  BSYNC B0 ;  /* 0x0000000000007941 */ /* 0x000fea0003800000 */
.L_x_1551:
[----:B------:R-:W2:Y:S01]  /*9fe0*/  LDL.64 R6, [R1+0x40] ;  /* 0x0000400001067983 */ /* 0x000ea20000100a00 */
[----:B-----5:R-:W-:Y:S02]  /*9ff0*/  SHF.L.U32 R8, R5, 0x1f, RZ ;  /* 0x0000001f05087819 */ /* 0x020fe400000006ff */
[----:B--2---:R-:W-:-:S05]  /*a000*/  MOV R6, R6 ;  /* 0x0000000600067202 */ /* 0x004fca0000000f00 */
[----:B------:R-:W-:-:S04]  /*a010*/  IMAD R3, R3, 0x8, R6 ;  /* 0x0000000803037824 */ /* 0x000fc800078e0206 */
[----:B------:R1:W2:Y:S01]  /*a020*/  SYNCS.PHASECHK.TRANS64.TRYWAIT P1, [R3+URZ], R8 ;  /* 0x00000008030075a7 */ /* 0x0002a2000802017f */
[----:B------:R1:W5:Y:S04]  /*a030*/  LD.E R4, desc[UR46][R16.64+0x218] ;  /* 0x0002182e10047980 */ /* 0x000368000c101900 */
[----:B------:R1:W5:Y:S01]  /*a040*/  LD.E R5, desc[UR46][R16.64+0x21c] ;  /* 0x00021c2e10057980 */ /* 0x000362000c101900 */
[----:B------:R-:W-:Y:S04]  /*a050*/  BSSY B0, `(.L_x_1553) ;  /* 0x0000003000007945 */ /* 0x000fe80003800000 */
[----:B------:R-:W-:Y:S05]  /*a060*/  @!P2 BRA `(.L_x_1554) ;  /* 0x000000000004a947 */ /* 0x000fea0003800000 */
[----:B------:R-:W-:Y:S01]  /*a070*/  BPT.TRAP 0x1 ;  /* 0x000000040000795c */ /* 0x000fe20000300000 */
.L_x_1554:
[----:B------:R-:W-:Y:S05]  /*a080*/  BSYNC B0 ;  /* 0x0000000000007941 */ /* 0x000fea0003800000 */
.L_x_1553:
[----:B------:R-:W-:Y:S04]  /*a090*/  BSSY B0, `(.L_x_1555) ;  /* 0x0000006000007945 */ /* 0x000fe80003800000 */
[----:B--2---:R-:W-:Y:S05]  /*a0a0*/  @P1 BRA `(.L_x_1556) ;  /* 0x0000000000101947 */ /* 0x004fea0003800000 */
[----:B-----5:R-:W-:Y:S01]  /*a0b0*/  IMAD R4, R4, 0x8, R6 ;  /* 0x0000000804047824 */ /* 0x020fe200078e0206 */
[----:B------:R-:W-:-:S04]  /*a0c0*/  SHF.L.U32 R5, R5, 0x1f, RZ ;  /* 0x0000001f05057819 */ /* 0x000fc800000006ff */
[----:B------:R-:W2:Y:S02]  /*a0d0*/  SYNCS.PHASECHK.TRANS64.TRYWAIT P1, [R4+URZ], R5 ;  /* 0x00000005040075a7 */ /* 0x000ea4000802017f */
[----:B--2---:R-:W-:Y:S05]  /*a0e0*/  @!P1 BRA `(.L_x_1557) ;  /* 0x000001a800489947 */ /* 0x004fea0003800000 */
.L_x_1556:
[----:B------:R-:W-:Y:S05]  /*a0f0*/  BSYNC B0 ;  /* 0x0000000000007941 */ /* 0x000fea0003800000 */
.L_x_1555:
[----:B------:R-:W3:Y:S04]  /*a100*/  LD.E R11, desc[UR46][R16.64+0x218] ;  /* 0x0002182e100b7980 */ /* 0x000ee8000c101900 */
[----:B------:R-:W3:Y:S04]  /*a110*/  LDL.64 R6, [R1+0x118] ;  /* 0x0001180001067983 */ /* 0x000ee80000100a00 */
[----:B-1----:R-:W4:Y:S04]  /*a120*/  LDL R3, [R1+0x90] ;  /* 0x0000900001037983 */ /* 0x002f280000100800 */
[----:B--2--5:R-:W2:Y:S04]  /*a130*/  LDL.64 R4, [R1+0x110] ;  /* 0x0001100001047983 */ /* 0x024ea80000100a00 */
[----:B------:R-:W2:Y:S04]  /*a140*/  LDL.64 R8, [R1+0x110] ;  /* 0x0001100001087983 */ /* 0x000ea80000100a00 */
[----:B------:R-:W2:Y:S04]  /*a150*/  LDL.64 R12, [R1+0x110] ;  /* 0x00011000010c7983 */ /* 0x000ea80000100a00 */
[----:B------:R-:W2:Y:S01]  /*a160*/  LDL.64 R14, [R1+0x110] ;  /* 0x00011000010e7983 */ /* 0x000ea20000100a00 */
[----:B------:R-:W-:Y:S05]  /*a170*/  WARPSYNC.ALL ;  /* 0x0000000000007948 */ /* 0x000fea0003800000 */
[----:B------:R-:W-:Y:S01]  /*a180*/  WARPGROUP.ARRIVE ;  /* 0x00000000000079c5 */ /* 0x000fe20000000000 */
[----:B------:R-:W2:Y:S01]  /*a190*/  LDL.64 R18, [R1+0x110] ;  /* 0x0001100001127983 */ /* 0x000ea20000100a00 */
[----:B---3--:R-:W-:Y:S01]  /*a1a0*/  IMAD R6, R11, 0xc00, R6 ;  /* 0x00000c000b067824 */ /* 0x008fe200078e0206 */
[----:B------:R-:W-:-:S02]  /*a1b0*/  R2UR UR7, R7 ;  /* 0x00000000070772ca */ /* 0x000fc400000e0000 */
[----:B----4-:R-:W-:Y:S02]  /*a1c0*/  ISETP.NE.U32.AND P1, PT, R3, RZ, PT ;  /* 0x000000ff0300720c */ /* 0x010fe40003f25070 */
[----:B------:R-:W-:Y:S02]  /*a1d0*/  R2UR UR6, R6 ;  /* 0x00000000060672ca */ /* 0x000fe400000e0000 */
[----:B--2---:R-:W-:Y:S02]  /*a1e0*/  R2UR UR4, R4 ;  /* 0x00000000040472ca */ /* 0x004fe400000e0000 */
[----:B------:R-:W-:-:S07]  /*a1f0*/  R2UR UR5, R5 ;  /* 0x00000000050572ca */ /* 0x000fce00000e0000 */
[----:B------:R-:W-:-:S06]  /*a200*/  VOTEU.ANY UP0, P1 ;  /* 0x00000000003f7886 */ /* 0x000fcc0000800100 */
[----:B------:R-:W-:Y:S01]  /*a210*/  HGMMA.64x96x16.F32.BF16 R24, gdesc[UR4], R24, UP0, gsb0 ;  /* 0x01600000041879f0 */ /* 0x000fe2000b801818 */
[----:B------:R-:W-:Y:S02]  /*a220*/  VIADD R8, R8, 0x2 ;  /* 0x0000000208087836 */ /* 0x000fe40000000000 */
        /* <DEDUP_REMOVED lines=126> */
[----:B------:R-:W-:Y:S01]  /*aa10*/  R2UR UR5, R19 ;  /* 0x00000000130572ca */ /* 0x000fe200000e0000 */
[----:B--2---:R-:W-:Y:S01]  /*aa20*/  VIADD R8, R8, 0xc02 ;  /* 0x00000c0208087836 */ /* 0x004fe20000000000 */
[----:B------:R-:W-:Y:S02]  /*aa30*/  WARPGROUP.DEPBAR.LE gsb0, 0x0 ;  /* 0x00008000000079c5 */ /* 0x000fe40000010000 */
[----:B------:R-:W-:-:S09]  /*aa40*/  WARPGROUP.ARRIVE ;  /* 0x00000000000079c5 */ /* 0x000fd20000000000 */
[----:B------:R-:W-:Y:S01]  /*aa50*/  HGMMA.64x96x16.F32.BF16 R24, gdesc[UR4], R24, gsb0 ;  /* 0x01600000041879f0 */ /* 0x000fe20008001818 */
[----:B------:R-:W-:Y:S02]  /*aa60*/  VIADD R4, R6, 0x902 ;  /* 0x0000090206047836 */ /* 0x000fe40000000000 */
[----:B------:R-:W-:Y:S01]  /*aa70*/  IMAD.MOV.U32 R5, RZ, RZ, R7 ;  /* 0x000000ffff057224 */ /* 0x000fe200078e0007 */
[----:B------:R-:W-:Y:S02]  /*aa80*/  R2UR UR4, R8 ;  /* 0x00000000080472ca */ /* 0x000fe400000e0000 */
[----:B------:R-:W-:Y:S02]  /*aa90*/  R2UR UR6, R4 ;  /* 0x00000000040672ca */ /* 0x000fe400000e0000 */
[----:B------:R-:W-:Y:S02]  /*aaa0*/  R2UR UR7, R5 ;  /* 0x00000000050772ca */ /* 0x000fe400000e0000 */
[----:B------:R-:W-:Y:S01]  /*aab0*/  R2UR UR5, R9 ;  /* 0x00000000090572ca */ /* 0x000fe200000e0000 */
[----:B---3--:R-:W-:-:S02]  /*aac0*/  VIADD R12, R12, 0xc04 ;  /* 0x00000c040c0c7836 */ /* 0x008fc40000000000 */
[----:B------:R-:W-:Y:S01]  /*aad0*/  VIADD R4, R6, 0x904 ;  /* 0x0000090406047836 */ /* 0x000fe20000000000 */
[----:B------:R-:W-:Y:S02]  /*aae0*/  WARPGROUP.DEPBAR.LE gsb0, 0x0 ;  /* 0x00008000000079c5 */ /* 0x000fe40000010000 */
[----:B------:R-:W-:-:S07]  /*aaf0*/  WARPGROUP.ARRIVE ;  /* 0x00000000000079c5 */ /* 0x000fce0000000000 */
[----:B------:R-:W-:Y:S01]  /*ab00*/  HGMMA.64x96x16.F32.BF16 R24, gdesc[UR4], R24, gsb0 ;  /* 0x01600000041879f0 */ /* 0x000fe20008001818 */
[----:B------:R-:W-:Y:S01]  /*ab10*/  IMAD.MOV.U32 R5, RZ, RZ, R7 ;  /* 0x000000ffff057224 */ /* 0x000fe200078e0007 */
[----:B------:R-:W-:Y:S02]  /*ab20*/  R2UR UR6, R4 ;  /* 0x00000000040672ca */ /* 0x000fe400000e0000 */
[----:B------:R-:W-:Y:S02]  /*ab30*/  R2UR UR4, R12 ;  /* 0x000000000c0472ca */ /* 0x000fe400000e0000 */
[----:B------:R-:W-:Y:S02]  /*ab40*/  R2UR UR7, R5 ;  /* 0x00000000050772ca */ /* 0x000fe400000e0000 */
[----:B------:R-:W-:Y:S01]  /*ab50*/  R2UR UR5, R13 ;  /* 0x000000000d0572ca */ /* 0x000fe200000e0000 */
[----:B----4-:R-:W-:Y:S02]  /*ab60*/  VIADD R14, R14, 0xc06 ;  /* 0x00000c060e0e7836 */ /* 0x010fe40000000000 */
[----:B------:R-:W-:-:S02]  /*ab70*/  VIADD R4, R6, 0x906 ;  /* 0x0000090606047836 */ /* 0x000fc40000000000 */
[----:B------:R-:W-:Y:S01]  /*ab80*/  IMAD.MOV.U32 R5, RZ, RZ, R7 ;  /* 0x000000ffff057224 */ /* 0x000fe200078e0007 */
[----:B------:R-:W-:Y:S02]  /*ab90*/  WARPGROUP.DEPBAR.LE gsb0, 0x0 ;  /* 0x00008000000079c5 */ /* 0x000fe40000010000 */
[----:B------:R-:W-:-:S06]  /*aba0*/  WARPGROUP.ARRIVE ;  /* 0x00000000000079c5 */ /* 0x000fcc0000000000 */
[----:B------:R-:W-:Y:S01]  /*abb0*/  HGMMA.64x96x16.F32.BF16 R24, gdesc[UR4], R24, gsb0 ;  /* 0x01600000041879f0 */ /* 0x000fe20008001818 */
[----:B------:R-:W-:Y:S02]  /*abc0*/  R2UR UR4, R14 ;  /* 0x000000000e0472ca */ /* 0x000fe400000e0000 */
[----:B------:R-:W-:Y:S02]  /*abd0*/  R2UR UR5, R15 ;  /* 0x000000000f0572ca */ /* 0x000fe400000e0000 */
[----:B------:R-:W-:Y:S02]  /*abe0*/  R2UR UR6, R4 ;  /* 0x00000000040672ca */ /* 0x000fe400000e0000 */
[----:B------:R-:W-:Y:S01]  /*abf0*/  R2UR UR7, R5 ;  /* 0x00000000050772ca */ /* 0x000fe200000e0000 */
[----:B------:R-:W1:Y:S01]  /*ac00*/  S2R R23, SR_TID.X ;  /* 0x0000000000177919 */ /* 0x000e620000002100 */
[----:B------:R-:W-:Y:S04]  /*ac10*/  STL [R1+0x90], R0 ;  /* 0x0000900001007387 */ /* 0x000fe80000100800 */
[----:B------:R-:W-:Y:S01]  /*ac20*/  STL [R1+0x90], R0 ;  /* 0x0000900001007387 */ /* 0x000fe20000100800 */
[----:B------:R-:W-:-:S02]  /*ac30*/  WARPGROUP.DEPBAR.LE gsb0, 0x0 ;  /* 0x00008000000079c5 */ /* 0x000fc40000010000 */
[----:B------:R-:W-:-:S06]  /*ac40*/  WARPGROUP.ARRIVE ;  /* 0x00000000000079c5 */ /* 0x000fcc0000000000 */
[----:B------:R-:W-:Y:S01]  /*ac50*/  HGMMA.64x96x16.F32.BF16 R24, gdesc[UR4], R24, gsb0 ;  /* 0x01600000041879f0 */ /* 0x000fe20008001818 */
[----:B------:R-:W-:Y:S01]  /*ac60*/  STL [R1+0x90], R0 ;  /* 0x0000900001007387 */ /* 0x000fe20000100800 */
[----:B-1----:R-:W-:-:S03]  /*ac70*/  LOP3.LUT P2, RZ, R23, 0x7f, RZ, 0xc0, !PT ;  /* 0x0000007f17ff7812 */ /* 0x002fc6000784c0ff */
        /* <DEDUP_REMOVED lines=12> */
[----:B------:R-:W-:Y:S01]  /*ad40*/  STL [R1+0x90], R0 ;  /* 0x0000900001007387 */ /* 0x000fe20000100800 */
[----:B------:R-:W-:-:S02]  /*ad50*/  WARPGROUP.DEPBAR.LE gsb0, 0x0 ;  /* 0x00008000000079c5 */ /* 0x000fc40000010000 */
[----:B------:R1:W-:Y:S06]  /*ad60*/  BAR.ARV R204, 0x100 ;  /* 0x000400cc0000751d */ /* 0x0003ec0000002000 */
[----:B------:R-:W2:Y:S04]  /*ad70*/  @!P2 LD.E.64 R20, desc[UR46][R20.64+0x30] ;  /* 0x0000302e1414a980 */ /* 0x000ea8000c101b00 */
[----:B------:R-:W3:Y:S01]  /*ad80*/  @!P2 LD.E R3, desc[UR46][R16.64+0x218] ;  /* 0x0002182e1003a980 */ /* 0x000ee2000c101900 */
[----:B--2---:R-:W-:-:S05]  /*ad90*/  @!P2 MOV R4, R20 ;  /* 0x000000140004a202 */ /* 0x004fca0000000f00 */
[----:B---3--:R-:W-:-:S05]  /*ada0*/  @!P2 IMAD R3, R3, 0x8, R4 ;  /* 0x000000080303a824 */ /* 0x008fca00078e0204 */
[----:B------:R-:W-:-:S04]  /*adb0*/  @!P2 PRMT R3, RZ, 0x654, R3 ;  /* 0x00000654ff03a816 */ /* 0x000fc80000000003 */
[----:B------:R2:W-:Y:S01]  /*adc0*/  @!P2 SYNCS.ARRIVE.TRANS64.RED.A1T0 RZ, [R3+URZ], RZ ;  /* 0x000000ff03ffa9a7 */ /* 0x0005e2000810043f */
[----:B------:R-:W3:Y:S04]  /*add0*/  LDL.64 R12, [R1+0x170] ;  /* 0x00017000010c7983 */ /* 0x000ee80000100a00 */
[----:B------:R-:W4:Y:S04]  /*ade0*/  LD.E.64 R4, desc[UR46][R16.64+0x440] ;  /* 0x0004402e10047980 */ /* 0x000f28000c101b00 */
[----:B------:R-:W4:Y:S04]  /*adf0*/  LD.E R20, desc[UR46][R16.64+0x460] ;  /* 0x0004602e10147980 */ /* 0x000f28000c101900 */
        /* <DEDUP_REMOVED lines=49> */
[----:B---3--:R-:W3:Y:S02]  /*b110*/  LD.E R12, desc[UR46][R12.64] ;  /* 0x0000002e0c0c7980 */ /* 0x008ee4000c101900 */
[-C--:B---3--:R-:W-:Y:S01]  /*b120*/  FMUL.FTZ R7, R24, R12.reuse ;  /* 0x0000000c18077220 */ /* 0x088fe20000410000 */
[-C--:B------:R-:W-:Y:S01]  /*b130*/  FMUL.FTZ R8, R25, R12.reuse ;  /* 0x0000000c19087220 */ /* 0x080fe20000410000 */
[-C--:B------:R-:W-:Y:S01]  /*b140*/  FMUL.FTZ R28, R28, R12.reuse ;  /* 0x0000000c1c1c7220 */ /* 0x080fe20000410000 */
[-C--:B------:R-:W-:Y:S01]  /*b150*/  FMUL.FTZ R75, R29, R12.reuse ;  /* 0x0000000c1d4b7220 */ /* 0x080fe20000410000 */
[-C--:B------:R-:W-:Y:S01]  /*b160*/  FMUL.FTZ R79, R32, R12.reuse ;  /* 0x0000000c204f7220 */ /* 0x080fe20000410000 */
[-C--:B------:R-:W-:Y:S01]  /*b170*/  FMUL.FTZ R81, R33, R12.reuse ;  /* 0x0000000c21517220 */ /* 0x080fe20000410000 */
[----:B------:R-:W4:Y:S01]  /*b180*/  MUFU.TANH R7, R7 ;  /* 0x0000000700077308 */ /* 0x000f220000002400 */
[-C--:B------:R-:W-:Y:S01]  /*b190*/  FMUL.FTZ R109, R36, R12.reuse ;  /* 0x0000000c246d7220 */ /* 0x080fe20000410000 */
[-C--:B------:R-:W-:Y:S01]  /*b1a0*/  FMUL.FTZ R111, R37, R12.reuse ;  /* 0x0000000c256f7220 */ /* 0x080fe20000410000 */
[-C--:B------:R-:W-:Y:S01]  /*b1b0*/  FMUL.FTZ R113, R40, R12.reuse ;  /* 0x0000000c28717220 */ /* 0x080fe20000410000 */
[-C--:B------:R-:W-:Y:S01]  /*b1c0*/  FMUL.FTZ R115, R41, R12.reuse ;  /* 0x0000000c29737220 */ /* 0x080fe20000410000 */
[-C--:B------:R-:W-:Y:S01]  /*b1d0*/  FMUL.FTZ R119, R44, R12.reuse ;  /* 0x0000000c2c777220 */ /* 0x080fe20000410000 */
[-C--:B------:R-:W-:Y:S01]  /*b1e0*/  FMUL.FTZ R121, R45, R12.reuse ;  /* 0x0000000c2d797220 */ /* 0x080fe20000410000 */
[-C--:B------:R-:W-:Y:S01]  /*b1f0*/  FMUL.FTZ R123, R48, R12.reuse ;  /* 0x0000000c307b7220 */ /* 0x080fe20000410000 */
[----:B------:R-:W3:Y:S01]  /*b200*/  MUFU.TANH R8, R8 ;  /* 0x0000000800087308 */ /* 0x000ee20000002400 */
[-C--:B------:R-:W-:Y:S01]  /*b210*/  FMUL.FTZ R117, R49, R12.reuse ;  /* 0x0000000c31757220 */ /* 0x080fe20000410000 */
[-C--:B------:R-:W-:Y:S01]  /*b220*/  FMUL.FTZ R107, R52, R12.reuse ;  /* 0x0000000c346b7220 */ /* 0x080fe20000410000 */
[-C--:B------:R-:W-:Y:S01]  /*b230*/  FMUL.FTZ R19, R53, R12.reuse ;  /* 0x0000000c35137220 */ /* 0x080fe20000410000 */
[-C--:B------:R-:W-:Y:S01]  /*b240*/  FMUL.FTZ R77, R56, R12.reuse ;  /* 0x0000000c384d7220 */ /* 0x080fe20000410000 */
[-C--:B------:R-:W-:Y:S01]  /*b250*/  FMUL.FTZ R73, R57, R12.reuse ;  /* 0x0000000c39497220 */ /* 0x080fe20000410000 */
[-C--:B------:R-:W-:Y:S01]  /*b260*/  FMUL.FTZ R11, R61, R12.reuse ;  /* 0x0000000c3d0b7220 */ /* 0x080fe20000410000 */
[----:B--2---:R-:W-:Y:S01]  /*b270*/  FMUL.FTZ R3, R27, R12 ;  /* 0x0000000c1b037220 */ /* 0x004fe20000410000 */
[----:B------:R-:W2:Y:S01]  /*b280*/  MUFU.TANH R13, R28 ;  /* 0x0000001c000d7308 */ /* 0x000ea20000002400 */
[----:B----4-:R-:W-:Y:S01]  /*b290*/  FMNMX.FTZ R9, R7, R4, !PT ;  /* 0x0000000407097209 */ /* 0x010fe20007810000 */
[-C--:B------:R-:W-:Y:S01]  /*b2a0*/  FMUL.FTZ R6, R26, R12.reuse ;  /* 0x0000000c1a067220 */ /* 0x080fe20000410000 */
[-C--:B------:R-:W-:Y:S01]  /*b2b0*/  FMUL.FTZ R31, R31, R12.reuse ;  /* 0x0000000c1f1f7220 */ /* 0x080fe20000410000 */
[-C--:B------:R-:W-:Y:S01]  /*b2c0*/  FMUL.FTZ R29, R34, R12.reuse ;  /* 0x0000000c221d7220 */ /* 0x080fe20000410000 */
[-C--:B------:R-:W-:Y:S01]  /*b2d0*/  FMUL.FTZ R23, R43, R12.reuse ;  /* 0x0000000c2b177220 */ /* 0x080fe20000410000 */
[-C--:B------:R-:W-:Y:S01]  /*b2e0*/  FMUL.FTZ R15, R47, R12.reuse ;  /* 0x0000000c2f0f7220 */ /* 0x080fe20000410000 */
[-C--:B------:R-:W-:Y:S01]  /*b2f0*/  FMUL.FTZ R83, R50, R12.reuse ;  /* 0x0000000c32537220 */ /* 0x080fe20000410000 */
[----:B------:R-:W4:Y:S01]  /*b300*/  MUFU.TANH R75, R75 ;  /* 0x0000004b004b7308 */ /* 0x000f220000002400 */
[----:B---3--:R-:W-:Y:S01]  /*b310*/  FMNMX.FTZ R14, R8, R9, !PT ;  /* 0x00000009080e7209 */ /* 0x008fe20007810000 */
[-C--:B------:R-:W-:Y:S01]  /*b320*/  FMUL.FTZ R85, R51, R12.reuse ;  /* 0x0000000c33557220 */ /* 0x080fe20000410000 */
[-C--:B------:R-:W-:Y:S01]  /*b330*/  FMUL.FTZ R87, R54, R12.reuse ;  /* 0x0000000c36577220 */ /* 0x080fe20000410000 */
[-C--:B------:R-:W-:Y:S01]  /*b340*/  FMUL.FTZ R89, R55, R12.reuse ;  /* 0x0000000c37597220 */ /* 0x080fe20000410000 */
[-C--:B------:R-:W-:Y:S01]  /*b350*/  FMUL.FTZ R91, R58, R12.reuse ;  /* 0x0000000c3a5b7220 */ /* 0x080fe20000410000 */
[-C--:B------:R-:W-:Y:S01]  /*b360*/  FMUL.FTZ R93, R59, R12.reuse ;  /* 0x0000000c3b5d7220 */ /* 0x080fe20000410000 */
[----:B------:R-:W-:Y:S01]  /*b370*/  FMUL.FTZ R95, R62, R12 ;  /* 0x0000000c3e5f7220 */ /* 0x000fe20000410000 */
[----:B------:R-:W3:Y:S01]  /*b380*/  MUFU.TANH R79, R79 ;  /* 0x0000004f004f7308 */ /* 0x000ee20000002400 */
[----:B--2---:R-:W-:Y:S01]  /*b390*/  FMNMX.FTZ R14, R13, R14, !PT ;  /* 0x0000000e0d0e7209 */ /* 0x004fe20007810000 */
[-C--:B------:R-:W-:Y:S01]  /*b3a0*/  FMUL.FTZ R33, R35, R12.reuse ;  /* 0x0000000c23217220 */ /* 0x080fe20000410000 */
[-C--:B------:R-:W-:Y:S01]  /*b3b0*/  FMUL.FTZ R97, R63, R12.reuse ;  /* 0x0000000c3f617220 */ /* 0x080fe20000410000 */
[-C--:B------:R-:W-:Y:S01]  /*b3c0*/  FMUL.FTZ R99, R66, R12.reuse ;  /* 0x0000000c42637220 */ /* 0x080fe20000410000 */
[-C--:B------:R-:W-:Y:S01]  /*b3d0*/  FMUL.FTZ R101, R67, R12.reuse ;  /* 0x0000000c43657220 */ /* 0x080fe20000410000 */
[-C--:B------:R-:W-:Y:S01]  /*b3e0*/  FMUL.FTZ R103, R70, R12.reuse ;  /* 0x0000000c46677220 */ /* 0x080fe20000410000 */
[----:B------:R-:W-:Y:S01]  /*b3f0*/  FMUL.FTZ R105, R71, R12 ;  /* 0x0000000c47697220 */ /* 0x000fe20000410000 */
[----:B------:R-:W2:Y:S01]  /*b400*/  MUFU.TANH R81, R81 ;  /* 0x0000005100517308 */ /* 0x000ea20000002400 */
[----:B----4-:R-:W-:Y:S01]  /*b410*/  FMNMX.FTZ R14, R75, R14, !PT ;  /* 0x0000000e4b0e7209 */ /* 0x010fe20007810000 */
[----:B------:R-:W4:Y:S04]  /*b420*/  LD.E R24, desc[UR46][R16.64+0x454] ;  /* 0x0004542e10187980 */ /* 0x000f28000c101900 */
[----:B------:R-:W4:Y:S02]  /*b430*/  LD.E R36, desc[UR46][R16.64+0x234] ;  /* 0x0002342e10247980 */ /* 0x000f24000c101900 */
[----:B------:R-:W1:Y:S01]  /*b440*/  MUFU.TANH R109, R109 ;  /* 0x0000006d006d7308 */ /* 0x000e620000002400 */
[----:B---3--:R-:W-:Y:S01]  /*b450*/  FMNMX.FTZ R14, R79, R14, !PT ;  /* 0x0000000e4f0e7209 */ /* 0x008fe20007810000 */
[----:B------:R-:W-:Y:S01]  /*b460*/  FMUL.FTZ R37, R30, R12 ;  /* 0x0000000c1e257220 */ /* 0x000fe20000410000 */
[----:B------:R-:W3:Y:S04]  /*b470*/  LD.E R32, desc[UR46][R16.64+0x240] ;  /* 0x0002402e10207980 */ /* 0x000ee8000c101900 */
[----:B------:R-:W3:Y:S01]  /*b480*/  LD.E R40, desc[UR46][R16.64+0x274] ;  /* 0x0002742e10287980 */ /* 0x000ee2000c101900 */
[----:B------:R-:W1:Y:S01]  /*b490*/  MUFU.TANH R111, R111 ;  /* 0x0000006f006f7308 */ /* 0x000e620000002400 */
[----:B--2---:R-:W-:-:S07]  /*b4a0*/  FMNMX.FTZ R14, R81, R14, !PT ;  /* 0x0000000e510e7209 */ /* 0x004fce0007810000 */
[----:B------:R-:W2:Y:S01]  /*b4b0*/  MUFU.TANH R113, R113 ;  /* 0x0000007100717308 */ /* 0x000ea20000002400 */
[----:B-1----:R-:W-:Y:S01]  /*b4c0*/  FMNMX.FTZ R14, R109, R14, !PT ;  /* 0x0000000e6d0e7209 */ /* 0x002fe20007810000 */
[----:B------:R-:W-:Y:S01]  /*b4d0*/  FMUL.FTZ R41, R38, R12 ;  /* 0x0000000c26297220 */ /* 0x000fe20000410000 */
[----:B------:R-:W3:Y:S05]  /*b4e0*/  LD.E R44, desc[UR46][R16.64+0x270] ;  /* 0x0002702e102c7980 */ /* 0x000eea000c101900 */
[----:B------:R-:W1:Y:S01]  /*b4f0*/  MUFU.TANH R115, R115 ;  /* 0x0000007300737308 */ /* 0x000e620000002400 */
[----:B------:R-:W-:-:S07]  /*b500*/  FMNMX.FTZ R14, R111, R14, !PT ;  /* 0x0000000e6f0e7209 */ /* 0x000fce0007810000 */
[----:B------:R-:W1:Y:S01]  /*b510*/  MUFU.TANH R119, R119 ;  /* 0x0000007700777308 */ /* 0x000e620000002400 */
[----:B--2---:R-:W-:Y:S01]  /*b520*/  FMNMX.FTZ R14, R113, R14, !PT ;  /* 0x0000000e710e7209 */ /* 0x004fe20007810000 */
[----:B------:R-:W-:Y:S01]  /*b530*/  FMUL.FTZ R45, R69, R12 ;  /* 0x0000000c452d7220 */ /* 0x000fe20000410000 */
[----:B------:R-:W2:Y:S05]  /*b540*/  LD.E R48, desc[UR46][R16.64+0x284] ;  /* 0x0002842e10307980 */ /* 0x000eaa000c101900 */
[----:B------:R-:W1:Y:S02]  /*b550*/  MUFU.TANH R121, R121 ;  /* 0x0000007900797308 */ /* 0x000e640000002400 */
[----:B-1----:R-:W-:-:S06]  /*b560*/  FMNMX.FTZ R14, R115, R14, !PT ;  /* 0x0000000e730e7209 */ /* 0x002fcc0007810000 */
[----:B------:R-:W1:Y:S01]  /*b570*/  MUFU.TANH R123, R123 ;  /* 0x0000007b007b7308 */ /* 0x000e620000002400 */
[----:B------:R-:W-:Y:S01]  /*b580*/  FMNMX.FTZ R14, R119, R14, !PT ;  /* 0x0000000e770e7209 */ /* 0x000fe20007810000 */
[----:B------:R-:W-:Y:S01]  /*b590*/  FMUL.FTZ R49, R60, R12 ;  /* 0x0000000c3c317220 */ /* 0x000fe20000410000 */
[----:B------:R-:W2:Y:S05]  /*b5a0*/  LD.E R52, desc[UR46][R16.64+0x294] ;  /* 0x0002942e10347980 */ /* 0x000eaa000c101900 */
[----:B------:R-:W1:Y:S01]  /*b5b0*/  MUFU.TANH R117, R117 ;  /* 0x0000007500757308 */ /* 0x000e620000002400 */
[----:B------:R-:W-:-:S07]  /*b5c0*/  FMNMX.FTZ R14, R121, R14, !PT ;  /* 0x0000000e790e7209 */ /* 0x000fce0007810000 */
[----:B------:R-:W1:Y:S02]  /*b5d0*/  MUFU.TANH R107, R107 ;  /* 0x0000006b006b7308 */ /* 0x000e640000002400 */
[----:B-1----:R-:W-:Y:S01]  /*b5e0*/  FMNMX.FTZ R14, R123, R14, !PT ;  /* 0x0000000e7b0e7209 */ /* 0x002fe20007810000 */
[----:B------:R-:W-:Y:S01]  /*b5f0*/  FMUL.FTZ R53, R39, R12 ;  /* 0x0000000c27357220 */ /* 0x000fe20000410000 */
[----:B------:R-:W2:Y:S04]  /*b600*/  LD.E R56, desc[UR46][R16.64+0x2a4] ;  /* 0x0002a42e10387980 */ /* 0x000ea8000c101900 */
[----:B------:R-:W1:Y:S01]  /*b610*/  MUFU.TANH R19, R19 ;  /* 0x0000001300137308 */ /* 0x000e620000002400 */
[----:B------:R-:W-:-:S07]  /*b620*/  FMNMX.FTZ R14, R117, R14, !PT ;  /* 0x0000000e750e7209 */ /* 0x000fce0007810000 */
[----:B------:R-:W1:Y:S01]  /*b630*/  MUFU.TANH R77, R77 ;  /* 0x0000004d004d7308 */ /* 0x000e620000002400 */
[----:B------:R-:W-:Y:S01]  /*b640*/  FMNMX.FTZ R14, R107, R14, !PT ;  /* 0x0000000e6b0e7209 */ /* 0x000fe20007810000 */
[----:B------:R-:W-:-:S06]  /*b650*/  FMUL.FTZ R57, R64, R12 ;  /* 0x0000000c40397220 */ /* 0x000fcc0000410000 */
[----:B------:R-:W1:Y:S02]  /*b660*/  MUFU.TANH R73, R73 ;  /* 0x0000004900497308 */ /* 0x000e640000002400 */
[----:B-1----:R-:W-:Y:S01]  /*b670*/  FMNMX.FTZ R14, R19, R14, !PT ;  /* 0x0000000e130e7209 */ /* 0x002fe20007810000 */
[-C--:B------:R-:W-:Y:S01]  /*b680*/  FMUL.FTZ R27, R65, R12.reuse ;  /* 0x0000000c411b7220 */ /* 0x080fe20000410000 */
[----:B------:R-:W2:Y:S04]  /*b690*/  LD.E R61, desc[UR46][R16.64+0x2ac] ;  /* 0x0002ac2e103d7980 */ /* 0x000ea8000c101900 */
[----:B------:R-:W-:Y:S01]  /*b6a0*/  MUFU.TANH R11, R11 ;  /* 0x0000000b000b7308 */ /* 0x000fe20000002400 */
[----:B------:R-:W-:Y:S01]  /*b6b0*/  FMUL.FTZ R9, R68, R12 ;  /* 0x0000000c44097220 */ /* 0x000fe20000410000 */
[----:B------:R-:W3:Y:S04]  /*b6c0*/  LD.E R28, desc[UR46][R16.64+0x424] ;  /* 0x0004242e101c7980 */ /* 0x000ee8000c101900 */
[----:B------:R-:W2:Y:S02]  /*b6d0*/  LD.E R26, desc[UR46][R16.64+0x42c] ;  /* 0x00042c2e101a7980 */ /* 0x000ea4000c101900 */
[----:B------:R-:W1:Y:S01]  /*b6e0*/  MUFU.TANH R49, R49 ;  /* 0x0000003100317308 */ /* 0x000e620000002400 */
[----:B------:R-:W-:Y:S01]  /*b6f0*/  FMNMX.FTZ R14, R77, R14, !PT ;  /* 0x0000000e4d0e7209 */ /* 0x000fe20007810000 */
[----:B------:R-:W2:Y:S04]  /*b700*/  LD.E R30, desc[UR46][R16.64+0x244] ;  /* 0x0002442e101e7980 */ /* 0x000ea8000c101900 */
[----:B------:R-:W2:Y:S02]  /*b710*/  LD.E R34, desc[UR46][R16.64+0x250] ;  /* 0x0002502e10227980 */ /* 0x000ea4000c101900 */
[----:B------:R-:W1:Y:S01]  /*b720*/  MUFU.TANH R57, R57 ;  /* 0x0000003900397308 */ /* 0x000e620000002400 */
[----:B------:R-:W-:Y:S01]  /*b730*/  FMNMX.FTZ R14, R73, R14, !PT ;  /* 0x0000000e490e7209 */ /* 0x000fe20007810000 */
[----:B------:R-:W2:Y:S04]  /*b740*/  LD.E R38, desc[UR46][R16.64+0x254] ;  /* 0x0002542e10267980 */ /* 0x000ea8000c101900 */
[----:B------:R-:W2:Y:S02]  /*b750*/  LD.E R50, desc[UR46][R16.64+0x280] ;  /* 0x0002802e10327980 */ /* 0x000ea4000c101900 */
[----:B------:R-:W1:Y:S02]  /*b760*/  MUFU.TANH R27, R27 ;  /* 0x0000001b001b7308 */ /* 0x000e640000002400 */
[----:B-1----:R-:W-:Y:S01]  /*b770*/  FMNMX.FTZ R14, R49, R14, !PT ;  /* 0x0000000e310e7209 */ /* 0x002fe20007810000 */
[----:B------:R-:W2:Y:S04]  /*b780*/  LD.E R58, desc[UR46][R16.64+0x290] ;  /* 0x0002902e103a7980 */ /* 0x000ea8000c101900 */
[----:B------:R-:W2:Y:S01]  /*b790*/  LD.E R54, desc[UR46][R16.64+0x2a0] ;  /* 0x0002a02e10367980 */ /* 0x000ea2000c101900 */
[----:B------:R-:W1:Y:S01]  /*b7a0*/  MUFU.TANH R9, R9 ;  /* 0x0000000900097308 */ /* 0x000e620000002400 */
[----:B------:R-:W-:-:S02]  /*b7b0*/  FMNMX.FTZ R14, R11, R14, !PT ;  /* 0x0000000e0b0e7209 */ /* 0x000fc40007810000 */
[----:B------:R-:W2:Y:S04]  /*b7c0*/  LD.E R62, desc[UR46][R16.64+0x2c4] ;  /* 0x0002c42e103e7980 */ /* 0x000ea8000c101900 */
[----:B------:R-:W2:Y:S01]  /*b7d0*/  LD.E R66, desc[UR46][R16.64+0x2d0] ;  /* 0x0002d02e10427980 */ /* 0x000ea2000c101900 */
[----:B------:R-:W1:Y:S01]  /*b7e0*/  MUFU.TANH R45, R45 ;  /* 0x0000002d002d7308 */ /* 0x000e620000002400 */
[----:B------:R-:W-:Y:S02]  /*b7f0*/  FMNMX.FTZ R14, R57, R14, !PT ;  /* 0x0000000e390e7209 */ /* 0x000fe40007810000 */
[----:B------:R-:W2:Y:S02]  /*b800*/  LD.E R70, desc[UR46][R16.64+0x2d4] ;  /* 0x0002d42e10467980 */ /* 0x000ea4000c101900 */
[----:B------:R-:W-:-:S02]  /*b810*/  FMNMX.FTZ R14, R27, R14, !PT ;  /* 0x0000000e1b0e7209 */ /* 0x000fc40007810000 */
[----:B------:R-:W2:Y:S02]  /*b820*/  LD.E R51, desc[UR46][R16.64+0x26c] ;  /* 0x00026c2e10337980 */ /* 0x000ea4000c101900 */
[----:B-1----:R-:W-:Y:S01]  /*b830*/  FMNMX.FTZ R14, R9, R14, !PT ;  /* 0x0000000e090e7209 */ /* 0x002fe20007810000 */
[----:B------:R-:W1:Y:S01]  /*b840*/  MUFU.TANH R6, R6 ;  /* 0x0000000600067308 */ /* 0x000e620000002400 */
[----:B------:R-:W2:Y:S04]  /*b850*/  LD.E R47, desc[UR46][R16.64+0x288] ;  /* 0x0002882e102f7980 */ /* 0x000ea8000c101900 */
[----:B------:R-:W2:Y:S01]  /*b860*/  LD.E R43, desc[UR46][R16.64+0x298] ;  /* 0x0002982e102b7980 */ /* 0x000ea2000c101900 */
[----:B------:R-:W-:Y:S02]  /*b870*/  FMNMX.FTZ R21, R45, R14, !PT ;  /* 0x0000000e2d157209 */ /* 0x000fe40007810000 */
[----:B------:R-:W1:Y:S01]  /*b880*/  MUFU.TANH R3, R3 ;  /* 0x0000000300037308 */ /* 0x000e620000002400 */
[----:B------:R-:W2:Y:S04]  /*b890*/  LD.E R63, desc[UR46][R16.64+0x29c] ;  /* 0x00029c2e103f7980 */ /* 0x000ea8000c101900 */
[----:B------:R-:W1:Y:S03]  /*b8a0*/  SHFL.BFLY PT, R14, R21, 0x2, 0x1f ;  /* 0x0c401f00150e7f89 */ /* 0x000e6600000e0000 */
[----:B------:R-:W1:Y:S08]  /*b8b0*/  MUFU.TANH R37, R37 ;  /* 0x0000002500257308 */ /* 0x000e700000002400 */
[----:B------:R-:W1:Y:S08]  /*b8c0*/  MUFU.TANH R31, R31 ;  /* 0x0000001f001f7308 */ /* 0x000e700000002400 */
[----:B------:R-:W1:Y:S01]  /*b8d0*/  MUFU.TANH R29, R29 ;  /* 0x0000001d001d7308 */ /* 0x000e620000002400 */
[----:B------:R-:W-:Y:S01]  /*b8e0*/  FMUL.FTZ R65, R42, R12 ;  /* 0x0000000c2a417220 */ /* 0x000fe20000410000 */
[----:B------:R-:W2:Y:S01]  /*b8f0*/  LD.E R60, desc[UR46][R16.64+0x2b0] ;  /* 0x0002b02e103c7980 */ /* 0x000ea2000c101900 */
[----:B-1----:R-:W-:-:S03]  /*b900*/  FMNMX.FTZ R18, R21, R14, !PT ;  /* 0x0000000e15127209 */ /* 0x002fc60007810000 */
[----:B------:R-:W2:Y:S04]  /*b910*/  LD.E R55, desc[UR46][R16.64+0x2a8] ;  /* 0x0002a82e10377980 */ /* 0x000ea8000c101900 */
[----:B------:R-:W1:Y:S01]  /*b920*/  SHFL.BFLY PT, R25, R18, 0x1, 0x1f ;  /* 0x0c201f0012197f89 */ /* 0x000e6200000e0000 */
[----:B------:R-:W1:Y:S03]  /*b930*/  MUFU.TANH R33, R33 ;  /* 0x0000002100217308 */ /* 0x000e660000002400 */
[----:B------:R-:W2:Y:S04]  /*b940*/  LD.E R59, desc[UR46][R16.64+0x2b8] ;  /* 0x0002b82e103b7980 */ /* 0x000ea8000c101900 */
[----:B------:R-:W2:Y:S01]  /*b950*/  LD.E R69, desc[UR46][R16.64+0x2cc] ;  /* 0x0002cc2e10457980 */ /* 0x000ea2000c101900 */
[----:B------:R-:W1:Y:S03]  /*b960*/  MUFU.TANH R41, R41 ;  /* 0x0000002900297308 */ /* 0x000e660000002400 */
[----:B------:R-:W2:Y:S04]  /*b970*/  LD.E R71, desc[UR46][R16.64+0x2e8] ;  /* 0x0002e82e10477980 */ /* 0x000ea8000c101900 */
[----:B------:R-:W2:Y:S01]  /*b980*/  LD.E R67, desc[UR46][R16.64+0x2ec] ;  /* 0x0002ec2e10437980 */ /* 0x000ea2000c101900 */
[----:B------:R-:W1:Y:S08]  /*b990*/  MUFU.TANH R53, R53 ;  /* 0x0000003500357308 */ /* 0x000e700000002400 */
[----:B------:R-:W-:Y:S01]  /*b9a0*/  MUFU.TANH R23, R23 ;  /* 0x0000001700177308 */ /* 0x000fe20000002400 */
[----:B-1----:R-:W-:-:S07]  /*b9b0*/  FMNMX.FTZ R25, R18, R25, !PT ;  /* 0x0000001912197209 */ /* 0x002fce0007810000 */
[----:B------:R-:W-:Y:S01]  /*b9c0*/  MUFU.TANH R15, R15 ;  /* 0x0000000f000f7308 */ /* 0x000fe20000002400 */
[----:B------:R-:W-:Y:S01]  /*b9d0*/  FMNMX.FTZ R18, R6, R5, !PT ;  /* 0x0000000506127209 */ /* 0x000fe20007810000 */
[----:B------:R1:W-:Y:S03]  /*b9e0*/  ST.E desc[UR46][R16.64+0x440], R21 ;  /* 0x0004401510007985 */ /* 0x0003e6000c10192e */
[----:B------:R-:W-:Y:S01]  /*b9f0*/  FMNMX.FTZ R18, R3, R18, !PT ;  /* 0x0000001203127209 */ /* 0x000fe20007810000 */
[----:B------:R-:W2:Y:S03]  /*ba00*/  LD.E R42, desc[UR46][R16.64+0x260] ;  /* 0x0002602e102a7980 */ /* 0x000ea6000c101900 */
[----:B------:R-:W-:Y:S01]  /*ba10*/  FMNMX.FTZ R18, R37, R18, !PT ;  /* 0x0000001225127209 */ /* 0x000fe20007810000 */
[----:B------:R-:W1:Y:S01]  /*ba20*/  MUFU.TANH R65, R65 ;  /* 0x0000004100417308 */ /* 0x000e620000002400 */
[----:B------:R-:W2:Y:S02]  /*ba30*/  LD.E R68, desc[UR46][R16.64+0x2b4] ;  /* 0x0002b42e10447980 */ /* 0x000ea4000c101900 */
[----:B------:R-:W-:Y:S01]  /*ba40*/  FMNMX.FTZ R18, R31, R18, !PT ;  /* 0x000000121f127209 */ /* 0x000fe20007810000 */
[----:B------:R-:W-:-:S04]  /*ba50*/  FMUL.FTZ R14, R46, R12 ;  /* 0x0000000c2e0e7220 */ /* 0x000fc80000410000 */
[----:B------:R-:W-:Y:S01]  /*ba60*/  MUFU.TANH R83, R83 ;  /* 0x0000005300537308 */ /* 0x000fe20000002400 */
[----:B------:R-:W-:-:S07]  /*ba70*/  FMNMX.FTZ R18, R29, R18, !PT ;  /* 0x000000121d127209 */ /* 0x000fce0007810000 */
[----:B------:R-:W-:Y:S01]  /*ba80*/  MUFU.TANH R85, R85 ;  /* 0x0000005500557308 */ /* 0x000fe20000002400 */
[----:B------:R-:W-:-:S07]  /*ba90*/  FMNMX.FTZ R18, R33, R18, !PT ;  /* 0x0000001221127209 */ /* 0x000fce0007810000 */
[----:B------:R-:W-:Y:S01]  /*baa0*/  MUFU.TANH R87, R87 ;  /* 0x0000005700577308 */ /* 0x000fe20000002400 */
[----:B------:R-:W-:-:S07]  /*bab0*/  FMNMX.FTZ R18, R41, R18, !PT ;  /* 0x0000001229127209 */ /* 0x000fce0007810000 */
[----:B------:R-:W-:Y:S01]  /*bac0*/  MUFU.TANH R89, R89 ;  /* 0x0000005900597308 */ /* 0x000fe20000002400 */
[----:B------:R-:W-:-:S07]  /*bad0*/  FMNMX.FTZ R18, R53, R18, !PT ;  /* 0x0000001235127209 */ /* 0x000fce0007810000 */
[----:B------:R-:W-:Y:S08]  /*bae0*/  MUFU.TANH R91, R91 ;  /* 0x0000005b005b7308 */ /* 0x000ff00000002400 */
[----:B------:R-:W-:Y:S08]  /*baf0*/  MUFU.TANH R93, R93 ;  /* 0x0000005d005d7308 */ /* 0x000ff00000002400 */
[----:B------:R-:W-:Y:S08]  /*bb00*/  MUFU.TANH R95, R95 ;  /* 0x0000005f005f7308 */ /* 0x000ff00000002400 */
[----:B------:R-:W-:Y:S08]  /*bb10*/  MUFU.TANH R97, R97 ;  /* 0x0000006100617308 */ /* 0x000ff00000002400 */
[----:B------:R-:W-:Y:S08]  /*bb20*/  MUFU.TANH R99, R99 ;  /* 0x0000006300637308 */ /* 0x000ff00000002400 */
[----:B------:R-:W-:Y:S08]  /*bb30*/  MUFU.TANH R101, R101 ;  /* 0x0000006500657308 */ /* 0x000ff00000002400 */
[----:B------:R-:W-:Y:S08]  /*bb40*/  MUFU.TANH R103, R103 ;  /* 0x0000006700677308 */ /* 0x000ff00000002400 */
[----:B------:R-:W-:Y:S01]  /*bb50*/  MUFU.TANH R105, R105 ;  /* 0x0000006900697308 */ /* 0x000fe20000002400 */
[----:B------:R4:W-:Y:S04]  /*bb60*/  ST.E desc[UR46][R16.64+0x440], R25 ;  /* 0x0004401910007985 */ /* 0x0009e8000c10192e */
[----:B------:R-:W2:Y:S03]  /*bb70*/  LD.E R46, desc[UR46][R16.64+0x264] ;  /* 0x0002642e102e7980 */ /* 0x000ea6000c101900 */
[----:B------:R-:W4:Y:S01]  /*bb80*/  MUFU.TANH R14, R14 ;  /* 0x0000000e000e7308 */ /* 0x000f220000002400 */
[----:B-1----:R-:W-:Y:S01]  /*bb90*/  FMNMX.FTZ R18, R65, R18, !PT ;  /* 0x0000001241127209 */ /* 0x002fe20007810000 */
[----:B------:R-:W3:Y:S03]  /*bba0*/  LD.E R39, desc[UR46][R16.64+0x440] ;  /* 0x0004402e10277980 */ /* 0x000ee6000c101900 */
[----:B------:R-:W-:Y:S01]  /*bbb0*/  FMNMX.FTZ R21, R23, R18, !PT ;  /* 0x0000001217157209 */ /* 0x000fe20007810000 */
[----:B------:R-:W2:Y:S03]  /*bbc0*/  LD.E R64, desc[UR46][R16.64+0x2c0] ;  /* 0x0002c02e10407980 */ /* 0x000ea6000c101900 */
[----:B----4-:R-:W-:-:S02]  /*bbd0*/  FMNMX.FTZ R18, R14, R21, !PT ;  /* 0x000000150e127209 */ /* 0x010fc40007810000 */
[----:B------:R-:W4:Y:S02]  /*bbe0*/  LD.E R21, desc[UR46][R16.64+0x450] ;  /* 0x0004502e10157980 */ /* 0x000f24000c101900 */
[----:B------:R-:W-:-:S04]  /*bbf0*/  FMNMX.FTZ R18, R15, R18, !PT ;  /* 0x000000120f127209 */ /* 0x000fc80007810000 */
        /* <DEDUP_REMOVED lines=11> */
[----:B------:R-:W-:-:S05]  /*bcb0*/  FMNMX.FTZ R35, R105, R18, !PT ;  /* 0x0000001269237209 */ /* 0x000fca0007810000 */
[----:B------:R-:W-:Y:S04]  /*bcc0*/  ST.E desc[UR46][R16.64+0x444], R35 ;  /* 0x0004442310007985 */ /* 0x000fe8000c10192e */
[----:B------:R-:W2:Y:S01]  /*bcd0*/  LD.E R12, desc[UR46][R16.64+0x444] ;  /* 0x0004442e100c7980 */ /* 0x000ea2000c101900 */
[----:B---3--:R-:W-:-:S04]  /*bce0*/  FMUL.FTZ R100, R39, R20 ;  /* 0x0000001427647220 */ /* 0x008fc80000410000 */
[-CC-:B------:R-:W-:Y:S01]  /*bcf0*/  FFMA.FTZ R155, R13, R20.reuse, -R100.reuse ;  /* 0x000000140d9b7223 */ /* 0x180fe20000010864 */
[-CC-:B------:R-:W-:Y:S01]  /*bd00*/  FFMA.FTZ R153, R8, R20.reuse, -R100.reuse ;  /* 0x0000001408997223 */ /* 0x180fe20000010864 */
[----:B------:R-:W-:Y:S01]  /*bd10*/  FADD.FTZ R25, R4, -R39 ;  /* 0x8000002704197221 */ /* 0x000fe20000010000 */
[-CC-:B------:R-:W-:Y:S01]  /*bd20*/  FFMA.FTZ R152, R7, R20.reuse, -R100.reuse ;  /* 0x0000001407987223 */ /* 0x180fe20000010864 */
[-CC-:B------:R-:W-:Y:S01]  /*bd30*/  FFMA.FTZ R154, R75, R20.reuse, -R100.reuse ;  /* 0x000000144b9a7223 */ /* 0x180fe20000010864 */
[-CC-:B------:R-:W-:Y:S01]  /*bd40*/  FFMA.FTZ R182, R79, R20.reuse, -R100.reuse ;  /* 0x000000144fb67223 */ /* 0x180fe20000010864 */
[-C--:B------:R-:W-:Y:S01]  /*bd50*/  FMUL.FTZ R25, R25, R20.reuse ;  /* 0x0000001419197220 */ /* 0x080fe20000410000 */
[----:B--2---:R-:W1:Y:S02]  /*bd60*/  SHFL.BFLY PT, R13, R12, 0x2, 0x1f ;  /* 0x0c401f000c0d7f89 */ /* 0x004e6400000e0000 */
[----:B------:R-:W-:Y:S08]  /*bd70*/  MUFU.EX2 R152, R152 ;  /* 0x0000009800987308 */ /* 0x000ff00000000800 */
[----:B------:R-:W-:Y:S01]  /*bd80*/  MUFU.EX2 R153, R153 ;  /* 0x0000009900997308 */ /* 0x000fe20000000800 */
[----:B------:R-:W-:-:S07]  /*bd90*/  FFMA.FTZ R7, R81, R20, -R100 ;  /* 0x0000001451077223 */ /* 0x000fce0000010864 */
[----:B------:R-:W-:Y:S01]  /*bda0*/  MUFU.EX2 R155, R155 ;  /* 0x0000009b009b7308 */ /* 0x000fe20000000800 */
[-CC-:B------:R-:W-:Y:S01]  /*bdb0*/  FFMA.FTZ R169, R113, R20.reuse, -R100.reuse ;  /* 0x0000001471a97223 */ /* 0x180fe20000010864 */
[-CC-:B------:R-:W-:Y:S01]  /*bdc0*/  FFMA.FTZ R164, R19, R20.reuse, -R100.reuse ;  /* 0x0000001413a47223 */ /* 0x180fe20000010864 */
[-CC-:B------:R-:W-:Y:S01]  /*bdd0*/  FFMA.FTZ R18, R11, R20.reuse, -R100.reuse ;  /* 0x000000140b127223 */ /* 0x180fe20000010864 */
[-CC-:B------:R-:W-:Y:S01]  /*bde0*/  FFMA.FTZ R39, R9, R20.reuse, -R100.reuse ;  /* 0x0000001409277223 */ /* 0x180fe20000010864 */
[-CC-:B------:R-:W-:Y:S01]  /*bdf0*/  FFMA.FTZ R175, R109, R20.reuse, -R100.reuse ;  /* 0x000000146daf7223 */ /* 0x180fe20000010864 */
[-CC-:B------:R-:W-:Y:S01]  /*be00*/  FFMA.FTZ R180, R111, R20.reuse, -R100.reuse ;  /* 0x000000146fb47223 */ /* 0x180fe20000010864 */
[----:B-1----:R-:W-:Y:S01]  /*be10*/  FMNMX.FTZ R8, R12, R13, !PT ;  /* 0x0000000d0c087209 */ /* 0x002fe20007810000 */
[----:B------:R-:W4:Y:S01]  /*be20*/  MUFU.EX2 R25, R25 ;  /* 0x0000001900197308 */ /* 0x000f220000000800 */
[-CC-:B------:R-:W-:Y:S01]  /*be30*/  FFMA.FTZ R174, R115, R20.reuse, -R100.reuse ;  /* 0x0000001473ae7223 */ /* 0x180fe20000010864 */
[-CC-:B------:R-:W-:Y:S01]  /*be40*/  FFMA.FTZ R12, R27, R20.reuse, -R100.reuse ;  /* 0x000000141b0c7223 */ /* 0x180fe20000010864 */
[-CC-:B------:R-:W-:Y:S01]  /*be50*/  FFMA.FTZ R172, R119, R20.reuse, -R100.reuse ;  /* 0x0000001477ac7223 */ /* 0x180fe20000010864 */
[----:B------:R-:W1:Y:S04]  /*be60*/  SHFL.BFLY PT, R35, R8, 0x1, 0x1f ;  /* 0x0c201f0008237f89 */ /* 0x000e6800000e0000 */
[----:B------:R-:W-:Y:S01]  /*be70*/  MUFU.EX2 R154, R154 ;  /* 0x0000009a009a7308 */ /* 0x000fe20000000800 */
[-CC-:B------:R-:W-:Y:S01]  /*be80*/  FFMA.FTZ R167, R121, R20.reuse, -R100.reuse ;  /* 0x0000001479a77223 */ /* 0x180fe20000010864 */
[-CC-:B------:R-:W-:Y:S01]  /*be90*/  FFMA.FTZ R159, R123, R20.reuse, -R100.reuse ;  /* 0x000000147b9f7223 */ /* 0x180fe20000010864 */
[-CC-:B------:R-:W-:Y:S01]  /*bea0*/  FFMA.FTZ R166, R117, R20.reuse, -R100.reuse ;  /* 0x0000001475a67223 */ /* 0x180fe20000010864 */
[-CC-:B------:R-:W-:Y:S01]  /*beb0*/  FFMA.FTZ R157, R107, R20.reuse, -R100.reuse ;  /* 0x000000146b9d7223 */ /* 0x180fe20000010864 */
[-CC-:B------:R-:W-:Y:S01]  /*bec0*/  FFMA.FTZ R156, R77, R20.reuse, -R100.reuse ;  /* 0x000000144d9c7223 */ /* 0x180fe20000010864 */
[-CC-:B------:R-:W-:Y:S01]  /*bed0*/  FFMA.FTZ R19, R73, R20.reuse, -R100.reuse ;  /* 0x0000001449137223 */ /* 0x180fe20000010864 */
[-CC-:B------:R-:W-:Y:S01]  /*bee0*/  FFMA.FTZ R49, R49, R20.reuse, -R100.reuse ;  /* 0x0000001431317223 */ /* 0x180fe20000010864 */
[----:B------:R-:W-:Y:S01]  /*bef0*/  MUFU.EX2 R182, R182 ;  /* 0x000000b600b67308 */ /* 0x000fe20000000800 */
[-CC-:B------:R-:W-:Y:S01]  /*bf00*/  FFMA.FTZ R11, R57, R20.reuse, -R100.reuse ;  /* 0x00000014390b7223 */ /* 0x180fe20000010864 */
[----:B------:R-:W-:Y:S01]  /*bf10*/  FFMA.FTZ R9, R45, R20, -R100 ;  /* 0x000000142d097223 */ /* 0x000fe20000010864 */
[----:B------:R-:W2:Y:S04]  /*bf20*/  LD.E R4, desc[UR46][R16.64+0x230] ;  /* 0x0002302e10047980 */ /* 0x000ea8000c101900 */
[----:B------:R-:W3:Y:S01]  /*bf30*/  LD.E R100, desc[UR46][R16.64+0x354] ;  /* 0x0003542e10647980 */ /* 0x000ee2000c101900 */
[----:B------:R-:W-:Y:S03]  /*bf40*/  MUFU.EX2 R7, R7 ;  /* 0x0000000700077308 */ /* 0x000fe60000000800 */
[----:B------:R-:W3:Y:S01]  /*bf50*/  LD.E R45, desc[UR46][R16.64+0x28c] ;  /* 0x00028c2e102d7980 */ /* 0x000ee2000c101900 */
[----:B-1----:R-:W-:-:S03]  /*bf60*/  FMNMX.FTZ R27, R8, R35, !PT ;  /* 0x00000023081b7209 */ /* 0x002fc60007810000 */
[----:B------:R-:W3:Y:S02]  /*bf70*/  LD.E R35, desc[UR46][R16.64+0x268] ;  /* 0x0002682e10237980 */ /* 0x000ee4000c101900 */
[-C--:B------:R-:W-:Y:S01]  /*bf80*/  FMUL.FTZ R168, R27, R20.reuse ;  /* 0x000000141ba87220 */ /* 0x080fe20000410000 */
[----:B------:R-:W-:Y:S01]  /*bf90*/  FADD.FTZ R5, R5, -R27 ;  /* 0x8000001b05057221 */ /* 0x000fe20000010000 */
[----:B------:R-:W-:Y:S01]  /*bfa0*/  MUFU.EX2 R175, R175 ;  /* 0x000000af00af7308 */ /* 0x000fe20000000800 */
[----:B------:R-:W3:Y:S01]  /*bfb0*/  LD.E R57, desc[UR46][R16.64+0x2bc] ;  /* 0x0002bc2e10397980 */ /* 0x000ee2000c101900 */
[-CC-:B------:R-:W-:Y:S01]  /*bfc0*/  FFMA.FTZ R183, R6, R20.reuse, -R168.reuse ;  /* 0x0000001406b77223 */ /* 0x180fe200000108a8 */
[----:B------:R-:W-:Y:S01]  /*bfd0*/  FMUL.FTZ R5, R20, R5 ;  /* 0x0000000514057220 */ /* 0x000fe20000410000 */
[-CC-:B------:R-:W-:Y:S01]  /*bfe0*/  FFMA.FTZ R192, R3, R20.reuse, -R168.reuse ;  /* 0x0000001403c07223 */ /* 0x180fe200000108a8 */
[-CC-:B------:R-:W-:Y:S01]  /*bff0*/  FFMA.FTZ R6, R37, R20.reuse, -R168.reuse ;  /* 0x0000001425067223 */ /* 0x180fe200000108a8 */
[----:B------:R-:W3:Y:S02]  /*c000*/  LD.E R75, desc[UR46][R16.64+0x2d8] ;  /* 0x0002d82e104b7980 */ /* 0x000ee4000c101900 */
[----:B------:R-:W-:Y:S01]  /*c010*/  MUFU.EX2 R110, R5 ;  /* 0x00000005006e7308 */ /* 0x000fe20000000800 */
[-CC-:B------:R-:W-:Y:S01]  /*c020*/  FFMA.FTZ R181, R31, R20.reuse, -R168.reuse ;  /* 0x000000141fb57223 */ /* 0x180fe200000108a8 */
[----:B------:R-:W3:Y:S04]  /*c030*/  LD.E R73, desc[UR46][R16.64+0x2dc] ;  /* 0x0002dc2e10497980 */ /* 0x000ee8000c101900 */
[----:B------:R-:W3:Y:S02]  /*c040*/  LD.E R81, desc[UR46][R16.64+0x2fc] ;  /* 0x0002fc2e10517980 */ /* 0x000ee4000c101900 */
[----:B------:R-:W1:Y:S01]  /*c050*/  MUFU.EX2 R183, R183 ;  /* 0x000000b700b77308 */ /* 0x000e620000000800 */
[-CC-:B------:R-:W-:Y:S01]  /*c060*/  FFMA.FTZ R179, R29, R20.reuse, -R168.reuse ;  /* 0x000000141db37223 */ /* 0x180fe200000108a8 */
[-CC-:B------:R-:W-:Y:S01]  /*c070*/  FFMA.FTZ R176, R23, R20.reuse, -R168.reuse ;  /* 0x0000001417b07223 */ /* 0x180fe200000108a8 */
[----:B------:R-:W3:Y:S01]  /*c080*/  LD.E R79, desc[UR46][R16.64+0x308] ;  /* 0x0003082e104f7980 */ /* 0x000ee2000c101900 */
[-CC-:B------:R-:W-:Y:S01]  /*c090*/  FFMA.FTZ R173, R14, R20.reuse, -R168.reuse ;  /* 0x000000140ead7223 */ /* 0x180fe200000108a8 */
[-CC-:B------:R-:W-:Y:S01]  /*c0a0*/  FFMA.FTZ R178, R15, R20.reuse, -R168.reuse ;  /* 0x000000140fb27223 */ /* 0x180fe200000108a8 */
[-CC-:B------:R-:W-:Y:S01]  /*c0b0*/  FFMA.FTZ R190, R33, R20.reuse, -R168.reuse ;  /* 0x0000001421be7223 */ /* 0x180fe200000108a8 */
[-CC-:B------:R-:W-:Y:S01]  /*c0c0*/  FFMA.FTZ R177, R41, R20.reuse, -R168.reuse ;  /* 0x0000001429b17223 */ /* 0x180fe200000108a8 */
[----:B------:R-:W1:Y:S01]  /*c0d0*/  MUFU.EX2 R192, R192 ;  /* 0x000000c000c07308 */ /* 0x000e620000000800 */
[-CC-:B------:R-:W-:Y:S01]  /*c0e0*/  FFMA.FTZ R188, R53, R20.reuse, -R168.reuse ;  /* 0x0000001435bc7223 */ /* 0x180fe200000108a8 */
[-CC-:B------:R-:W-:Y:S01]  /*c0f0*/  FFMA.FTZ R171, R65, R20.reuse, -R168.reuse ;  /* 0x0000001441ab7223 */ /* 0x180fe200000108a8 */
[-CC-:B------:R-:W-:Y:S01]  /*c100*/  FFMA.FTZ R165, R83, R20.reuse, -R168.reuse ;  /* 0x0000001453a57223 */ /* 0x180fe200000108a8 */
        /* <DEDUP_REMOVED lines=11> */
[----:B------:R-:W-:Y:S01]  /*c1c0*/  FFMA.FTZ R14, R105, R20, -R168 ;  /* 0x00000014690e7223 */ /* 0x000fe200000108a8 */
[----:B------:R-:W1:Y:S01]  /*c1d0*/  MUFU.EX2 R181, R181 ;  /* 0x000000b500b57308 */ /* 0x000e620000000800 */
[----:B----4-:R-:W-:Y:S01]  /*c1e0*/  FFMA.FTZ R20, R25, R21, R152 ;  /* 0x0000001519147223 */ /* 0x010fe20000010098 */
[----:B-1----:R-:W-:Y:S01]  /*c1f0*/  FFMA.FTZ R21, R110, R24, R183 ;  /* 0x000000186e157223 */ /* 0x002fe200000100b7 */
[----:B------:R-:W4:Y:S02]  /*c200*/  LD.E R31, desc[UR46][R16.64+0x238] ;  /* 0x0002382e101f7980 */ /* 0x000f24000c101900 */
[----:B------:R-:W-:-:S02]  /*c210*/  FADD.FTZ R20, R153, R20 ;  /* 0x0000001499147221 */ /* 0x000fc40000010000 */
[----:B------:R-:W4:Y:S01]  /*c220*/  LD.E R29, desc[UR46][R16.64+0x23c] ;  /* 0x00023c2e101d7980 */ /* 0x000f22000c101900 */
[----:B------:R-:W1:Y:S01]  /*c230*/  MUFU.EX2 R179, R179 ;  /* 0x000000b300b37308 */ /* 0x000e620000000800 */
[----:B------:R-:W-:Y:S01]  /*c240*/  FADD.FTZ R21, R192, R21 ;  /* 0x00000015c0157221 */ /* 0x000fe20000010000 */
[----:B------:R-:W-:Y:S01]  /*c250*/  FADD.FTZ R131, R155, R20 ;  /* 0x000000149b837221 */ /* 0x000fe20000010000 */
[----:B------:R-:W4:Y:S04]  /*c260*/  LD.E R5, desc[UR46][R16.64+0x248] ;  /* 0x0002482e10057980 */ /* 0x000f28000c101900 */
        /* <DEDUP_REMOVED lines=11> */
[----:B------:R-:W1:Y:S02]  /*c320*/  MUFU.EX2 R180, R180 ;  /* 0x000000b400b47308 */ /* 0x000e640000000800 */
[----:B-1----:R-:W-:Y:S01]  /*c330*/  FADD.FTZ R21, R179, R20 ;  /* 0x00000014b3157221 */ /* 0x002fe20000010000 */
[----:B------:R-:W-:Y:S01]  /*c340*/  FADD.FTZ R24, R7, R24 ;  /* 0x0000001807187221 */ /* 0x000fe20000010000 */
[----:B------:R-:W4:Y:S04]  /*c350*/  LD.E R65, desc[UR46][R16.64+0x2f8] ;  /* 0x0002f82e10417980 */ /* 0x000f28000c101900 */
[----:B------:R-:W4:Y:S01]  /*c360*/  LD.E R111, desc[UR46][R16.64+0x34c] ;  /* 0x00034c2e106f7980 */ /* 0x000f22000c101900 */
[----:B------:R-:W-:Y:S03]  /*c370*/  MUFU.EX2 R169, R169 ;  /* 0x000000a900a97308 */ /* 0x000fe60000000800 */
[----:B------:R-:W4:Y:S04]  /*c380*/  LD.E R109, desc[UR46][R16.64+0x358] ;  /* 0x0003582e106d7980 */ /* 0x000f28000c101900 */
[----:B------:R-:W4:Y:S01]  /*c390*/  LD.E R107, desc[UR46][R16.64+0x35c] ;  /* 0x00035c2e106b7980 */ /* 0x000f22000c101900 */
[----:B------:R-:W1:Y:S01]  /*c3a0*/  MUFU.EX2 R188, R188 ;  /* 0x000000bc00bc7308 */ /* 0x000e620000000800 */
[----:B------:R-:W-:Y:S01]  /*c3b0*/  FADD.FTZ R20, R190, R21 ;  /* 0x00000015be147221 */ /* 0x000fe20000010000 */
        /* <DEDUP_REMOVED lines=11> */
[----:B------:R-:W1:Y:S03]  /*c470*/  MUFU.EX2 R172, R172 ;  /* 0x000000ac00ac7308 */ /* 0x000e660000000800 */
[----:B------:R-:W4:Y:S05]  /*c480*/  LD.E R123, desc[UR46][R16.64+0x3a8] ;  /* 0x0003a82e107b7980 */ /* 0x000f2a000c101900 */
[----:B------:R-:W1:Y:S02]  /*c490*/  MUFU.EX2 R176, R176 ;  /* 0x000000b000b07308 */ /* 0x000e640000000800 */
[----:B-1----:R-:W-:Y:S01]  /*c4a0*/  FADD.FTZ R24, R188, R143 ;  /* 0x0000008fbc187221 */ /* 0x002fe20000010000 */
[----:B------:R-:W-:Y:S01]  /*c4b0*/  FADD.FTZ R149, R169, R20 ;  /* 0x00000014a9957221 */ /* 0x000fe20000010000 */
[----:B------:R-:W4:Y:S02]  /*c4c0*/  LD.E R93, desc[UR46][R16.64+0x328] ;  /* 0x0003282e105d7980 */ /* 0x000f24000c101900 */
[----:B------:R-:W-:Y:S01]  /*c4d0*/  FADD.FTZ R151, R171, R24 ;  /* 0x00000018ab977221 */ /* 0x000fe20000010000 */
[----:B------:R-:W-:Y:S01]  /*c4e0*/  FADD.FTZ R189, R174, R149 ;  /* 0x00000095aebd7221 */ /* 0x000fe20000010000 */
[----:B------:R-:W4:Y:S01]  /*c4f0*/  LD.E R91, desc[UR46][R16.64+0x32c] ;  /* 0x00032c2e105b7980 */ /* 0x000f22000c101900 */
[----:B------:R1:W-:Y:S02]  /*c500*/  MUFU.EX2 R13, R49 ;  /* 0x00000031000d7308 */ /* 0x0003e40000000800 */
[----:B------:R-:W-:Y:S01]  /*c510*/  FADD.FTZ R24, R172, R189 ;  /* 0x000000bdac187221 */ /* 0x000fe20000010000 */
[----:B------:R-:W4:Y:S04]  /*c520*/  LD.E R89, desc[UR46][R16.64+0x338] ;  /* 0x0003382e10597980 */ /* 0x000f28000c101900 */
[----:B------:R-:W4:Y:S01]  /*c530*/  LD.E R85, desc[UR46][R16.64+0x33c] ;  /* 0x00033c2e10557980 */ /* 0x000f22000c101900 */
[----:B------:R1:W-:Y:S01]  /*c540*/  MUFU.EX2 R8, R39 ;  /* 0x0000002700087308 */ /* 0x0003e20000000800 */
[----:B------:R-:W-:-:S02]  /*c550*/  FADD.FTZ R20, R176, R151 ;  /* 0x00000097b0147221 */ /* 0x000fc40000010000 */
[----:B-1----:R-:W4:Y:S04]  /*c560*/  LD.E R49, desc[UR46][R16.64+0x278] ;  /* 0x0002782e10317980 */ /* 0x002f28000c101900 */
[----:B------:R-:W4:Y:S01]  /*c570*/  LD.E R83, desc[UR46][R16.64+0x348] ;  /* 0x0003482e10537980 */ /* 0x000f22000c101900 */
[----:B------:R1:W-:Y:S03]  /*c580*/  MUFU.EX2 R168, R137 ;  /* 0x0000008900a87308 */ /* 0x0003e60000000800 */
[----:B------:R-:W4:Y:S04]  /*c590*/  LD.E R39, desc[UR46][R16.64+0x24c] ;  /* 0x00024c2e10277980 */ /* 0x000f28000c101900 */
[----:B------:R-:W4:Y:S01]  /*c5a0*/  LD.E R105, desc[UR46][R16.64+0x368] ;  /* 0x0003682e10697980 */ /* 0x000f22000c101900 */
[----:B------:R1:W-:Y:S03]  /*c5b0*/  MUFU.EX2 R21, R113 ;  /* 0x0000007100157308 */ /* 0x0003e60000000800 */
[----:B------:R-:W4:Y:S04]  /*c5c0*/  LD.E R97, desc[UR46][R16.64+0x36c] ;  /* 0x00036c2e10617980 */ /* 0x000f28000c101900 */
[----:B------:R-:W4:Y:S04]  /*c5d0*/  LD.E R103, desc[UR46][R16.64+0x378] ;  /* 0x0003782e10677980 */ /* 0x000f28000c101900 */
[----:B------:R-:W4:Y:S04]  /*c5e0*/  LD.E R99, desc[UR46][R16.64+0x37c] ;  /* 0x00037c2e10637980 */ /* 0x000f28000c101900 */
[----:B------:R-:W4:Y:S04]  /*c5f0*/  LD.E R131, desc[UR46][R16.64+0x3cc] ;  /* 0x0003cc2e10837980 */ /* 0x000f28000c101900 */
[----:B-1----:R-:W4:Y:S04]  /*c600*/  LD.E R137, desc[UR46][R16.64+0x3e8] ;  /* 0x0003e82e10897980 */ /* 0x002f28000c101900 */
[----:B------:R-:W4:Y:S04]  /*c610*/  LD.E R143, desc[UR46][R16.64+0x3fc] ;  /* 0x0003fc2e108f7980 */ /* 0x000f28000c101900 */
[----:B------:R-:W4:Y:S04]  /*c620*/  LD.E R149, desc[UR46][R16.64+0x40c] ;  /* 0x00040c2e10957980 */ /* 0x000f28000c101900 */
[----:B------:R-:W4:Y:S04]  /*c630*/  LD.E R151, desc[UR46][R16.64+0x418] ;  /* 0x0004182e10977980 */ /* 0x000f28000c101900 */
[----:B------:R-:W4:Y:S04]  /*c640*/  LD.E R189, desc[UR46][R16.64+0x41c] ;  /* 0x00041c2e10bd7980 */ /* 0x000f28000c101900 */
[----:B------:R-:W4:Y:S01]  /*c650*/  LD.E R113, desc[UR46][R16.64+0x428] ;  /* 0x0004282e10717980 */ /* 0x000f22000c101900 */
[----:B------:R-:W1:Y:S08]  /*c660*/  MUFU.EX2 R173, R173 ;  /* 0x000000ad00ad7308 */ /* 0x000e700000000800 */
[----:B------:R-:W1:Y:S08]  /*c670*/  MUFU.EX2 R167, R167 ;  /* 0x000000a700a77308 */ /* 0x000e700000000800 */
[----:B------:R-:W1:Y:S08]  /*c680*/  MUFU.EX2 R178, R178 ;  /* 0x000000b200b27308 */ /* 0x000e700000000800 */
[----:B------:R-:W1:Y:S08]  /*c690*/  MUFU.EX2 R159, R159 ;  /* 0x0000009f009f7308 */ /* 0x000e700000000800 */
[----:B------:R-:W1:Y:S02]  /*c6a0*/  MUFU.EX2 R165, R165 ;  /* 0x000000a500a57308 */ /* 0x000e640000000800 */
[----:B-1----:R-:W-:-:S06]  /*c6b0*/  FADD.FTZ R191, R173, R20 ;  /* 0x00000014adbf7221 */ /* 0x002fcc0000010000 */
[----:B------:R-:W1:Y:S08]  /*c6c0*/  MUFU.EX2 R166, R166 ;  /* 0x000000a600a67308 */ /* 0x000e700000000800 */
[----:B------:R-:W1:Y:S01]  /*c6d0*/  MUFU.EX2 R170, R170 ;  /* 0x000000aa00aa7308 */ /* 0x000e620000000800 */
[----:B------:R-:W-:Y:S01]  /*c6e0*/  FADD.FTZ R24, R167, R24 ;  /* 0x00000018a7187221 */ /* 0x000fe20000010000 */
[----:B------:R-:W-:-:S06]  /*c6f0*/  FADD.FTZ R20, R178, R191 ;  /* 0x000000bfb2147221 */ /* 0x000fcc0000010000 */
[----:B------:R-:W1:Y:S08]  /*c700*/  MUFU.EX2 R157, R157 ;  /* 0x0000009d009d7308 */ /* 0x000e700000000800 */
[----:B------:R-:W2:Y:S01]  /*c710*/  MUFU.EX2 R161, R161 ;  /* 0x000000a100a17308 */ /* 0x000ea20000000800 */
[----:B------:R-:W-:Y:S01]  /*c720*/  FADD.FTZ R191, R159, R24 ;  /* 0x000000189fbf7221 */ /* 0x000fe20000010000 */
[----:B------:R-:W-:-:S06]  /*c730*/  FADD.FTZ R193, R165, R20 ;  /* 0x00000014a5c17221 */ /* 0x000fcc0000010000 */
[----:B------:R-:W2:Y:S01]  /*c740*/  MUFU.EX2 R164, R164 ;  /* 0x000000a400a47308 */ /* 0x000ea20000000800 */
[----:B-1----:R-:W-:Y:S01]  /*c750*/  FADD.FTZ R20, R166, R191 ;  /* 0x000000bfa6147221 */ /* 0x002fe20000010000 */
[----:B------:R-:W-:-:S06]  /*c760*/  FADD.FTZ R24, R170, R193 ;  /* 0x000000c1aa187221 */ /* 0x000fcc0000010000 */
[----:B------:R-:W1:Y:S08]  /*c770*/  MUFU.EX2 R156, R156 ;  /* 0x0000009c009c7308 */ /* 0x000e700000000800 */
[----:B------:R-:W1:Y:S01]  /*c780*/  MUFU.EX2 R23, R23 ;  /* 0x0000001700177308 */ /* 0x000e620000000800 */
[----:B------:R-:W-:Y:S01]  /*c790*/  FADD.FTZ R191, R157, R20 ;  /* 0x000000149dbf7221 */ /* 0x000fe20000010000 */
[----:B--2---:R-:W-:-:S06]  /*c7a0*/  FADD.FTZ R193, R161, R24 ;  /* 0x00000018a1c17221 */ /* 0x004fcc0000010000 */
[----:B------:R-:W2:Y:S08]  /*c7b0*/  MUFU.EX2 R19, R19 ;  /* 0x0000001300137308 */ /* 0x000eb00000000800 */
[----:B------:R-:W2:Y:S01]  /*c7c0*/  MUFU.EX2 R162, R162 ;  /* 0x000000a200a27308 */ /* 0x000ea20000000800 */
[----:B------:R-:W-:Y:S01]  /*c7d0*/  FADD.FTZ R191, R164, R191 ;  /* 0x000000bfa4bf7221 */ /* 0x000fe20000010000 */
[----:B------:R-:W-:-:S06]  /*c7e0*/  FADD.FTZ R24, R168, R193 ;  /* 0x000000c1a8187221 */ /* 0x000fcc0000010000 */
[----:B------:R-:W3:Y:S01]  /*c7f0*/  MUFU.EX2 R18, R18 ;  /* 0x0000001200127308 */ /* 0x000ee20000000800 */
[----:B-1----:R-:W-:Y:S01]  /*c800*/  FADD.FTZ R218, R156, R191 ;  /* 0x000000bf9cda7221 */ /* 0x002fe20000010000 */
[----:B------:R-:W-:-:S06]  /*c810*/  FADD.FTZ R191, R23, R24 ;  /* 0x0000001817bf7221 */ /* 0x000fcc0000010000 */
[----:B------:R-:W1:Y:S01]  /*c820*/  MUFU.EX2 R160, R160 ;  /* 0x000000a000a07308 */ /* 0x000e620000000800 */
[----:B--2---:R-:W-:Y:S01]  /*c830*/  FADD.FTZ R218, R19, R218 ;  /* 0x000000da13da7221 */ /* 0x004fe20000010000 */
[----:B------:R-:W-:-:S06]  /*c840*/  FADD.FTZ R24, R162, R191 ;  /* 0x000000bfa2187221 */ /* 0x000fcc0000010000 */
[----:B------:R-:W2:Y:S08]  /*c850*/  MUFU.EX2 R11, R11 ;  /* 0x0000000b000b7308 */ /* 0x000eb00000000800 */
[----:B------:R-:W2:Y:S01]  /*c860*/  MUFU.EX2 R15, R15 ;  /* 0x0000000f000f7308 */ /* 0x000ea20000000800 */
[----:B------:R-:W-:Y:S01]  /*c870*/  FADD.FTZ R191, R13, R218 ;  /* 0x000000da0dbf7221 */ /* 0x000fe20000010000 */
[----:B------:R-:W-:-:S06]  /*c880*/  FADD.FTZ R193, R21, R24 ;  /* 0x0000001815c17221 */ /* 0x000fcc0000010000 */
[----:B------:R-:W2:Y:S08]  /*c890*/  MUFU.EX2 R12, R12 ;  /* 0x0000000c000c7308 */ /* 0x000eb00000000800 */
[----:B------:R2:W2:Y:S01]  /*c8a0*/  MUFU.EX2 R20, R101 ;  /* 0x0000006500147308 */ /* 0x0004a20000000800 */
[----:B---3--:R-:W-:Y:S01]  /*c8b0*/  FADD.FTZ R24, R18, R191 ;  /* 0x000000bf12187221 */ /* 0x008fe20000010000 */
[----:B-1----:R-:W-:-:S06]  /*c8c0*/  FADD.FTZ R218, R160, R193 ;  /* 0x000000c1a0da7221 */ /* 0x002fcc0000010000 */
[----:B------:R-:W1:Y:S01]  /*c8d0*/  MUFU.EX2 R3, R3 ;  /* 0x0000000300037308 */ /* 0x000e620000000800 */
[----:B--2---:R-:W-:Y:S01]  /*c8e0*/  FADD.FTZ R101, R11, R24 ;  /* 0x000000180b657221 */ /* 0x004fe20000010000 */
[----:B------:R-:W-:-:S06]  /*c8f0*/  FADD.FTZ R191, R15, R218 ;  /* 0x000000da0fbf7221 */ /* 0x000fcc0000010000 */
[----:B------:R-:W2:Y:S08]  /*c900*/  MUFU.EX2 R9, R9 ;  /* 0x0000000900097308 */ /* 0x000eb00000000800 */
[----:B------:R-:W3:Y:S01]  /*c910*/  MUFU.EX2 R14, R14 ;  /* 0x0000000e000e7308 */ /* 0x000ee20000000800 */
[----:B------:R-:W-:Y:S01]  /*c920*/  FADD.FTZ R101, R12, R101 ;  /* 0x000000650c657221 */ /* 0x000fe20000010000 */
[----:B------:R-:W-:-:S03]  /*c930*/  FADD.FTZ R24, R20, R191 ;  /* 0x000000bf14187221 */ /* 0x000fc60000010000 */
[----:B------:R-:W-:Y:S01]  /*c940*/  FADD.FTZ R218, R8, R101 ;  /* 0x0000006508da7221 */ /* 0x000fe20000010000 */
[----:B-1----:R-:W-:Y:S01]  /*c950*/  FADD.FTZ R101, R3, R24 ;  /* 0x0000001803657221 */ /* 0x002fe20000010000 */
[----:B------:R1:W-:Y:S01]  /*c960*/  ST.E desc[UR46][R16.64+0x444], R27 ;  /* 0x0004441b10007985 */ /* 0x0003e2000c10192e */
[----:B------:R-:W-:Y:S01]  /*c970*/  FMUL.FTZ R219, R25, R28 ;  /* 0x0000001c19db7220 */ /* 0x000fe20000410000 */
[----:B--2---:R-:W-:Y:S01]  /*c980*/  FADD.FTZ R191, R9, R218 ;  /* 0x000000da09bf7221 */ /* 0x004fe20000010000 */
[----:B------:R-:W-:Y:S01]  /*c990*/  FMUL.FTZ R223, R110, R26 ;  /* 0x0000001a6edf7220 */ /* 0x000fe20000410000 */
[C---:B------:R-:W-:Y:S01]  /*c9a0*/  FMUL.FTZ R193, R25.reuse, R4 ;  /* 0x0000000419c17220 */ /* 0x040fe20000410000 */
[----:B---3--:R-:W-:Y:S01]  /*c9b0*/  FADD.FTZ R101, R14, R101 ;  /* 0x000000650e657221 */ /* 0x008fe20000010000 */
[C---:B-1----:R-:W-:Y:S01]  /*c9c0*/  FMUL.FTZ R27, R25.reuse, R36 ;  /* 0x00000024191b7220 */ /* 0x042fe20000410000 */
[----:B------:R1:W-:Y:S01]  /*c9d0*/  ST.E desc[UR46][R16.64+0x450], R191 ;  /* 0x000450bf10007985 */ /* 0x0003e2000c10192e */
[C---:B------:R-:W-:Y:S01]  /*c9e0*/  FMUL.FTZ R199, R25.reuse, R32 ;  /* 0x0000002019c77220 */ /* 0x040fe20000410000 */
[C---:B------:R-:W-:Y:S01]  /*c9f0*/  FMUL.FTZ R201, R25.reuse, R30 ;  /* 0x0000001e19c97220 */ /* 0x040fe20000410000 */
[C---:B------:R-:W-:Y:S01]  /*ca00*/  FMUL.FTZ R203, R25.reuse, R34 ;  /* 0x0000002219cb7220 */ /* 0x040fe20000410000 */
[----:B------:R2:W-:Y:S01]  /*ca10*/  ST.E desc[UR46][R16.64+0x454], R101 ;  /* 0x0004546510007985 */ /* 0x0005e2000c10192e */
[----:B------:R-:W-:-:S03]  /*ca20*/  FMUL.FTZ R217, R25, R38 ;  /* 0x0000002619d97220 */ /* 0x000fc60000410000 */
[----:B------:R3:W-:Y:S04]  /*ca30*/  ST.E desc[UR46][R16.64+0x424], R219 ;  /* 0x000424db10007985 */ /* 0x0007e8000c10192e */
[----:B------:R3:W-:Y:S01]  /*ca40*/  ST.E desc[UR46][R16.64+0x42c], R223 ;  /* 0x00042cdf10007985 */ /* 0x0007e2000c10192e */
[----:B-1----:R-:W-:-:S03]  /*ca50*/  FMUL.FTZ R191, R25, R46 ;  /* 0x0000002e19bf7220 */ /* 0x002fc60000410000 */
[----:B------:R1:W-:Y:S01]  /*ca60*/  ST.E desc[UR46][R16.64+0x230], R193 ;  /* 0x000230c110007985 */ /* 0x0003e2000c10192e */
[----:B--2---:R-:W-:-:S03]  /*ca70*/  FMUL.FTZ R101, R25, R42 ;  /* 0x0000002a19657220 */ /* 0x004fc60000410000 */
[----:B------:R2:W-:Y:S01]  /*ca80*/  ST.E desc[UR46][R16.64+0x234], R27 ;  /* 0x0002341b10007985 */ /* 0x0005e2000c10192e */
[C---:B---3--:R-:W-:Y:S01]  /*ca90*/  FMUL.FTZ R219, R25.reuse, R40 ;  /* 0x0000002819db7220 */ /* 0x048fe20000410000 */
[C---:B------:R-:W-:Y:S01]  /*caa0*/  FMUL.FTZ R223, R25.reuse, R50 ;  /* 0x0000003219df7220 */ /* 0x040fe20000410000 */
[C---:B-1----:R-:W-:Y:S01]  /*cab0*/  FMUL.FTZ R193, R25.reuse, R44 ;  /* 0x0000002c19c17220 */ /* 0x042fe20000410000 */
[C---:B--2---:R-:W-:Y:S01]  /*cac0*/  FMUL.FTZ R27, R25.reuse, R48 ;  /* 0x00000030191b7220 */ /* 0x044fe20000410000 */
[----:B------:R1:W-:Y:S04]  /*cad0*/  ST.E desc[UR46][R16.64+0x240], R199 ;  /* 0x000240c710007985 */ /* 0x0003e8000c10192e */
[----:B------:R2:W-:Y:S04]  /*cae0*/  ST.E desc[UR46][R16.64+0x244], R201 ;  /* 0x000244c910007985 */ /* 0x0005e8000c10192e */
[----:B------:R3:W-:Y:S04]  /*caf0*/  ST.E desc[UR46][R16.64+0x250], R203 ;  /* 0x000250cb10007985 */ /* 0x0007e8000c10192e */
[----:B------:R3:W-:Y:S01]  /*cb00*/  ST.E desc[UR46][R16.64+0x254], R217 ;  /* 0x000254d910007985 */ /* 0x0007e2000c10192e */
[----:B-1----:R-:W-:-:S03]  /*cb10*/  FMUL.FTZ R199, R25, R58 ;  /* 0x0000003a19c77220 */ /* 0x002fc60000410000 */
[----:B------:R1:W-:Y:S01]  /*cb20*/  ST.E desc[UR46][R16.64+0x260], R101 ;  /* 0x0002606510007985 */ /* 0x0003e2000c10192e */
[----:B--2---:R-:W-:-:S03]  /*cb30*/  FMUL.FTZ R201, R25, R52 ;  /* 0x0000003419c97220 */ /* 0x004fc60000410000 */
[----:B------:R2:W-:Y:S01]  /*cb40*/  ST.E desc[UR46][R16.64+0x264], R191 ;  /* 0x000264bf10007985 */ /* 0x0005e2000c10192e */
[----:B---3--:R-:W-:-:S03]  /*cb50*/  FMUL.FTZ R203, R25, R54 ;  /* 0x0000003619cb7220 */ /* 0x008fc60000410000 */
[----:B------:R3:W-:Y:S01]  /*cb60*/  ST.E desc[UR46][R16.64+0x270], R193 ;  /* 0x000270c110007985 */ /* 0x0007e2000c10192e */
[----:B------:R-:W-:-:S03]  /*cb70*/  FMUL.FTZ R217, R25, R56 ;  /* 0x0000003819d97220 */ /* 0x000fc60000410000 */
        /* <DEDUP_REMOVED lines=19> */
[----:B----4-:R-:W-:-:S03]  /*ccb0*/  FMUL.FTZ R217, R25, R78 ;  /* 0x0000004e19d97220 */ /* 0x010fc60000410000 */
[----:B------:R4:W-:Y:S01]  /*ccc0*/  ST.E desc[UR46][R16.64+0x2c4], R219 ;  /* 0x0002c4db10007985 */ /* 0x0009e2000c10192e */
[----:B-1----:R-:W-:-:S03]  /*ccd0*/  FMUL.FTZ R101, R25, R88 ;  /* 0x0000005819657220 */ /* 0x002fc60000410000 */
[----:B------:R1:W-:Y:S01]  /*cce0*/  ST.E desc[UR46][R16.64+0x2d0], R223 ;  /* 0x0002d0df10007985 */ /* 0x0003e2000c10192e */
[----:B--2---:R-:W-:-:S03]  /*ccf0*/  FMUL.FTZ R191, R25, R80 ;  /* 0x0000005019bf7220 */ /* 0x004fc60000410000 */
[----:B------:R2:W-:Y:S01]  /*cd00*/  ST.E desc[UR46][R16.64+0x2d4], R27 ;  /* 0x0002d41b10007985 */ /* 0x0005e2000c10192e */
[C---:B---3--:R-:W-:Y:S01]  /*cd10*/  FMUL.FTZ R193, R25.reuse, R86 ;  /* 0x0000005619c17220 */ /* 0x048fe20000410000 */
[C---:B----4-:R-:W-:Y:S01]  /*cd20*/  FMUL.FTZ R219, R25.reuse, R84 ;  /* 0x0000005419db7220 */ /* 0x050fe20000410000 */
        /* <DEDUP_REMOVED lines=41> */
[----:B--2---:R-:W-:Y:S01]  /*cfc0*/  FMUL.FTZ R27, R25, R138 ;  /* 0x0000008a191b7220 */ /* 0x004fe20000410000 */
[----:B------:R1:W-:Y:S01]  /*cfd0*/  ST.E desc[UR46][R16.64+0x380], R199 ;  /* 0x000380c710007985 */ /* 0x0003e2000c10192e */
[C---:B------:R-:W-:Y:S01]  /*cfe0*/  FMUL.FTZ R31, R110.reuse, R31 ;  /* 0x0000001f6e1f7220 */ /* 0x040fe20000410000 */
[C---:B------:R-:W-:Y:S02]  /*cff0*/  FMUL.FTZ R29, R110.reuse, R29 ;  /* 0x0000001d6e1d7220 */ /* 0x040fe40000410000 */
[----:B------:R2:W-:Y:S01]  /*d000*/  ST.E desc[UR46][R16.64+0x384], R201 ;  /* 0x000384c910007985 */ /* 0x0005e2000c10192e */
[C---:B------:R-:W-:Y:S01]  /*d010*/  FMUL.FTZ R5, R110.reuse, R5 ;  /* 0x000000056e057220 */ /* 0x040fe20000410000 */
[----:B------:R-:W-:-:S02]  /*d020*/  FMUL.FTZ R39, R110, R39 ;  /* 0x000000276e277220 */ /* 0x000fc40000410000 */
[----:B------:R3:W-:Y:S01]  /*d030*/  ST.E desc[UR46][R16.64+0x390], R203 ;  /* 0x000390cb10007985 */ /* 0x0007e2000c10192e */
[C---:B------:R-:W-:Y:S01]  /*d040*/  FMUL.FTZ R33, R110.reuse, R33 ;  /* 0x000000216e217220 */ /* 0x040fe20000410000 */
[C---:B------:R-:W-:Y:S02]  /*d050*/  FMUL.FTZ R37, R110.reuse, R37 ;  /* 0x000000256e257220 */ /* 0x040fe40000410000 */
[----:B------:R4:W-:Y:S01]  /*d060*/  ST.E desc[UR46][R16.64+0x394], R217 ;  /* 0x000394d910007985 */ /* 0x0009e2000c10192e */
[C---:B-1----:R-:W-:Y:S01]  /*d070*/  FMUL.FTZ R199, R25.reuse, R132 ;  /* 0x0000008419c77220 */ /* 0x042fe20000410000 */
[C---:B------:R-:W-:Y:S02]  /*d080*/  FMUL.FTZ R35, R110.reuse, R35 ;  /* 0x000000236e237220 */ /* 0x040fe40000410000 */
[----:B------:R1:W-:Y:S01]  /*d090*/  ST.E desc[UR46][R16.64+0x3a0], R101 ;  /* 0x0003a06510007985 */ /* 0x0003e2000c10192e */
[----:B--2---:R-:W-:Y:S01]  /*d0a0*/  FMUL.FTZ R201, R25, R136 ;  /* 0x0000008819c97220 */ /* 0x004fe20000410000 */
[----:B------:R-:W-:-:S02]  /*d0b0*/  FMUL.FTZ R51, R110, R51 ;  /* 0x000000336e337220 */ /* 0x000fc40000410000 */
[----:B------:R2:W-:Y:S01]  /*d0c0*/  ST.E desc[UR46][R16.64+0x3a4], R191 ;  /* 0x0003a4bf10007985 */ /* 0x0005e2000c10192e */
[C---:B---3--:R-:W-:Y:S01]  /*d0d0*/  FMUL.FTZ R203, R25.reuse, R134 ;  /* 0x0000008619cb7220 */ /* 0x048fe20000410000 */
[C---:B------:R-:W-:Y:S02]  /*d0e0*/  FMUL.FTZ R49, R110.reuse, R49 ;  /* 0x000000316e317220 */ /* 0x040fe40000410000 */
[----:B------:R3:W-:Y:S01]  /*d0f0*/  ST.E desc[UR46][R16.64+0x3b0], R193 ;  /* 0x0003b0c110007985 */ /* 0x0007e2000c10192e */
[C---:B----4-:R-:W-:Y:S01]  /*d100*/  FMUL.FTZ R217, R25.reuse, R142 ;  /* 0x0000008e19d97220 */ /* 0x050fe20000410000 */
[C---:B------:R-:W-:Y:S02]  /*d110*/  FMUL.FTZ R41, R110.reuse, R41 ;  /* 0x000000296e297220 */ /* 0x040fe40000410000 */
[----:B------:R4:W-:Y:S01]  /*d120*/  ST.E desc[UR46][R16.64+0x3b4], R219 ;  /* 0x0003b4db10007985 */ /* 0x0009e2000c10192e */
[----:B-1----:R-:W-:Y:S01]  /*d130*/  FMUL.FTZ R101, R25, R140 ;  /* 0x0000008c19657220 */ /* 0x002fe20000410000 */
[----:B------:R-:W-:-:S02]  /*d140*/  FMUL.FTZ R47, R110, R47 ;  /* 0x0000002f6e2f7220 */ /* 0x000fc40000410000 */
[----:B------:R1:W-:Y:S01]  /*d150*/  ST.E desc[UR46][R16.64+0x3c0], R223 ;  /* 0x0003c0df10007985 */ /* 0x0003e2000c10192e */
[C---:B--2---:R-:W-:Y:S01]  /*d160*/  FMUL.FTZ R191, R25.reuse, R144 ;  /* 0x0000009019bf7220 */ /* 0x044fe20000410000 */
[C---:B------:R-:W-:Y:S02]  /*d170*/  FMUL.FTZ R45, R110.reuse, R45 ;  /* 0x0000002d6e2d7220 */ /* 0x040fe40000410000 */
[----:B------:R2:W-:Y:S01]  /*d180*/  ST.E desc[UR46][R16.64+0x3c4], R27 ;  /* 0x0003c41b10007985 */ /* 0x0005e2000c10192e */
[C---:B---3--:R-:W-:Y:S01]  /*d190*/  FMUL.FTZ R193, R25.reuse, R150 ;  /* 0x0000009619c17220 */ /* 0x048fe20000410000 */
[C---:B------:R-:W-:Y:S01]  /*d1a0*/  FMUL.FTZ R43, R110.reuse, R43 ;  /* 0x0000002b6e2b7220 */ /* 0x040fe20000410000 */
[C---:B------:R-:W-:Y:S01]  /*d1b0*/  FMUL.FTZ R63, R110.reuse, R63 ;  /* 0x0000003f6e3f7220 */ /* 0x040fe20000410000 */
[C---:B----4-:R-:W-:Y:S01]  /*d1c0*/  FMUL.FTZ R219, R25.reuse, R148 ;  /* 0x0000009419db7220 */ /* 0x050fe20000410000 */
[C---:B------:R-:W-:Y:S01]  /*d1d0*/  FMUL.FTZ R55, R110.reuse, R55 ;  /* 0x000000376e377220 */ /* 0x040fe20000410000 */
[C---:B------:R-:W-:Y:S01]  /*d1e0*/  FMUL.FTZ R61, R110.reuse, R61 ;  /* 0x0000003d6e3d7220 */ /* 0x040fe20000410000 */
[C---:B------:R-:W-:Y:S01]  /*d1f0*/  FMUL.FTZ R59, R110.reuse, R59 ;  /* 0x0000003b6e3b7220 */ /* 0x040fe20000410000 */
[C---:B-1----:R-:W-:Y:S01]  /*d200*/  FMUL.FTZ R223, R25.reuse, R146 ;  /* 0x0000009219df7220 */ /* 0x042fe20000410000 */
[C---:B------:R-:W-:Y:S01]  /*d210*/  FMUL.FTZ R57, R110.reuse, R57 ;  /* 0x000000396e397220 */ /* 0x040fe20000410000 */
[C---:B------:R-:W-:Y:S01]  /*d220*/  FMUL.FTZ R53, R110.reuse, R53 ;  /* 0x000000356e357220 */ /* 0x040fe20000410000 */
[C---:B------:R-:W-:Y:S01]  /*d230*/  FMUL.FTZ R69, R110.reuse, R69 ;  /* 0x000000456e457220 */ /* 0x040fe20000410000 */
[C---:B--2---:R-:W-:Y:S01]  /*d240*/  FMUL.FTZ R27, R25.reuse, R216 ;  /* 0x000000d8191b7220 */ /* 0x044fe20000410000 */
[----:B------:R-:W-:Y:S01]  /*d250*/  FMUL.FTZ R25, R25, R202 ;  /* 0x000000ca19197220 */ /* 0x000fe20000410000 */
[C---:B------:R-:W-:Y:S01]  /*d260*/  FMUL.FTZ R75, R110.reuse, R75 ;  /* 0x0000004b6e4b7220 */ /* 0x040fe20000410000 */
        /* <DEDUP_REMOVED lines=41> */
[----:B------:R-:W-:Y:S01]  /*d500*/  FMUL.FTZ R113, R110, R113 ;  /* 0x000000716e717220 */ /* 0x000fe20000410000 */
[----:B------:R-:W-:Y:S04]  /*d510*/  ST.E desc[UR46][R16.64+0x3d0], R199 ;  /* 0x0003d0c710007985 */ /* 0x000fe8000c10192e */
        /* <DEDUP_REMOVED lines=12> */
[----:B------:R1:W-:Y:S04]  /*d5e0*/  ST.E desc[UR46][R16.64+0x248], R5 ;  /* 0x0002480510007985 */ /* 0x0003e8000c10192e */
[----:B------:R-:W-:Y:S04]  /*d5f0*/  ST.E desc[UR46][R16.64+0x24c], R39 ;  /* 0x00024c2710007985 */ /* 0x000fe8000c10192e */
[----:B------:R2:W-:Y:S04]  /*d600*/  ST.E desc[UR46][R16.64+0x258], R33 ;  /* 0x0002582110007985 */ /* 0x0005e8000c10192e */
[----:B------:R-:W-:Y:S04]  /*d610*/  ST.E desc[UR46][R16.64+0x25c], R37 ;  /* 0x00025c2510007985 */ /* 0x000fe8000c10192e */
[----:B------:R3:W-:Y:S04]  /*d620*/  ST.E desc[UR46][R16.64+0x268], R35 ;  /* 0x0002682310007985 */ /* 0x0007e8000c10192e */
[----:B------:R-:W-:Y:S04]  /*d630*/  ST.E desc[UR46][R16.64+0x26c], R51 ;  /* 0x00026c3310007985 */ /* 0x000fe8000c10192e */
[----:B------:R-:W-:Y:S04]  /*d640*/  ST.E desc[UR46][R16.64+0x278], R49 ;  /* 0x0002783110007985 */ /* 0x000fe8000c10192e */
[----:B------:R4:W-:Y:S04]  /*d650*/  ST.E desc[UR46][R16.64+0x27c], R41 ;  /* 0x00027c2910007985 */ /* 0x0009e8000c10192e */
[----:B------:R-:W-:Y:S04]  /*d660*/  ST.E desc[UR46][R16.64+0x288], R47 ;  /* 0x0002882f10007985 */ /* 0x000fe8000c10192e */
[----:B------:R-:W-:Y:S04]  /*d670*/  ST.E desc[UR46][R16.64+0x28c], R45 ;  /* 0x00028c2d10007985 */ /* 0x000fe8000c10192e */
[----:B------:R4:W-:Y:S04]  /*d680*/  ST.E desc[UR46][R16.64+0x298], R43 ;  /* 0x0002982b10007985 */ /* 0x0009e8000c10192e */
[----:B------:R-:W-:Y:S04]  /*d690*/  ST.E desc[UR46][R16.64+0x29c], R63 ;  /* 0x00029c3f10007985 */ /* 0x000fe8000c10192e */
[----:B------:R-:W-:Y:S04]  /*d6a0*/  ST.E desc[UR46][R16.64+0x2a8], R55 ;  /* 0x0002a83710007985 */ /* 0x000fe8000c10192e */
[----:B------:R-:W-:Y:S04]  /*d6b0*/  ST.E desc[UR46][R16.64+0x2ac], R61 ;  /* 0x0002ac3d10007985 */ /* 0x000fe8000c10192e */
        /* <DEDUP_REMOVED lines=46> */
[----:B------:R4:W-:Y:S01]  /*d9a0*/  ST.E desc[UR46][R16.64+0x428], R113 ;  /* 0x0004287110007985 */ /* 0x0009e2000c10192e */
[----:B------:R2:W-:Y:S06]  /*d9b0*/  BAR.SYNC.DEFER_BLOCKING R205, 0x100 ;  /* 0x000400cd0000751d */ /* 0x0005ec0000010000 */
[----:B-1----:R-:W4:Y:S04]  /*d9c0*/  LD.E R5, desc[UR46][R16.64+0x230] ;  /* 0x0002302e10057980 */ /* 0x002f28000c101900 */
[----:B------:R-:W4:Y:S04]  /*d9d0*/  LD.E R25, desc[UR46][R16.64+0x234] ;  /* 0x0002342e10197980 */ /* 0x000f28000c101900 */
[----:B------:R-:W4:Y:S04]  /*d9e0*/  LD.E R27, desc[UR46][R16.64+0x238] ;  /* 0x0002382e101b7980 */ /* 0x000f28000c101900 */
[----:B------:R-:W4:Y:S04]  /*d9f0*/  LD.E R29, desc[UR46][R16.64+0x23c] ;  /* 0x00023c2e101d7980 */ /* 0x000f28000c101900 */
[----:B------:R-:W4:Y:S04]  /*da00*/  LD.E R31, desc[UR46][R16.64+0x240] ;  /* 0x0002402e101f7980 */ /* 0x000f28000c101900 */
[----:B--2---:R-:W2:Y:S04]  /*da10*/  LD.E R33, desc[UR46][R16.64+0x244] ;  /* 0x0002442e10217980 */ /* 0x004ea8000c101900 */
[----:B---3--:R-:W3:Y:S04]  /*da20*/  LD.E R35, desc[UR46][R16.64+0x248] ;  /* 0x0002482e10237980 */ /* 0x008ee8000c101900 */
[----:B------:R-:W3:Y:S04]  /*da30*/  LD.E R37, desc[UR46][R16.64+0x24c] ;  /* 0x00024c2e10257980 */ /* 0x000ee8000c101900 */
[----:B------:R-:W3:Y:S04]  /*da40*/  LD.E R39, desc[UR46][R16.64+0x250] ;  /* 0x0002502e10277980 */ /* 0x000ee8000c101900 */
[----:B----4-:R-:W4:Y:S04]  /*da50*/  LD.E R41, desc[UR46][R16.64+0x254] ;  /* 0x0002542e10297980 */ /* 0x010f28000c101900 */
        /* <DEDUP_REMOVED lines=118> */
[----:B------:R-:W-:Y:S04]  /*e1c0*/  ST.E desc[UR46][R16.64+0x230], R5 ;  /* 0x0002300510007985 */ /* 0x000fe8000c10192e */
[----:B------:R-:W-:Y:S04]  /*e1d0*/  ST.E desc[UR46][R16.64+0x234], R25 ;  /* 0x0002341910007985 */ /* 0x000fe8000c10192e */
[----:B------:R-:W-:Y:S04]  /*e1e0*/  ST.E desc[UR46][R16.64+0x238], R27 ;  /* 0x0002381b10007985 */ /* 0x000fe8000c10192e */
[----:B------:R-:W-:Y:S04]  /*e1f0*/  ST.E desc[UR46][R16.64+0x23c], R29 ;  /* 0x00023c1d10007985 */ /* 0x000fe8000c10192e */
[----:B------:R-:W-:Y:S04]  /*e200*/  ST.E desc[UR46][R16.64+0x240], R31 ;  /* 0x0002401f10007985 */ /* 0x000fe8000c10192e */
[----:B--2---:R-:W-:Y:S04]  /*e210*/  ST.E desc[UR46][R16.64+0x244], R33 ;  /* 0x0002442110007985 */ /* 0x004fe8000c10192e */
[----:B---3--:R-:W-:Y:S04]  /*e220*/  ST.E desc[UR46][R16.64+0x248], R35 ;  /* 0x0002482310007985 */ /* 0x008fe8000c10192e */
[----:B------:R-:W-:Y:S04]  /*e230*/  ST.E desc[UR46][R16.64+0x24c], R37 ;  /* 0x00024c2510007985 */ /* 0x000fe8000c10192e */
[----:B------:R-:W-:Y:S04]  /*e240*/  ST.E desc[UR46][R16.64+0x250], R39 ;  /* 0x0002502710007985 */ /* 0x000fe8000c10192e */
[----:B----4-:R-:W-:Y:S04]  /*e250*/  ST.E desc[UR46][R16.64+0x254], R41 ;  /* 0x0002542910007985 */ /* 0x010fe8000c10192e */
        /* <DEDUP_REMOVED lines=118> */
[----:B-1----:R-:W4:Y:S04]  /*e9c0*/  LD.E R189, desc[UR46][R16.64+0x218] ;  /* 0x0002182e10bd7980 */ /* 0x002f28000c101900 */
[----:B--2---:R-:W2:Y:S04]  /*e9d0*/  LD.E.64 R4, desc[UR46][R16.64+0xa8] ;  /* 0x0000a82e10047980 */ /* 0x004ea8000c101b00 */
[----:B------:R-:W2:Y:S04]  /*e9e0*/  LDL R191, [R1+0x88] ;  /* 0x0000880001bf7983 */ /* 0x000ea80000100800 */
[----:B---3--:R-:W3:Y:S04]  /*e9f0*/  LD.E R24, desc[UR46][R16.64+0x230] ;  /* 0x0002302e10187980 */ /* 0x008ee8000c101900 */
[----:B------:R-:W3:Y:S04]  /*ea00*/  LD.E R25, desc[UR46][R16.64+0x234] ;  /* 0x0002342e10197980 */ /* 0x000ee8000c101900 */
[----:B----4-:R-:W3:Y:S04]  /*ea10*/  LD.E R26, desc[UR46][R16.64+0x238] ;  /* 0x0002382e101a7980 */ /* 0x010ee8000c101900 */
[----:B------:R-:W3:Y:S04]  /*ea20*/  LD.E R27, desc[UR46][R16.64+0x23c] ;  /* 0x00023c2e101b7980 */ /* 0x000ee8000c101900 */
        /* <DEDUP_REMOVED lines=123> */
[----:B------:R-:W3:Y:S01]  /*f1e0*/  LD.E R151, desc[UR46][R16.64+0x42c] ;  /* 0x00042c2e10977980 */ /* 0x000ee2000c101900 */
[----:B--2---:R-:W-:Y:S01]  /*f1f0*/  IMAD R4, R189, 0xc00, R4 ;  /* 0x00000c00bd047824 */ /* 0x004fe200078e0204 */
[----:B------:R-:W-:-:S02]  /*f200*/  ISETP.NE.U32.AND P1, PT, R191, RZ, PT ;  /* 0x000000ffbf00720c */ /* 0x000fc40003f25070 */
[----:B------:R-:W-:Y:S02]  /*f210*/  R2UR UR7, R5 ;  /* 0x00000000050772ca */ /* 0x000fe400000e0000 */
[----:B------:R-:W-:Y:S02]  /*f220*/  R2UR UR6, R4 ;  /* 0x00000000040672ca */ /* 0x000fe400000e0000 */
[----:B------:R-:W-:Y:S02]  /*f230*/  F2FP.BF16.F32.PACK_AB R152, R153, R152 ;  /* 0x000000989998723e */ /* 0x000fe400000010ff */
[----:B------:R-:W-:Y:S02]  /*f240*/  F2FP.BF16.F32.PACK_AB R154, R154, R155 ;  /* 0x0000009b9a9a723e */ /* 0x000fe400000010ff */
[----:B------:R-:W-:Y:S02]  /*f250*/  F2FP.BF16.F32.PACK_AB R153, R192, R183 ;  /* 0x000000b7c099723e */ /* 0x000fe400000010ff */
[----:B------:R-:W-:Y:S01]  /*f260*/  F2FP.BF16.F32.PACK_AB R155, R181, R6 ;  /* 0x00000006b59b723e */ /* 0x000fe200000010ff */
[----:B------:R-:W-:Y:S01]  /*f270*/  VOTEU.ANY UP0, P1 ;  /* 0x00000000003f7886 */ /* 0x000fe20000800100 */
[----:B------:R-:W-:-:S02]  /*f280*/  VIADD R6, R4, 0x80 ;  /* 0x0000008004067836 */ /* 0x000fc40000000000 */
[----:B---3--:R-:W-:-:S06]  /*f290*/  WARPGROUP.ARRIVE ;  /* 0x00000000000079c5 */ /* 0x008fcc0000000000 */
[----:B------:R-:W-:Y:S01]  /*f2a0*/  HGMMA.64x256x16.F32.BF16 R24, R152, gdesc[UR4].tnspB, R24, UP0, gsb0 ;  /* 0x43e0000498187df0 */ /* 0x000fe2000b801818 */
[----:B------:R-:W-:Y:S01]  /*f2b0*/  R2UR UR6, R6 ;  /* 0x00000000060672ca */ /* 0x000fe200000e0000 */
[----:B------:R-:W-:Y:S01]  /*f2c0*/  VIADD R6, R4, 0x100 ;  /* 0x0000010004067836 */ /* 0x000fe20000000000 */
[----:B------:R-:W-:Y:S02]  /*f2d0*/  WARPGROUP.DEPBAR.LE gsb0, 0x0 ;  /* 0x00008000000079c5 */ /* 0x000fe40000010000 */
[----:B------:R-:W-:Y:S01]  /*f2e0*/  F2FP.BF16.F32.PACK_AB R152, R7, R182 ;  /* 0x000000b60798723e */ /* 0x000fe200000010ff */
[----:B------:R-:W-:Y:S01]  /*f2f0*/  IMAD.MOV.U32 R7, RZ, RZ, R5 ;  /* 0x000000ffff077224 */ /* 0x000fe200078e0005 */
[----:B------:R-:W-:-:S04]  /*f300*/  F2FP.BF16.F32.PACK_AB R153, R190, R179 ;  /* 0x000000b3be99723e */ /* 0x000fc800000010ff */
[----:B------:R-:W-:Y:S02]  /*f310*/  R2UR UR7, R7 ;  /* 0x00000000070772ca */ /* 0x000fe400000e0000 */
[----:B------:R-:W-:Y:S02]  /*f320*/  F2FP.BF16.F32.PACK_AB R154, R180, R175 ;  /* 0x000000afb49a723e */ /* 0x000fe400000010ff */
[----:B------:R-:W-:Y:S01]  /*f330*/  F2FP.BF16.F32.PACK_AB R155, R188, R177 ;  /* 0x000000b1bc9b723e */ /* 0x000fe200000010ff */
        /* <DEDUP_REMOVED lines=127> */
[----:B------:R1:W-:Y:S02]  /*fb30*/  ST.E desc[UR46][R16.64+0x42c], R151 ;  /* 0x00042c9710007985 */ /* 0x0003e4000c10192e */
[----:B-1----:R-:W-:-:S06]  /*fb40*/  WARPGROUP.ARRIVE ;  /* 0x00000000000079c5 */ /* 0x002fcc0000000000 */
[----:B------:R-:W-:Y:S01]  /*fb50*/  HGMMA.64x256x16.F32.BF16 R24, R152, gdesc[UR4].tnspB, R24, gsb0 ;  /* 0x43e0000498187df0 */ /* 0x000fe20008001818 */
[----:B------:R-:W-:Y:S01]  /*fb60*/  IMAD.MOV.U32 R7, RZ, RZ, R5 ;  /* 0x000000ffff077224 */ /* 0x000fe200078e0005 */
[----:B------:R-:W-:-:S04]  /*fb70*/  R2UR UR6, R6 ;  /* 0x00000000060672ca */ /* 0x000fc800000e0000 */
[----:B------:R-:W-:Y:S01]  /*fb80*/  R2UR UR7, R7 ;  /* 0x00000000070772ca */ /* 0x000fe200000e0000 */
[----:B------:R-:W-:Y:S01]  /*fb90*/  STL [R1+0x88], R0 ;  /* 0x0000880001007387 */ /* 0x000fe20000100800 */
[----:B------:R-:W-:Y:S02]  /*fba0*/  VIADD R6, R4, 0x180 ;  /* 0x0000018004067836 */ /* 0x000fe40000000000 */
[----:B------:R-:W-:Y:S01]  /*fbb0*/  IMAD.MOV.U32 R7, RZ, RZ, R5 ;  /* 0x000000ffff077224 */ /* 0x000fe200078e0005 */
[----:B------:R-:W-:Y:S02]  /*fbc0*/  WARPGROUP.DEPBAR.LE gsb0, 0x0 ;  /* 0x00008000000079c5 */ /* 0x000fe40000010000 */
[----:B------:R-:W-:Y:S02]  /*fbd0*/  F2FP.BF16.F32.PACK_AB R152, R174, R169 ;  /* 0x000000a9ae98723e */ /* 0x000fe400000010ff */
[----:B------:R-:W-:Y:S02]  /*fbe0*/  F2FP.BF16.F32.PACK_AB R153, R176, R171 ;  /* 0x000000abb099723e */ /* 0x000fe400000010ff */
[----:B------:R-:W-:-:S02]  /*fbf0*/  F2FP.BF16.F32.PACK_AB R154, R167, R172 ;  /* 0x000000aca79a723e */ /* 0x000fc400000010ff */
        /* <DEDUP_REMOVED lines=131> */
[----:B------:R-:W-:Y:S02]  /*10430*/  R2UR UR6, R6 ;  /* 0x00000000060672ca */ /* 0x000fe400000e0000 */
[----:B------:R-:W-:Y:S01]  /*10440*/  R2UR UR7, R7 ;  /* 0x00000000070772ca */ /* 0x000fe200000e0000 */
[----:B------:R-:W-:Y:S01]  /*10450*/  STL [R1+0x88], R0 ;  /* 0x0000880001007387 */ /* 0x000fe20000100800 */
[----:B------:R-:W-:Y:S02]  /*10460*/  VIADD R6, R4, 0x200 ;  /* 0x0000020004067836 */ /* 0x000fe40000000000 */
[----:B------:R-:W-:Y:S01]  /*10470*/  IMAD.MOV.U32 R7, RZ, RZ, R5 ;  /* 0x000000ffff077224 */ /* 0x000fe200078e0005 */
[----:B------:R-:W-:Y:S02]  /*10480*/  WARPGROUP.DEPBAR.LE gsb0, 0x0 ;  /* 0x00008000000079c5 */ /* 0x000fe40000010000 */
[----:B------:R-:W-:-:S02]  /*10490*/  F2FP.BF16.F32.PACK_AB R152, R166, R159 ;  /* 0x0000009fa698723e */ /* 0x000fc400000010ff */
[----:B------:R-:W-:Y:S02]  /*104a0*/  F2FP.BF16.F32.PACK_AB R153, R170, R165 ;  /* 0x000000a5aa99723e */ /* 0x000fe400000010ff */
        /* <DEDUP_REMOVED lines=135> */
[----:B------:R-:W-:Y:S01]  /*10d20*/  VIADD R4, R4, 0x280 ;  /* 0x0000028004047836 */ /* 0x000fe20000000000 */
[----:B------:R-:W-:Y:S02]  /*10d30*/  WARPGROUP.DEPBAR.LE gsb0, 0x0 ;  /* 0x00008000000079c5 */ /* 0x000fe40000010000 */
[----:B------:R-:W-:Y:S02]  /*10d40*/  F2FP.BF16.F32.PACK_AB R152, R19, R156 ;  /* 0x0000009c1398723e */ /* 0x000fe400000010ff */
[----:B------:R-:W-:-:S02]  /*10d50*/  F2FP.BF16.F32.PACK_AB R153, R162, R23 ;  /* 0x00000017a299723e */ /* 0x000fc400000010ff */
        /* <DEDUP_REMOVED lines=270> */
[----:B------:R-:W-:Y:S02]  /*11e40*/  STL [R1+0x88], R0 ;  /* 0x0000880001007387 */ /* 0x000fe40000100800 */
[----:B------:R-:W-:Y:S02]  /*11e50*/  WARPGROUP.DEPBAR.LE gsb0, 0x0 ;  /* 0x00008000000079c5 */ /* 0x000fe40000010000 */
[----:B------:R-:W-:Y:S04]  /*11e60*/  ST.E desc[UR46][R16.64+0x230], R24 ;  /* 0x0002301810007985 */ /* 0x000fe8000c10192e */
[----:B------:R1:W-:Y:S04]  /*11e70*/  ST.E desc[UR46][R16.64+0x234], R25 ;  /* 0x0002341910007985 */ /* 0x0003e8000c10192e */
        /* <DEDUP_REMOVED lines=126> */
[----:B------:R4:W-:Y:S04]  /*12660*/  STL [R1+0x88], R0 ;  /* 0x0000880001007387 */ /* 0x0009e80000100800 */
        /* <DEDUP_REMOVED lines=10> */
[----:B-1----:R-:W4:Y:S04]  /*12710*/  LD.E R25, desc[UR46][R16.64+0x258] ;  /* 0x0002582e10197980 */ /* 0x002f28000c101900 */
[----:B--2---:R-:W2:Y:S04]  /*12720*/  LD.E R27, desc[UR46][R16.64+0x25c] ;  /* 0x00025c2e101b7980 */ /* 0x004ea8000c101900 */
[----:B---3--:R-:W3:Y:S04]  /*12730*/  LD.E R29, desc[UR46][R16.64+0x260] ;  /* 0x0002602e101d7980 */ /* 0x008ee8000c101900 */
        /* <DEDUP_REMOVED lines=126> */
[----:B--2---:R1:W-:Y:S04]  /*12f20*/  ST.E desc[UR46][R16.64+0x25c], R27 ;  /* 0x00025c1b10007985 */ /* 0x0043e8000c10192e */
[----:B---3--:R1:W-:Y:S04]  /*12f30*/  ST.E desc[UR46][R16.64+0x260], R29 ;  /* 0x0002601d10007985 */ /* 0x0083e8000c10192e */
[----:B----4-:R1:W-:Y:S04]  /*12f40*/  ST.E desc[UR46][R16.64+0x264], R31 ;  /* 0x0002641f10007985 */ /* 0x0103e8000c10192e */
        /* <DEDUP_REMOVED lines=113> */
[----:B------:R1:W-:Y:S01]  /*13660*/  ST.E desc[UR46][R16.64+0x42c], R58 ;  /* 0x00042c3a10007985 */ /* 0x0003e2000c10192e */
[----:B------:R-:W-:Y:S04]  /*13670*/  BSSY B0, `(.L_x_1558) ;  /* 0x0000008000007945 */ /* 0x000fe80003800000 */
[----:B------:R-:W-:Y:S05]  /*13680*/  @P2 BRA `(.L_x_1559) ;  /* 0x0000000000182947 */ /* 0x000fea0003800000 */
[----:B-1----:R-:W2:Y:S04]  /*13690*/  LDL.64 R4, [R1+0x68] ;  /* 0x0000680001047983 */ /* 0x002ea80000100a00 */
[----:B------:R-:W3:Y:S01]  /*136a0*/  LD.E R0, desc[UR46][R16.64+0x218] ;  /* 0x0002182e10007980 */ /* 0x000ee2000c101900 */
[----:B--2---:R-:W-:-:S05]  /*136b0*/  MOV R3, R4 ;  /* 0x0000000400037202 */ /* 0x004fca0000000f00 */
[----:B---3--:R-:W-:-:S05]  /*136c0*/  IMAD R0, R0, 0x8, R3 ;  /* 0x0000000800007824 */ /* 0x008fca00078e0203 */
[----:B------:R-:W-:-:S04]  /*136d0*/  PRMT R0, RZ, 0x654, R0 ;  /* 0x00000654ff007816 */ /* 0x000fc80000000000 */
[----:B------:R2:W-:Y:S03]  /*136e0*/  SYNCS.ARRIVE.TRANS64.RED.A1T0 RZ, [R0+URZ], RZ ;  /* 0x000000ff00ff79a7 */ /* 0x0005e6000810043f */
.L_x_1559:
[----:B------:R-:W-:Y:S05]  /*136f0*/  BSYNC B0 ;  /* 0x0000000000007941 */ /* 0x000fea0003800000 */
.L_x_1558:
[----:B------:R-:W-:Y:S05]  /*13700*/  @P0 BRA `(.L_x_1560) ;  /* 0xffffff6000840947 */ /* 0x000fea000383ffff */
.L_x_1543:
[----:B------:R-:W-:-:S13]  /*13710*/  ISETP.GE.AND P0, PT, R10, UR41, PT ;  /* 0x000000290a007c0c */ /* 0x000fda000bf06270 */
[----:B------:R-:W-:Y:S05]  /*13720*/  @!P0 BRA `(.L_x_1561) ;  /* 0x000000b0006c8947 */ /* 0x000fea0003800000 */
[----:B-1----:R1:W5:Y:S02]  /*13730*/  LDL.64 R2, [R1+0x178] ;  /* 0x0001780001027983 */ /* 0x0023640000100a00 */
.L_x_1592:
[----:B-----5:R-:W3:Y:S04]  /*13740*/  LD.E R5, desc[UR46][R2.64] ;  /* 0x0000002e02057980 */ /* 0x020ee8000c101900 */
[----:B-12---:R-:W2:Y:S01]  /*13750*/  LD.E R0, desc[UR46][R2.64+0x8] ;  /* 0x0000082e02007980 */ /* 0x006ea2000c101900 */
[----:B---3--:R-:W-:-:S05]  /*13760*/  VIADD R5, R5, 0x1 ;  /* 0x0000000105057836 */ /* 0x008fca0000000000 */
[----:B------:R-:W-:-:S13]  /*13770*/  ISETP.NE.AND P0, PT, R5, 0x2, PT ;  /* 0x000000020500780c */ /* 0x000fda0003f05270 */
[----:B------:R3:W5:Y:S04]  /*13780*/  @P0 LD.E R9, desc[UR46][R2.64+0x4] ;  /* 0x0000042e02090980 */ /* 0x000768000c101900 */
[----:B------:R-:W4:Y:S01]  /*13790*/  @!P0 LD.E R4, desc[UR46][R2.64+0x4] ;  /* 0x0000042e02048980 */ /* 0x000f22000c101900 */
[----:B--2---:R-:W-:-:S03]  /*137a0*/  VIADD R7, R0, 0x1 ;  /* 0x0000000100077836 */ /* 0x004fc60000000000 */
[----:B------:R2:W-:Y:S04]  /*137b0*/  ST.E desc[UR46][R2.64], R5 ;  /* 0x0000000502007985 */ /* 0x0005e8000c10192e */
[----:B------:R3:W-:Y:S04]  /*137c0*/  ST.E desc[UR46][R2.64+0x8], R7 ;  /* 0x0000080702007985 */ /* 0x0007e8000c10192e */
[----:B------:R3:W-:Y:S01]  /*137d0*/  @!P0 ST.E desc[UR46][R2.64], RZ ;  /* 0x000000ff02008985 */ /* 0x0007e2000c10192e */
[----:B----4-:R-:W-:-:S05]  /*137e0*/  @!P0 LOP3.LUT R9, R4, 0x1, RZ, 0x3c, !PT ;  /* 0x0000000104098812 */ /* 0x010fca00078e3cff */
[----:B------:R3:W-:Y:S04]  /*137f0*/  @!P0 ST.E desc[UR46][R2.64+0x4], R9 ;  /* 0x0000040902008985 */ /* 0x0007e8000c10192e */
[----:B------:R-:W4:Y:S04]  /*13800*/  LDL.64 R20, [R1+0x190] ;  /* 0x0001900001147983 */ /* 0x000f280000100a00 */
[----:B----4-:R-:W4:Y:S01]  /*13810*/  LD.E R0, desc[UR46][R20.64+0x1c] ;  /* 0x00001c2e14007980 */ /* 0x010f22000c101900 */
[----:B------:R-:W-:Y:S05]  /*13820*/  YIELD ;  /* 0x0000000000007946 */ /* 0x000fea0003800000 */
[----:B------:R-:W-:Y:S01]  /*13830*/  BSSY B0, `(.L_x_1562) ;  /* 0x0000006000007945 */ /* 0x000fe20003800000 */
[----:B--2---:R-:W-:Y:S01]  /*13840*/  @!P0 IMAD.MOV.U32 R5, RZ, RZ, RZ ;  /* 0x000000ffff058224 */ /* 0x004fe200078e00ff */
[----:B----4-:R-:W-:-:S04]  /*13850*/  LOP3.LUT R0, R0, 0x1, RZ, 0xfc, !PT ;  /* 0x0000000100007812 */ /* 0x010fc800078efcff */
[----:B------:R-:W-:-:S13]  /*13860*/  ISETP.NE.AND P1, PT, R0, 0x3, PT ;  /* 0x000000030000780c */ /* 0x000fda0003f25270 */
[----:B---3--:R-:W-:Y:S05]  /*13870*/  @!P1 BRA `(.L_x_1563) ;  /* 0x0000000000049947 */ /* 0x008fea0003800000 */
[----:B------:R-:W-:Y:S01]  /*13880*/  BPT.TRAP 0x1 ;  /* 0x000000040000795c */ /* 0x000fe20000300000 */
.L_x_1563:
[----:B------:R-:W-:Y:S05]  /*13890*/  BSYNC B0 ;  /* 0x0000000000007941 */ /* 0x000fea0003800000 */
.L_x_1562:
[----:B------:R-:W2:Y:S01]  /*138a0*/  LD.E.64 R6, desc[UR46][R20.64+0x8] ;  /* 0x0000082e14067980 */ /* 0x000ea2000c101b00 */
[----:B-----5:R-:W-:Y:S02]  /*138b0*/  SHF.L.U32 R8, R9, 0x1f, RZ ;  /* 0x0000001f09087819 */ /* 0x020fe400000006ff */
[----:B--2---:R-:W-:-:S05]  /*138c0*/  MOV R6, R6 ;  /* 0x0000000600067202 */ /* 0x004fca0000000f00 */
[----:B------:R-:W-:-:S04]  /*138d0*/  IMAD R5, R5, 0x8, R6 ;  /* 0x0000000805057824 */ /* 0x000fc800078e0206 */
[----:B------:R2:W3:Y:S01]  /*138e0*/  SYNCS.PHASECHK.TRANS64.TRYWAIT P0, [R5+URZ], R8 ;  /* 0x00000008050075a7 */ /* 0x0004e2000800017f */
[----:B------:R-:W4:Y:S04]  /*138f0*/  LD.E R4, desc[UR46][R20.64+0x1c] ;  /* 0x00001c2e14047980 */ /* 0x000f28000c101900 */
[----:B------:R2:W5:Y:S04]  /*13900*/  LD.E R0, desc[UR46][R2.64] ;  /* 0x0000002e02007980 */ /* 0x000568000c101900 */
[----:B------:R2:W5:Y:S01]  /*13910*/  LD.E R6, desc[UR46][R2.64+0x4] ;  /* 0x0000042e02067980 */ /* 0x000562000c101900 */
[----:B------:R-:W-:Y:S01]  /*13920*/  BSSY B0, `(.L_x_1564) ;  /* 0x0000005000007945 */ /* 0x000fe20003800000 */
[----:B----4-:R-:W-:-:S04]  /*13930*/  LOP3.LUT R4, R4, 0x1, RZ, 0xfc, !PT ;  /* 0x0000000104047812 */ /* 0x010fc800078efcff */
[----:B------:R-:W-:-:S13]  /*13940*/  ISETP.NE.AND P1, PT, R4, 0x3, PT ;  /* 0x000000030400780c */ /* 0x000fda0003f25270 */
[----:B--23--:R-:W-:Y:S05]  /*13950*/  @!P1 BRA `(.L_x_1565) ;  /* 0x0000000000049947 */ /* 0x00cfea0003800000 */
[----:B------:R-:W-:Y:S01]  /*13960*/  BPT.TRAP 0x1 ;  /* 0x000000040000795c */ /* 0x000fe20000300000 */
.L_x_1565:
[----:B------:R-:W-:Y:S05]  /*13970*/  BSYNC B0 ;  /* 0x0000000000007941 */ /* 0x000fea0003800000 */
.L_x_1564:
[----:B------:R-:W-:Y:S04]  /*13980*/  BSSY B0, `(.L_x_1566) ;  /* 0x0000008000007945 */ /* 0x000fe80003800000 */
[----:B------:R-:W-:Y:S05]  /*13990*/  @P0 BRA `(.L_x_1567) ;  /* 0x0000000000180947 */ /* 0x000fea0003800000 */
[----:B------:R-:W2:Y:S01]  /*139a0*/  LD.E.64 R4, desc[UR46][R20.64+0x8] ;  /* 0x0000082e14047980 */ /* 0x000ea2000c101b00 */
[----:B-----5:R-:W-:Y:S02]  /*139b0*/  SHF.L.U32 R7, R6, 0x1f, RZ ;  /* 0x0000001f06077819 */ /* 0x020fe400000006ff */
[----:B--2---:R-:W-:-:S05]  /*139c0*/  MOV R5, R4 ;  /* 0x0000000400057202 */ /* 0x004fca0000000f00 */
[----:B------:R-:W-:-:S04]  /*139d0*/  IMAD R0, R0, 0x8, R5 ;  /* 0x0000000800007824 */ /* 0x000fc800078e0205 */
[----:B------:R-:W2:Y:S02]  /*139e0*/  SYNCS.PHASECHK.TRANS64.TRYWAIT P0, [R0+URZ], R7 ;  /* 0x00000007000075a7 */ /* 0x000ea4000800017f */
[----:B--2---:R-:W-:Y:S05]  /*139f0*/  @!P0 BRA `(.L_x_1568) ;  /* 0x0000011000188947 */ /* 0x004fea0003800000 */
.L_x_1567:
[----:B------:R-:W-:Y:S05]  /*13a00*/  BSYNC B0 ;  /* 0x0000000000007941 */ /* 0x000fea0003800000 */
.L_x_1566:
[----:B------:R-:W3:Y:S04]  /*13a10*/  LD.E R5, desc[UR46][R2.64] ;  /* 0x0000002e02057980 */ /* 0x000ee8000c101900 */
[----:B------:R-:W3:Y:S01]  /*13a20*/  LDL.64 R8, [R1+0xa0] ;  /* 0x0000a00001087983 */ /* 0x000ee20000100a00 */
[----:B------:R-:W-:Y:S05]  /*13a30*/  WARPSYNC.ALL ;  /* 0x0000000000007948 */ /* 0x000fea0003800000 */
[----:B------:R-:W4:Y:S04]  /*13a40*/  LDL.64 R18, [R1+0x98] ;  /* 0x0000980001127983 */ /* 0x000f280000100a00 */
[----:B--2--5:R-:W2:Y:S04]  /*13a50*/  LDL.64 R6, [R1+0x98] ;  /* 0x0000980001067983 */ /* 0x024ea80000100a00 */
[----:B------:R-:W2:Y:S01]  /*13a60*/  LDL.64 R12, [R1+0x98] ;  /* 0x00009800010c7983 */ /* 0x000ea20000100a00 */
[----:B---3--:R-:W-:-:S03]  /*13a70*/  IMAD R4, R5, 0x300, R8 ;  /* 0x0000030005047824 */ /* 0x008fc600078e0208 */
[----:B------:R-:W3:Y:S01]  /*13a80*/  LDL.64 R14, [R1+0x98] ;  /* 0x00009800010e7983 */ /* 0x000ee20000100a00 */
[----:B------:R-:W-:Y:S01]  /*13a90*/  IMAD.MOV.U32 R5, RZ, RZ, R9 ;  /* 0x000000ffff057224 */ /* 0x000fe200078e0009 */
[----:B------:R-:W-:Y:S01]  /*13aa0*/  R2UR UR6, R4 ;  /* 0x00000000040672ca */ /* 0x000fe200000e0000 */
[----:B------:R-:W-:-:S03]  /*13ab0*/  WARPGROUP.ARRIVE ;  /* 0x00000000000079c5 */ /* 0x000fc60000000000 */
[----:B------:R-:W-:Y:S01]  /*13ac0*/  R2UR UR7, R5 ;  /* 0x00000000050772ca */ /* 0x000fe200000e0000 */
[----:B------:R-:W-:Y:S02]  /*13ad0*/  VIADD R8, R4, 0x2 ;  /* 0x0000000204087836 */ /* 0x000fe40000000000 */
[----:B------:R-:W-:Y:S01]  /*13ae0*/  IMAD.MOV.U32 R0, RZ, RZ, 0x1 ;  /* 0x00000001ff007424 */ /* 0x000fe200078e00ff */
[----:B------:R1:W-:Y:S04]  /*13af0*/  STL [R1+0x80], RZ ;  /* 0x000080ff01007387 */ /* 0x0003e80000100800 */
[----:B------:R1:W-:Y:S04]  /*13b00*/  STL [R1+0x80], R0 ;  /* 0x0000800001007387 */ /* 0x0003e80000100800 */
[----:B------:R1:W-:Y:S04]  /*13b10*/  STL [R1+0x80], R0 ;  /* 0x0000800001007387 */ /* 0x0003e80000100800 */
[----:B------:R1:W-:Y:S04]  /*13b20*/  STL [R1+0x80], R0 ;  /* 0x0000800001007387 */ /* 0x0003e80000100800 */
[----:B------:R1:W-:Y:S01]  /*13b30*/  STL [R1+0x80], R0 ;  /* 0x0000800001007387 */ /* 0x0003e20000100800 */
[----:B----4-:R-:W-:-:S02]  /*13b40*/  R2UR UR4, R18 ;  /* 0x00000000120472ca */ /* 0x010fc400000e0000 */
[----:B------:R-:W-:Y:S01]  /*13b50*/  R2UR UR5, R19 ;  /* 0x00000000130572ca */ /* 0x000fe200000e0000 */
[----:B------:R-:W4:-:S12]  /*13b60*/  LDL R18, [R1+0x54] ;  /* 0x0000540001127983 */ /* 0x000f180000100800 */
[----:B------:R-:W-:Y:S01]  /*13b70*/  HGMMA.64x96x16.F32.BF16 R24, gdesc[UR4], RZ, !UPT, gsb0 ;  /* 0x01600000041879f0 */ /* 0x000fe2000c0018ff */
[----:B--2---:R-:W-:Y:S01]  /*13b80*/  VIADD R6, R6, 0x2 ;  /* 0x0000000206067836 */ /* 0x004fe20000000000 */
        /* <DEDUP_REMOVED lines=17> */
[----:B---3--:R-:W-:-:S02]  /*13ca0*/  VIADD R14, R14, 0x6 ;  /* 0x000000060e0e7836 */ /* 0x008fc40000000000 */
        /* <DEDUP_REMOVED lines=11> */
[----:B----4-:R-:W-:-:S04]  /*13d60*/  LOP3.LUT R18, R18, 0x1, RZ, 0xfc, !PT ;  /* 0x0000000112127812 */ /* 0x010fc800078efcff */
[----:B------:R-:W-:Y:S01]  /*13d70*/  ISETP.NE.AND P1, PT, R18, 0x3, PT ;  /* 0x000000031200780c */ /* 0x000fe20003f25270 */
[----:B------:R-:W-:Y:S01]  /*13d80*/  BSSY B0, `(.L_x_1569) ;  /* 0x0000004000007945 */ /* 0x000fe20003800000 */
[----:B------:R-:W-:-:S11]  /*13d90*/  WARPGROUP.DEPBAR.LE gsb0, 0x0 ;  /* 0x00008000000079c5 */ /* 0x000fd60000010000 */
[----:B-1----:R-:W-:Y:S05]  /*13da0*/  @!P1 BRA `(.L_x_1570) ;  /* 0x0000000000049947 */ /* 0x002fea0003800000 */
[----:B------:R-:W-:Y:S01]  /*13db0*/  BPT.TRAP 0x1 ;  /* 0x000000040000795c */ /* 0x000fe20000300000 */
.L_x_1570:
[----:B------:R-:W-:Y:S05]  /*13dc0*/  BSYNC B0 ;  /* 0x0000000000007941 */ /* 0x000fea0003800000 */
.L_x_1569:
        /* <DEDUP_REMOVED lines=10> */
.L_x_1572:
[----:B------:R-:W-:Y:S05]  /*13e70*/  BSYNC B0 ;  /* 0x0000000000007941 */ /* 0x000fea0003800000 */
.L_x_1571:
[----:B------:R-:W-:Y:S04]  /*13e80*/  BSSY B0, `(.L_x_1573) ;  /* 0x0000006000007945 */ /* 0x000fe80003800000 */
[----:B--2---:R-:W-:Y:S05]  /*13e90*/  @P0 BRA `(.L_x_1574) ;  /* 0x0000000000100947 */ /* 0x004fea0003800000 */
[----:B-----5:R-:W-:Y:S01]  /*13ea0*/  IMAD R4, R4, 0x8, R7 ;  /* 0x0000000804047824 */ /* 0x020fe200078e0207 */
[----:B-1----:R-:W-:-:S04]  /*13eb0*/  SHF.L.U32 R5, R6, 0x1f, RZ ;  /* 0x0000001f06057819 */ /* 0x002fc800000006ff */
[----:B------:R-:W1:Y:S02]  /*13ec0*/  SYNCS.PHASECHK.TRANS64.TRYWAIT P0, [R4+URZ], R5 ;  /* 0x00000005040075a7 */ /* 0x000e64000800017f */
[----:B-1----:R-:W-:Y:S05]  /*13ed0*/  @!P0 BRA `(.L_x_1575) ;  /* 0x0000010800f48947 */ /* 0x002fea0003800000 */
.L_x_1574:
[----:B------:R-:W-:Y:S05]  /*13ee0*/  BSYNC B0 ;  /* 0x0000000000007941 */ /* 0x000fea0003800000 */
.L_x_1573:
[----:B------:R-:W2:Y:S04]  /*13ef0*/  LD.E R11, desc[UR46][R2.64] ;  /* 0x0000002e020b7980 */ /* 0x000ea8000c101900 */
[----:B-----5:R-:W2:Y:S01]  /*13f00*/  LDL.64 R6, [R1+0x118] ;  /* 0x0001180001067983 */ /* 0x020ea20000100a00 */
[----:B------:R-:W-:Y:S05]  /*13f10*/  WARPSYNC.ALL ;  /* 0x0000000000007948 */ /* 0x000fea0003800000 */
[----:B------:R-:W3:Y:S04]  /*13f20*/  LDL R18, [R1+0x90] ;  /* 0x0000900001127983 */ /* 0x000ee80000100800 */
[----:B-1----:R-:W4:Y:S04]  /*13f30*/  LDL.64 R4, [R1+0x110] ;  /* 0x0001100001047983 */ /* 0x002f280000100a00 */
[----:B------:R-:W4:Y:S04]  /*13f40*/  LDL.64 R8, [R1+0x110] ;  /* 0x0001100001087983 */ /* 0x000f280000100a00 */
[----:B------:R-:W4:Y:S01]  /*13f50*/  LDL.64 R12, [R1+0x110] ;  /* 0x00011000010c7983 */ /* 0x000f220000100a00 */
[----:B--2---:R-:W-:-:S03]  /*13f60*/  IMAD R6, R11, 0xc00, R6 ;  /* 0x00000c000b067824 */ /* 0x004fc600078e0206 */
[----:B------:R-:W2:Y:S01]  /*13f70*/  LDL.64 R14, [R1+0x110] ;  /* 0x00011000010e7983 */ /* 0x000ea20000100a00 */
[----:B------:R-:W-:Y:S01]  /*13f80*/  R2UR UR7, R7 ;  /* 0x00000000070772ca */ /* 0x000fe200000e0000 */
[----:B------:R-:W-:Y:S01]  /*13f90*/  WARPGROUP.ARRIVE ;  /* 0x00000000000079c5 */ /* 0x000fe20000000000 */
[----:B------:R-:W-:Y:S02]  /*13fa0*/  R2UR UR6, R6 ;  /* 0x00000000060672ca */ /* 0x000fe400000e0000 */
[----:B---3--:R-:W-:Y:S02]  /*13fb0*/  ISETP.NE.U32.AND P0, PT, R18, RZ, PT ;  /* 0x000000ff1200720c */ /* 0x008fe40003f05070 */
[----:B------:R-:W3:Y:S01]  /*13fc0*/  LDL.64 R18, [R1+0x110] ;  /* 0x0001100001127983 */ /* 0x000ee20000100a00 */
[----:B----4-:R-:W-:Y:S02]  /*13fd0*/  R2UR UR4, R4 ;  /* 0x00000000040472ca */ /* 0x010fe400000e0000 */
[----:B------:R-:W-:-:S08]  /*13fe0*/  R2UR UR5, R5 ;  /* 0x00000000050572ca */ /* 0x000fd000000e0000 */
[----:B------:R-:W-:-:S05]  /*13ff0*/  VOTEU.ANY UP0, P0 ;  /* 0x00000000003f7886 */ /* 0x000fca0000000100 */
        /* <DEDUP_REMOVED lines=129> */
[----:B----4-:R-:W-:Y:S01]  /*14810*/  VIADD R8, R8, 0xc02 ;  /* 0x00000c0208087836 */ /* 0x010fe20000000000 */
        /* <DEDUP_REMOVED lines=9> */
[----:B------:R-:W-:-:S02]  /*148b0*/  VIADD R12, R12, 0xc04 ;  /* 0x00000c040c0c7836 */ /* 0x000fc40000000000 */
        /* <DEDUP_REMOVED lines=20> */
[----:B------:R2:W-:Y:S04]  /*14a00*/  STL [R1+0x90], R0 ;  /* 0x0000900001007387 */ /* 0x0005e80000100800 */
[----:B------:R2:W-:Y:S01]  /*14a10*/  STL [R1+0x90], R0 ;  /* 0x0000900001007387 */ /* 0x0005e20000100800 */
[----:B------:R-:W-:-:S02]  /*14a20*/  WARPGROUP.DEPBAR.LE gsb0, 0x0 ;  /* 0x00008000000079c5 */ /* 0x000fc40000010000 */
[----:B------:R-:W-:-:S06]  /*14a30*/  WARPGROUP.ARRIVE ;  /* 0x00000000000079c5 */ /* 0x000fcc0000000000 */
[----:B------:R-:W-:Y:S01]  /*14a40*/  HGMMA.64x96x16.F32.BF16 R24, gdesc[UR4], R24, gsb0 ;  /* 0x01600000041879f0 */ /* 0x000fe20008001818 */
[----:B------:R2:W-:Y:S01]  /*14a50*/  STL [R1+0x90], R0 ;  /* 0x0000900001007387 */ /* 0x0005e20000100800 */
[----:B-1----:R-:W-:-:S03]  /*14a60*/  LOP3.LUT P1, RZ, R23, 0x7f, RZ, 0xc0, !PT ;  /* 0x0000007f17ff7812 */ /* 0x002fc6000782c0ff */
        /* <DEDUP_REMOVED lines=15> */
[----:B------:R-:W3:Y:S04]  /*14b60*/  @!P1 LD.E.64 R20, desc[UR46][R20.64+0x30] ;  /* 0x0000302e14149980 */ /* 0x000ee8000c101b00 */
[----:B------:R-:W4:Y:S01]  /*14b70*/  @!P1 LD.E R4, desc[UR46][R2.64] ;  /* 0x0000002e02049980 */ /* 0x000f22000c101900 */
[----:B---3--:R-:W-:-:S05]  /*14b80*/  @!P1 MOV R5, R20 ;  /* 0x0000001400059202 */ /* 0x008fca0000000f00 */
[----:B----4-:R-:W-:-:S05]  /*14b90*/  @!P1 IMAD R4, R4, 0x8, R5 ;  /* 0x0000000804049824 */ /* 0x010fca00078e0205 */
[----:B------:R-:W-:-:S04]  /*14ba0*/  @!P1 PRMT R4, RZ, 0x654, R4 ;  /* 0x00000654ff049816 */ /* 0x000fc80000000004 */
[----:B------:R1:W-:Y:S01]  /*14bb0*/  @!P1 SYNCS.ARRIVE.TRANS64.RED.A1T0 RZ, [R4+URZ], RZ ;  /* 0x000000ff04ff99a7 */ /* 0x0003e2000810043f */
[----:B------:R-:W3:Y:S01]  /*14bc0*/  LDL.64 R8, [R1+0x170] ;  /* 0x0001700001087983 */ /* 0x000ee20000100a00 */
[----:B------:R-:W-:Y:S02]  /*14bd0*/  ULDC UR4, c[0x0][0x20] ;  /* 0x0000080000047ab9 */ /* 0x000fe40000000800 */
[----:B------:R-:W-:Y:S01]  /*14be0*/  VIADD R5, R22, -UR4 ;  /* 0x8000000416057c36 */ /* 0x000fe20008000000 */
[----:B------:R-:W4:Y:S04]  /*14bf0*/  LDL R14, [R1+0x70] ;  /* 0x00007000010e7983 */ /* 0x000f280000100800 */
[----:B------:R-:W2:Y:S04]  /*14c00*/  LDL R11, [R5] ;  /* 0x00000000050b7983 */ /* 0x000ea80000100800 */
[----:B------:R-:W4:Y:S04]  /*14c10*/  LDL R7, [R5+0x8] ;  /* 0x0000080005077983 */ /* 0x000f280000100800 */
[----:B-1----:R-:W2:Y:S04]  /*14c20*/  LDL R4, [R5+0x18] ;  /* 0x0000180005047983 */ /* 0x002ea80000100800 */
[----:B------:R-:W4:Y:S04]  /*14c30*/  LDL R6, [R5+0x4] ;  /* 0x0000040005067983 */ /* 0x000f280000100800 */
[----:B------:R-:W4:Y:S04]  /*14c40*/  LDL R13, [R5+0xc] ;  /* 0x00000c00050d7983 */ /* 0x000f280000100800 */
[----:B------:R-:W4:Y:S04]  /*14c50*/  LDL R12, [R5+0x10] ;  /* 0x00001000050c7983 */ /* 0x000f280000100800 */
[----:B------:R-:W4:Y:S04]  /*14c60*/  LDL R15, [R5+0x14] ;  /* 0x00001400050f7983 */ /* 0x000f280000100800 */
[----:B---3--:R-:W3:Y:S01]  /*14c70*/  LD.E R9, desc[UR46][R8.64] ;  /* 0x0000002e08097980 */ /* 0x008ee2000c101900 */
[----:B------:R-:W-:Y:S01]  /*14c80*/  BSSY B0, `(.L_x_1576) ;  /* 0x000009d000007945 */ /* 0x000fe20003800000 */
[----:B--2---:R-:W-:Y:S01]  /*14c90*/  ISETP.GE.AND P0, PT, R4, 0x1, PT ;  /* 0x000000010400780c */ /* 0x004fe20003f06270 */
[----:B---3--:R-:W-:-:S04]  /*14ca0*/  FMUL.FTZ R28, R28, R9 ;  /* 0x000000091c1c7220 */ /* 0x008fc80000410000 */
[----:B------:R1:W2:Y:S01]  /*14cb0*/  MUFU.TANH R72, R28 ;  /* 0x0000001c00487308 */ /* 0x0002a20000002400 */
[----:B------:R-:W-:Y:S01]  /*14cc0*/  FMUL.FTZ R99, R30, R9 ;  /* 0x000000091e637220 */ /* 0x000fe20000410000 */
[----:B-1----:R-:W-:-:S04]  /*14cd0*/  SHF.R.S32.HI R28, RZ, 0x1f, R11 ;  /* 0x0000001fff1c7819 */ /* 0x002fc8000001140b */
[----:B------:R-:W-:-:S04]  /*14ce0*/  LEA.HI R28, R28, R11, RZ, 0x7 ;  /* 0x0000000b1c1c7211 */ /* 0x000fc800078f38ff */
[----:B------:R-:W-:-:S05]  /*14cf0*/  LOP3.LUT R30, R28, 0xffffff80, RZ, 0xc0, !PT ;  /* 0xffffff801c1e7812 */ /* 0x000fca00078ec0ff */
[----:B------:R-:W-:Y:S02]  /*14d00*/  IMAD.IADD R30, R11, 0x1, -R30 ;  /* 0x000000010b1e7824 */ /* 0x000fe400078e0a1e */
[-C--:B------:R-:W-:Y:S01]  /*14d10*/  FMUL.FTZ R89, R27, R9.reuse ;  /* 0x000000091b597220 */ /* 0x080fe20000410000 */
[-C--:B------:R-:W-:Y:S02]  /*14d20*/  FMUL.FTZ R29, R29, R9.reuse ;  /* 0x000000091d1d7220 */ /* 0x080fe40000410000 */
[----:B------:R-:W-:Y:S01]  /*14d30*/  SHF.R.S32.HI R23, RZ, 0x1f, R30 ;  /* 0x0000001fff177819 */ /* 0x000fe2000001141e */
[-C--:B------:R-:W-:Y:S01]  /*14d40*/  FMUL.FTZ R32, R32, R9.reuse ;  /* 0x0000000920207220 */ /* 0x080fe20000410000 */
[----:B------:R-:W-:Y:S02]  /*14d50*/  FMUL.FTZ R105, R31, R9 ;  /* 0x000000091f697220 */ /* 0x000fe40000410000 */
[----:B------:R-:W-:Y:S01]  /*14d60*/  LEA.HI R27, R23, R30, RZ, 0x2 ;  /* 0x0000001e171b7211 */ /* 0x000fe200078f10ff */
[----:B------:R1:W3:Y:S01]  /*14d70*/  MUFU.TANH R73, R29 ;  /* 0x0000001d00497308 */ /* 0x0002e20000002400 */
[----:B------:R-:W-:-:S07]  /*14d80*/  SHF.R.S32.HI R11, RZ, 0x7, R28 ;  /* 0x00000007ff0b7819 */ /* 0x000fce000001141c */
[----:B------:R4:W2:Y:S01]  /*14d90*/  MUFU.TANH R31, R32 ;  /* 0x00000020001f7308 */ /* 0x0008a20000002400 */
[--C-:B-1----:R-:W-:Y:S02]  /*14da0*/  SHF.R.S32.HI R29, RZ, 0x2, R27.reuse ;  /* 0x00000002ff1d7819 */ /* 0x102fe4000001141b */
[----:B------:R-:W-:Y:S02]  /*14db0*/  LEA.HI R23, R23, R30, RZ, 0x5 ;  /* 0x0000001e17177211 */ /* 0x000fe400078f28ff */
[----:B----4-:R-:W-:-:S04]  /*14dc0*/  SHF.R.S32.HI R32, RZ, 0x1f, R27 ;  /* 0x0000001fff207819 */ /* 0x010fc8000001141b */
[----:B------:R-:W-:Y:S02]  /*14dd0*/  LEA.HI R32, R32, R29, RZ, 0x3 ;  /* 0x0000001d20207211 */ /* 0x000fe400078f18ff */
[----:B------:R-:W-:Y:S02]  /*14de0*/  LEA.HI R28, R28, R11, RZ, 0x1 ;  /* 0x0000000b1c1c7211 */ /* 0x000fe400078f08ff */
[----:B------:R-:W-:Y:S02]  /*14df0*/  LOP3.LUT R32, R32, 0xfffffff8, RZ, 0xc0, !PT ;  /* 0xfffffff820207812 */ /* 0x000fe400078ec0ff */
[----:B------:R-:W-:Y:S01]  /*14e00*/  SHF.R.S32.HI R23, RZ, 0x5, R23 ;  /* 0x00000005ff177819 */ /* 0x000fe20000011417 */
[-C--:B------:R-:W-:Y:S01]  /*14e10*/  FMUL.FTZ R8, R24, R9.reuse ;  /* 0x0000000918087220 */ /* 0x080fe20000410000 */
[----:B------:R-:W-:Y:S01]  /*14e20*/  LOP3.LUT R28, R28, 0x3fffffe, RZ, 0xc0, !PT ;  /* 0x03fffffe1c1c7812 */ /* 0x000fe200078ec0ff */
[----:B------:R-:W-:Y:S02]  /*14e30*/  IMAD.IADD R32, R29, 0x1, -R32 ;  /* 0x000000011d207824 */ /* 0x000fe400078e0a20 */
        /* <DEDUP_REMOVED lines=33> */
[----:B------:R-:W-:-:S02]  /*15050*/  IMAD R29, R10, -0x60, R7 ;  /* 0xffffffa00a1d7824 */ /* 0x000fc400078e0207 */
[-C--:B------:R-:W-:Y:S01]  /*15060*/  FMUL.FTZ R141, R71, R9.reuse ;  /* 0x00000009478d7220 */ /* 0x080fe20000410000 */
[----:B------:R-:W-:Y:S01]  /*15070*/  IMAD R23, R14, 0x8, R23 ;  /* 0x000000080e177824 */ /* 0x000fe200078e0217 */
[----:B------:R-:W-:Y:S01]  /*15080*/  LOP3.LUT R27, R27, 0x7ffffffc, RZ, 0xc0, !PT ;  /* 0x7ffffffc1b1b7812 */ /* 0x000fe200078ec0ff */
[-C--:B------:R-:W-:Y:S01]  /*15090*/  FMUL.FTZ R45, R45, R9.reuse ;  /* 0x000000092d2d7220 */ /* 0x080fe20000410000 */
[-C--:B------:R-:W-:Y:S01]  /*150a0*/  FMUL.FTZ R49, R49, R9.reuse ;  /* 0x0000000931317220 */ /* 0x080fe20000410000 */
[-C--:B------:R-:W-:Y:S01]  /*150b0*/  FMUL.FTZ R53, R53, R9.reuse ;  /* 0x0000000935357220 */ /* 0x080fe20000410000 */
[-C--:B------:R-:W-:Y:S01]  /*150c0*/  FMUL.FTZ R59, R59, R9.reuse ;  /* 0x000000093b3b7220 */ /* 0x080fe20000410000 */
[-C--:B------:R-:W-:Y:S01]  /*150d0*/  FMUL.FTZ R61, R61, R9.reuse ;  /* 0x000000093d3d7220 */ /* 0x080fe20000410000 */
[----:B------:R-:W-:Y:S01]  /*150e0*/  FMUL.FTZ R65, R65, R9 ;  /* 0x0000000941417220 */ /* 0x000fe20000410000 */
[----:B------:R-:W-:Y:S01]  /*150f0*/  IMAD.IADD R28, R11, 0x1, -R28 ;  /* 0x000000010b1c7824 */ /* 0x000fe200078e0a1c */
[----:B------:R-:W-:Y:S01]  /*15100*/  IADD3 R14, -R6, 0x1, R29 ;  /* 0x00000001060e7810 */ /* 0x000fe20007ffe11d */
[----:B------:R-:W-:Y:S01]  /*15110*/  IMAD.U32 R11, R23, 0x10, R32 ;  /* 0x00000010170b7824 */ /* 0x000fe200078e0020 */
[----:B------:R-:W1:Y:S01]  /*15120*/  MUFU.TANH R8, R8 ;  /* 0x0000000800087308 */ /* 0x000e620000002400 */
[----:B------:R-:W-:-:S02]  /*15130*/  IMAD.IADD R27, R30, 0x1, -R27 ;  /* 0x000000011e1b7824 */ /* 0x000fc400078e0a1b */
[----:B------:R-:W-:Y:S01]  /*15140*/  FMUL.FTZ R44, R44, R9 ;  /* 0x000000092c2c7220 */ /* 0x000fe20000410000 */
[----:B------:R-:W-:Y:S01]  /*15150*/  IMAD R11, R28, 0x40, R11 ;  /* 0x000000401c0b7824 */ /* 0x000fe200078e020b */
[----:B------:R-:W-:-:S03]  /*15160*/  LOP3.LUT R28, RZ, R13, RZ, 0x33, !PT ;  /* 0x0000000dff1c7212 */ /* 0x000fc600078e33ff */
[----:B------:R-:W4:Y:S01]  /*15170*/  MUFU.TANH R25, R25 ;  /* 0x0000001900197308 */ /* 0x000f220000002400 */
[----:B------:R-:W-:-:S07]  /*15180*/  IMAD R9, R27, -0x2, R14 ;  /* 0xfffffffe1b097824 */ /* 0x000fce00078e020e */
        /* <DEDUP_REMOVED lines=42> */
[----:B------:R-:W-:-:S02]  /*15430*/  IMAD R14, R10, -0x60, RZ ;  /* 0xffffffa00a0e7824 */ /* 0x000fc400078e02ff */
[C---:B------:R-:W-:Y:S02]  /*15440*/  IMAD.IADD R30, R9.reuse, 0x1, R12 ;  /* 0x00000001091e7824 */ /* 0x040fe400078e020c */
[----:B------:R-:W-:Y:S02]  /*15450*/  IMAD.IADD R32, R9, 0x1, R28 ;  /* 0x0000000109207824 */ /* 0x000fe400078e021c */
[----:B------:R-:W-:Y:S01]  /*15460*/  IMAD R42, R10, -0x60, R15 ;  /* 0xffffffa00a2a7824 */ /* 0x000fe200078e020f */
[----:B------:R3:W1:Y:S01]  /*15470*/  MUFU.TANH R39, R44 ;  /* 0x0000002c00277308 */ /* 0x0006620000002400 */
[--C-:B------:R-:W-:Y:S02]  /*15480*/  IMAD.IADD R9, R30, 0x1, R11.reuse ;  /* 0x000000011e097824 */ /* 0x100fe400078e020b */
[----:B------:R-:W-:Y:S02]  /*15490*/  IMAD.IADD R12, R32, 0x1, R11 ;  /* 0x00000001200c7824 */ /* 0x000fe400078e020b */
[----:B---3--:R-:W-:Y:S01]  /*154a0*/  IMAD R44, R27, -0x2, R14 ;  /* 0xfffffffe1b2c7824 */ /* 0x008fe200078e020e */
[----:B--2-4-:R-:W-:Y:S06]  /*154b0*/  @!P0 BRA `(.L_x_1577) ;  /* 0x0000000000648947 */ /* 0x014fec0003800000 */
        /* <DEDUP_REMOVED lines=12> */
.L_x_1581:
[----:B------:R-:W-:Y:S05]  /*15580*/  BSYNC B2 ;  /* 0x0000000000027941 */ /* 0x000fea0003800000 */
.L_x_1580:
[----:B------:R-:W-:Y:S01]  /*15590*/  LOP3.LUT R13, RZ, R13, RZ, 0x33, !PT ;  /* 0x0000000dff0d7212 */ /* 0x000fe200078e33ff */
[----:B------:R-:W-:Y:S06]  /*155a0*/  BRA `(.L_x_1582) ;  /* 0x0000000000187947 */ /* 0x000fec0003800000 */
.L_x_1579:
[----:B------:R-:W-:-:S13]  /*155b0*/  ISETP.NE.AND P0, PT, R4, 0x1, PT ;  /* 0x000000010400780c */ /* 0x000fda0003f05270 */
[----:B------:R-:W-:Y:S05]  /*155c0*/  @!P0 BRA `(.L_x_1582) ;  /* 0x0000000000108947 */ /* 0x000fea0003800000 */
[----:B------:R-:W2:Y:S04]  /*155d0*/  LDL R14, [R5+0x1c] ;  /* 0x00001c00050e7983 */ /* 0x000ea80000100800 */
[----:B------:R-:W3:Y:S01]  /*155e0*/  LDL R28, [R5+0x20] ;  /* 0x00002000051c7983 */ /* 0x000ee20000100800 */
[----:B--2---:R-:W-:-:S05]  /*155f0*/  IMAD.HI.U32 R13, R13, R14, RZ ;  /* 0x0000000e0d0d7227 */ /* 0x004fca00078e00ff */
[----:B---3--:R-:W-:-:S07]  /*15600*/  SHF.R.U32.HI R13, RZ, R28, R13 ;  /* 0x0000001cff0d7219 */ /* 0x008fce000001160d */
.L_x_1582:
[----:B------:R-:W-:Y:S05]  /*15610*/  BSYNC B1 ;  /* 0x0000000000017941 */ /* 0x000fea0003800000 */
.L_x_1578:
[----:B------:R-:W-:-:S05]  /*15620*/  IMAD R13, R4, R13, R44 ;  /* 0x0000000d040d7224 */ /* 0x000fca00078e022c */
[----:B------:R-:W-:Y:S02]  /*15630*/  VIMNMX R12, R12, R13, !PT ;  /* 0x0000000d0c0c7248 */ /* 0x000fe40007fe0100 */
[----:B------:R-:W-:-:S07]  /*15640*/  VIADDMNMX R9, R13, R4, R9, PT ;  /* 0x000000040d097246 */ /* 0x000fce0003800109 */
.L_x_1577:
[----:B------:R-:W-:Y:S05]  /*15650*/  BSYNC B0 ;  /* 0x0000000000007941 */ /* 0x000fea0003800000 */
.L_x_1576:
[C---:B------:R-:W-:Y:S01]  /*15660*/  ISETP.GE.AND P0, PT, R42.reuse, 0x2, PT ;  /* 0x000000022a00780c */ /* 0x040fe20003f06270 */
        /* <DEDUP_REMOVED lines=12> */
[----:B------:R-:W-:-:S02]  /*15730*/  FSEL R59, R73, -INF , !P2 ;  /* 0xff800000493b7808 */ /* 0x000fc40005000000 */
        /* <DEDUP_REMOVED lines=10> */
[----:B-1----:R-:W-:Y:S02]  /*157e0*/  FSEL R51, R33, -INF , !P2 ;  /* 0xff80000021337808 */ /* 0x002fe40005000000 */
        /* <DEDUP_REMOVED lines=63> */
[----:B------:R-:W-:Y:S02]  /*15be0*/  P2R R46, PR, RZ, 0x10 ;  /* 0x00000010ff2e7803 */ /* 0x000fe40000000000 */
        /* <DEDUP_REMOVED lines=18> */
[----:B------:R-:W-:Y:S02]  /*15d10*/  P2R R14, PR, RZ, 0x40 ;  /* 0x00000040ff0e7803 */ /* 0x000fe40000000000 */
[----:B------:R-:W-:-:S04]  /*15d20*/  ISETP.GT.AND P6, PT, R12, RZ, !P6 ;  /* 0x000000ff0c00720c */ /* 0x000fc800077c4270 */
[----:B------:R-:W-:-:S04]  /*15d30*/  ISETP.LT.OR P6, PT, R9, 0x1, P6 ;  /* 0x000000010900780c */ /* 0x000fc800037c1670 */
[----:B------:R-:W-:Y:S01]  /*15d40*/  FSEL R189, R8, -INF , !P6 ;  /* 0xff80000008bd7808 */ /* 0x000fe20007000000 */
[----:B------:R-:W-:Y:S01]  /*15d50*/  IMAD.IADD R8, R32, 0x1, R11 ;  /* 0x0000000120087824 */ /* 0x000fe200078e020b */
[----:B------:R-:W-:-:S04]  /*15d60*/  ISETP.GE.AND P6, PT, R42, 0x5a, PT ;  /* 0x0000005a2a00780c */ /* 0x000fc80003fc6270 */
[----:B------:R-:W-:Y:S02]  /*15d70*/  P2R R42, PR, RZ, 0x40 ;  /* 0x00000040ff2a7803 */ /* 0x000fe40000000000 */
[----:B------:R-:W-:-:S04]  /*15d80*/  ISETP.GT.AND P6, PT, R12, 0x59, !P6 ;  /* 0x000000590c00780c */ /* 0x000fc800077c4270 */
[----:B------:R-:W-:Y:S01]  /*15d90*/  ISETP.LT.OR P6, PT, R9, 0x5a, P6 ;  /* 0x0000005a0900780c */ /* 0x000fe200037c1670 */
[----:B------:R-:W-:-:S03]  /*15da0*/  IMAD.IADD R9, R30, 0x1, R11 ;  /* 0x000000011e097824 */ /* 0x000fc600078e020b */
        /* <DEDUP_REMOVED lines=15> */
.L_x_1588:
[----:B------:R-:W-:Y:S05]  /*15ea0*/  BSYNC B2 ;  /* 0x0000000000027941 */ /* 0x000fea0003800000 */
.L_x_1587:
[----:B------:R-:W-:Y:S01]  /*15eb0*/  LOP3.LUT R7, RZ, R7, RZ, 0x33, !PT ;  /* 0x00000007ff077212 */ /* 0x000fe200078e33ff */
[----:B------:R-:W-:Y:S06]  /*15ec0*/  BRA `(.L_x_1589) ;  /* 0x0000000000187947 */ /* 0x000fec0003800000 */
.L_x_1586:
[----:B------:R-:W-:-:S13]  /*15ed0*/  ISETP.NE.AND P6, PT, R4, 0x1, PT ;  /* 0x000000010400780c */ /* 0x000fda0003fc5270 */
[----:B------:R-:W-:Y:S05]  /*15ee0*/  @!P6 BRA `(.L_x_1589) ;  /* 0x000000000010e947 */ /* 0x000fea0003800000 */
[----:B------:R-:W2:Y:S04]  /*15ef0*/  LDL R6, [R5+0x1c] ;  /* 0x00001c0005067983 */ /* 0x000ea80000100800 */
[----:B------:R-:W3:Y:S01]  /*15f00*/  LDL R12, [R5+0x20] ;  /* 0x00002000050c7983 */ /* 0x000ee20000100800 */
[----:B--2---:R-:W-:-:S05]  /*15f10*/  IMAD.HI.U32 R7, R7, R6, RZ ;  /* 0x0000000607077227 */ /* 0x004fca00078e00ff */
[----:B---3--:R-:W-:-:S07]  /*15f20*/  SHF.R.U32.HI R7, RZ, R12, R7 ;  /* 0x0000000cff077219 */ /* 0x008fce0000011607 */
.L_x_1589:
[----:B------:R-:W-:Y:S05]  /*15f30*/  BSYNC B1 ;  /* 0x0000000000017941 */ /* 0x000fea0003800000 */
.L_x_1585:
[----:B------:R-:W-:-:S05]  /*15f40*/  IMAD R7, R4, R7, R44 ;  /* 0x0000000704077224 */ /* 0x000fca00078e022c */
[----:B------:R-:W-:Y:S02]  /*15f50*/  VIADDMNMX R9, R7, R4, R9, PT ;  /* 0x0000000407097246 */ /* 0x000fe40003800109 */
[----:B------:R-:W-:-:S07]  /*15f60*/  VIMNMX R8, R8, R7, !PT ;  /* 0x0000000708087248 */ /* 0x000fce0007fe0100 */
.L_x_1584:
[----:B------:R-:W-:Y:S05]  /*15f70*/  BSYNC B0 ;  /* 0x0000000000007941 */ /* 0x000fea0003800000 */
.L_x_1583:
[----:B------:R-:W2:Y:S01]  /*15f80*/  LD.E.64 R4, desc[UR46][R16.64+0x440] ;  /* 0x0004402e10047980 */ /* 0x000ea2000c101b00 */
[C---:B------:R-:W-:Y:S02]  /*15f90*/  ISETP.GT.AND P0, PT, R8.reuse, 0x1, !P0 ;  /* 0x000000010800780c */ /* 0x040fe40004704270 */
[----:B------:R-:W-:Y:S01]  /*15fa0*/  ISETP.GT.AND P1, PT, R8, 0x8, !P1 ;  /* 0x000000080800780c */ /* 0x000fe20004f24270 */
[----:B------:R-:W3:Y:S01]  /*15fb0*/  LD.E R108, desc[UR46][R16.64+0x460] ;  /* 0x0004602e106c7980 */ /* 0x000ee2000c101900 */
[C---:B------:R-:W-:Y:S02]  /*15fc0*/  ISETP.LT.OR P0, PT, R9.reuse, 0x2, P0 ;  /* 0x000000020900780c */ /* 0x040fe40000701670 */
[----:B------:R-:W-:Y:S01]  /*15fd0*/  ISETP.LT.OR P1, PT, R9, 0x9, P1 ;  /* 0x000000090900780c */ /* 0x000fe20000f21670 */
[----:B------:R-:W4:Y:S01]  /*15fe0*/  LD.E R44, desc[UR46][R16.64+0x2b0] ;  /* 0x0002b02e102c7980 */ /* 0x000f22000c101900 */
[----:B------:R-:W-:Y:S02]  /*15ff0*/  FSEL R89, R89, -INF , !P0 ;  /* 0xff80000059597808 */ /* 0x000fe40004000000 */
[----:B------:R-:W-:Y:S01]  /*16000*/  ISETP.NE.AND P0, PT, R28, RZ, PT ;  /* 0x000000ff1c00720c */ /* 0x000fe20003f05270 */
[----:B------:R-:W5:Y:S01]  /*16010*/  LD.E R60, desc[UR46][R16.64+0x23c] ;  /* 0x00023c2e103c7980 */ /* 0x000f62000c101900 */
[----:B------:R-:W-:-:S02]  /*16020*/  FSEL R99, R99, -INF , !P1 ;  /* 0xff80000063637808 */ /* 0x000fc40004800000 */
[----:B------:R-:W-:Y:S01]  /*16030*/  ISETP.GT.AND P0, PT, R8, 0x9, !P0 ;  /* 0x000000090800780c */ /* 0x000fe20004704270 */
[----:B------:R-:W4:Y:S01]  /*16040*/  LD.E R28, desc[UR46][R16.64+0x284] ;  /* 0x0002842e101c7980 */ /* 0x000f22000c101900 */
[----:B------:R-:W-:Y:S02]  /*16050*/  ISETP.NE.AND P1, PT, R54, RZ, PT ;  /* 0x000000ff3600720c */ /* 0x000fe40003f25270 */
[----:B------:R-:W-:Y:S01]  /*16060*/  ISETP.LT.OR P0, PT, R9, 0xa, P0 ;  /* 0x0000000a0900780c */ /* 0x000fe20000701670 */
[----:B------:R-:W5:Y:S01]  /*16070*/  LD.E R54, desc[UR46][R16.64+0x320] ;  /* 0x0003202e10367980 */ /* 0x000f62000c101900 */
[----:B------:R-:W-:Y:S02]  /*16080*/  ISETP.NE.AND P6, PT, R36, RZ, PT ;  /* 0x000000ff2400720c */ /* 0x000fe40003fc5270 */
[----:B------:R-:W-:Y:S01]  /*16090*/  FSEL R105, R105, -INF , !P0 ;  /* 0xff80000069697808 */ /* 0x000fe20004000000 */
[----:B------:R-:W4:Y:S01]  /*160a0*/  LD.E R36, desc[UR46][R16.64+0x270] ;  /* 0x0002702e10247980 */ /* 0x000f22000c101900 */
[----:B------:R-:W-:-:S02]  /*160b0*/  ISETP.NE.AND P0, PT, R46, RZ, PT ;  /* 0x000000ff2e00720c */ /* 0x000fc40003f05270 */
[C---:B------:R-:W-:Y:S01]  /*160c0*/  ISETP.GT.AND P2, PT, R8.reuse, 0x49, !P2 ;  /* 0x000000490800780c */ /* 0x040fe20005744270 */
[----:B------:R-:W5:Y:S01]  /*160d0*/  LD.E R46, desc[UR46][R16.64+0x2d0] ;  /* 0x0002d02e102e7980 */ /* 0x000f62000c101900 */
[C---:B------:R-:W-:Y:S02]  /*160e0*/  ISETP.GT.AND P0, PT, R8.reuse, 0x10, !P0 ;  /* 0x000000100800780c */ /* 0x040fe40004704270 */
[C---:B------:R-:W-:Y:S01]  /*160f0*/  ISETP.GT.AND P3, PT, R8.reuse, 0x50, !P3 ;  /* 0x000000500800780c */ /* 0x040fe20005f64270 */
[----:B------:R-:W5:Y:S01]  /*16100*/  LD.E R74, desc[UR46][R16.64+0x24c] ;  /* 0x00024c2e104a7980 */ /* 0x000f62000c101900 */
[----:B------:R-:W-:Y:S02]  /*16110*/  ISETP.LT.OR P0, PT, R9, 0x11, P0 ;  /* 0x000000110900780c */ /* 0x000fe40000701670 */
[----:B------:R-:W-:Y:S01]  /*16120*/  ISETP.GT.AND P4, PT, R8, 0x51, !P4 ;  /* 0x000000510800780c */ /* 0x000fe20006784270 */
[----:B------:R-:W5:Y:S01]  /*16130*/  LD.E R72, desc[UR46][R16.64+0x25c] ;  /* 0x00025c2e10487980 */ /* 0x000f62000c101900 */
[----:B------:R-:W-:-:S02]  /*16140*/  FSEL R113, R113, -INF , !P0 ;  /* 0xff80000071717808 */ /* 0x000fc40004000000 */
[----:B------:R-:W-:Y:S01]  /*16150*/  ISETP.NE.AND P0, PT, R50, RZ, PT ;  /* 0x000000ff3200720c */ /* 0x000fe20003f05270 */
[----:B------:R-:W5:Y:S03]  /*16160*/  LD.E R70, desc[UR46][R16.64+0x268] ;  /* 0x0002682e10467980 */ /* 0x000f66000c101900 */
[C---:B------:R-:W-:Y:S01]  /*16170*/  ISETP.GT.AND P0, PT, R8.reuse, 0x11, !P0 ;  /* 0x000000110800780c */ /* 0x040fe20004704270 */
[----:B------:R-:W5:Y:S03]  /*16180*/  LD.E R50, desc[UR46][R16.64+0x2f0] ;  /* 0x0002f02e10327980 */ /* 0x000f66000c101900 */
[----:B------:R-:W-:Y:S01]  /*16190*/  ISETP.LT.OR P0, PT, R9, 0x12, P0 ;  /* 0x000000120900780c */ /* 0x000fe20000701670 */
[----:B------:R-:W5:Y:S03]  /*161a0*/  LD.E R68, desc[UR46][R16.64+0x26c] ;  /* 0x00026c2e10447980 */ /* 0x000f66000c101900 */
[----:B------:R-:W-:Y:S01]  /*161b0*/  FSEL R119, R119, -INF , !P0 ;  /* 0xff80000077777808 */ /* 0x000fe20004000000 */
[----:B------:R-:W5:Y:S01]  /*161c0*/  LD.E R64, desc[UR46][R16.64+0x278] ;  /* 0x0002782e10407980 */ /* 0x000f62000c101900 */
[----:B------:R-:W-:-:S02]  /*161d0*/  ISETP.GT.AND P0, PT, R8, 0x18, !P1 ;  /* 0x000000180800780c */ /* 0x000fc40004f04270 */
[----:B------:R-:W-:Y:S01]  /*161e0*/  ISETP.NE.AND P1, PT, R56, RZ, PT ;  /* 0x000000ff3800720c */ /* 0x000fe20003f25270 */
[----:B------:R-:W5:Y:S01]  /*161f0*/  LD.E R80, desc[UR46][R16.64+0x27c] ;  /* 0x00027c2e10507980 */ /* 0x000f62000c101900 */
[C---:B------:R-:W-:Y:S02]  /*16200*/  ISETP.LT.OR P0, PT, R9.reuse, 0x19, P0 ;  /* 0x000000190900780c */ /* 0x040fe40000701670 */
[----:B------:R-:W-:Y:S01]  /*16210*/  ISETP.LT.OR P2, PT, R9, 0x4a, P2 ;  /* 0x0000004a0900780c */ /* 0x000fe20001741670 */
[----:B------:R-:W5:Y:S01]  /*16220*/  LD.E R56, desc[UR46][R16.64+0x310] ;  /* 0x0003102e10387980 */ /* 0x000f62000c101900 */
[----:B------:R-:W-:Y:S02]  /*16230*/  FSEL R129, R129, -INF , !P0 ;  /* 0xff80000081817808 */ /* 0x000fe40004000000 */
[----:B------:R-:W-:Y:S01]  /*16240*/  ISETP.GT.AND P0, PT, R8, 0x19, !P6 ;  /* 0x000000190800780c */ /* 0x000fe20007704270 */
[----:B------:R-:W5:Y:S01]  /*16250*/  LD.E R86, desc[UR46][R16.64+0x288] ;  /* 0x0002882e10567980 */ /* 0x000f62000c101900 */
[----:B------:R-:W-:-:S02]  /*16260*/  ISETP.NE.AND P6, PT, R14, RZ, PT ;  /* 0x000000ff0e00720c */ /* 0x000fc40003fc5270 */
[----:B------:R-:W-:Y:S01]  /*16270*/  ISETP.LT.OR P0, PT, R9, 0x1a, P0 ;  /* 0x0000001a0900780c */ /* 0x000fe20000701670 */
[----:B------:R-:W5:Y:S03]  /*16280*/  LD.E R84, desc[UR46][R16.64+0x28c] ;  /* 0x00028c2e10547980 */ /* 0x000f66000c101900 */
[----:B------:R-:W-:Y:S01]  /*16290*/  FSEL R127, R127, -INF , !P0 ;  /* 0xff8000007f7f7808 */ /* 0x000fe20004000000 */
[----:B------:R-:W5:Y:S01]  /*162a0*/  LD.E R82, desc[UR46][R16.64+0x298] ;  /* 0x0002982e10527980 */ /* 0x000f62000c101900 */
[----:B------:R-:W-:Y:S02]  /*162b0*/  ISETP.NE.AND P0, PT, R58, RZ, PT ;  /* 0x000000ff3a00720c */ /* 0x000fe40003f05270 */
[C---:B------:R-:W-:Y:S01]  /*162c0*/  ISETP.GT.AND P5, PT, R8.reuse, 0x58, !P5 ;  /* 0x000000580800780c */ /* 0x040fe20006fa4270 */
[----:B------:R-:W5:Y:S01]  /*162d0*/  LD.E R78, desc[UR46][R16.64+0x29c] ;  /* 0x00029c2e104e7980 */ /* 0x000f62000c101900 */
[----:B------:R-:W-:-:S03]  /*162e0*/  ISETP.GT.AND P0, PT, R8, 0x20, !P0 ;  /* 0x000000200800780c */ /* 0x000fc60004704270 */
[----:B------:R-:W5:Y:S01]  /*162f0*/  LD.E R76, desc[UR46][R16.64+0x2a8] ;  /* 0x0002a82e104c7980 */ /* 0x000f62000c101900 */
[----:B------:R-:W-:-:S03]  /*16300*/  ISETP.LT.OR P0, PT, R9, 0x21, P0 ;  /* 0x000000210900780c */ /* 0x000fc60000701670 */
[----:B------:R-:W5:Y:S01]  /*16310*/  LD.E R98, desc[UR46][R16.64+0x2ac] ;  /* 0x0002ac2e10627980 */ /* 0x000f62000c101900 */
[----:B------:R-:W-:Y:S02]  /*16320*/  FSEL R125, R125, -INF , !P0 ;  /* 0xff8000007d7d7808 */ /* 0x000fe40004000000 */
[----:B------:R-:W-:Y:S01]  /*16330*/  ISETP.NE.AND P0, PT, R40, RZ, PT ;  /* 0x000000ff2800720c */ /* 0x000fe20003f05270 */
[----:B------:R-:W5:Y:S03]  /*16340*/  LD.E R96, desc[UR46][R16.64+0x2b8] ;  /* 0x0002b82e10607980 */ /* 0x000f66000c101900 */
[----:B------:R-:W-:Y:S01]  /*16350*/  ISETP.GT.AND P0, PT, R8, 0x21, !P0 ;  /* 0x000000210800780c */ /* 0x000fe20004704270 */
[----:B------:R-:W5:Y:S03]  /*16360*/  LD.E R40, desc[UR46][R16.64+0x290] ;  /* 0x0002902e10287980 */ /* 0x000f66000c101900 */
[----:B------:R-:W-:Y:S01]  /*16370*/  ISETP.LT.OR P0, PT, R9, 0x22, P0 ;  /* 0x000000220900780c */ /* 0x000fe20000701670 */
[----:B------:R-:W5:Y:S03]  /*16380*/  LD.E R94, desc[UR46][R16.64+0x2bc] ;  /* 0x0002bc2e105e7980 */ /* 0x000f66000c101900 */
[----:B------:R-:W-:Y:S01]  /*16390*/  FSEL R20, R20, -INF , !P0 ;  /* 0xff80000014147808 */ /* 0x000fe20004000000 */
[----:B------:R-:W5:Y:S01]  /*163a0*/  LD.E R92, desc[UR46][R16.64+0x2c8] ;  /* 0x0002c82e105c7980 */ /* 0x000f62000c101900 */
[----:B------:R-:W-:-:S02]  /*163b0*/  ISETP.NE.AND P0, PT, R62, RZ, PT ;  /* 0x000000ff3e00720c */ /* 0x000fc40003f05270 */
[----:B------:R-:W-:Y:S01]  /*163c0*/  ISETP.LT.OR P3, PT, R9, 0x51, P3 ;  /* 0x000000510900780c */ /* 0x000fe20001f61670 */
        /* <DEDUP_REMOVED lines=14> */
[----:B------:R-:W-:-:S03]  /*164b0*/  ISETP.NE.AND P0, PT, R34, RZ, PT ;  /* 0x000000ff2200720c */ /* 0x000fc60003f05270 */
        /* <DEDUP_REMOVED lines=22> */
[----:B------:R-:W4:Y:S03]  /*16620*/  LD.E R24, desc[UR46][R16.64+0x230] ;  /* 0x0002302e10187980 */ /* 0x000f26000c101900 */
        /* <DEDUP_REMOVED lines=13> */
[----:B------:R-:W-:Y:S01]  /*16700*/  ISETP.GT.AND P0, PT, R8, 0x41, !P1 ;  /* 0x000000410800780c */ /* 0x000fe20004f04270 */
[----:B------:R-:W5:Y:S01]  /*16710*/  LD.E R140, desc[UR46][R16.64+0x388] ;  /* 0x0003882e108c7980 */ /* 0x000f62000c101900 */
[----:B------:R-:W-:Y:S02]  /*16720*/  ISETP.NE.AND P1, PT, R67, RZ, PT ;  /* 0x000000ff4300720c */ /* 0x000fe40003f25270 */
[----:B------:R-:W-:Y:S01]  /*16730*/  ISETP.LT.OR P0, PT, R9, 0x42, P0 ;  /* 0x000000420900780c */ /* 0x000fe20000701670 */
[----:B------:R-:W5:Y:S03]  /*16740*/  LD.E R148, desc[UR46][R16.64+0x38c] ;  /* 0x00038c2e10947980 */ /* 0x000f66000c101900 */
[----:B------:R-:W-:Y:S01]  /*16750*/  FSEL R106, R106, -INF , !P0 ;  /* 0xff8000006a6a7808 */ /* 0x000fe20004000000 */
[----:B------:R-:W5:Y:S01]  /*16760*/  LD.E R144, desc[UR46][R16.64+0x398] ;  /* 0x0003982e10907980 */ /* 0x000f62000c101900 */
[----:B------:R-:W-:-:S02]  /*16770*/  ISETP.GT.AND P0, PT, R8, RZ, !P6 ;  /* 0x000000ff0800720c */ /* 0x000fc40007704270 */
[----:B------:R-:W-:Y:S01]  /*16780*/  FSEL R133, R133, -INF , !P2 ;  /* 0xff80000085857808 */ /* 0x000fe20005000000 */
[----:B------:R-:W5:Y:S01]  /*16790*/  LD.E R146, desc[UR46][R16.64+0x39c] ;  /* 0x00039c2e10927980 */ /* 0x000f62000c101900 */
[----:B------:R-:W-:Y:S02]  /*167a0*/  ISETP.LT.OR P0, PT, R9, 0x1, P0 ;  /* 0x000000010900780c */ /* 0x000fe40000701670 */
[----:B------:R-:W-:Y:S01]  /*167b0*/  ISETP.NE.AND P6, PT, R42, RZ, PT ;  /* 0x000000ff2a00720c */ /* 0x000fe20003fc5270 */
[----:B------:R-:W5:Y:S01]  /*167c0*/  LD.E R150, desc[UR46][R16.64+0x3a8] ;  /* 0x0003a82e10967980 */ /* 0x000f62000c101900 */
[----:B------:R-:W-:-:S03]  /*167d0*/  FSEL R6, R26, -INF , !P0 ;  /* 0xff8000001a067808 */ /* 0x000fc60004000000 */
[----:B------:R-:W5:Y:S04]  /*167e0*/  LD.E R30, desc[UR46][R16.64+0x424] ;  /* 0x0004242e101e7980 */ /* 0x000f68000c101900 */
        /* <DEDUP_REMOVED lines=18> */
[----:B------:R-:W5:Y:S01]  /*16910*/  LD.E R107, desc[UR46][R16.64+0x3f0] ;  /* 0x0003f02e106b7980 */ /* 0x000f62000c101900 */
[----:B--2---:R-:W-:-:S03]  /*16920*/  FMNMX.FTZ R14, R189, R4, !PT ;  /* 0x00000004bd0e7209 */ /* 0x004fc60007810000 */
[----:B------:R-:W2:Y:S01]  /*16930*/  LD.E R42, desc[UR46][R16.64+0x2c0] ;  /* 0x0002c02e102a7980 */ /* 0x000ea2000c101900 */
[----:B------:R-:W-:-:S03]  /*16940*/  FMNMX.FTZ R14, R63, R14, !PT ;  /* 0x0000000e3f0e7209 */ /* 0x000fc60007810000 */
        /* <DEDUP_REMOVED lines=33> */
[----:B------:R-:W1:Y:S02]  /*16b60*/  SHFL.BFLY PT, R14, R65, 0x2, 0x1f ;  /* 0x0c401f00410e7f89 */ /* 0x000e6400000e0000 */
[----:B-1----:R-:W-:Y:S02]  /*16b70*/  FMNMX.FTZ R7, R65, R14, !PT ;  /* 0x0000000e41077209 */ /* 0x002fe40007810000 */
[----:B------:R-:W-:-:S04]  /*16b80*/  FMNMX.FTZ R14, R6, R5, !PT ;  /* 0x00000005060e7209 */ /* 0x000fc80007810000 */
[----:B------:R-:W-:Y:S01]  /*16b90*/  FMNMX.FTZ R14, R89, R14, !PT ;  /* 0x0000000e590e7209 */ /* 0x000fe20007810000 */
[----:B------:R-:W1:Y:S03]  /*16ba0*/  SHFL.BFLY PT, R18, R7, 0x1, 0x1f ;  /* 0x0c201f0007127f89 */ /* 0x000e6600000e0000 */
[----:B------:R-:W-:-:S04]  /*16bb0*/  FMNMX.FTZ R14, R99, R14, !PT ;  /* 0x0000000e630e7209 */ /* 0x000fc80007810000 */
[----:B------:R-:W-:-:S04]  /*16bc0*/  FMNMX.FTZ R14, R105, R14, !PT ;  /* 0x0000000e690e7209 */ /* 0x000fc80007810000 */
[----:B------:R-:W-:-:S04]  /*16bd0*/  FMNMX.FTZ R14, R113, R14, !PT ;  /* 0x0000000e710e7209 */ /* 0x000fc80007810000 */
[----:B------:R-:W-:-:S04]  /*16be0*/  FMNMX.FTZ R14, R119, R14, !PT ;  /* 0x0000000e770e7209 */ /* 0x000fc80007810000 */
[----:B------:R-:W-:-:S04]  /*16bf0*/  FMNMX.FTZ R14, R129, R14, !PT ;  /* 0x0000000e810e7209 */ /* 0x000fc80007810000 */
[----:B------:R-:W-:Y:S02]  /*16c00*/  FMNMX.FTZ R14, R127, R14, !PT ;  /* 0x0000000e7f0e7209 */ /* 0x000fe40007810000 */
[----:B-1----:R-:W-:Y:S02]  /*16c10*/  FMNMX.FTZ R67, R7, R18, !PT ;  /* 0x0000001207437209 */ /* 0x002fe40007810000 */
[----:B------:R-:W-:-:S04]  /*16c20*/  FMNMX.FTZ R7, R125, R14, !PT ;  /* 0x0000000e7d077209 */ /* 0x000fc80007810000 */
[----:B------:R-:W-:-:S04]  /*16c30*/  FMNMX.FTZ R14, R20, R7, !PT ;  /* 0x00000007140e7209 */ /* 0x000fc80007810000 */
[----:B------:R-:W-:-:S04]  /*16c40*/  FMNMX.FTZ R7, R11, R14, !PT ;  /* 0x0000000e0b077209 */ /* 0x000fc80007810000 */
[----:B------:R-:W-:-:S04]  /*16c50*/  FMNMX.FTZ R14, R12, R7, !PT ;  /* 0x000000070c0e7209 */ /* 0x000fc80007810000 */
[----:B------:R-:W-:-:S04]  /*16c60*/  FMNMX.FTZ R14, R19, R14, !PT ;  /* 0x0000000e130e7209 */ /* 0x000fc80007810000 */
[----:B------:R-:W-:-:S04]  /*16c70*/  FMNMX.FTZ R7, R21, R14, !PT ;  /* 0x0000000e15077209 */ /* 0x000fc80007810000 */
[----:B------:R-:W-:Y:S02]  /*16c80*/  FMNMX.FTZ R14, R104, R7, !PT ;  /* 0x00000007680e7209 */ /* 0x000fe40007810000 */
[----:B------:R-:W-:Y:S02]  /*16c90*/  ISETP.GT.AND P0, PT, R8, 0x48, !P1 ;  /* 0x000000480800780c */ /* 0x000fe40004f04270 */
[----:B------:R-:W-:Y:S02]  /*16ca0*/  FMNMX.FTZ R14, R121, R14, !PT ;  /* 0x0000000e790e7209 */ /* 0x000fe40007810000 */
[----:B------:R-:W-:Y:S02]  /*16cb0*/  ISETP.LT.OR P0, PT, R9, 0x49, P0 ;  /* 0x000000490900780c */ /* 0x000fe40000701670 */
[----:B------:R-:W-:Y:S02]  /*16cc0*/  FMNMX.FTZ R7, R123, R14, !PT ;  /* 0x0000000e7b077209 */ /* 0x000fe40007810000 */
[----:B------:R-:W-:-:S02]  /*16cd0*/  FSEL R131, R131, -INF , !P0 ;  /* 0xff80000083837808 */ /* 0x000fc40004000000 */
[----:B------:R-:W-:-:S04]  /*16ce0*/  FMNMX.FTZ R14, R106, R7, !PT ;  /* 0x000000076a0e7209 */ /* 0x000fc80007810000 */
[----:B------:R-:W-:Y:S02]  /*16cf0*/  FMNMX.FTZ R14, R131, R14, !PT ;  /* 0x0000000e830e7209 */ /* 0x000fe40007810000 */
[----:B------:R-:W-:Y:S02]  /*16d00*/  ISETP.LT.OR P4, PT, R9, 0x52, P4 ;  /* 0x000000520900780c */ /* 0x000fe40002781670 */
[----:B------:R-:W-:Y:S02]  /*16d10*/  FSEL R135, R135, -INF , !P3 ;  /* 0xff80000087877808 */ /* 0x000fe40005800000 */
[----:B------:R-:W-:Y:S02]  /*16d20*/  FMNMX.FTZ R14, R133, R14, !PT ;  /* 0x0000000e850e7209 */ /* 0x000fe40007810000 */
[----:B------:R-:W-:Y:S02]  /*16d30*/  ISETP.GT.AND P0, PT, R8, 0x59, !P6 ;  /* 0x000000590800780c */ /* 0x000fe40007704270 */
[----:B------:R-:W-:Y:S01]  /*16d40*/  ISETP.LT.OR P5, PT, R9, 0x59, P5 ;  /* 0x000000590900780c */ /* 0x000fe20002fa1670 */
[----:B------:R-:W-:Y:S01]  /*16d50*/  ST.E desc[UR46][R16.64+0x440], R65 ;  /* 0x0004404110007985 */ /* 0x000fe2000c10192e */
[----:B------:R-:W-:-:S02]  /*16d60*/  FSEL R137, R137, -INF , !P4 ;  /* 0xff80000089897808 */ /* 0x000fc40006000000 */
[----:B------:R-:W-:Y:S01]  /*16d70*/  FMNMX.FTZ R14, R135, R14, !PT ;  /* 0x0000000e870e7209 */ /* 0x000fe20007810000 */
[----:B------:R-:W4:Y:S01]  /*16d80*/  LD.E R8, desc[UR46][R16.64+0x454] ;  /* 0x0004542e10087980 */ /* 0x000f22000c101900 */
[----:B------:R-:W-:Y:S02]  /*16d90*/  ISETP.LT.OR P0, PT, R9, 0x5a, P0 ;  /* 0x0000005a0900780c */ /* 0x000fe40000701670 */
[----:B------:R-:W-:Y:S01]  /*16da0*/  FSEL R139, R139, -INF , !P5 ;  /* 0xff8000008b8b7808 */ /* 0x000fe20006800000 */
[----:B------:R1:W-:Y:S01]  /*16db0*/  ST.E desc[UR46][R16.64+0x440], R67 ;  /* 0x0004404310007985 */ /* 0x0003e2000c10192e */
[----:B------:R-:W-:Y:S02]  /*16dc0*/  FMNMX.FTZ R14, R137, R14, !PT ;  /* 0x0000000e890e7209 */ /* 0x000fe40007810000 */
[----:B------:R-:W-:Y:S01]  /*16dd0*/  FSEL R141, R141, -INF , !P0 ;  /* 0xff8000008d8d7808 */ /* 0x000fe20004000000 */
[----:B------:R-:W3:Y:S01]  /*16de0*/  LD.E R69, desc[UR46][R16.64+0x440] ;  /* 0x0004402e10457980 */ /* 0x000ee2000c101900 */
[----:B------:R-:W-:-:S03]  /*16df0*/  FMNMX.FTZ R14, R139, R14, !PT ;  /* 0x0000000e8b0e7209 */ /* 0x000fc60007810000 */
[----:B------:R-:W5:Y:S01]  /*16e00*/  LD.E R9, desc[UR46][R16.64+0x450] ;  /* 0x0004502e10097980 */ /* 0x000f62000c101900 */
[----:B------:R-:W-:-:S03]  /*16e10*/  FMNMX.FTZ R7, R141, R14, !PT ;  /* 0x0000000e8d077209 */ /* 0x000fc60007810000 */
[----:B-1----:R-:W2:Y:S04]  /*16e20*/  LD.E R67, desc[UR46][R16.64+0x350] ;  /* 0x0003502e10437980 */ /* 0x002ea8000c101900 */
[----:B------:R-:W-:Y:S04]  /*16e30*/  ST.E desc[UR46][R16.64+0x444], R7 ;  /* 0x0004440710007985 */ /* 0x000fe8000c10192e */
[----:B------:R-:W4:Y:S04]  /*16e40*/  LD.E R14, desc[UR46][R16.64+0x444] ;  /* 0x0004442e100e7980 */ /* 0x000f28000c101900 */
[----:B------:R-:W2:Y:S01]  /*16e50*/  LD.E R65, desc[UR46][R16.64+0x360] ;  /* 0x0003602e10417980 */ /* 0x000ea2000c101900 */
[C---:B---3--:R-:W-:Y:S01]  /*16e60*/  FMUL.FTZ R18, R69.reuse, R108 ;  /* 0x0000006c45127220 */ /* 0x048fe20000410000 */
[----:B------:R-:W-:-:S04]  /*16e70*/  FSETP.NEU.FTZ.AND P0, PT, R69, -INF , PT ;  /* 0xff8000004500780b */ /* 0x000fc80003f1d000 */
[----:B------:R-:W-:-:S05]  /*16e80*/  FSEL R58, R18, RZ, P0 ;  /* 0x000000ff123a7208 */ /* 0x000fca0000000000 */
[-CC-:B------:R-:W-:Y:S02]  /*16e90*/  FFMA.FTZ R176, R43, R108.reuse, -R58.reuse ;  /* 0x0000006c2bb07223 */ /* 0x180fe4000001083a */
[----:B----4-:R-:W1:Y:S01]  /*16ea0*/  SHFL.BFLY PT, R43, R14, 0x2, 0x1f ;  /* 0x0c401f000e2b7f89 */ /* 0x010e6200000e0000 */
[-CC-:B------:R-:W-:Y:S01]  /*16eb0*/  FFMA.FTZ R153, R59, R108.reuse, -R58.reuse ;  /* 0x0000006c3b997223 */ /* 0x180fe2000001083a */
[----:B------:R-:W-:Y:S02]  /*16ec0*/  FSEL R69, R69, RZ, P0 ;  /* 0x000000ff45457208 */ /* 0x000fe40000000000 */
[----:B-1----:R-:W-:Y:S01]  /*16ed0*/  FMNMX.FTZ R14, R14, R43, !PT ;  /* 0x0000002b0e0e7209 */ /* 0x002fe20007810000 */
[-CC-:B------:R-:W-:Y:S01]  /*16ee0*/  FFMA.FTZ R154, R61, R108.reuse, -R58.reuse ;  /* 0x0000006c3d9a7223 */ /* 0x180fe2000001083a */
[-CC-:B------:R-:W-:Y:S01]  /*16ef0*/  FFMA.FTZ R189, R189, R108.reuse, -R58.reuse ;  /* 0x0000006cbdbd7223 */ /* 0x180fe2000001083a */
[-CC-:B------:R-:W-:Y:S01]  /*16f00*/  FFMA.FTZ R152, R63, R108.reuse, -R58.reuse ;  /* 0x0000006c3f987223 */ /* 0x180fe2000001083a */
[-CC-:B------:R-:W-:Y:S01]  /*16f10*/  FFMA.FTZ R188, R53, R108.reuse, -R58.reuse ;  /* 0x0000006c35bc7223 */ /* 0x180fe2000001083a */
[----:B------:R-:W1:Y:S01]  /*16f20*/  SHFL.BFLY PT, R59, R14, 0x1, 0x1f ;  /* 0x0c201f000e3b7f89 */ /* 0x000e6200000e0000 */
[----:B------:R-:W-:Y:S01]  /*16f30*/  FADD.FTZ R61, R4, -R69 ;  /* 0x80000045043d7221 */ /* 0x000fe20000010000 */
[-CC-:B------:R-:W-:Y:S01]  /*16f40*/  FFMA.FTZ R4, R13, R108.reuse, -R58.reuse ;  /* 0x0000006c0d047223 */ /* 0x180fe2000001083a */
[-CC-:B------:R-:W-:Y:S01]  /*16f50*/  FFMA.FTZ R13, R57, R108.reuse, -R58.reuse ;  /* 0x0000006c390d7223 */ /* 0x180fe2000001083a */
        /* <DEDUP_REMOVED lines=10> */
[----:B------:R-:W3:Y:S01]  /*17000*/  LD.E R29, desc[UR46][R16.64+0x42c] ;  /* 0x00042c2e101d7980 */ /* 0x000ee2000c101900 */
[-CC-:B------:R-:W-:Y:S01]  /*17010*/  FFMA.FTZ R168, R25, R108.reuse, -R58.reuse ;  /* 0x0000006c19a87223 */ /* 0x180fe2000001083a */
[-CC-:B------:R-:W-:Y:S01]  /*17020*/  FFMA.FTZ R165, R27, R108.reuse, -R58.reuse ;  /* 0x0000006c1ba57223 */ /* 0x180fe2000001083a */
[-CC-:B------:R-:W-:Y:S01]  /*17030*/  FFMA.FTZ R162, R35, R108.reuse, -R58.reuse ;  /* 0x0000006c23a27223 */ /* 0x180fe2000001083a */
[-CC-:B------:R-:W-:Y:S01]  /*17040*/  FFMA.FTZ R157, R37, R108.reuse, -R58.reuse ;  /* 0x0000006c259d7223 */ /* 0x180fe2000001083a */
[-CC-:B------:R-:W-:Y:S01]  /*17050*/  FFMA.FTZ R23, R23, R108.reuse, -R58.reuse ;  /* 0x0000006c17177223 */ /* 0x180fe2000001083a */
[----:B------:R-:W-:Y:S01]  /*17060*/  MUFU.EX2 R154, R154 ;  /* 0x0000009a009a7308 */ /* 0x000fe20000000800 */
[-CC-:B------:R-:W-:Y:S01]  /*17070*/  FFMA.FTZ R160, R47, R108.reuse, -R58.reuse ;  /* 0x0000006c2fa07223 */ /* 0x180fe2000001083a */
[-CC-:B------:R-:W-:Y:S01]  /*17080*/  FFMA.FTZ R15, R15, R108.reuse, -R58.reuse ;  /* 0x0000006c0f0f7223 */ /* 0x180fe2000001083a */
[-C--:B------:R-:W-:Y:S01]  /*17090*/  FFMA.FTZ R18, R55, R108.reuse, -R58 ;  /* 0x0000006c37127223 */ /* 0x080fe2000001083a */
[----:B-1----:R-:W-:Y:S01]  /*170a0*/  FMNMX.FTZ R57, R14, R59, !PT ;  /* 0x0000003b0e397209 */ /* 0x002fe20007810000 */
[----:B------:R-:W4:Y:S03]  /*170b0*/  LD.E R33, desc[UR46][R16.64+0x234] ;  /* 0x0002342e10217980 */ /* 0x000f26000c101900 */
[----:B------:R1:W-:Y:S01]  /*170c0*/  MUFU.EX2 R14, R4 ;  /* 0x00000004000e7308 */ /* 0x0003e20000000800 */
[----:B------:R-:W2:Y:S04]  /*170d0*/  LD.E R25, desc[UR46][R16.64+0x240] ;  /* 0x0002402e10197980 */ /* 0x000ea8000c101900 */
[----:B------:R-:W2:Y:S01]  /*170e0*/  LD.E R31, desc[UR46][R16.64+0x260] ;  /* 0x0002602e101f7980 */ /* 0x000ea2000c101900 */
[----:B-1----:R-:W-:-:S02]  /*170f0*/  FMUL.FTZ R4, R61, R108 ;  /* 0x0000006c3d047220 */ /* 0x002fc40000410000 */
[----:B------:R-:W-:Y:S01]  /*17100*/  MUFU.EX2 R153, R153 ;  /* 0x0000009900997308 */ /* 0x000fe20000000800 */
[CC--:B------:R-:W-:Y:S01]  /*17110*/  FMUL.FTZ R58, R57.reuse, R108.reuse ;  /* 0x0000006c393a7220 */ /* 0x0c0fe20000410000 */
[----:B------:R-:W-:Y:S01]  /*17120*/  FSETP.NEU.FTZ.AND P0, PT, R57, -INF , PT ;  /* 0xff8000003900780b */ /* 0x000fe20003f1d000 */
[----:B------:R-:W2:Y:S04]  /*17130*/  LD.E R27, desc[UR46][R16.64+0x274] ;  /* 0x0002742e101b7980 */ /* 0x000ea8000c101900 */
[----:B------:R-:W2:Y:S01]  /*17140*/  LD.E R35, desc[UR46][R16.64+0x280] ;  /* 0x0002802e10237980 */ /* 0x000ea2000c101900 */
[----:B------:R-:W5:Y:S01]  /*17150*/  MUFU.EX2 R4, R4 ;  /* 0x0000000400047308 */ /* 0x000f620000000800 */
[----:B------:R-:W-:Y:S02]  /*17160*/  FSEL R110, R58, RZ, P0 ;  /* 0x000000ff3a6e7208 */ /* 0x000fe40000000000 */
[----:B------:R-:W2:Y:S04]  /*17170*/  LD.E R37, desc[UR46][R16.64+0x294] ;  /* 0x0002942e10257980 */ /* 0x000ea8000c101900 */
[----:B------:R-:W2:Y:S01]  /*17180*/  LD.E R43, desc[UR46][R16.64+0x2c4] ;  /* 0x0002c42e102b7980 */ /* 0x000ea2000c101900 */
[----:B------:R-:W1:Y:S03]  /*17190*/  MUFU.EX2 R188, R188 ;  /* 0x000000bc00bc7308 */ /* 0x000e660000000800 */
[----:B------:R-:W2:Y:S04]  /*171a0*/  LD.E R39, desc[UR46][R16.64+0x264] ;  /* 0x0002642e10277980 */ /* 0x000ea8000c101900 */
[----:B------:R-:W2:Y:S01]  /*171b0*/  LD.E R41, desc[UR46][R16.64+0x2a4] ;  /* 0x0002a42e10297980 */ /* 0x000ea2000c101900 */
[----:B-----5:R-:W-:Y:S01]  /*171c0*/  FFMA.FTZ R9, R4, R9, R189 ;  /* 0x0000000904097223 */ /* 0x020fe200000100bd */
[----:B------:R-:W5:Y:S02]  /*171d0*/  MUFU.EX2 R7, R7 ;  /* 0x0000000700077308 */ /* 0x000f640000000800 */
[----:B------:R-:W2:Y:S01]  /*171e0*/  LD.E R45, desc[UR46][R16.64+0x2b4] ;  /* 0x0002b42e102d7980 */ /* 0x000ea2000c101900 */
[----:B------:R-:W-:Y:S01]  /*171f0*/  FADD.FTZ R9, R152, R9 ;  /* 0x0000000998097221 */ /* 0x000fe20000010000 */
[----:B------:R-:W-:-:S02]  /*17200*/  FFMA.FTZ R166, R21, R108, -R110 ;  /* 0x0000006c15a67223 */ /* 0x000fc4000001086e */
[----:B------:R-:W2:Y:S01]  /*17210*/  LD.E R49, desc[UR46][R16.64+0x2d4] ;  /* 0x0002d42e10317980 */ /* 0x000ea2000c101900 */
[----:B------:R-:W-:Y:S01]  /*17220*/  FADD.FTZ R202, R154, R9 ;  /* 0x000000099aca7221 */ /* 0x000fe20000010000 */
[----:B------:R-:W5:Y:S01]  /*17230*/  MUFU.EX2 R180, R180 ;  /* 0x000000b400b47308 */ /* 0x000f620000000800 */
[----:B------:R-:W-:Y:S01]  /*17240*/  FFMA.FTZ R21, R123, R108, -R110 ;  /* 0x0000006c7b157223 */ /* 0x000fe2000001086e */
[----:B------:R-:W2:Y:S01]  /*17250*/  LD.E R47, desc[UR46][R16.64+0x2e0] ;  /* 0x0002e02e102f7980 */ /* 0x000ea2000c101900 */
[----:B------:R-:W-:-:S03]  /*17260*/  FADD.FTZ R123, R153, R202 ;  /* 0x000000ca997b7221 */ /* 0x000fc60000010000 */
[----:B------:R-:W2:Y:S02]  /*17270*/  LD.E R51, desc[UR46][R16.64+0x2f4] ;  /* 0x0002f42e10337980 */ /* 0x000ea4000c101900 */
[----:B------:R-:W5:Y:S01]  /*17280*/  MUFU.EX2 R177, R177 ;  /* 0x000000b100b17308 */ /* 0x000f620000000800 */
[----:B-1----:R-:W-:Y:S01]  /*17290*/  FADD.FTZ R220, R188, R123 ;  /* 0x0000007bbcdc7221 */ /* 0x002fe20000010000 */
[----:B------:R-:W-:Y:S01]  /*172a0*/  FSEL R58, R57, RZ, P0 ;  /* 0x000000ff393a7208 */ /* 0x000fe20000000000 */
[----:B------:R-:W2:Y:S05]  /*172b0*/  LD.E R53, desc[UR46][R16.64+0x304] ;  /* 0x0003042e10357980 */ /* 0x000eaa000c101900 */
[----:B------:R-:W1:Y:S01]  /*172c0*/  MUFU.EX2 R176, R176 ;  /* 0x000000b000b07308 */ /* 0x000e620000000800 */
[----:B-----5:R-:W-:Y:S01]  /*172d0*/  FADD.FTZ R123, R7, R220 ;  /* 0x000000dc077b7221 */ /* 0x020fe20000010000 */
[----:B------:R-:W-:Y:S01]  /*172e0*/  FADD.FTZ R143, R5, -R58 ;  /* 0x8000003a058f7221 */ /* 0x000fe20000010000 */
[----:B------:R-:W5:Y:S04]  /*172f0*/  LD.E R69, desc[UR46][R16.64+0x330] ;  /* 0x0003302e10457980 */ /* 0x000f68000c101900 */
[----:B------:R-:W5:Y:S01]  /*17300*/  LD.E R63, desc[UR46][R16.64+0x364] ;  /* 0x0003642e103f7980 */ /* 0x000f62000c101900 */
[----:B------:R-:W1:Y:S01]  /*17310*/  MUFU.EX2 R173, R173 ;  /* 0x000000ad00ad7308 */ /* 0x000e620000000800 */
[----:B------:R-:W-:-:S02]  /*17320*/  FADD.FTZ R226, R180, R123 ;  /* 0x0000007bb4e27221 */ /* 0x000fc40000010000 */
[----:B------:R-:W5:Y:S04]  /*17330*/  LD.E R5, desc[UR46][R16.64+0x420] ;  /* 0x0004202e10057980 */ /* 0x000f68000c101900 */
[----:B------:R-:W5:Y:S01]  /*17340*/  LD.E R58, desc[UR46][R16.64+0x248] ;  /* 0x0002482e103a7980 */ /* 0x000f62000c101900 */
[----:B------:R-:W1:Y:S01]  /*17350*/  MUFU.EX2 R172, R172 ;  /* 0x000000ac00ac7308 */ /* 0x000e620000000800 */
[----:B------:R-:W-:-:S07]  /*17360*/  FADD.FTZ R123, R177, R226 ;  /* 0x000000e2b17b7221 */ /* 0x000fce0000010000 */
[----:B------:R-:W1:Y:S02]  /*17370*/  MUFU.EX2 R169, R169 ;  /* 0x000000a900a97308 */ /* 0x000e640000000800 */
[----:B-1----:R-:W-:Y:S01]  /*17380*/  FADD.FTZ R236, R176, R123 ;  /* 0x0000007bb0ec7221 */ /* 0x002fe20000010000 */
[-CC-:B------:R-:W-:Y:S01]  /*17390*/  FFMA.FTZ R183, R6, R108.reuse, -R110.reuse ;  /* 0x0000006c06b77223 */ /* 0x180fe2000001086e */
[-CC-:B------:R-:W-:Y:S01]  /*173a0*/  FFMA.FTZ R178, R20, R108.reuse, -R110.reuse ;  /* 0x0000006c14b27223 */ /* 0x180fe2000001086e */
[-CC-:B------:R-:W-:Y:S01]  /*173b0*/  FFMA.FTZ R171, R11, R108.reuse, -R110.reuse ;  /* 0x0000006c0bab7223 */ /* 0x180fe2000001086e */
[-CC-:B------:R-:W-:Y:S02]  /*173c0*/  FFMA.FTZ R174, R12, R108.reuse, -R110.reuse ;  /* 0x0000006c0cae7223 */ /* 0x180fe4000001086e */
        /* <DEDUP_REMOVED lines=18> */
[----:B------:R-:W-:Y:S01]  /*174f0*/  FFMA.FTZ R141, R141, R108, -R110 ;  /* 0x0000006c8d8d7223 */ /* 0x000fe2000001086e */
[----:B------:R-:W-:Y:S01]  /*17500*/  FMUL.FTZ R121, R108, R143 ;  /* 0x0000008f6c797220 */ /* 0x000fe20000410000 */
[----:B------:R-:W1:Y:S01]  /*17510*/  MUFU.EX2 R167, R167 ;  /* 0x000000a700a77308 */ /* 0x000e620000000800 */
[----:B------:R-:W5:Y:S01]  /*17520*/  LD.E R108, desc[UR46][R16.64+0x2f8] ;  /* 0x0002f82e106c7980 */ /* 0x000f62000c101900 */
[----:B------:R-:W-:-:S03]  /*17530*/  FADD.FTZ R125, R173, R236 ;  /* 0x000000ecad7d7221 */ /* 0x000fc60000010000 */
[----:B------:R-:W5:Y:S01]  /*17540*/  LD.E R110, desc[UR46][R16.64+0x30c] ;  /* 0x00030c2e106e7980 */ /* 0x000f62000c101900 */
[----:B------:R-:W-:-:S03]  /*17550*/  FADD.FTZ R127, R172, R125 ;  /* 0x0000007dac7f7221 */ /* 0x000fc60000010000 */
[----:B------:R-:W5:Y:S01]  /*17560*/  LD.E R106, desc[UR46][R16.64+0x318] ;  /* 0x0003182e106a7980 */ /* 0x000f62000c101900 */
[----:B------:R-:W-:-:S03]  /*17570*/  FADD.FTZ R131, R169, R127 ;  /* 0x0000007fa9837221 */ /* 0x000fc60000010000 */
[----:B------:R-:W5:Y:S01]  /*17580*/  LD.E R104, desc[UR46][R16.64+0x31c] ;  /* 0x00031c2e10687980 */ /* 0x000f62000c101900 */
[----:B-1----:R-:W-:-:S03]  /*17590*/  FADD.FTZ R133, R170, R131 ;  /* 0x00000083aa857221 */ /* 0x002fc60000010000 */
[----:B------:R-:W5:Y:S01]  /*175a0*/  LD.E R55, desc[UR46][R16.64+0x314] ;  /* 0x0003142e10377980 */ /* 0x000f62000c101900 */
[----:B------:R-:W-:-:S03]  /*175b0*/  FADD.FTZ R135, R167, R133 ;  /* 0x00000085a7877221 */ /* 0x000fc60000010000 */
        /* <DEDUP_REMOVED lines=17> */
[----:B------:R-:W-:Y:S08]  /*176d0*/  MUFU.EX2 R183, R183 ;  /* 0x000000b700b77308 */ /* 0x000ff00000000800 */
[----:B------:R-:W1:Y:S08]  /*176e0*/  MUFU.EX2 R121, R121 ;  /* 0x0000007900797308 */ /* 0x000e700000000800 */
[----:B------:R-:W1:Y:S08]  /*176f0*/  MUFU.EX2 R192, R192 ;  /* 0x000000c000c07308 */ /* 0x000e700000000800 */
[----:B------:R-:W1:Y:S02]  /*17700*/  MUFU.EX2 R155, R155 ;  /* 0x0000009b009b7308 */ /* 0x000e640000000800 */
[----:B-1----:R-:W-:-:S06]  /*17710*/  FFMA.FTZ R9, R121, R8, R183 ;  /* 0x0000000879097223 */ /* 0x002fcc00000100b7 */
[----:B------:R-:W1:Y:S01]  /*17720*/  MUFU.EX2 R6, R6 ;  /* 0x0000000600067308 */ /* 0x000e620000000800 */
[----:B------:R-:W-:-:S07]  /*17730*/  FADD.FTZ R8, R192, R9 ;  /* 0x00000009c0087221 */ /* 0x000fce0000010000 */
[----:B------:R-:W1:Y:S01]  /*17740*/  MUFU.EX2 R179, R179 ;  /* 0x000000b300b37308 */ /* 0x000e620000000800 */
[----:B------:R-:W-:-:S07]  /*17750*/  FADD.FTZ R9, R155, R8 ;  /* 0x000000089b097221 */ /* 0x000fce0000010000 */
[----:B------:R-:W1:Y:S02]  /*17760*/  MUFU.EX2 R190, R190 ;  /* 0x000000be00be7308 */ /* 0x000e640000000800 */
[----:B-1----:R-:W-:-:S06]  /*17770*/  FADD.FTZ R8, R6, R9 ;  /* 0x0000000906087221 */ /* 0x002fcc0000010000 */
[----:B------:R-:W1:Y:S01]  /*17780*/  MUFU.EX2 R181, R181 ;  /* 0x000000b500b57308 */ /* 0x000e620000000800 */
[----:B------:R-:W-:-:S07]  /*17790*/  FADD.FTZ R9, R179, R8 ;  /* 0x00000008b3097221 */ /* 0x000fce0000010000 */
[----:B------:R-:W3:Y:S01]  /*177a0*/  MUFU.EX2 R182, R182 ;  /* 0x000000b600b67308 */ /* 0x000ee20000000800 */
[----:B------:R-:W-:-:S07]  /*177b0*/  FADD.FTZ R8, R190, R9 ;  /* 0x00000009be087221 */ /* 0x000fce0000010000 */
[----:B------:R-:W3:Y:S01]  /*177c0*/  MUFU.EX2 R175, R175 ;  /* 0x000000af00af7308 */ /* 0x000ee20000000800 */
[----:B-1----:R-:W-:-:S07]  /*177d0*/  FADD.FTZ R9, R181, R8 ;  /* 0x00000008b5097221 */ /* 0x002fce0000010000 */
[----:B------:R-:W1:Y:S01]  /*177e0*/  MUFU.EX2 R178, R178 ;  /* 0x000000b200b27308 */ /* 0x000e620000000800 */
[----:B---3--:R-:W-:-:S07]  /*177f0*/  FADD.FTZ R8, R182, R9 ;  /* 0x00000009b6087221 */ /* 0x008fce0000010000 */
[----:B------:R-:W3:Y:S01]  /*17800*/  MUFU.EX2 R171, R171 ;  /* 0x000000ab00ab7308 */ /* 0x000ee20000000800 */
[----:B------:R-:W-:-:S07]  /*17810*/  FADD.FTZ R9, R175, R8 ;  /* 0x00000008af097221 */ /* 0x000fce0000010000 */
[----:B------:R-:W4:Y:S01]  /*17820*/  MUFU.EX2 R174, R174 ;  /* 0x000000ae00ae7308 */ /* 0x000f220000000800 */
[----:B-1----:R-:W-:-:S07]  /*17830*/  FADD.FTZ R8, R178, R9 ;  /* 0x00000009b2087221 */ /* 0x002fce0000010000 */
[----:B------:R-:W1:Y:S01]  /*17840*/  MUFU.EX2 R168, R168 ;  /* 0x000000a800a87308 */ /* 0x000e620000000800 */
[----:B------:R-:W-:-:S07]  /*17850*/  FMUL.FTZ R145, R121, R29 ;  /* 0x0000001d79917220 */ /* 0x000fce0000410000 */
[----:B------:R-:W1:Y:S01]  /*17860*/  MUFU.EX2 R161, R161 ;  /* 0x000000a100a17308 */ /* 0x000e620000000800 */
[----:B------:R-:W-:Y:S01]  /*17870*/  FMUL.FTZ R29, R4, R24 ;  /* 0x00000018041d7220 */ /* 0x000fe20000410000 */
[----:B---3--:R-:W-:-:S06]  /*17880*/  FADD.FTZ R9, R171, R8 ;  /* 0x00000008ab097221 */ /* 0x008fcc0000010000 */
[----:B------:R-:W3:Y:S08]  /*17890*/  MUFU.EX2 R165, R165 ;  /* 0x000000a500a57308 */ /* 0x000ef00000000800 */
[----:B------:R-:W3:Y:S01]  /*178a0*/  MUFU.EX2 R166, R166 ;  /* 0x000000a600a67308 */ /* 0x000ee20000000800 */
[----:B------:R1:W-:Y:S01]  /*178b0*/  ST.E desc[UR46][R16.64+0x230], R29 ;  /* 0x0002301d10007985 */ /* 0x0003e2000c10192e */
[----:B----4-:R-:W-:-:S06]  /*178c0*/  FADD.FTZ R8, R174, R9 ;  /* 0x00000009ae087221 */ /* 0x010fcc0000010000 */
[----:B------:R-:W4:Y:S01]  /*178d0*/  MUFU.EX2 R162, R162 ;  /* 0x000000a200a27308 */ /* 0x000f220000000800 */
[C---:B------:R-:W-:Y:S01]  /*178e0*/  FMUL.FTZ R33, R4.reuse, R33 ;  /* 0x0000002104217220 */ /* 0x040fe20000410000 */
[C---:B--2---:R-:W-:Y:S01]  /*178f0*/  FMUL.FTZ R25, R4.reuse, R25 ;  /* 0x0000001904197220 */ /* 0x044fe20000410000 */
[----:B------:R-:W-:-:S05]  /*17900*/  FMUL.FTZ R31, R4, R31 ;  /* 0x0000001f041f7220 */ /* 0x000fca0000410000 */
[----:B------:R-:W2:Y:S01]  /*17910*/  MUFU.EX2 R159, R159 ;  /* 0x0000009f009f7308 */ /* 0x000ea20000000800 */
[C---:B-1----:R-:W-:Y:S01]  /*17920*/  FMUL.FTZ R29, R4.reuse, R36 ;  /* 0x00000024041d7220 */ /* 0x042fe20000410000 */
[----:B------:R-:W-:Y:S01]  /*17930*/  FMUL.FTZ R27, R4, R27 ;  /* 0x0000001b041b7220 */ /* 0x000fe20000410000 */
[----:B------:R-:W-:-:S05]  /*17940*/  FADD.FTZ R135, R168, R135 ;  /* 0x00000087a8877221 */ /* 0x000fca0000010000 */
[----:B------:R-:W1:Y:S01]  /*17950*/  MUFU.EX2 R157, R157 ;  /* 0x0000009d009d7308 */ /* 0x000e620000000800 */
[----:B------:R-:W-:Y:S01]  /*17960*/  FADD.FTZ R9, R161, R8 ;  /* 0x00000008a1097221 */ /* 0x000fe20000010000 */
[----:B------:R4:W-:Y:S06]  /*17970*/  ST.E desc[UR46][R16.64+0x234], R33 ;  /* 0x0002342110007985 */ /* 0x0009ec000c10192e */
[----:B------:R-:W1:Y:S01]  /*17980*/  MUFU.EX2 R164, R164 ;  /* 0x000000a400a47308 */ /* 0x000e620000000800 */
[----:B------:R2:W-:Y:S01]  /*17990*/  ST.E desc[UR46][R16.64+0x240], R25 ;  /* 0x0002401910007985 */ /* 0x0005e2000c10192e */
[----:B---3--:R-:W-:-:S03]  /*179a0*/  FADD.FTZ R135, R165, R135 ;  /* 0x00000087a5877221 */ /* 0x008fc60000010000 */
[----:B------:R3:W-:Y:S03]  /*179b0*/  ST.E desc[UR46][R16.64+0x260], R31 ;  /* 0x0002601f10007985 */ /* 0x0007e6000c10192e */
[----:B------:R-:W5:Y:S01]  /*179c0*/  MUFU.EX2 R23, R23 ;  /* 0x0000001700177308 */ /* 0x000f620000000800 */
[----:B------:R1:W-:Y:S01]  /*179d0*/  ST.E desc[UR46][R16.64+0x270], R29 ;  /* 0x0002701d10007985 */ /* 0x0003e2000c10192e */
[----:B----4-:R-:W-:-:S03]  /*179e0*/  FMUL.FTZ R33, R4, R40 ;  /* 0x0000002804217220 */ /* 0x010fc60000410000 */
[----:B------:R4:W-:Y:S03]  /*179f0*/  ST.E desc[UR46][R16.64+0x274], R27 ;  /* 0x0002741b10007985 */ /* 0x0009e6000c10192e */
[----:B------:R-:W5:Y:S01]  /*17a00*/  MUFU.EX2 R21, R21 ;  /* 0x0000001500157308 */ /* 0x000f620000000800 */
[C---:B--2---:R-:W-:Y:S01]  /*17a10*/  FMUL.FTZ R25, R4.reuse, R28 ;  /* 0x0000001c04197220 */ /* 0x044fe20000410000 */
[----:B---3--:R-:W-:Y:S01]  /*17a20*/  FMUL.FTZ R31, R4, R46 ;  /* 0x0000002e041f7220 */ /* 0x008fe20000410000 */
[----:B------:R-:W-:Y:S01]  /*17a30*/  FADD.FTZ R8, R166, R9 ;  /* 0x00000009a6087221 */ /* 0x000fe20000010000 */
[----:B-1----:R-:W-:-:S04]  /*17a40*/  FMUL.FTZ R29, R4, R42 ;  /* 0x0000002a041d7220 */ /* 0x002fc80000410000 */
[----:B------:R-:W1:Y:S01]  /*17a50*/  MUFU.EX2 R160, R160 ;  /* 0x000000a000a07308 */ /* 0x000e620000000800 */
[----:B----4-:R-:W-:Y:S01]  /*17a60*/  FMUL.FTZ R27, R4, R44 ;  /* 0x0000002c041b7220 */ /* 0x010fe20000410000 */
[----:B------:R-:W-:Y:S01]  /*17a70*/  FADD.FTZ R135, R162, R135 ;  /* 0x00000087a2877221 */ /* 0x000fe20000010000 */
[----:B------:R2:W-:Y:S05]  /*17a80*/  ST.E desc[UR46][R16.64+0x284], R25 ;  /* 0x0002841910007985 */ /* 0x0005ea000c10192e */
[----:B------:R-:W3:Y:S01]  /*17a90*/  MUFU.EX2 R156, R156 ;  /* 0x0000009c009c7308 */ /* 0x000ee20000000800 */
[----:B------:R4:W-:Y:S01]  /*17aa0*/  ST.E desc[UR46][R16.64+0x290], R33 ;  /* 0x0002902110007985 */ /* 0x0009e2000c10192e */
[----:B------:R-:W-:Y:S01]  /*17ab0*/  FADD.FTZ R9, R159, R8 ;  /* 0x000000089f097221 */ /* 0x000fe20000010000 */
[C---:B------:R-:W-:Y:S01]  /*17ac0*/  FMUL.FTZ R35, R4.reuse, R35 ;  /* 0x0000002304237220 */ /* 0x040fe20000410000 */
[C---:B------:R-:W-:Y:S01]  /*17ad0*/  FMUL.FTZ R37, R4.reuse, R37 ;  /* 0x0000002504257220 */ /* 0x040fe20000410000 */
[----:B------:R1:W-:Y:S03]  /*17ae0*/  ST.E desc[UR46][R16.64+0x2b0], R27 ;  /* 0x0002b01b10007985 */ /* 0x0003e6000c10192e */
[----:B------:R-:W3:Y:S01]  /*17af0*/  MUFU.EX2 R15, R15 ;  /* 0x0000000f000f7308 */ /* 0x000ee20000000800 */
[----:B------:R1:W-:Y:S01]  /*17b00*/  ST.E desc[UR46][R16.64+0x2c0], R29 ;  /* 0x0002c01d10007985 */ /* 0x0003e2000c10192e */
[----:B--2---:R-:W-:-:S03]  /*17b10*/  FMUL.FTZ R25, R4, R48 ;  /* 0x0000003004197220 */ /* 0x004fc60000410000 */
[----:B------:R2:W-:Y:S01]  /*17b20*/  ST.E desc[UR46][R16.64+0x2d0], R31 ;  /* 0x0002d01f10007985 */ /* 0x0005e2000c10192e */
[C---:B----4-:R-:W-:Y:S02]  /*17b30*/  FMUL.FTZ R33, R4.reuse, R50 ;  /* 0x0000003204217220 */ /* 0x050fe40000410000 */
[----:B------:R-:W4:Y:S01]  /*17b40*/  MUFU.EX2 R19, R19 ;  /* 0x0000001300137308 */ /* 0x000f220000000800 */
[C---:B-1----:R-:W-:Y:S01]  /*17b50*/  FMUL.FTZ R27, R4.reuse, R52 ;  /* 0x00000034041b7220 */ /* 0x042fe20000410000 */
[----:B------:R-:W-:Y:S01]  /*17b60*/  FADD.FTZ R135, R157, R135 ;  /* 0x000000879d877221 */ /* 0x000fe20000010000 */
[C---:B------:R-:W-:Y:S01]  /*17b70*/  FMUL.FTZ R29, R4.reuse, R56 ;  /* 0x00000038041d7220 */ /* 0x040fe20000410000 */
[----:B--2---:R-:W-:-:S04]  /*17b80*/  FMUL.FTZ R31, R4, R54 ;  /* 0x00000036041f7220 */ /* 0x004fc80000410000 */
[----:B------:R-:W1:Y:S01]  /*17b90*/  MUFU.EX2 R20, R20 ;  /* 0x0000001400147308 */ /* 0x000e620000000800 */
[----:B------:R-:W-:Y:S01]  /*17ba0*/  FADD.FTZ R8, R164, R9 ;  /* 0x00000009a4087221 */ /* 0x000fe20000010000 */
[----:B------:R2:W-:Y:S01]  /*17bb0*/  ST.E desc[UR46][R16.64+0x280], R35 ;  /* 0x0002802310007985 */ /* 0x0005e2000c10192e */
[C---:B------:R-:W-:Y:S01]  /*17bc0*/  FMUL.FTZ R39, R4.reuse, R39 ;  /* 0x0000002704277220 */ /* 0x040fe20000410000 */
[C---:B------:R-:W-:Y:S01]  /*17bd0*/  FMUL.FTZ R41, R4.reuse, R41 ;  /* 0x0000002904297220 */ /* 0x040fe20000410000 */
[----:B-----5:R-:W-:Y:S01]  /*17be0*/  FMUL.FTZ R5, R4, R5 ;  /* 0x0000000504057220 */ /* 0x020fe20000410000 */
[----:B------:R5:W-:Y:S02]  /*17bf0*/  ST.E desc[UR46][R16.64+0x294], R37 ;  /* 0x0002942510007985 */ /* 0x000be4000c10192e */
[----:B------:R-:W1:Y:S02]  /*17c00*/  MUFU.EX2 R18, R18 ;  /* 0x0000001200127308 */ /* 0x000e640000000800 */
[----:B------:R3:W-:Y:S01]  /*17c10*/  ST.E desc[UR46][R16.64+0x2e4], R25 ;  /* 0x0002e41910007985 */ /* 0x0007e2000c10192e */
[----:B------:R-:W-:-:S03]  /*17c20*/  FADD.FTZ R135, R23, R135 ;  /* 0x0000008717877221 */ /* 0x000fc60000010000 */
[----:B------:R4:W-:Y:S01]  /*17c30*/  ST.E desc[UR46][R16.64+0x2f0], R33 ;  /* 0x0002f02110007985 */ /* 0x0009e2000c10192e */
[C---:B--2---:R-:W-:Y:S01]  /*17c40*/  FMUL.FTZ R35, R121.reuse, R72 ;  /* 0x0000004879237220 */ /* 0x044fe20000410000 */
[----:B------:R-:W2:Y:S02]  /*17c50*/  MUFU.EX2 R11, R11 ;  /* 0x0000000b000b7308 */ /* 0x000ea40000000800 */
[----:B------:R1:W-:Y:S01]  /*17c60*/  ST.E desc[UR46][R16.64+0x300], R27 ;  /* 0x0003001b10007985 */ /* 0x0003e2000c10192e */
[----:B-----5:R-:W-:-:S03]  /*17c70*/  FMUL.FTZ R37, R121, R70 ;  /* 0x0000004679257220 */ /* 0x020fc60000410000 */
[----:B------:R5:W-:Y:S01]  /*17c80*/  ST.E desc[UR46][R16.64+0x310], R29 ;  /* 0x0003101d10007985 */ /* 0x000be2000c10192e */
[----:B---3--:R-:W-:-:S03]  /*17c90*/  FMUL.FTZ R25, R121, R62 ;  /* 0x0000003e79197220 */ /* 0x008fc60000410000 */
[----:B------:R3:W-:Y:S01]  /*17ca0*/  ST.E desc[UR46][R16.64+0x320], R31 ;  /* 0x0003201f10007985 */ /* 0x0007e2000c10192e */
[----:B----4-:R-:W-:Y:S01]  /*17cb0*/  FMUL.FTZ R33, R121, R66 ;  /* 0x0000004279217220 */ /* 0x010fe20000410000 */
[----:B------:R-:W-:Y:S01]  /*17cc0*/  FADD.FTZ R9, R21, R8 ;  /* 0x0000000815097221 */ /* 0x000fe20000010000 */
[C---:B-1----:R-:W-:Y:S01]  /*17cd0*/  FMUL.FTZ R27, R121.reuse, R60 ;  /* 0x0000003c791b7220 */ /* 0x042fe20000410000 */
[C---:B-----5:R-:W-:Y:S01]  /*17ce0*/  FMUL.FTZ R29, R121.reuse, R58 ;  /* 0x0000003a791d7220 */ /* 0x060fe20000410000 */
[----:B---3--:R-:W-:Y:S01]  /*17cf0*/  FMUL.FTZ R31, R121, R74 ;  /* 0x0000004a791f7220 */ /* 0x008fe20000410000 */
[----:B------:R-:W1:Y:S01]  /*17d00*/  MUFU.EX2 R12, R12 ;  /* 0x0000000c000c7308 */ /* 0x000e620000000800 */
[----:B------:R-:W-:Y:S01]  /*17d10*/  FADD.FTZ R135, R160, R135 ;  /* 0x00000087a0877221 */ /* 0x000fe20000010000 */
[----:B------:R3:W-:Y:S01]  /*17d20*/  ST.E desc[UR46][R16.64+0x264], R39 ;  /* 0x0002642710007985 */ /* 0x0007e2000c10192e */
[----:B------:R-:W-:-:S03]  /*17d30*/  FADD.FTZ R9, R156, R9 ;  /* 0x000000099c097221 */ /* 0x000fc60000010000 */
[----:B------:R4:W-:Y:S02]  /*17d40*/  ST.E desc[UR46][R16.64+0x2a4], R41 ;  /* 0x0002a42910007985 */ /* 0x0009e4000c10192e */
[----:B------:R-:W5:Y:S02]  /*17d50*/  MUFU.EX2 R13, R13 ;  /* 0x0000000d000d7308 */ /* 0x000f640000000800 */
[----:B------:R2:W-:Y:S04]  /*17d60*/  ST.E desc[UR46][R16.64+0x420], R5 ;  /* 0x0004200510007985 */ /* 0x0005e8000c10192e */
[----:B------:R1:W-:Y:S01]  /*17d70*/  ST.E desc[UR46][R16.64+0x238], R25 ;  /* 0x0002381910007985 */ /* 0x0003e2000c10192e */
[----:B---3--:R-:W-:-:S03]  /*17d80*/  FMUL.FTZ R39, R121, R68 ;  /* 0x0000004479277220 */ /* 0x008fc60000410000 */
[----:B------:R3:W-:Y:S01]  /*17d90*/  ST.E desc[UR46][R16.64+0x23c], R27 ;  /* 0x00023c1b10007985 */ /* 0x0007e2000c10192e */
[----:B----4-:R-:W-:-:S03]  /*17da0*/  FMUL.FTZ R41, R121, R82 ;  /* 0x0000005279297220 */ /* 0x010fc60000410000 */
[----:B------:R4:W-:Y:S01]  /*17db0*/  ST.E desc[UR46][R16.64+0x248], R29 ;  /* 0x0002481d10007985 */ /* 0x0009e2000c10192e */
[----:B--2---:R-:W-:-:S03]  /*17dc0*/  FMUL.FTZ R5, R121, R64 ;  /* 0x0000004079057220 */ /* 0x004fc60000410000 */
[----:B------:R2:W-:Y:S01]  /*17dd0*/  ST.E desc[UR46][R16.64+0x24c], R31 ;  /* 0x00024c1f10007985 */ /* 0x0005e2000c10192e */
[----:B-1----:R-:W-:-:S03]  /*17de0*/  FMUL.FTZ R25, R121, R80 ;  /* 0x0000005079197220 */ /* 0x002fc60000410000 */
[----:B------:R1:W-:Y:S01]  /*17df0*/  ST.E desc[UR46][R16.64+0x258], R33 ;  /* 0x0002582110007985 */ /* 0x0003e2000c10192e */
[----:B---3--:R-:W-:-:S03]  /*17e00*/  FMUL.FTZ R27, R121, R86 ;  /* 0x00000056791b7220 */ /* 0x008fc60000410000 */
[----:B------:R3:W-:Y:S01]  /*17e10*/  ST.E desc[UR46][R16.64+0x25c], R35 ;  /* 0x00025c2310007985 */ /* 0x0007e2000c10192e */
[----:B----4-:R-:W-:-:S03]  /*17e20*/  FMUL.FTZ R29, R121, R84 ;  /* 0x00000054791d7220 */ /* 0x010fc60000410000 */
[----:B------:R4:W-:Y:S01]  /*17e30*/  ST.E desc[UR46][R16.64+0x268], R37 ;  /* 0x0002682510007985 */ /* 0x0009e2000c10192e */
[C---:B--2---:R-:W-:Y:S01]  /*17e40*/  FMUL.FTZ R31, R121.reuse, R78 ;  /* 0x0000004e791f7220 */ /* 0x044fe20000410000 */
[C---:B-1----:R-:W-:Y:S01]  /*17e50*/  FMUL.FTZ R33, R121.reuse, R76 ;  /* 0x0000004c79217220 */ /* 0x042fe20000410000 */
[----:B------:R-:W1:Y:S01]  /*17e60*/  MUFU.EX2 R8, R139 ;  /* 0x0000008b00087308 */ /* 0x000e620000000800 */
[----:B---3--:R-:W-:Y:S01]  /*17e70*/  FMUL.FTZ R35, R121, R98 ;  /* 0x0000006279237220 */ /* 0x008fe20000410000 */
[----:B------:R-:W-:Y:S01]  /*17e80*/  FADD.FTZ R137, R15, R135 ;  /* 0x000000870f897221 */ /* 0x000fe20000010000 */
[----:B----4-:R-:W-:Y:S01]  /*17e90*/  FMUL.FTZ R37, R121, R96 ;  /* 0x0000006079257220 */ /* 0x010fe20000410000 */
[----:B------:R-:W-:Y:S01]  /*17ea0*/  FADD.FTZ R135, R19, R9 ;  /* 0x0000000913877221 */ /* 0x000fe20000010000 */
[----:B------:R2:W-:Y:S03]  /*17eb0*/  ST.E desc[UR46][R16.64+0x26c], R39 ;  /* 0x00026c2710007985 */ /* 0x0005e6000c10192e */
[----:B------:R-:W3:Y:S01]  /*17ec0*/  MUFU.EX2 R9, R141 ;  /* 0x0000008d00097308 */ /* 0x000ee20000000800 */
[----:B------:R4:W-:Y:S01]  /*17ed0*/  ST.E desc[UR46][R16.64+0x278], R5 ;  /* 0x0002780510007985 */ /* 0x0009e2000c10192e */
[----:B------:R-:W-:-:S03]  /*17ee0*/  FADD.FTZ R135, R20, R135 ;  /* 0x0000008714877221 */ /* 0x000fc60000010000 */
[----:B------:R5:W-:Y:S04]  /*17ef0*/  ST.E desc[UR46][R16.64+0x27c], R25 ;  /* 0x00027c1910007985 */ /* 0x000be8000c10192e */
[----:B------:R1:W-:Y:S01]  /*17f00*/  ST.E desc[UR46][R16.64+0x288], R27 ;  /* 0x0002881b10007985 */ /* 0x0003e2000c10192e */
[----:B--2---:R-:W-:-:S03]  /*17f10*/  FMUL.FTZ R39, R121, R94 ;  /* 0x0000005e79277220 */ /* 0x004fc60000410000 */
[----:B------:R2:W-:Y:S01]  /*17f20*/  ST.E desc[UR46][R16.64+0x28c], R29 ;  /* 0x00028c1d10007985 */ /* 0x0005e2000c10192e */
[----:B----4-:R-:W-:-:S03]  /*17f30*/  FMUL.FTZ R5, R121, R92 ;  /* 0x0000005c79057220 */ /* 0x010fc60000410000 */
[----:B------:R4:W-:Y:S01]  /*17f40*/  ST.E desc[UR46][R16.64+0x298], R41 ;  /* 0x0002982910007985 */ /* 0x0009e2000c10192e */
[----:B-----5:R-:W-:-:S03]  /*17f50*/  FMUL.FTZ R25, R121, R88 ;  /* 0x0000005879197220 */ /* 0x020fc60000410000 */
[----:B------:R5:W-:Y:S01]  /*17f60*/  ST.E desc[UR46][R16.64+0x29c], R31 ;  /* 0x00029c1f10007985 */ /* 0x000be2000c10192e */
[----:B-1----:R-:W-:-:S03]  /*17f70*/  FMUL.FTZ R27, R121, R90 ;  /* 0x0000005a791b7220 */ /* 0x002fc60000410000 */
[----:B------:R1:W-:Y:S01]  /*17f80*/  ST.E desc[UR46][R16.64+0x2a8], R33 ;  /* 0x0002a82110007985 */ /* 0x0003e2000c10192e */
[----:B--2---:R-:W-:-:S03]  /*17f90*/  FMUL.FTZ R29, R121, R102 ;  /* 0x00000066791d7220 */ /* 0x004fc60000410000 */
[----:B------:R2:W-:Y:S01]  /*17fa0*/  ST.E desc[UR46][R16.64+0x2ac], R35 ;  /* 0x0002ac2310007985 */ /* 0x0005e2000c10192e */
[----:B----4-:R-:W-:-:S03]  /*17fb0*/  FMUL.FTZ R41, R121, R100 ;  /* 0x0000006479297220 */ /* 0x010fc60000410000 */
[----:B------:R4:W-:Y:S01]  /*17fc0*/  ST.E desc[UR46][R16.64+0x2b8], R37 ;  /* 0x0002b82510007985 */ /* 0x0009e2000c10192e */
[C---:B-----5:R-:W-:Y:S01]  /*17fd0*/  FMUL.FTZ R31, R121.reuse, R116 ;  /* 0x00000074791f7220 */ /* 0x060fe20000410000 */
[C---:B-1----:R-:W-:Y:S01]  /*17fe0*/  FMUL.FTZ R33, R121.reuse, R108 ;  /* 0x0000006c79217220 */ /* 0x042fe20000410000 */
[C---:B--2---:R-:W-:Y:S01]  /*17ff0*/  FMUL.FTZ R35, R121.reuse, R114 ;  /* 0x0000007279237220 */ /* 0x044fe20000410000 */
[----:B----4-:R-:W-:Y:S01]  /*18000*/  FMUL.FTZ R37, R121, R112 ;  /* 0x0000007079257220 */ /* 0x010fe20000410000 */
[----:B------:R-:W-:Y:S01]  /*18010*/  FADD.FTZ R137, R18, R137 ;  /* 0x0000008912897221 */ /* 0x000fe20000010000 */
[----:B------:R1:W-:Y:S01]  /*18020*/  ST.E desc[UR46][R16.64+0x2bc], R39 ;  /* 0x0002bc2710007985 */ /* 0x0003e2000c10192e */
[----:B------:R-:W-:-:S03]  /*18030*/  FADD.FTZ R135, R11, R135 ;  /* 0x000000870b877221 */ /* 0x000fc60000010000 */
[----:B------:R2:W-:Y:S01]  /*18040*/  ST.E desc[UR46][R16.64+0x2c8], R5 ;  /* 0x0002c80510007985 */ /* 0x0005e2000c10192e */
[----:B------:R-:W-:-:S03]  /*18050*/  FADD.FTZ R137, R14, R137 ;  /* 0x000000890e897221 */ /* 0x000fc60000010000 */
[----:B------:R4:W-:Y:S04]  /*18060*/  ST.E desc[UR46][R16.64+0x2cc], R25 ;  /* 0x0002cc1910007985 */ /* 0x0009e8000c10192e */
[----:B------:R5:W-:Y:S01]  /*18070*/  ST.E desc[UR46][R16.64+0x2d8], R27 ;  /* 0x0002d81b10007985 */ /* 0x000be2000c10192e */
[----:B-1----:R-:W-:-:S03]  /*18080*/  FMUL.FTZ R39, R121, R110 ;  /* 0x0000006e79277220 */ /* 0x002fc60000410000 */
        /* <DEDUP_REMOVED lines=11> */
[C---:B----4-:R-:W-:Y:S01]  /*18140*/  FMUL.FTZ R31, R121.reuse, R124 ;  /* 0x0000007c791f7220 */ /* 0x050fe20000410000 */
[C---:B-----5:R-:W-:Y:S01]  /*18150*/  FMUL.FTZ R33, R121.reuse, R118 ;  /* 0x0000007679217220 */ /* 0x060fe20000410000 */
[C---:B-1----:R-:W-:Y:S01]  /*18160*/  FMUL.FTZ R35, R121.reuse, R122 ;  /* 0x0000007a79237220 */ /* 0x042fe20000410000 */
[----:B--2---:R-:W-:Y:S01]  /*18170*/  FMUL.FTZ R37, R121, R120 ;  /* 0x0000007879257220 */ /* 0x004fe20000410000 */
        /* <DEDUP_REMOVED lines=23> */
[----:B------:R1:W-:Y:S01]  /*182f0*/  ST.E desc[UR46][R16.64+0x450], R137 ;  /* 0x0004508910007985 */ /* 0x0003e2000c10192e */
[C---:B------:R-:W-:Y:S01]  /*18300*/  FMUL.FTZ R143, R4.reuse, R30 ;  /* 0x0000001e048f7220 */ /* 0x040fe20000410000 */
[----:B---3--:R-:W-:Y:S01]  /*18310*/  FADD.FTZ R135, R9, R135 ;  /* 0x0000008709877221 */ /* 0x008fe20000010000 */
[C---:B------:R-:W-:Y:S01]  /*18320*/  FMUL.FTZ R139, R4.reuse, R32 ;  /* 0x00000020048b7220 */ /* 0x040fe20000410000 */
[----:B------:R2:W-:Y:S01]  /*18330*/  ST.E desc[UR46][R16.64+0x444], R57 ;  /* 0x0004443910007985 */ /* 0x0005e2000c10192e */
[C---:B------:R-:W-:Y:S01]  /*18340*/  FMUL.FTZ R141, R4.reuse, R34 ;  /* 0x00000022048d7220 */ /* 0x040fe20000410000 */
[C---:B------:R-:W-:Y:S01]  /*18350*/  FMUL.FTZ R45, R4.reuse, R45 ;  /* 0x0000002d042d7220 */ /* 0x040fe20000410000 */
[C---:B------:R-:W-:Y:S01]  /*18360*/  FMUL.FTZ R43, R4.reuse, R43 ;  /* 0x0000002b042b7220 */ /* 0x040fe20000410000 */
[----:B------:R3:W-:Y:S01]  /*18370*/  ST.E desc[UR46][R16.64+0x35c], R39 ;  /* 0x00035c2710007985 */ /* 0x0007e2000c10192e */
[C---:B------:R-:W-:Y:S01]  /*18380*/  FMUL.FTZ R49, R4.reuse, R49 ;  /* 0x0000003104317220 */ /* 0x040fe20000410000 */
[C---:B------:R-:W-:Y:S01]  /*18390*/  FMUL.FTZ R47, R4.reuse, R47 ;  /* 0x0000002f042f7220 */ /* 0x040fe20000410000 */
[C---:B------:R-:W-:Y:S01]  /*183a0*/  FMUL.FTZ R51, R4.reuse, R51 ;  /* 0x0000003304337220 */ /* 0x040fe20000410000 */
[----:B------:R4:W-:Y:S01]  /*183b0*/  ST.E desc[UR46][R16.64+0x368], R5 ;  /* 0x0003680510007985 */ /* 0x0009e2000c10192e */
[C---:B-1----:R-:W-:Y:S01]  /*183c0*/  FMUL.FTZ R137, R4.reuse, R26 ;  /* 0x0000001a04897220 */ /* 0x042fe20000410000 */
[C---:B------:R-:W-:Y:S01]  /*183d0*/  FMUL.FTZ R53, R4.reuse, R53 ;  /* 0x0000003504357220 */ /* 0x040fe20000410000 */
[C---:B------:R-:W-:Y:S01]  /*183e0*/  FMUL.FTZ R55, R4.reuse, R55 ;  /* 0x0000003704377220 */ /* 0x040fe20000410000 */
[----:B------:R1:W-:Y:S01]  /*183f0*/  ST.E desc[UR46][R16.64+0x36c], R25 ;  /* 0x00036c1910007985 */ /* 0x0003e2000c10192e */
[C---:B--2---:R-:W-:Y:S01]  /*18400*/  FMUL.FTZ R57, R4.reuse, R38 ;  /* 0x0000002604397220 */ /* 0x044fe20000410000 */
[C---:B------:R-:W-:Y:S01]  /*18410*/  FMUL.FTZ R77, R4.reuse, R77 ;  /* 0x0000004d044d7220 */ /* 0x040fe20000410000 */
        /* <DEDUP_REMOVED lines=37> */
[C---:B---3--:R-:W-:Y:S01]  /*18670*/  FMUL.FTZ R39, R121.reuse, R216 ;  /* 0x000000d879277220 */ /* 0x048fe20000410000 */
[C---:B----4-:R-:W-:Y:S01]  /*18680*/  FMUL.FTZ R5, R121.reuse, R202 ;  /* 0x000000ca79057220 */ /* 0x050fe20000410000 */
[C---:B-1----:R-:W-:Y:S01]  /*18690*/  FMUL.FTZ R25, R121.reuse, R218 ;  /* 0x000000da79197220 */ /* 0x042fe20000410000 */
[C---:B--2---:R-:W-:Y:S01]  /*186a0*/  FMUL.FTZ R27, R121.reuse, R222 ;  /* 0x000000de791b7220 */ /* 0x044fe20000410000 */
[C---:B-----5:R-:W-:Y:S01]  /*186b0*/  FMUL.FTZ R29, R121.reuse, R220 ;  /* 0x000000dc791d7220 */ /* 0x060fe20000410000 */
        /* <DEDUP_REMOVED lines=61> */
[----:B------:R-:W-:Y:S04]  /*18a90*/  ST.E desc[UR46][R16.64+0x3d8], R41 ;  /* 0x0003d82910007985 */ /* 0x000fe8000c10192e */
[----:B------:R5:W-:Y:S04]  /*18aa0*/  ST.E desc[UR46][R16.64+0x3dc], R31 ;  /* 0x0003dc1f10007985 */ /* 0x000be8000c10192e */
[----:B------:R5:W-:Y:S04]  /*18ab0*/  ST.E desc[UR46][R16.64+0x3e8], R33 ;  /* 0x0003e82110007985 */ /* 0x000be8000c10192e */
[----:B------:R5:W-:Y:S04]  /*18ac0*/  ST.E desc[UR46][R16.64+0x3ec], R35 ;  /* 0x0003ec2310007985 */ /* 0x000be8000c10192e */
[----:B------:R-:W-:Y:S04]  /*18ad0*/  ST.E desc[UR46][R16.64+0x3f8], R123 ;  /* 0x0003f87b10007985 */ /* 0x000fe8000c10192e */
[----:B------:R5:W-:Y:S04]  /*18ae0*/  ST.E desc[UR46][R16.64+0x3fc], R37 ;  /* 0x0003fc2510007985 */ /* 0x000be8000c10192e */
[----:B------:R5:W-:Y:S04]  /*18af0*/  ST.E desc[UR46][R16.64+0x408], R125 ;  /* 0x0004087d10007985 */ /* 0x000be8000c10192e */
[----:B------:R5:W-:Y:S04]  /*18b00*/  ST.E desc[UR46][R16.64+0x40c], R127 ;  /* 0x00040c7f10007985 */ /* 0x000be8000c10192e */
[----:B------:R5:W-:Y:S04]  /*18b10*/  ST.E desc[UR46][R16.64+0x418], R129 ;  /* 0x0004188110007985 */ /* 0x000be8000c10192e */
[----:B------:R5:W-:Y:S04]  /*18b20*/  ST.E desc[UR46][R16.64+0x41c], R131 ;  /* 0x00041c8310007985 */ /* 0x000be8000c10192e */
[----:B------:R5:W-:Y:S01]  /*18b30*/  ST.E desc[UR46][R16.64+0x428], R133 ;  /* 0x0004288510007985 */ /* 0x000be2000c10192e */
[----:B------:R3:W-:Y:S06]  /*18b40*/  BAR.SYNC.DEFER_BLOCKING R205, 0x100 ;  /* 0x000400cd0000751d */ /* 0x0007ec0000010000 */
[----:B-1----:R-:W5:Y:S04]  /*18b50*/  LD.E R5, desc[UR46][R16.64+0x230] ;  /* 0x0002302e10057980 */ /* 0x002f68000c101900 */
[----:B--2---:R-:W2:Y:S04]  /*18b60*/  LD.E R25, desc[UR46][R16.64+0x234] ;  /* 0x0002342e10197980 */ /* 0x004ea8000c101900 */
[----:B---3--:R-:W3:Y:S04]  /*18b70*/  LD.E R27, desc[UR46][R16.64+0x238] ;  /* 0x0002382e101b7980 */ /* 0x008ee8000c101900 */
[----:B----4-:R-:W4:Y:S04]  /*18b80*/  LD.E R29, desc[UR46][R16.64+0x23c] ;  /* 0x00023c2e101d7980 */ /* 0x010f28000c101900 */
[----:B-----5:R-:W5:Y:S04]  /*18b90*/  LD.E R31, desc[UR46][R16.64+0x240] ;  /* 0x0002402e101f7980 */ /* 0x020f68000c101900 */
        /* <DEDUP_REMOVED lines=124> */
[----:B------:R-:W-:Y:S04]  /*19360*/  ST.E desc[UR46][R16.64+0x230], R5 ;  /* 0x0002300510007985 */ /* 0x000fe8000c10192e */
[----:B--2---:R-:W-:Y:S04]  /*19370*/  ST.E desc[UR46][R16.64+0x234], R25 ;  /* 0x0002341910007985 */ /* 0x004fe8000c10192e */
[----:B---3--:R-:W-:Y:S04]  /*19380*/  ST.E desc[UR46][R16.64+0x238], R27 ;  /* 0x0002381b10007985 */ /* 0x008fe8000c10192e */
[----:B----4-:R-:W-:Y:S04]  /*19390*/  ST.E desc[UR46][R16.64+0x23c], R29 ;  /* 0x00023c1d10007985 */ /* 0x010fe8000c10192e */
[----:B-----5:R-:W-:Y:S04]  /*193a0*/  ST.E desc[UR46][R16.64+0x240], R31 ;  /* 0x0002401f10007985 */ /* 0x020fe8000c10192e */
        /* <DEDUP_REMOVED lines=123> */
[----:B-1----:R-:W5:Y:S04]  /*19b60*/  LD.E.64 R4, desc[UR46][R16.64+0xa8] ;  /* 0x0000a82e10047980 */ /* 0x002f68000c101b00 */
[----:B------:R-:W5:Y:S04]  /*19b70*/  LDL R193, [R1+0x88] ;  /* 0x0000880001c17983 */ /* 0x000f680000100800 */
[----:B--2---:R-:W2:Y:S04]  /*19b80*/  LD.E R24, desc[UR46][R16.64+0x230] ;  /* 0x0002302e10187980 */ /* 0x004ea8000c101900 */
[----:B------:R-:W2:Y:S04]  /*19b90*/  LD.E R25, desc[UR46][R16.64+0x234] ;  /* 0x0002342e10197980 */ /* 0x000ea8000c101900 */
[----:B---3--:R-:W2:Y:S04]  /*19ba0*/  LD.E R26, desc[UR46][R16.64+0x238] ;  /* 0x0002382e101a7980 */ /* 0x008ea8000c101900 */
[----:B------:R-:W2:Y:S04]  /*19bb0*/  LD.E R27, desc[UR46][R16.64+0x23c] ;  /* 0x00023c2e101b7980 */ /* 0x000ea8000c101900 */
[----:B----4-:R-:W2:Y:S04]  /*19bc0*/  LD.E R28, desc[UR46][R16.64+0x240] ;  /* 0x0002402e101c7980 */ /* 0x010ea8000c101900 */
[----:B------:R-:W2:Y:S04]  /*19bd0*/  LD.E R29, desc[UR46][R16.64+0x244] ;  /* 0x0002442e101d7980 */ /* 0x000ea8000c101900 */
[----:B-----5:R-:W2:Y:S04]  /*19be0*/  LD.E R30, desc[UR46][R16.64+0x248] ;  /* 0x0002482e101e7980 */ /* 0x020ea8000c101900 */
[----:B------:R-:W2:Y:S04]  /*19bf0*/  LD.E R31, desc[UR46][R16.64+0x24c] ;  /* 0x00024c2e101f7980 */ /* 0x000ea8000c101900 */
        /* <DEDUP_REMOVED lines=119> */
[----:B------:R-:W2:Y:S01]  /*1a370*/  LD.E R151, desc[UR46][R16.64+0x42c] ;  /* 0x00042c2e10977980 */ /* 0x000ea2000c101900 */
[----:B------:R-:W-:Y:S01]  /*1a380*/  IMAD R4, R191, 0xc00, R4 ;  /* 0x00000c00bf047824 */ /* 0x000fe200078e0204 */
        /* <DEDUP_REMOVED lines=9> */
[----:B--2---:R-:W-:-:S06]  /*1a420*/  WARPGROUP.ARRIVE ;  /* 0x00000000000079c5 */ /* 0x004fcc0000000000 */
        /* <DEDUP_REMOVED lines=957> */
[----:B------:R-:W1:Y:S03]  /*1e000*/  S2R R216, SR_TID.X ;  /* 0x0000000000d87919 */ /* 0x000e660000002100 */
        /* <DEDUP_REMOVED lines=13> */
[----:B-----5:R2:W-:Y:S04]  /*1e0e0*/  ST.E desc[UR46][R16.64+0x264], R33 ;  /* 0x0002642110007985 */ /* 0x0205e8000c10192e */
        /* <DEDUP_REMOVED lines=114> */
[----:B-1----:R-:W-:Y:S01]  /*1e810*/  LOP3.LUT P6, RZ, R216, 0x7f, RZ, 0xc0, !PT ;  /* 0x0000007fd8ff7812 */ /* 0x002fe200078cc0ff */
[----:B------:R-:W-:-:S12]  /*1e820*/  BSSY B0, `(.L_x_1590) ;  /* 0x0000008000007945 */ /* 0x000fd80003800000 */
[----:B--2---:R-:W-:Y:S05]  /*1e830*/  @P6 BRA `(.L_x_1591) ;  /* 0x0000000000186947 */ /* 0x004fea0003800000 */
[----:B------:R-:W2:Y:S04]  /*1e840*/  LDL.64 R4, [R1+0x68] ;  /* 0x0000680001047983 */ /* 0x000ea80000100a00 */
[----:B------:R-:W3:Y:S01]  /*1e850*/  LD.E R0, desc[UR46][R2.64] ;  /* 0x0000002e02007980 */ /* 0x000ee2000c101900 */
[----:B--2---:R-:W-:-:S05]  /*1e860*/  MOV R5, R4 ;  /* 0x0000000400057202 */ /* 0x004fca0000000f00 */
[----:B---3--:R-:W-:-:S05]  /*1e870*/  IMAD R0, R0, 0x8, R5 ;  /* 0x0000000800007824 */ /* 0x008fca00078e0205 */
[----:B------:R-:W-:-:S04]  /*1e880*/  PRMT R0, RZ, 0x654, R0 ;  /* 0x00000654ff007816 */ /* 0x000fc80000000000 */
[----:B------:R1:W-:Y:S03]  /*1e890*/  SYNCS.ARRIVE.TRANS64.RED.A1T0 RZ, [R0+URZ], RZ ;  /* 0x000000ff00ff79a7 */ /* 0x0003e6000810043f */
.L_x_1591:
[----:B------:R-:W-:Y:S05]  /*1e8a0*/  BSYNC B0 ;  /* 0x0000000000007941 */ /* 0x000fea0003800000 */
.L_x_1590:
[C---:B------:R-:W-:Y:S01]  /*1e8b0*/  ISETP.GT.AND P0, PT, R10.reuse, UR41, PT ;  /* 0x000000290a007c0c */ /* 0x040fe2000bf04270 */
[----:B------:R-:W-:-:S12]  /*1e8c0*/  VIADD R10, R10, 0xffffffff ;  /* 0xffffffff0a0a7836 */ /* 0x000fd80000000000 */
[----:B------:R-:W-:Y:S05]  /*1e8d0*/  @P0 BRA `(.L_x_1592) ;  /* 0xffffff4c00980947 */ /* 0x000fea000383ffff */
.L_x_1561:
[----:B------:R-:W-:Y:S05]  /*1e8e0*/  WARPSYNC.ALL ;  /* 0x0000000000007948 */ /* 0x000fea0003800000 */
[----:B-1----:R-:W2:Y:S04]  /*1e8f0*/  LDL R5, [R1+0x450] ;  /* 0x0004500001057983 */ /* 0x002ea80000100800 */
[----:B------:R-:W3:Y:S04]  /*1e900*/  LDL R6, [R1+0x454] ;  /* 0x0004540001067983 */ /* 0x000ee80000100800 */
[----:B------:R-:W4:Y:S04]  /*1e910*/  LDL R122, [R1+0x218] ;  /* 0x00021800017a7983 */ /* 0x000f280000100800 */
[----:B------:R-:W5:Y:S04]  /*1e920*/  LDL.64 R12, [R1+0x398] ;  /* 0x00039800010c7983 */ /* 0x000f680000100a00 */
        /* <DEDUP_REMOVED lines=60> */
[----:B------:R-:W5:Y:S04]  /*1ecf0*/  LDL R123, [R1+0x220] ;  /* 0x00022000017b7983 */ /* 0x000f680000100800 */
[----:B--2---:R-:W1:Y:S02]  /*1ed00*/  SHFL.BFLY PT, R0, R5, 0x2, 0x1f ;  /* 0x0c401f0005007f89 */ /* 0x004e6400000e0000 */
[----:B-1----:R-:W-:-:S05]  /*1ed10*/  FADD.FTZ R0, R5, R0 ;  /* 0x0000000005007221 */ /* 0x002fca0000010000 */
[----:B------:R-:W1:Y:S02]  /*1ed20*/  SHFL.BFLY PT, R3, R0, 0x1, 0x1f ;  /* 0x0c201f0000037f89 */ /* 0x000e6400000e0000 */
[----:B-1----:R-:W-:Y:S01]  /*1ed30*/  FADD.FTZ R2, R0, R3 ;  /* 0x0000000300027221 */ /* 0x002fe20000010000 */
[----:B----4-:R-:W-:Y:S01]  /*1ed40*/  VIADD R122, R122, 0x1 ;  /* 0x000000017a7a7836 */ /* 0x010fe20000000000 */
[----:B------:R-:W2:Y:S04]  /*1ed50*/  LDL R0, [R1+0x224] ;  /* 0x0002240001007983 */ /* 0x000ea80000100800 */
[----:B------:R-:W-:Y:S04]  /*1ed60*/  STL [R1+0x450], R2 ;  /* 0x0004500201007387 */ /* 0x000fe80000100800 */
[----:B------:R-:W4:Y:S04]  /*1ed70*/  LDL R146, [R1+0x450] ;  /* 0x0004500001927983 */ /* 0x000f280000100800 */
[----:B---3--:R-:W1:Y:S02]  /*1ed80*/  SHFL.BFLY PT, R3, R6, 0x2, 0x1f ;  /* 0x0c401f0006037f89 */ /* 0x008e6400000e0000 */
[----:B-1----:R-:W-:Y:S01]  /*1ed90*/  FADD.FTZ R3, R3, R6 ;  /* 0x0000000603037221 */ /* 0x002fe20000010000 */
[----:B------:R-:W-:Y:S01]  /*1eda0*/  ISETP.NE.AND P2, PT, R122, 0x2, PT ;  /* 0x000000027a00780c */ /* 0x000fe20003f45270 */
[----:B------:R-:W3:Y:S04]  /*1edb0*/  LDL.64 R6, [R1+0x428] ;  /* 0x0004280001067983 */ /* 0x000ee80000100a00 */
[----:B------:R-:W1:Y:S08]  /*1edc0*/  SHFL.BFLY PT, R4, R3, 0x1, 0x1f ;  /* 0x0c201f0003047f89 */ /* 0x000e7000000e0000 */
[----:B------:R-:W3:Y:S01]  /*1edd0*/  @!P2 LDL R23, [R1+0x21c] ;  /* 0x00021c000117a983 */ /* 0x000ee20000100800 */
[----:B-1----:R-:W-:-:S03]  /*1ede0*/  FADD.FTZ R134, R3, R4 ;  /* 0x0000000403867221 */ /* 0x002fc60000010000 */
[----:B------:R-:W3:Y:S02]  /*1edf0*/  LDL.64 R4, [R1+0x3f8] ;  /* 0x0003f80001047983 */ /* 0x000ee40000100a00 */
[----:B------:R-:W-:Y:S02]  /*1ee00*/  FSETP.NE.FTZ.AND P1, PT, R134, RZ, PT ;  /* 0x000000ff8600720b */ /* 0x000fe40003f35000 */
[----:B------:R-:W3:Y:S11]  /*1ee10*/  LDL.64 R2, [R1+0x418] ;  /* 0x0004180001027983 */ /* 0x000ef60000100a00 */
[----:B------:R-:W3:Y:S04]  /*1ee20*/  @P1 LDL R137, [R1+0x460] ;  /* 0x0004600001891983 */ /* 0x000ee80000100800 */
[----:B------:R-:W3:Y:S01]  /*1ee30*/  @P1 LDL R139, [R1+0x444] ;  /* 0x00044400018b1983 */ /* 0x000ee20000100800 */
[----:B------:R-:W-:-:S02]  /*1ee40*/  IMAD.MOV.U32 R136, RZ, RZ, -0x800000 ;  /* 0xff800000ff887424 */ /* 0x000fc400078e00ff */
[----:B------:R-:W-:Y:S01]  /*1ee50*/  IMAD.MOV.U32 R124, RZ, RZ, RZ ;  /* 0x000000ffff7c7224 */ /* 0x000fe200078e00ff */
[----:B------:R1:W-:Y:S08]  /*1ee60*/  BAR.ARV R204, 0x100 ;  /* 0x000400cc0000751d */ /* 0x0003f00000002000 */
[----:B------:R-:W-:Y:S06]  /*1ee70*/  BAR.ARV 0x8, 0x120 ;  /* 0x0204800000007b1d */ /* 0x000fec0000002000 */
[----:B----4-:R-:W-:-:S13]  /*1ee80*/  FSETP.NE.FTZ.AND P0, PT, R146, RZ, PT ;  /* 0x000000ff9200720b */ /* 0x010fda0003f15000 */
[----:B------:R-:W4:Y:S04]  /*1ee90*/  @P0 LDL R125, [R1+0x460] ;  /* 0x00046000017d0983 */ /* 0x000f280000100800 */
[----:B------:R-:W3:Y:S01]  /*1eea0*/  @P0 LDL R138, [R1+0x440] ;  /* 0x00044000018a0983 */ /* 0x000ee20000100800 */
[----:B------:R-:W1:Y:S02]  /*1eeb0*/  @P0 MUFU.LG2 R135, R146 ;  /* 0x0000009200870308 */ /* 0x000e640000000c00 */
[----:B-1----:R-:W-:-:S06]  /*1eec0*/  @P0 FMUL.FTZ R140, R135, 0.69314718246459960938 ;  /* 0x3f317218878c0820 */ /* 0x002fcc0000410000 */
[----:B------:R-:W1:Y:S08]  /*1eed0*/  @P1 MUFU.LG2 R141, R134 ;  /* 0x00000086008d1308 */ /* 0x000e700000000c00 */
[----:B------:R-:W5:Y:S01]  /*1eee0*/  @P0 MUFU.RCP R124, R146 ;  /* 0x00000092007c0308 */ /* 0x000f620000001000 */
[----:B--2---:R-:W-:Y:S02]  /*1eef0*/  VIADD R0, R0, 0x1 ;  /* 0x0000000100007836 */ /* 0x004fe40000000000 */
[----:B-1----:R-:W-:Y:S01]  /*1ef00*/  @P1 FMUL.FTZ R141, R141, 0.69314718246459960938 ;  /* 0x3f3172188d8d1820 */ /* 0x002fe20000410000 */
[----:B------:R-:W-:Y:S01]  /*1ef10*/  STL [R1+0x454], R134 ;  /* 0x0004548601007387 */ /* 0x000fe20000100800 */
[-C--:B-----5:R-:W-:Y:S01]  /*1ef20*/  FMUL.FTZ R143, R143, R124.reuse ;  /* 0x0000007c8f8f7220 */ /* 0x0a0fe20000410000 */
        /* <DEDUP_REMOVED lines=63> */
[----:B------:R-:W-:Y:S04]  /*1f320*/  STL [R1+0x218], R122 ;  /* 0x0002187a01007387 */ /* 0x000fe80000100800 */
[----:B------:R-:W-:Y:S04]  /*1f330*/  STL.64 [R1+0x230], R142 ;  /* 0x0002308e01007387 */ /* 0x000fe80000100a00 */
        /* <DEDUP_REMOVED lines=31> */
[----:B------:R-:W-:Y:S04]  /*1f530*/  STL [R1+0x224], R0 ;  /* 0x0002240001007387 */ /* 0x000fe80000100800 */
[----:B------:R-:W-:Y:S01]  /*1f540*/  @!P2 STL [R1+0x218], RZ ;  /* 0x000218ff0100a387 */ /* 0x000fe20000100800 */
[----:B----4-:R-:W-:-:S04]  /*1f550*/  @P0 FMUL.FTZ R125, R125, 0.69314718246459960938 ;  /* 0x3f3172187d7d0820 */ /* 0x010fc80000410000 */
[----:B---3--:R-:W-:Y:S01]  /*1f560*/  @P0 FFMA.FTZ R136, R125, R138, R140 ;  /* 0x0000008a7d880223 */ /* 0x008fe2000001008c */
[----:B------:R-:W-:-:S06]  /*1f570*/  IMAD.MOV.U32 R125, RZ, RZ, RZ ;  /* 0x000000ffff7d7224 */ /* 0x000fcc00078e00ff */
[----:B------:R-:W1:Y:S01]  /*1f580*/  @P1 MUFU.RCP R125, R134 ;  /* 0x00000086007d1308 */ /* 0x000e620000001000 */
[----:B------:R-:W-:Y:S01]  /*1f590*/  @P1 FMUL.FTZ R140, R137, 0.69314718246459960938 ;  /* 0x3f317218898c1820 */ /* 0x000fe20000410000 */
[----:B------:R-:W-:-:S03]  /*1f5a0*/  IMAD.MOV.U32 R138, RZ, RZ, -0x800000 ;  /* 0xff800000ff8a7424 */ /* 0x000fc600078e00ff */
[----:B------:R-:W-:Y:S01]  /*1f5b0*/  @P1 FFMA.FTZ R138, R140, R139, R141 ;  /* 0x0000008b8c8a1223 */ /* 0x000fe2000001008d */
[----:B------:R-:W-:Y:S01]  /*1f5c0*/  STL [R1+0x450], R136 ;  /* 0x0004508801007387 */ /* 0x000fe20000100800 */
[-C--:B-1----:R-:W-:Y:S01]  /*1f5d0*/  FMUL.FTZ R13, R13, R125.reuse ;  /* 0x0000007d0d0d7220 */ /* 0x082fe20000410000 */
[-C--:B------:R-:W-:Y:S01]  /*1f5e0*/  FMUL.FTZ R12, R12, R125.reuse ;  /* 0x0000007d0c0c7220 */ /* 0x080fe20000410000 */
[-C--:B------:R-:W-:Y:S01]  /*1f5f0*/  FMUL.FTZ R15, R15, R125.reuse ;  /* 0x0000007d0f0f7220 */ /* 0x080fe20000410000 */
[-C--:B------:R-:W-:Y:S01]  /*1f600*/  FMUL.FTZ R14, R14, R125.reuse ;  /* 0x0000007d0e0e7220 */ /* 0x080fe20000410000 */
[-C--:B------:R-:W-:Y:S01]  /*1f610*/  FMUL.FTZ R71, R71, R125.reuse ;  /* 0x0000007d47477220 */ /* 0x080fe20000410000 */
[-C--:B------:R-:W-:Y:S01]  /*1f620*/  FMUL.FTZ R70, R70, R125.reuse ;  /* 0x0000007d46467220 */ /* 0x080fe20000410000 */
[----:B------:R1:W-:Y:S01]  /*1f630*/  STL.64 [R1+0x398], R12 ;  /* 0x0003980c01007387 */ /* 0x0003e20000100a00 */
[-C--:B------:R-:W-:Y:S01]  /*1f640*/  FMUL.FTZ R69, R69, R125.reuse ;  /* 0x0000007d45457220 */ /* 0x080fe20000410000 */
[-C--:B------:R-:W-:Y:S01]  /*1f650*/  FMUL.FTZ R68, R68, R125.reuse ;  /* 0x0000007d44447220 */ /* 0x080fe20000410000 */
[-C--:B------:R-:W-:Y:S01]  /*1f660*/  FMUL.FTZ R57, R57, R125.reuse ;  /* 0x0000007d39397220 */ /* 0x080fe20000410000 */
[----:B------:R2:W-:Y:S01]  /*1f670*/  STL.64 [R1+0x3d8], R14 ;  /* 0x0003d80e01007387 */ /* 0x0005e20000100a00 */
        /* <DEDUP_REMOVED lines=55> */
[----:B-1----:R-:W-:Y:S01]  /*1f9f0*/  VIADD R12, R123, 0x1 ;  /* 0x000000017b0c7836 */ /* 0x002fe20000000000 */
[----:B--2---:R-:W-:Y:S01]  /*1fa00*/  @!P2 LOP3.LUT R14, R23, 0x1, RZ, 0x3c, !PT ;  /* 0x00000001170ea812 */ /* 0x004fe200078e3cff */
[----:B------:R2:W-:Y:S04]  /*1fa10*/  STL [R1+0x454], R138 ;  /* 0x0004548a01007387 */ /* 0x0005e80000100800 */
[----:B------:R2:W-:Y:S04]  /*1fa20*/  STL.64 [R1+0x238], R70 ;  /* 0x0002384601007387 */ /* 0x0005e80000100a00 */
        /* <DEDUP_REMOVED lines=29> */
[----:B------:R2:W-:Y:S04]  /*1fc00*/  STL [R1+0x220], R12 ;  /* 0x0002200c01007387 */ /* 0x0005e80000100800 */
[----:B------:R2:W-:Y:S01]  /*1fc10*/  @!P2 STL [R1+0x21c], R14 ;  /* 0x00021c0e0100a387 */ /* 0x0005e20000100800 */
[----:B------:R-:W-:-:S13]  /*1fc20*/  PLOP3.LUT P0, PT, PT, PT, PT, 0x8, 0x0 ;  /* 0x000000000000781c */ /* 0x000fda0003f0e170 */
.L_x_1496:
[----:B------:R-:W3:Y:S08]  /*1fc30*/  S2UR UR4, SR_CgaCtaId ;  /* 0x00000000000479c3 */ /* 0x000ef00000008800 */
[----:B------:R-:W-:Y:S06]  /*1fc40*/  BAR.SYNC.DEFER_BLOCKING 0x5, 0x120 ;  /* 0x0144800000007b1d */ /* 0x000fec0000010000 */
[----:B------:R-:W-:-:S02]  /*1fc50*/  UMOV UR50, 0x400 ;  /* 0x0000040000327882 */ /* 0x000fc40000000000 */
[----:B---3--:R-:W-:-:S09]  /*1fc60*/  ULEA UR50, UR4, UR50, 0x18 ;  /* 0x0000003204327291 */ /* 0x008fd2000f8ec03f */
[----:B-1----:R-:W1:Y:S02]  /*1fc70*/  LDS R0, [UR50+0x324d0] ;  /* 0x0324d032ff007984 */ /* 0x002e640008000800 */
[----:B-1----:R-:W-:Y:S01]  /*1fc80*/  R2UR UR4, R0 ;  /* 0x00000000000472ca */ /* 0x002fe200000e0000 */
[----:B------:R-:W-:Y:S06]  /*1fc90*/  BAR.ARV 0x4, 0x120 ;  /* 0x0104800000007b1d */ /* 0x000fec0000002000 */
[----:B------:R-:W-:Y:S08]  /*1fca0*/  @P0 BRA `(.L_x_1593) ;  /* 0x0000000c00b80947 */ /* 0x000ff00003800000 */
[----:B------:R-:W3:Y:S04]  /*1fcb0*/  LDL.128 R72, [R1+0x330] ;  /* 0x0003300001487983 */ /* 0x000ee80000100c00 */
[----:B--2---:R-:W2:Y:S04]  /*1fcc0*/  LDL.128 R68, [R1+0x340] ;  /* 0x0003400001447983 */ /* 0x004ea80000100c00 */
[----:B------:R-:W4:Y:S04]  /*1fcd0*/  LDL.128 R136, [R1+0x230] ;  /* 0x0002300001887983 */ /* 0x000f280000100c00 */
[----:B------:R-:W5:Y:S04]  /*1fce0*/  LDL.128 R128, [R1+0x250] ;  /* 0x0002500001807983 */ /* 0x000f680000100c00 */
        /* <DEDUP_REMOVED lines=25> */
[----:B------:R-:W5:Y:S01]  /*1fe80*/  LDL.128 R12, [R1+0x400] ;  /* 0x00040000010c7983 */ /* 0x000f620000100c00 */
[----:B------:R-:W-:Y:S01]  /*1fe90*/  VIADD R3, R196, UR42 ;  /* 0x0000002ac4037c36 */ /* 0x000fe20008000000 */
[----:B------:R-:W-:-:S02]  /*1fea0*/  ULDC UR5, c[0x0][0xb88] ;  /* 0x0002e20000057ab9 */ /* 0x000fc40000000800 */
[----:B------:R-:W5:Y:S04]  /*1feb0*/  LDL.128 R8, [R1+0x410] ;  /* 0x0004100001087983 */ /* 0x000f680000100c00 */
[----:B------:R-:W5:Y:S01]  /*1fec0*/  LDL.128 R4, [R1+0x420] ;  /* 0x0004200001047983 */ /* 0x000f620000100c00 */
[----:B------:R-:W-:Y:S01]  /*1fed0*/  LOP3.LUT P0, RZ, R208, 0x3, RZ, 0xc0, !PT ;  /* 0x00000003d0ff7812 */ /* 0x000fe2000780c0ff */
[C---:B------:R-:W-:Y:S01]  /*1fee0*/  VIADD R0, R3.reuse, 0x8 ;  /* 0x0000000803007836 */ /* 0x040fe20000000000 */
[----:B------:R-:W-:Y:S01]  /*1fef0*/  IADD3 R19, P5, R184, 0x8000, RZ ;  /* 0x00008000b8137810 */ /* 0x000fe20007fbe0ff */
[----:B------:R-:W-:Y:S01]  /*1ff00*/  ULDC.64 UR6, c[0x0][0xc70] ;  /* 0x00031c0000067ab9 */ /* 0x000fe20000000a00 */
[----:B------:R-:W-:Y:S02]  /*1ff10*/  ISETP.GE.OR P1, PT, R3, UR5, P0 ;  /* 0x0000000503007c0c */ /* 0x000fe40008726670 */
[----:B------:R-:W-:-:S11]  /*1ff20*/  ISETP.GE.OR P0, PT, R0, UR5, P0 ;  /* 0x0000000500007c0c */ /* 0x000fd60008706670 */
[----:B------:R-:W5:Y:S04]  /*1ff30*/  @!P1 LDL R2, [R1+0x450] ;  /* 0x0004500001029983 */ /* 0x000f680000100800 */
[----:B------:R-:W5:Y:S01]  /*1ff40*/  @!P0 LDL R0, [R1+0x454] ;  /* 0x0004540001008983 */ /* 0x000f620000100800 */
[C---:B------:R-:W-:Y:S02]  /*1ff50*/  IADD3 R21, P6, R184.reuse, 0x8020, RZ ;  /* 0x00008020b8157810 */ /* 0x040fe40007fde0ff */
[----:B------:R-:W-:Y:S02]  /*1ff60*/  IADD3 R142, P3, R184, 0x8060, RZ ;  /* 0x00008060b88e7810 */ /* 0x000fe40007f7e0ff */
[----:B------:R-:W-:Y:S01]  /*1ff70*/  LOP3.LUT R18, R19, 0x380, RZ, 0xc0, !PT ;  /* 0x0000038013127812 */ /* 0x000fe200078ec0ff */
[----:B------:R-:W-:Y:S01]  /*1ff80*/  USHF.R.S32.HI UR5, URZ, 0x1f, UR43 ;  /* 0x0000001f3f057899 */ /* 0x000fe2000801142b */
[----:B------:R-:W-:-:S02]  /*1ff90*/  LOP3.LUT R20, R21, 0x380, RZ, 0xc0, !PT ;  /* 0x0000038015147812 */ /* 0x000fc400078ec0ff */
[----:B------:R-:W-:Y:S02]  /*1ffa0*/  LOP3.LUT R145, R184, 0x380, RZ, 0xc0, !PT ;  /* 0x00000380b8917812 */ /* 0x000fe400078ec0ff */
[----:B------:R-:W-:Y:S02]  /*1ffb0*/  LOP3.LUT R141, R142, 0x380, RZ, 0xc0, !PT ;  /* 0x000003808e8d7812 */ /* 0x000fe400078ec0ff */
[----:B------:R-:W-:Y:S01]  /*1ffc0*/  SHF.R.U64 R18, R18, 0x3, RZ ;  /* 0x0000000312127819 */ /* 0x000fe200000012ff */
[----:B------:R-:W-:Y:S01]  /*1ffd0*/  UIMAD UR5, UR5, UR6, URZ ;  /* 0x00000006050572a4 */ /* 0x000fe2000f8e023f */
[----:B------:R-:W-:Y:S02]  /*1ffe0*/  SHF.R.U64 R20, R20, 0x3, RZ ;  /* 0x0000000314147819 */ /* 0x000fe400000012ff */
[----:B------:R-:W-:Y:S02]  /*1fff0*/  SHF.R.U64 R145, R145, 0x3, RZ ;  /* 0x0000000391917819 */ /* 0x000fe400000012ff */
[----:B------:R-:W-:-:S02]  /*20000*/  IADD3 R140, P2, R184, 0x8040, RZ ;  /* 0x00008040b88c7810 */ /* 0x000fc40007f5e0ff */
[----:B------:R-:W-:Y:S02]  /*20010*/  SHF.R.U64 R141, R141, 0x3, RZ ;  /* 0x000000038d8d7819 */ /* 0x000fe400000012ff */
[----:B------:R-:W-:Y:S01]  /*20020*/  LOP3.LUT R18, R18, R19, RZ, 0x3c, !PT ;  /* 0x0000001312127212 */ /* 0x000fe200078e3cff */
[--C-:B------:R-:W-:Y:S01]  /*20030*/  IMAD.X R19, RZ, RZ, R185.reuse, P5 ;  /* 0x000000ffff137224 */ /* 0x100fe200028e06b9 */
[----:B------:R-:W-:Y:S01]  /*20040*/  LOP3.LUT R20, R20, R21, RZ, 0x3c, !PT ;  /* 0x0000001514147212 */ /* 0x000fe200078e3cff */
[--C-:B------:R-:W-:Y:S01]  /*20050*/  IMAD.X R21, RZ, RZ, R185.reuse, P6 ;  /* 0x000000ffff157224 */ /* 0x100fe200030e06b9 */
[C---:B------:R-:W-:Y:S01]  /*20060*/  IADD3 R147, P4, R184.reuse, 0xc000, RZ ;  /* 0x0000c000b8937810 */ /* 0x040fe20007f9e0ff */
[----:B------:R-:W-:Y:S01]  /*20070*/  UIMAD.WIDE.U32 UR8, UR43, UR6, URZ ;  /* 0x000000062b0872a5 */ /* 0x000fe2000f8e003f */
[----:B------:R-:W-:Y:S01]  /*20080*/  LOP3.LUT R144, R145, R184, RZ, 0x3c, !PT ;  /* 0x000000b891907212 */ /* 0x000fe200078e3cff */
[--C-:B------:R-:W-:Y:S01]  /*20090*/  IMAD.MOV.U32 R145, RZ, RZ, R185.reuse ;  /* 0x000000ffff917224 */ /* 0x100fe200078e00b9 */
[----:B------:R-:W-:Y:S01]  /*200a0*/  LOP3.LUT R142, R141, R142, RZ, 0x3c, !PT ;  /* 0x0000008e8d8e7212 */ /* 0x000fe200078e3cff */
[----:B------:R-:W-:Y:S01]  /*200b0*/  UIMAD UR5, UR43, UR7, UR5 ;  /* 0x000000072b0572a4 */ /* 0x000fe2000f8e0205 */
[C---:B------:R-:W-:Y:S01]  /*200c0*/  IADD3 R153, P5, R184.reuse, 0xc020, RZ ;  /* 0x0000c020b8997810 */ /* 0x040fe20007fbe0ff */
[--C-:B------:R-:W-:Y:S01]  /*200d0*/  IMAD.X R141, RZ, RZ, R185.reuse, P2 ;  /* 0x000000ffff8d7224 */ /* 0x100fe200010e06b9 */
[C---:B------:R-:W-:Y:S01]  /*200e0*/  IADD3 R149, P6, R184.reuse, 0xc040, RZ ;  /* 0x0000c040b8957810 */ /* 0x040fe20007fde0ff */
[----:B------:R-:W-:Y:S01]  /*200f0*/  IMAD.X R143, RZ, RZ, R185, P3 ;  /* 0x000000ffff8f7224 */ /* 0x000fe200018e06b9 */
[----:B------:R-:W-:Y:S01]  /*20100*/  IADD3 R151, P2, R184, 0xc060, RZ ;  /* 0x0000c060b8977810 */ /* 0x000fe20007f5e0ff */
[----:B------:R-:W-:Y:S01]  /*20110*/  UIADD3 UR5, UR9, UR5, URZ ;  /* 0x0000000509057290 */ /* 0x000fe2000fffe03f */
[----:B------:R-:W-:Y:S01]  /*20120*/  LOP3.LUT R23, R140, 0x380, RZ, 0xc0, !PT ;  /* 0x000003808c177812 */ /* 0x000fe200078ec0ff */
[----:B------:R-:W-:Y:S01]  /*20130*/  ULDC.64 UR6, c[0x0][0xc40] ;  /* 0x0003100000067ab9 */ /* 0x000fe20000000a00 */
[----:B------:R-:W-:-:S02]  /*20140*/  LOP3.LUT R146, R147, 0x380, RZ, 0xc0, !PT ;  /* 0x0000038093927812 */ /* 0x000fc400078ec0ff */
[----:B------:R-:W-:Y:S02]  /*20150*/  LOP3.LUT R152, R153, 0x380, RZ, 0xc0, !PT ;  /* 0x0000038099987812 */ /* 0x000fe400078ec0ff */
[----:B------:R-:W-:Y:S02]  /*20160*/  LOP3.LUT R148, R149, 0x380, RZ, 0xc0, !PT ;  /* 0x0000038095947812 */ /* 0x000fe400078ec0ff */
[----:B------:R-:W-:Y:S02]  /*20170*/  MOV R145, R144 ;  /* 0x0000009000917202 */ /* 0x000fe40000000f00 */
[----:B------:R-:W-:Y:S02]  /*20180*/  LOP3.LUT R150, R151, 0x380, RZ, 0xc0, !PT ;  /* 0x0000038097967812 */ /* 0x000fe400078ec0ff */
[----:B------:R-:W-:Y:S02]  /*20190*/  SHF.R.U64 R23, R23, 0x3, RZ ;  /* 0x0000000317177819 */ /* 0x000fe400000012ff */
[----:B------:R-:W-:-:S02]  /*201a0*/  SHF.R.U64 R146, R146, 0x3, RZ ;  /* 0x0000000392927819 */ /* 0x000fc400000012ff */
[----:B------:R-:W-:Y:S02]  /*201b0*/  SHF.R.U64 R152, R152, 0x3, RZ ;  /* 0x0000000398987819 */ /* 0x000fe400000012ff */
[----:B------:R-:W-:Y:S01]  /*201c0*/  MOV R144, R18 ;  /* 0x0000001200907202 */ /* 0x000fe20000000f00 */
[----:B------:R-:W-:Y:S01]  /*201d0*/  IMAD.U32 R19, RZ, RZ, UR9 ;  /* 0x00000009ff137e24 */ /* 0x000fe2000f8e00ff */
[----:B------:R-:W-:Y:S01]  /*201e0*/  SHF.R.U64 R148, R148, 0x3, RZ ;  /* 0x0000000394947819 */ /* 0x000fe200000012ff */
[----:B------:R-:W-:Y:S01]  /*201f0*/  IMAD.U32 R19, RZ, RZ, UR5 ;  /* 0x00000005ff137e24 */ /* 0x000fe2000f8e00ff */
[----:B------:R-:W-:Y:S01]  /*20200*/  SHF.R.U64 R150, R150, 0x3, RZ ;  /* 0x0000000396967819 */ /* 0x000fe200000012ff */
[----:B------:R-:W-:Y:S01]  /*20210*/  USHF.R.S32.HI UR5, URZ, 0x1f, UR44 ;  /* 0x0000001f3f057899 */ /* 0x000fe2000801142c */
[----:B------:R-:W-:Y:S02]  /*20220*/  LOP3.LUT R140, R23, R140, RZ, 0x3c, !PT ;  /* 0x0000008c178c7212 */ /* 0x000fe400078e3cff */
[----:B------:R-:W-:Y:S01]  /*20230*/  LOP3.LUT R146, R146, R147, RZ, 0x3c, !PT ;  /* 0x0000009392927212 */ /* 0x000fe200078e3cff */
[--C-:B------:R-:W-:Y:S01]  /*20240*/  IMAD.X R147, RZ, RZ, R185.reuse, P4 ;  /* 0x000000ffff937224 */ /* 0x100fe200020e06b9 */
[----:B------:R-:W-:Y:S01]  /*20250*/  LOP3.LUT R152, R152, R153, RZ, 0x3c, !PT ;  /* 0x0000009998987212 */ /* 0x000fe200078e3cff */
[--C-:B------:R-:W-:Y:S01]  /*20260*/  IMAD.X R153, RZ, RZ, R185.reuse, P5 ;  /* 0x000000ffff997224 */ /* 0x100fe200028e06b9 */
[----:B------:R-:W-:Y:S01]  /*20270*/  LOP3.LUT R148, R148, R149, RZ, 0x3c, !PT ;  /* 0x0000009594947212 */ /* 0x000fe200078e3cff */
[----:B------:R-:W-:Y:S01]  /*20280*/  IMAD.U32 R18, RZ, RZ, UR8 ;  /* 0x00000008ff127e24 */ /* 0x000fe2000f8e00ff */
[----:B------:R-:W-:Y:S01]  /*20290*/  LOP3.LUT R150, R150, R151, RZ, 0x3c, !PT ;  /* 0x0000009796967212 */ /* 0x000fe200078e3cff */
[--C-:B------:R-:W-:Y:S01]  /*202a0*/  IMAD.X R149, RZ, RZ, R185.reuse, P6 ;  /* 0x000000ffff957224 */ /* 0x100fe200030e06b9 */
[----:B------:R-:W-:Y:S01]  /*202b0*/  MOV R20, R20 ;  /* 0x0000001400147202 */ /* 0x000fe20000000f00 */
[----:B------:R-:W-:Y:S01]  /*202c0*/  IMAD.X R151, RZ, RZ, R185, P2 ;  /* 0x000000ffff977224 */ /* 0x000fe200010e06b9 */
[----:B------:R-:W-:-:S02]  /*202d0*/  MOV R21, R140 ;  /* 0x0000008c00157202 */ /* 0x000fc40000000f00 */
[----:B------:R-:W-:Y:S02]  /*202e0*/  MOV R140, R142 ;  /* 0x0000008e008c7202 */ /* 0x000fe40000000f00 */
[----:B------:R-:W-:Y:S02]  /*202f0*/  MOV R142, R146 ;  /* 0x00000092008e7202 */ /* 0x000fe40000000f00 */
[----:B------:R-:W-:Y:S02]  /*20300*/  MOV R23, R152 ;  /* 0x0000009800177202 */ /* 0x000fe40000000f00 */
[----:B------:R-:W-:Y:S02]  /*20310*/  MOV R141, R148 ;  /* 0x00000094008d7202 */ /* 0x000fe40000000f00 */
[----:B------:R-:W-:Y:S02]  /*20320*/  MOV R143, R150 ;  /* 0x00000096008f7202 */ /* 0x000fe40000000f00 */
[----:B---3--:R-:W-:-:S02]  /*20330*/  F2FP.BF16.F32.PACK_AB R72, R73, R72 ;  /* 0x000000484948723e */ /* 0x008fc400000010ff */
[----:B------:R-:W-:Y:S02]  /*20340*/  F2FP.BF16.F32.PACK_AB R73, R75, R74 ;  /* 0x0000004a4b49723e */ /* 0x000fe400000010ff */
[----:B--2---:R-:W-:Y:S02]  /*20350*/  F2FP.BF16.F32.PACK_AB R74, R69, R68 ;  /* 0x00000044454a723e */ /* 0x004fe400000010ff */
[----:B------:R-:W1:Y:S01]  /*20360*/  LDC.64 R68, c[0x0][0xc78] ;  /* 0x00031e00ff447b82 */ /* 0x000e620000000a00 */
[----:B----4-:R-:W-:Y:S02]  /*20370*/  F2FP.BF16.F32.PACK_AB R136, R137, R136 ;  /* 0x000000888988723e */ /* 0x010fe400000010ff */
[----:B------:R-:W-:Y:S02]  /*20380*/  F2FP.BF16.F32.PACK_AB R137, R139, R138 ;  /* 0x0000008a8b89723e */ /* 0x000fe400000010ff */
[----:B-----5:R-:W-:Y:S02]  /*20390*/  F2FP.BF16.F32.PACK_AB R128, R129, R128 ;  /* 0x000000808180723e */ /* 0x020fe400000010ff */
[----:B------:R-:W-:-:S02]  /*203a0*/  F2FP.BF16.F32.PACK_AB R129, R131, R130 ;  /* 0x000000828381723e */ /* 0x000fc400000010ff */
[----:B------:R-:W-:Y:S02]  /*203b0*/  F2FP.BF16.F32.PACK_AB R138, R133, R132 ;  /* 0x00000084858a723e */ /* 0x000fe400000010ff */
[----:B------:R-:W-:Y:S01]  /*203c0*/  F2FP.BF16.F32.PACK_AB R139, R135, R134 ;  /* 0x00000086878b723e */ /* 0x000fe200000010ff */
[----:B------:R-:W-:Y:S01]  /*203d0*/  BAR.SYNC.DEFER_BLOCKING 0x1, 0x100 ;  /* 0x0044000000007b1d */ /* 0x000fe20000010000 */
        /* <DEDUP_REMOVED lines=12> */
[----:B------:R-:W-:Y:S01]  /*204a0*/  F2FP.BF16.F32.PACK_AB R96, R97, R96 ;  /* 0x000000606160723e */ /* 0x000fe200000010ff */
[----:B------:R-:W-:Y:S01]  /*204b0*/  STSM.16.M88.4 [R145], R136 ;  /* 0x0000008891007844 */ /* 0x000fe20000000200 */
[----:B------:R-:W-:Y:S02]  /*204c0*/  F2FP.BF16.F32.PACK_AB R97, R99, R98 ;  /* 0x000000626361723e */ /* 0x000fe400000010ff */
[----:B------:R-:W-:Y:S02]  /*204d0*/  F2FP.BF16.F32.PACK_AB R106, R101, R100 ;  /* 0x00000064656a723e */ /* 0x000fe400000010ff */
[----:B------:R-:W-:-:S02]  /*204e0*/  F2FP.BF16.F32.PACK_AB R107, R103, R102 ;  /* 0x00000066676b723e */ /* 0x000fc400000010ff */
[----:B------:R-:W-:Y:S01]  /*204f0*/  F2FP.BF16.F32.PACK_AB R88, R89, R88 ;  /* 0x000000585958723e */ /* 0x000fe200000010ff */
[----:B------:R-:W-:Y:S01]  /*20500*/  STSM.16.M88.4 [R235], R128 ;  /* 0x00000080eb007844 */ /* 0x000fe20000000200 */
[----:B------:R-:W-:Y:S02]  /*20510*/  F2FP.BF16.F32.PACK_AB R89, R91, R90 ;  /* 0x0000005a5b59723e */ /* 0x000fe400000010ff */
[----:B------:R-:W-:Y:S02]  /*20520*/  F2FP.BF16.F32.PACK_AB R98, R93, R92 ;  /* 0x0000005c5d62723e */ /* 0x000fe400000010ff */
[----:B------:R-:W-:Y:S02]  /*20530*/  F2FP.BF16.F32.PACK_AB R99, R95, R94 ;  /* 0x0000005e5f63723e */ /* 0x000fe400000010ff */
[----:B------:R-:W-:Y:S01]  /*20540*/  F2FP.BF16.F32.PACK_AB R80, R81, R80 ;  /* 0x000000505150723e */ /* 0x000fe200000010ff */
[----:B------:R-:W-:Y:S01]  /*20550*/  STSM.16.M88.4 [R234], R120 ;  /* 0x00000078ea007844 */ /* 0x000fe20000000200 */
[----:B------:R-:W-:-:S02]  /*20560*/  F2FP.BF16.F32.PACK_AB R81, R83, R82 ;  /* 0x000000525351723e */ /* 0x000fc400000010ff */
[----:B------:R-:W-:Y:S02]  /*20570*/  F2FP.BF16.F32.PACK_AB R90, R85, R84 ;  /* 0x00000054555a723e */ /* 0x000fe400000010ff */
[----:B------:R-:W-:Y:S01]  /*20580*/  F2FP.BF16.F32.PACK_AB R91, R87, R86 ;  /* 0x00000056575b723e */ /* 0x000fe200000010ff */
[----:B------:R-:W-:Y:S01]  /*20590*/  STSM.16.M88.4 [R233], R112 ;  /* 0x00000070e9007844 */ /* 0x000fe20000000200 */
        /* <DEDUP_REMOVED lines=19> */
[----:B------:R-:W-:Y:S01]  /*206d0*/  F2FP.BF16.F32.PACK_AB R54, R49, R48 ;  /* 0x000000303136723e */ /* 0x000fe200000010ff */
[----:B-1----:R-:W-:Y:S01]  /*206e0*/  IMAD.WIDE.U32 R18, R68, UR44, R18 ;  /* 0x0000002c44127c25 */ /* 0x002fe2000f8e0012 */
[----:B------:R-:W-:-:S02]  /*206f0*/  F2FP.BF16.F32.PACK_AB R55, R51, R50 ;  /* 0x000000323337723e */ /* 0x000fc400000010ff */
[----:B------:R-:W-:Y:S01]  /*20700*/  F2FP.BF16.F32.PACK_AB R46, R41, R40 ;  /* 0x00000028292e723e */ /* 0x000fe200000010ff */
[----:B------:R-:W-:Y:S01]  /*20710*/  IMAD R40, R68, UR5, RZ ;  /* 0x0000000544287c24 */ /* 0x000fe2000f8e02ff */
        /* <DEDUP_REMOVED lines=9> */
[----:B------:R1:W-:Y:S01]  /*207b0*/  STSM.16.M88.4 [R21], R60 ;  /* 0x0000003c15007844 */ /* 0x0003e20000000200 */
[----:B------:R-:W-:Y:S02]  /*207c0*/  F2FP.BF16.F32.PACK_AB R26, R13, R12 ;  /* 0x0000000c0d1a723e */ /* 0x000fe400000010ff */
[----:B------:R-:W-:Y:S01]  /*207d0*/  F2FP.BF16.F32.PACK_AB R27, R15, R14 ;  /* 0x0000000e0f1b723e */ /* 0x000fe200000010ff */
[----:B------:R-:W-:Y:S01]  /*207e0*/  STSM.16.M88.4 [R140], R52 ;  /* 0x000000348c007844 */ /* 0x000fe20000000200 */
[----:B------:R-:W-:Y:S01]  /*207f0*/  F2FP.BF16.F32.PACK_AB R12, R9, R8 ;  /* 0x00000008090c723e */ /* 0x000fe200000010ff */
[----:B------:R-:W-:Y:S01]  /*20800*/  IMAD R40, R69, UR44, R40 ;  /* 0x0000002c45287c24 */ /* 0x000fe2000f8e0228 */
[----:B------:R-:W-:-:S02]  /*20810*/  F2FP.BF16.F32.PACK_AB R13, R11, R10 ;  /* 0x0000000a0b0d723e */ /* 0x000fc400000010ff */
[----:B------:R-:W-:Y:S02]  /*20820*/  F2FP.BF16.F32.PACK_AB R14, R5, R4 ;  /* 0x00000004050e723e */ /* 0x000fe400000010ff */
[----:B------:R-:W-:Y:S01]  /*20830*/  F2FP.BF16.F32.PACK_AB R15, R7, R6 ;  /* 0x00000006070f723e */ /* 0x000fe200000010ff */
[----:B------:R-:W-:Y:S01]  /*20840*/  STSM.16.M88.4 [R142], R44 ;  /* 0x0000002c8e007844 */ /* 0x000fe20000000200 */
[----:B-1----:R-:W-:-:S03]  /*20850*/  SHF.R.S32.HI R21, RZ, 0x1f, R3 ;  /* 0x0000001fff157819 */ /* 0x002fc60000011403 */
[----:B------:R-:W-:Y:S01]  /*20860*/  STSM.16.M88.4 [R23], R36 ;  /* 0x0000002417007844 */ /* 0x000fe20000000200 */
[----:B------:R-:W-:-:S03]  /*20870*/  IADD3 R3, P2, R3, R18, RZ ;  /* 0x0000001203037210 */ /* 0x000fc60007f5e0ff */
[----:B------:R-:W-:Y:S01]  /*20880*/  STSM.16.M88.4 [R141], R24 ;  /* 0x000000188d007844 */ /* 0x000fe20000000200 */
[----:B------:R-:W-:-:S03]  /*20890*/  IADD3.X R18, R21, R19, R40, P2, !PT ;  /* 0x0000001315127210 */ /* 0x000fc600017fe428 */
[----:B------:R-:W-:Y:S01]  /*208a0*/  STSM.16.M88.4 [R143], R12 ;  /* 0x0000000c8f007844 */ /* 0x000fe20000000200 */
[C---:B------:R-:W-:Y:S01]  /*208b0*/  LEA R8, P2, R3.reuse, UR6, 0x2 ;  /* 0x0000000603087c11 */ /* 0x040fe2000f8410ff */
[----:B------:R-:W-:Y:S01]  /*208c0*/  @!PT LDS RZ, [RZ] ;  /* 0x00000000fffff984 */ /* 0x000fe20000000800 */
[----:B------:R-:W-:Y:S01]  /*208d0*/  @!PT LDS RZ, [RZ] ;  /* 0x00000000fffff984 */ /* 0x000fe20000000800 */
[----:B------:R-:W-:Y:S01]  /*208e0*/  @!PT LDS RZ, [RZ] ;  /* 0x00000000fffff984 */ /* 0x000fe20000000800 */
[----:B------:R-:W-:Y:S01]  /*208f0*/  @!PT LDS RZ, [RZ] ;  /* 0x00000000fffff984 */ /* 0x000fe20000000800 */
[----:B------:R1:W-:Y:S06]  /*20900*/  MEMBAR.ALL.CTA ;  /* 0x0000000000007992 */ /* 0x0003ec0000008000 */
[----:B-1----:R-:W1:Y:S01]  /*20910*/  FENCE.VIEW.ASYNC.S ;  /* 0x00000000000073c6 */ /* 0x002e620000000000 */
[----:B------:R-:W-:-:S03]  /*20920*/  LEA.HI.X R9, R3, UR7, R18, 0x2, P2 ;  /* 0x0000000703097c11 */ /* 0x000fc600090f1412 */
[----:B-1----:R-:W1:Y:S01]  /*20930*/  SHFL.IDX PT, R3, R214, RZ, 0x1f ;  /* 0x00001fffd6037589 */ /* 0x002e6200000e0000 */
[----:B------:R-:W-:Y:S06]  /*20940*/  BAR.ARV 0x1, 0x120 ;  /* 0x0044800000007b1d */ /* 0x000fec0000002000 */
        /* <DEDUP_REMOVED lines=34> */
.L_x_1596:
[----:B------:R-:W-:Y:S05]  /*20b70*/  BSYNC B0 ;  /* 0x0000000000007941 */ /* 0x000fea0003800000 */
.L_x_1595:
[----:B------:R-:W-:Y:S05]  /*20b80*/  BRA `(.L_x_1594) ;  /* 0x00000008007c7947 */ /* 0x000fea0003800000 */
.L_x_1593:
[----:B--2---:R-:W1:Y:S01]  /*20b90*/  LDC.64 R8, c[0x0][0xbe0] ;  /* 0x0002f800ff087b82 */ /* 0x004e620000000a00 */
[----:B------:R-:W-:Y:S01]  /*20ba0*/  ISETP.GT.AND P0, PT, R198, 0x7f, PT ;  /* 0x0000007fc600780c */ /* 0x000fe20003f04270 */
[----:B------:R-:W-:Y:S01]  /*20bb0*/  USHF.R.S32.HI UR5, URZ, 0x1f, UR43 ;  /* 0x0000001f3f057899 */ /* 0x000fe2000801142b */
[--C-:B------:R-:W-:Y:S01]  /*20bc0*/  SHF.R.S32.HI R187, RZ, 0x1f, R186.reuse ;  /* 0x0000001fffbb7819 */ /* 0x100fe200000114ba */
[----:B------:R-:W-:Y:S01]  /*20bd0*/  USHF.R.S32.HI UR6, URZ, 0x1f, UR44 ;  /* 0x0000001f3f067899 */ /* 0x000fe2000801142c */
[----:B------:R-:W-:Y:S03]  /*20be0*/  BSSY B0, `(.L_x_1597) ;  /* 0x000001c000007945 */ /* 0x000fe60003800000 */
[----:B------:R-:W2:Y:S08]  /*20bf0*/  LDC R14, c[0x0][0xeac] ;  /* 0x0003ab00ff0e7b82 */ /* 0x000eb00000000800 */
[----:B------:R-:W3:Y:S01]  /*20c00*/  LDC.64 R10, c[0x0][0xbe8] ;  /* 0x0002fa00ff0a7b82 */ /* 0x000ee20000000a00 */
[----:B-1----:R-:W-:-:S04]  /*20c10*/  IMAD.WIDE.U32 R6, R8, UR43, R186 ;  /* 0x0000002b08067c25 */ /* 0x002fc8000f8e00ba */
[----:B------:R-:W-:Y:S01]  /*20c20*/  IMAD R8, R8, UR5, RZ ;  /* 0x0000000508087c24 */ /* 0x000fe2000f8e02ff */
[----:B------:R-:W-:Y:S06]  /*20c30*/  @P0 BRA `(.L_x_1598) ;  /* 0x0000000000580947 */ /* 0x000fec0003800000 */
[----:B------:R-:W1:Y:S01]  /*20c40*/  S2R R0, SR_TID.X ;  /* 0x0000000000007919 */ /* 0x000e620000002100 */
[----:B------:R-:W-:Y:S01]  /*20c50*/  IMAD.U32 R2, RZ, RZ, UR42 ;  /* 0x0000002aff027e24 */ /* 0x000fe2000f8e00ff */
[----:B------:R-:W-:-:S04]  /*20c60*/  ULDC UR7, c[0x0][0xb88] ;  /* 0x0002e20000077ab9 */ /* 0x000fc80000000800 */
        /* <DEDUP_REMOVED lines=19> */
.L_x_1598:
[----:B------:R-:W-:Y:S05]  /*20da0*/  BSYNC B0 ;  /* 0x0000000000007941 */ /* 0x000fea0003800000 */
.L_x_1597:
[----:B------:R-:W-:Y:S01]  /*20db0*/  ULDC UR5, c[0x0][0xb88] ;  /* 0x0002e20000057ab9 */ /* 0x000fe20000000800 */
[C---:B------:R-:W-:Y:S01]  /*20dc0*/  VIADD R0, R194.reuse, 0x20 ;  /* 0x00000020c2007836 */ /* 0x040fe20000000000 */
[----:B------:R-:W-:Y:S01]  /*20dd0*/  UIADD3 UR42, -UR42, UR5, URZ ;  /* 0x000000052a2a7290 */ /* 0x000fe2000fffe13f */
[----:B-1----:R-:W-:Y:S01]  /*20de0*/  IMAD R3, R9, UR43, R8 ;  /* 0x0000002b09037c24 */ /* 0x002fe2000f8e0208 */
[----:B------:R-:W-:Y:S01]  /*20df0*/  ULOP3.LUT UR39, URZ, UR39, URZ, 0x33, !UPT ;  /* 0x000000273f277292 */ /* 0x000fe2000f8e333f */
[C---:B------:R-:W-:Y:S01]  /*20e00*/  VIADD R2, R194.reuse, 0x40 ;  /* 0x00000040c2027836 */ /* 0x040fe20000000000 */
[----:B------:R-:W-:Y:S01]  /*20e10*/  SHF.R.S32.HI R195, RZ, 0x1f, R194 ;  /* 0x0000001fffc37819 */ /* 0x000fe200000114c2 */
[----:B------:R-:W-:Y:S01]  /*20e20*/  IMAD.IADD R7, R7, 0x1, R3 ;  /* 0x0000000107077824 */ /* 0x000fe200078e0203 */
[----:B------:R-:W-:Y:S01]  /*20e30*/  ISETP.GE.AND P2, PT, R194, UR42, PT ;  /* 0x0000002ac2007c0c */ /* 0x000fe2000bf46270 */
[----:B------:R-:W-:Y:S01]  /*20e40*/  BSSY B0, `(.L_x_1599) ;  /* 0x0000021000007945 */ /* 0x000fe20003800000 */
[----:B------:R-:W-:Y:S01]  /*20e50*/  ISETP.GE.AND P0, PT, R0, UR42, PT ;  /* 0x0000002a00007c0c */ /* 0x000fe2000bf06270 */
[----:B---3--:R-:W-:Y:S01]  /*20e60*/  IMAD R0, R10, UR6, RZ ;  /* 0x000000060a007c24 */ /* 0x008fe2000f8e02ff */
[----:B------:R-:W-:Y:S01]  /*20e70*/  ISETP.GE.AND P1, PT, R2, UR42, PT ;  /* 0x0000002a02007c0c */ /* 0x000fe2000bf26270 */
[----:B--2---:R-:W-:-:S02]  /*20e80*/  VIADD R5, R14, UR39 ;  /* 0x000000270e057c36 */ /* 0x004fc40008000000 */
        /* <DEDUP_REMOVED lines=28> */
.L_x_1600:
[----:B------:R-:W-:Y:S05]  /*21050*/  BSYNC B0 ;  /* 0x0000000000007941 */ /* 0x000fea0003800000 */
.L_x_1599:
        /* <DEDUP_REMOVED lines=27> */
.L_x_1602:
[----:B------:R-:W-:Y:S05]  /*21210*/  BSYNC B0 ;  /* 0x0000000000007941 */ /* 0x000fea0003800000 */
.L_x_1601:
[----:B------:R-:W-:Y:S04]  /*21220*/  BSSY B0, `(.L_x_1603) ;  /* 0x000001a000007945 */ /* 0x000fe80003800000 */
[----:B------:R-:W-:Y:S05]  /*21230*/  @P1 BRA `(.L_x_1604) ;  /* 0x0000000000601947 */ /* 0x000fea0003800000 */
[----:B--2---:R-:W-:Y:S01]  /*21240*/  IADD3 R9, P0, R4, 0x40, RZ ;  /* 0x0000004004097810 */ /* 0x004fe20007f1e0ff */
        /* <DEDUP_REMOVED lines=23> */
.L_x_1604:
[----:B------:R-:W-:Y:S05]  /*213c0*/  BSYNC B0 ;  /* 0x0000000000007941 */ /* 0x000fea0003800000 */
.L_x_1603:
        /* <DEDUP_REMOVED lines=26> */
.L_x_1605:
[----:B------:R-:W-:Y:S05]  /*21570*/  BSYNC B0 ;  /* 0x0000000000007941 */ /* 0x000fea0003800000 */
.L_x_1594:
[----:B------:R-:W5:Y:S02]  /*21580*/  LDC R0, c[0x0][0xea8] ;  /* 0x0003aa00ff007b82 */ /* 0x000f640000000800 */
[----:B-----5:R-:W-:-:S13]  /*21590*/  ISETP.LE.AND P0, PT, R0, UR4, PT ;  /* 0x0000000400007c0c */ /* 0x020fda000bf03270 */
[----:B------:R-:W-:Y:S05]  /*215a0*/  @!P0 BRA `(.L_x_1606) ;  /* 0xfffffdfc00108947 */ /* 0x000fea000383ffff */
[----:B------:R-:W-:Y:S05]  /*215b0*/  EXIT ;  /* 0x000000000000794d */ /* 0x000fea0003800000 */
.L_x_1486:
[----:B------:R-:W-:-:S08]  /*215c0*/  NOP ;  /* 0x0000000000007918 */ /* 0x000fd00000000000 */
[----:B------:R-:W1:-:S00]  /*215d0*/  USETMAXREG.DEALLOC.CTAPOOL 0x18 ;  /* 0x00000018000079c8 */ /* 0x000e4000080e0500 */
[----:B-1----:R-:W-:-:S06]  /*215e0*/  LOP3.LUT R0, R0, 0x3, RZ, 0xc0, !PT ;  /* 0x0000000300007812 */ /* 0x002fcc00078ec0ff */
[----:B------:R-:W1:Y:S02]  /*215f0*/  SHFL.IDX PT, R0, R0, RZ, 0x1f ;  /* 0x00001fff00007589 */ /* 0x000e6400000e0000 */
[----:B-1----:R-:W-:-:S13]  /*21600*/  ISETP.NE.AND P0, PT, R0, RZ, PT ;  /* 0x000000ff0000720c */ /* 0x002fda0003f05270 */
[----:B------:R-:W-:Y:S05]  /*21610*/  @P0 EXIT ;  /* 0x000000000000094d */ /* 0x000fea0003800000 */
[----:B------:R-:W1:Y:S01]  /*21620*/  S2UR UR4, SR_CTAID.X ;  /* 0x00000000000479c3 */ /* 0x000e620000002500 */
[----:B------:R2:W-:Y:S01]  /*21630*/  STL [R1+0x478], RZ ;  /* 0x000478ff01007387 */ /* 0x0005e20000100800 */
[----:B------:R-:W-:Y:S02]  /*21640*/  IMAD.MOV.U32 R16, RZ, RZ, RZ ;  /* 0x000000ffff107224 */ /* 0x000fe400078e00ff */
[----:B------:R-:W-:-:S04]  /*21650*/  IMAD.MOV.U32 R17, RZ, RZ, 0x1 ;  /* 0x00000001ff117424 */ /* 0x000fc800078e00ff */
[----:B------:R-:W1:Y:S02]  /*21660*/  LDC R0, c[0x0][0xea8] ;  /* 0x0003aa00ff007b82 */ /* 0x000e640000000800 */
[----:B-1----:R-:W-:-:S13]  /*21670*/  ISETP.LE.AND P0, PT, R0, UR4, PT ;  /* 0x0000000400007c0c */ /* 0x002fda000bf03270 */
[----:B--2---:R-:W-:Y:S05]  /*21680*/  @P0 BRA `(.L_x_1607) ;  /* 0x0000002c00a40947 */ /* 0x004fea0003800000 */
[----:B------:R-:W-:Y:S01]  /*21690*/  IMAD.U32 R0, RZ, RZ, UR4 ;  /* 0x00000004ff007e24 */ /* 0x000fe2000f8e00ff */
[----:B------:R1:W-:Y:S01]  /*216a0*/  STL [R1+0x478], RZ ;  /* 0x000478ff01007387 */ /* 0x0003e20000100800 */
[----:B------:R-:W-:Y:S01]  /*216b0*/  IMAD.MOV.U32 R17, RZ, RZ, 0x1 ;  /* 0x00000001ff117424 */ /* 0x000fe200078e00ff */
[----:B------:R-:W-:Y:S01]  /*216c0*/  ULDC UR44, c[0x0][0xc] ;  /* 0x00000300002c7ab9 */ /* 0x000fe20000000800 */
[----:B------:R-:W-:Y:S01]  /*216d0*/  IMAD.MOV.U32 R16, RZ, RZ, RZ ;  /* 0x000000ffff107224 */ /* 0x000fe200078e00ff */
[----:B------:R1:W-:Y:S01]  /*216e0*/  STL [R1+0x470], R0 ;  /* 0x0004700001007387 */ /* 0x0003e20000100800 */
[----:B------:R-:W-:-:S05]  /*216f0*/  ULDC.64 UR48, c[0x0][0x198] ;  /* 0x0000660000307ab9 */ /* 0x000fca0000000a00 */
.L_x_1663:
[----:B--2---:R-:W2:Y:S01]  /*21700*/  LDL R2, [R1+0x470] ;  /* 0x0004700001027983 */ /* 0x004ea20000100800 */
[----:B------:R-:W-:Y:S01]  /*21710*/  ULDC UR10, c[0x0][0xed0] ;  /* 0x0003b400000a7ab9 */ /* 0x000fe20000000800 */
[----:B-1----:R-:W1:Y:S01]  /*21720*/  LDC R0, c[0x0][0xee8] ;  /* 0x0003ba00ff007b82 */ /* 0x002e620000000800 */
[----:B------:R-:W-:-:S11]  /*21730*/  UISETP.NE.AND UP0, UPT, UR10, 0x1, UPT ;  /* 0x000000010a00788c */ /* 0x000fd6000bf05270 */
[----:B------:R-:W-:Y:S01]  /*21740*/  @UP0 ULDC UR6, c[0x0][0xed4] ;  /* 0x0003b50000060ab9 */ /* 0x000fe20000000800 */
[----:B------:R-:W-:Y:S01]  /*21750*/  @UP0 ULDC UR11, c[0x0][0xed8] ;  /* 0x0003b600000b0ab9 */ /* 0x000fe20000000800 */
[C---:B--2---:R-:W-:Y:S02]  /*21760*/  R2UR UR8, R2.reuse ;  /* 0x00000000020872ca */ /* 0x044fe400000e0000 */
[----:B------:R-:W-:-:S11]  /*21770*/  R2UR UR9, R2 ;  /* 0x00000000020972ca */ /* 0x000fd600000e0000 */
[----:B------:R-:W-:-:S04]  /*21780*/  UIMAD.WIDE.U32 UR6, UR8, UR6, URZ ;  /* 0x00000006080672a5 */ /* 0x000fc8000f8e003f */
[----:B------:R-:W-:-:S04]  /*21790*/  @UP0 USHF.R.U32.HI UR8, URZ, UR11, UR7 ;  /* 0x0000000b3f080299 */ /* 0x000fc80008011607 */
[----:B------:R-:W-:Y:S02]  /*217a0*/  UIADD3 UR6, -UR8, URZ, URZ ;  /* 0x0000003f08067290 */ /* 0x000fe4000fffe13f */
[----:B-1----:R-:W-:Y:S02]  /*217b0*/  ISETP.LE.AND P0, PT, R0, UR8, PT ;  /* 0x0000000800007c0c */ /* 0x002fe4000bf03270 */
[----:B------:R-:W-:-:S11]  /*217c0*/  UIMAD UR10, UR10, UR6, UR9 ;  /* 0x000000060a0a72a4 */ /* 0x000fd6000f8e0209 */
[----:B---3--:R-:W-:Y:S05]  /*217d0*/  @!P0 BRA `(.L_x_1608) ;  /* 0x0000000000208947 */ /* 0x008fea0003800000 */
        /* <DEDUP_REMOVED lines=8> */
.L_x_1608:
[----:B------:R-:W-:Y:S01]  /*21860*/  ULDC UR11, c[0x0][0xec4] ;  /* 0x0003b100000b7ab9 */ /* 0x000fe20000000800 */
[----:B------:R-:W-:Y:S01]  /*21870*/  UMOV UR9, UR10 ;  /* 0x0000000a00097c82 */ /* 0x000fe20008000000 */
[----:B------:R-:W-:-:S11]  /*21880*/  UISETP.NE.AND UP0, UPT, UR11, 0x1, UPT ;  /* 0x000000010b00788c */ /* 0x000fd6000bf05270 */
[----:B------:R-:W-:Y:S02]  /*21890*/  @UP0 ULDC.64 UR12, c[0x0][0xec8] ;  /* 0x0003b200000c0ab9 */ /* 0x000fe40000000a00 */
[----:B------:R-:W-:-:S04]  /*218a0*/  UIMAD.WIDE.U32 UR6, UR10, UR12, URZ ;  /* 0x0000000c0a0672a5 */ /* 0x000fc8000f8e003f */
[----:B------:R-:W-:-:S04]  /*218b0*/  @UP0 USHF.R.U32.HI UR9, URZ, UR13, UR7 ;  /* 0x0000000d3f090299 */ /* 0x000fc80008011607 */
[----:B------:R-:W-:-:S12]  /*218c0*/  UIMAD UR6, UR9, UR11, URZ ;  /* 0x0000000b090672a4 */ /* 0x000fd8000f8e023f */
.L_x_1609:
[----:B------:R-:W-:Y:S01]  /*218d0*/  ULDC.64 UR12, c[0x0][0x3f8] ;  /* 0x0000fe00000c7ab9 */ /* 0x000fe20000000a00 */
[----:B------:R-:W-:Y:S02]  /*218e0*/  ULOP3.LUT UR9, URZ, UR9, URZ, 0x33, !UPT ;  /* 0x000000093f097292 */ /* 0x000fe4000f8e333f */
[----:B------:R-:W-:Y:S01]  /*218f0*/  UISETP.NE.U32.AND UP0, UPT, UR12, URZ, UPT ;  /* 0x0000003f0c00728c */ /* 0x000fe2000bf05070 */
[----:B------:R-:W-:Y:S02]  /*21900*/  ULDC UR41, c[0x0][0xeac] ;  /* 0x0003ab0000297ab9 */ /* 0x000fe40000000800 */
[----:B------:R-:W-:Y:S01]  /*21910*/  ULDC UR12, c[0x0][0xeb8] ;  /* 0x0003ae00000c7ab9 */ /* 0x000fe20000000800 */
[----:B------:R-:W-:Y:S02]  /*21920*/  UIADD3 UR41, UR9, UR41, URZ ;  /* 0x0000002909297290 */ /* 0x000fe4000fffe03f */
[----:B------:R-:W-:Y:S02]  /*21930*/  UISETP.NE.AND UP1, UPT, UR12, 0x1, UPT ;  /* 0x000000010c00788c */ /* 0x000fe4000bf25270 */
[----:B------:R-:W-:Y:S01]  /*21940*/  UIADD3 UR10, UR10, -UR6, URZ ;  /* 0x800000060a0a7290 */ /* 0x000fe2000fffe03f */
[----:B------:R-:W-:-:S02]  /*21950*/  ULDC UR11, c[0x0][0xec4] ;  /* 0x0003b100000b7ab9 */ /* 0x000fc40000000800 */
[----:B------:R-:W-:Y:S01]  /*21960*/  ULDC.64 UR6, c[0x0][0xad8] ;  /* 0x0002b60000067ab9 */ /* 0x000fe20000000a00 */
[----:B------:R-:W-:Y:S02]  /*21970*/  UISETP.NE.AND.EX UP0, UPT, UR13, URZ, UPT, UP0 ;  /* 0x0000003f0d00728c */ /* 0x000fe4000bf05300 */
[----:B------:R-:W-:Y:S02]  /*21980*/  UISETP.GE.AND UP2, UPT, UR7, 0x1, UPT ;  /* 0x000000010700788c */ /* 0x000fe4000bf46270 */
[----:B------:R-:W-:Y:S01]  /*21990*/  USHF.L.U32 UR41, UR41, 0x7, URZ ;  /* 0x0000000729297899 */ /* 0x000fe2000800063f */
[----:B------:R-:W-:Y:S01]  /*219a0*/  ULDC UR13, c[0x0][0x404] ;  /* 0x00010100000d7ab9 */ /* 0x000fe20000000800 */
[----:B------:R-:W-:Y:S01]  /*219b0*/  ULDC UR14, c[0x0][0x288] ;  /* 0x0000a200000e7ab9 */ /* 0x000fe20000000800 */
[----:B------:R-:W-:Y:S01]  /*219c0*/  UIMAD UR11, UR8, UR11, UR10 ;  /* 0x0000000b080b72a4 */ /* 0x000fe2000f8e020a */
[----:B------:R-:W-:Y:S01]  /*219d0*/  PLOP3.LUT P1, PT, PT, PT, UP2, 0x80, 0x0 ;  /* 0x000000000000781c */ /* 0x000fe20003f2f028 */
[----:B------:R-:W-:Y:S01]  /*219e0*/  USEL UR13, UR13, 0x1, UP0 ;  /* 0x000000010d0d7887 */ /* 0x000fe20008000000 */
[----:B------:R-:W-:Y:S01]  /*219f0*/  @UP1 ULDC UR8, c[0x0][0xebc] ;  /* 0x0003af0000081ab9 */ /* 0x000fe20000000800 */
[----:B------:R-:W-:Y:S01]  /*21a00*/  UIADD3 UR10, UR41, 0x80, -UR14 ;  /* 0x00000080290a7890 */ /* 0x000fe2000fffe80e */
[----:B------:R-:W-:Y:S01]  /*21a10*/  ULDC UR15, c[0x0][0x2e0] ;  /* 0x0000b800000f7ab9 */ /* 0x000fe20000000800 */
[----:B------:R-:W-:Y:S01]  /*21a20*/  UIMAD.WIDE.U32 UR8, UR11, UR8, URZ ;  /* 0x000000080b0872a5 */ /* 0x000fe2000f8e003f */
[----:B------:R-:W-:Y:S01]  /*21a30*/  @UP1 ULDC UR16, c[0x0][0xec0] ;  /* 0x0003b00000101ab9 */ /* 0x000fe20000000800 */
[----:B------:R-:W-:Y:S01]  /*21a40*/  UIMAD UR10, UR13, UR15, UR10 ;  /* 0x0000000f0d0a72a4 */ /* 0x000fe2000f8e020a */
[----:B------:R-:W-:Y:S01]  /*21a50*/  UMOV UR43, UR11 ;  /* 0x0000000b002b7c82 */ /* 0x000fe20008000000 */
[----:B------:R-:W-:-:S02]  /*21a60*/  @UP1 USHF.R.U32.HI UR43, URZ, UR16, UR9 ;  /* 0x000000103f2b1299 */ /* 0x000fc40008011609 */
[----:B------:R-:W-:Y:S02]  /*21a70*/  UIADD3 UR6, UR10, UR6, URZ ;  /* 0x000000060a067290 */ /* 0x000fe4000fffe03f */
[----:B------:R-:W-:-:S04]  /*21a80*/  UIADD3 UR42, -UR43, URZ, URZ ;  /* 0x0000003f2b2a7290 */ /* 0x000fc8000fffe13f */
[----:B------:R-:W-:Y:S01]  /*21a90*/  UIMAD UR42, UR12, UR42, UR11 ;  /* 0x0000002a0c2a72a4 */ /* 0x000fe2000f8e020b */
[----:B------:R-:W-:Y:S01]  /*21aa0*/  IMAD.U32 R0, RZ, RZ, UR6 ;  /* 0x00000006ff007e24 */ /* 0x000fe2000f8e00ff */
[----:B------:R-:W-:Y:S10]  /*21ab0*/  @!P1 BRA `(.L_x_1610) ;  /* 0x0000000000409947 */ /* 0x000ff40003800000 */
        /* <DEDUP_REMOVED lines=10> */
.L_x_1611:
[----:B------:R-:W-:-:S11]  /*21b60*/  UISETP.NE.AND UP0, UPT, UR7, 0x1, UPT ;  /* 0x000000010700788c */ /* 0x000fd6000bf05270 */
[----:B------:R-:W-:Y:S02]  /*21b70*/  @UP0 ULDC.64 UR10, c[0x0][0xae0] ;  /* 0x0002b800000a0ab9 */ /* 0x000fe40000000a00 */
[----:B------:R-:W-:-:S04]  /*21b80*/  UIMAD.WIDE.U32 UR8, UR6, UR10, URZ ;  /* 0x0000000a060872a5 */ /* 0x000fc8000f8e003f */
[----:B------:R-:W-:-:S12]  /*21b90*/  @UP0 USHF.R.U32.HI UR6, URZ, UR11, UR9 ;  /* 0x0000000b3f060299 */ /* 0x000fd80008011609 */
.L_x_1612:
[----:B------:R-:W-:-:S06]  /*21ba0*/  UIMAD UR6, UR6, UR7, UR7 ;  /* 0x00000007060672a4 */ /* 0x000fcc000f8e0207 */
[----:B------:R-:W-:-:S07]  /*21bb0*/  VIMNMX R0, R0, UR6, PT ;  /* 0x0000000600007c48 */ /* 0x000fce000bfe0100 */
.L_x_1610:
[----:B------:R-:W-:Y:S01]  /*21bc0*/  UIMAD UR8, UR13, UR15, 0x5f ;  /* 0x0000005f0d0874a4 */ /* 0x000fe2000f8e020f */
[----:B------:R-:W-:Y:S01]  /*21bd0*/  VIADD R0, R0, 0x5f ;  /* 0x0000005f00007836 */ /* 0x000fe20000000000 */
[----:B------:R-:W-:Y:S02]  /*21be0*/  UIADD3 UR10, UR41, -UR14, URZ ;  /* 0x8000000e290a7290 */ /* 0x000fe4000fffe03f */
[----:B------:R-:W-:Y:S01]  /*21bf0*/  UIMAD.WIDE UR8, UR8, 0x2aaaaaab, URZ ;  /* 0x2aaaaaab080878a5 */ /* 0x000fe2000f8e023f */
[----:B------:R-:W-:Y:S01]  /*21c00*/  IMAD.HI R0, R0, 0x2aaaaaab, RZ ;  /* 0x2aaaaaab00007827 */ /* 0x000fe200078e02ff */
[----:B------:R-:W-:Y:S02]  /*21c10*/  UIMAD UR10, UR13, UR15, UR10 ;  /* 0x0000000f0d0a72a4 */ /* 0x000fe4000f8e020a */
[----:B------:R-:W-:Y:S02]  /*21c20*/  USHF.R.U32.HI UR6, URZ, 0x1f, UR9 ;  /* 0x0000001f3f067899 */ /* 0x000fe40008011609 */
[----:B------:R-:W-:Y:S01]  /*21c30*/  SHF.R.U32.HI R3, RZ, 0x1f, R0 ;  /* 0x0000001fff037819 */ /* 0x000fe20000011600 */
[----:B------:R-:W-:Y:S01]  /*21c40*/  ULDC UR11, c[0x0][0xad4] ;  /* 0x0002b500000b7ab9 */ /* 0x000fe20000000800 */
[----:B------:R-:W-:-:S02]  /*21c50*/  ULEA.HI.SX32 UR6, UR9, UR6, 0x1c ;  /* 0x0000000609067291 */ /* 0x000fc4000f8fe23f */
[----:B------:R-:W-:Y:S01]  /*21c60*/  LEA.HI.SX32 R3, R0, R3, 0x1c ;  /* 0x0000000300037211 */ /* 0x000fe200078fe2ff */
[----:B------:R-:W-:-:S03]  /*21c70*/  UIADD3 UR11, UR10, -UR11, URZ ;  /* 0x8000000b0a0b7290 */ /* 0x000fc6000fffe03f */
[----:B------:R-:W-:Y:S01]  /*21c80*/  VIMNMX R19, R3, UR6, PT ;  /* 0x0000000603137c48 */ /* 0x000fe2000bfe0100 */
[----:B------:R-:W-:Y:S08]  /*21c90*/  @!P1 BRA `(.L_x_1613) ;  /* 0x0000000000449947 */ /* 0x000ff00003800000 */
        /* <DEDUP_REMOVED lines=10> */
.L_x_1614:
[----:B------:R-:W-:-:S11]  /*21d40*/  UISETP.NE.AND UP0, UPT, UR7, 0x1, UPT ;  /* 0x000000010700788c */ /* 0x000fd6000bf05270 */
[----:B------:R-:W-:Y:S02]  /*21d50*/  @UP0 ULDC.64 UR12, c[0x0][0xae0] ;  /* 0x0002b800000c0ab9 */ /* 0x000fe40000000a00 */
[----:B------:R-:W-:-:S04]  /*21d60*/  UIMAD.WIDE.U32 UR8, UR10, UR12, URZ ;  /* 0x0000000c0a0872a5 */ /* 0x000fc8000f8e003f */
[----:B------:R-:W-:-:S12]  /*21d70*/  @UP0 USHF.R.U32.HI UR10, URZ, UR13, UR9 ;  /* 0x0000000d3f0a0299 */ /* 0x000fd80008011609 */
.L_x_1615:
[----:B------:R-:W-:-:S04]  /*21d80*/  UIMAD UR7, UR10, UR7, URZ ;  /* 0x000000070a0772a4 */ /* 0x000fc8000f8e023f */
[----:B------:R-:W-:-:S04]  /*21d90*/  UISETP.LT.AND UP0, UPT, UR11, UR7, UPT ;  /* 0x000000070b00728c */ /* 0x000fc8000bf01270 */
[----:B------:R-:W-:-:S12]  /*21da0*/  USEL UR11, UR11, UR7, !UP0 ;  /* 0x000000070b0b7287 */ /* 0x000fd8000c000000 */
.L_x_1613:
[----:B------:R-:W-:Y:S01]  /*21db0*/  UIMAD.WIDE UR6, UR11, 0x2aaaaaab, URZ ;  /* 0x2aaaaaab0b0678a5 */ /* 0x000fe2000f8e023f */
[----:B------:R-:W-:Y:S03]  /*21dc0*/  BSSY B6, `(.L_x_1616) ;  /* 0x0000263000067945 */ /* 0x000fe60003800000 */
[----:B------:R-:W-:-:S04]  /*21dd0*/  USHF.R.U32.HI UR6, URZ, 0x1f, UR7 ;  /* 0x0000001f3f067899 */ /* 0x000fc80008011607 */
[----:B------:R-:W-:-:S04]  /*21de0*/  ULEA.HI.SX32 UR6, UR7, UR6, 0x1c ;  /* 0x0000000607067291 */ /* 0x000fc8000f8fe23f */
[----:B------:R-:W-:-:S04]  /*21df0*/  UISETP.LT.AND UP0, UPT, URZ, UR6, UPT ;  /* 0x000000063f00728c */ /* 0x000fc8000bf01270 */
[----:B------:R-:W-:-:S06]  /*21e00*/  USEL UR39, URZ, UR6, !UP0 ;  /* 0x000000063f277287 */ /* 0x000fcc000c000000 */
[----:B------:R-:W-:-:S13]  /*21e10*/  ISETP.GT.AND P0, PT, R19, UR39, PT ;  /* 0x0000002713007c0c */ /* 0x000fda000bf04270 */
[----:B------:R-:W-:Y:S05]  /*21e20*/  @P0 BRA `(.L_x_1617) ;  /* 0x0000000000480947 */ /* 0x000fea0003800000 */
[----:B------:R-:W1:Y:S01]  /*21e30*/  S2R R0, SR_TID.X ;  /* 0x0000000000007919 */ /* 0x000e620000002100 */
[----:B------:R-:W-:Y:S01]  /*21e40*/  IMAD.MOV.U32 R13, RZ, RZ, R2 ;  /* 0x000000ffff0d7224 */ /* 0x000fe200078e0002 */
[----:B-1----:R-:W-:-:S04]  /*21e50*/  LOP3.LUT R0, R0, 0x1f, RZ, 0xc0, !PT ;  /* 0x0000001f00007812 */ /* 0x002fc800078ec0ff */
[----:B------:R-:W-:-:S13]  /*21e60*/  ISETP.NE.AND P0, PT, R0, RZ, PT ;  /* 0x000000ff0000720c */ /* 0x000fda0003f05270 */
        /* <DEDUP_REMOVED lines=14> */
.L_x_1617:
[----:B------:R-:W1:Y:S01]  /*21f50*/  S2R R3, SR_CgaCtaId ;  /* 0x0000000000037919 */ /* 0x000e620000008800 */
[----:B------:R-:W-:-:S04]  /*21f60*/  MOV R18, 0x400 ;  /* 0x0000040000127802 */ /* 0x000fc80000000f00 */
[----:B-1----:R-:W-:-:S05]  /*21f70*/  LEA R18, R3, R18, 0x18 ;  /* 0x0000001203127211 */ /* 0x002fca00078ec0ff */
[----:B------:R-:W-:-:S05]  /*21f80*/  VIADD R0, R18, 0x1c400 ;  /* 0x0001c40012007836 */ /* 0x000fca0000000000 */
[----:B------:R-:W-:-:S13]  /*21f90*/  LOP3.LUT P0, RZ, R0, 0x3ff, RZ, 0xc0, !PT ;  /* 0x000003ff00ff7812 */ /* 0x000fda000780c0ff */
        /* <DEDUP_REMOVED lines=17> */
.L_x_1619:
[----:B------:R-:W-:-:S05]  /*220b0*/  VIADD R0, R18, 0x400 ;  /* 0x0000040012007836 */ /* 0x000fca0000000000 */
        /* <DEDUP_REMOVED lines=18> */
.L_x_1621:
        /* <DEDUP_REMOVED lines=16> */
.L_x_1620:
[----:B------:R-:W-:Y:S01]  /*222e0*/  ULDC.64 UR4, c[0x0][0xaf0] ;  /* 0x0002bc0000047ab9 */ /* 0x000fe20000000a00 */
[----:B------:R-:W-:Y:S01]  /*222f0*/  IMAD.U32 R5, RZ, RZ, UR43 ;  /* 0x0000002bff057e24 */ /* 0x000fe2000f8e00ff */
[----:B------:R-:W-:Y:S01]  /*22300*/  ISETP.NE.U32.AND P0, PT, RZ, UR4, PT ;  /* 0x00000004ff007c0c */ /* 0x000fe2000bf05070 */
[----:B------:R-:W-:Y:S01]  /*22310*/  IMAD.U32 R6, RZ, RZ, UR43 ;  /* 0x0000002bff067e24 */ /* 0x000fe2000f8e00ff */
[----:B------:R-:W1:Y:S01]  /*22320*/  LDC R0, c[0x0][0x428] ;  /* 0x00010a00ff007b82 */ /* 0x000e620000000800 */
[----:B------:R-:W2:Y:S01]  /*22330*/  S2R R4, SR_TID.X ;  /* 0x0000000000047919 */ /* 0x000ea20000002100 */
[----:B------:R-:W-:-:S13]  /*22340*/  ISETP.NE.AND.EX P0, PT, RZ, UR5, PT, P0 ;  /* 0x00000005ff007c0c */ /* 0x000fda000bf05300 */
[----:B------:R-:W3:Y:S02]  /*22350*/  @P0 LDC.64 R2, c[0x0][0xaf0] ;  /* 0x0002bc00ff020b82 */ /* 0x000ee40000000a00 */
[----:B---3--:R-:W-:-:S05]  /*22360*/  @P0 IMAD.WIDE R2, R5, 0x4, R2 ;  /* 0x0000000405020825 */ /* 0x008fca00078e0202 */
[----:B------:R3:W4:Y:S01]  /*22370*/  @P0 LDG.E R6, desc[UR46][R2.64] ;  /* 0x0000002e02060981 */ /* 0x000722000c1e1900 */
[----:B-1----:R-:W-:Y:S01]  /*22380*/  ISETP.NE.AND P0, PT, R0, 0x1, PT ;  /* 0x000000010000780c */ /* 0x002fe20003f05270 */
[----:B------:R-:W-:Y:S01]  /*22390*/  IMAD.U32 R0, RZ, RZ, UR42 ;  /* 0x0000002aff007e24 */ /* 0x000fe2000f8e00ff */
[----:B--2---:R-:W-:Y:S01]  /*223a0*/  LOP3.LUT R7, R4, 0x1f, RZ, 0xc0, !PT ;  /* 0x0000001f04077812 */ /* 0x004fe200078ec0ff */
[----:B------:R-:W-:Y:S01]  /*223b0*/  UMOV UR40, URZ ;  /* 0x0000003f00287c82 */ /* 0x000fe20008000000 */
[----:B------:R-:W-:Y:S01]  /*223c0*/  UMOV UR6, 0xffffffff ;  /* 0xffffffff00067882 */ /* 0x000fe20000000000 */
[----:B------:R-:W-:Y:S01]  /*223d0*/  VIADD R8, R19, 0xffffffff ;  /* 0xffffffff13087836 */ /* 0x000fe20000000000 */
[----:B------:R-:W-:Y:S01]  /*223e0*/  ISETP.NE.AND P1, PT, R7, RZ, PT ;  /* 0x000000ff0700720c */ /* 0x000fe20003f25270 */
[----:B---3--:R-:W1:Y:S08]  /*223f0*/  LDC.64 R2, c[0x0][0x3f8] ;  /* 0x0000fe00ff027b82 */ /* 0x008e700000000a00 */
[----:B------:R-:W2:Y:S04]  /*22400*/  @P0 LDC R4, c[0x0][0x42c] ;  /* 0x00010b00ff040b82 */ /* 0x000ea80000000800 */
[----:B------:R-:W-:-:S05]  /*22410*/  VOTEU.ALL UP1, P1 ;  /* 0x00000000003f7886 */ /* 0x000fca0000820000 */
[----:B------:R-:W-:Y:S01]  /*22420*/  @!UP1 UIADD3 UR4, UP0, UR48, 0x270, URZ ;  /* 0x0000027030049890 */ /* 0x000fe2000ff1e03f */
[----:B------:R-:W3:Y:S03]  /*22430*/  @P0 LDC R5, c[0x0][0x430] ;  /* 0x00010c00ff050b82 */ /* 0x000ee60000000800 */
[----:B------:R-:W-:-:S09]  /*22440*/  @!UP1 UIADD3.X UR5, URZ, UR49, URZ, UP0, !UPT ;  /* 0x000000313f059290 */ /* 0x000fd200087fe43f */
[----:B------:R1:W-:Y:S01]  /*22450*/  @!UP1 UTMAPF.L2.4D [UR40], [UR4] ;  /* 0x00000028040095b8 */ /* 0x0003e20008018000 */
[----:B--2---:R-:W-:-:S05]  /*22460*/  @P0 IMAD.HI.U32 R4, R4, UR42, RZ ;  /* 0x0000002a04040c27 */ /* 0x004fca000f8e00ff */
[----:B---3--:R-:W-:Y:S02]  /*22470*/  @P0 SHF.R.U32.HI R0, RZ, R5, R4 ;  /* 0x00000005ff000219 */ /* 0x008fe40000011604 */
[----:B-1----:R-:W-:-:S04]  /*22480*/  ISETP.NE.U32.AND P0, PT, R2, RZ, PT ;  /* 0x000000ff0200720c */ /* 0x002fc80003f05070 */
[----:B------:R-:W-:-:S04]  /*22490*/  ISETP.NE.AND.EX P0, PT, R3, RZ, PT, P0 ;  /* 0x000000ff0300720c */ /* 0x000fc80003f05300 */
[----:B----4-:R-:W-:Y:S01]  /*224a0*/  SEL R4, R6, RZ, !P0 ;  /* 0x000000ff06047207 */ /* 0x010fe20004000000 */
[----:B------:R-:W-:Y:S08]  /*224b0*/  BRA.DIV UR6, `(.L_x_1622) ;  /* 0x0000002606907947 */ /* 0x000ff0000b800000 */
.L_x_1676:
[----:B------:R-:W-:Y:S01]  /*224c0*/  UMOV UR4, 0xffffffff ;  /* 0xffffffff00047882 */ /* 0x000fe20000000000 */
[----:B------:R-:W-:Y:S02]  /*224d0*/  SHF.R.S32.HI R7, RZ, 0x1f, R6 ;  /* 0x0000001fff077819 */ /* 0x000fe40000011406 */
[----:B------:R-:W-:Y:S05]  /*224e0*/  BRA.DIV UR4, `(.L_x_1623) ;  /* 0x0000002604b07947 */ /* 0x000fea000b800000 */
[----:B------:R-:W-:-:S13]  /*224f0*/  ELECT P6, URZ, PT ;  /* 0x00000000003f782f */ /* 0x000fda00038c0000 */
.L_x_1679:
[----:B------:R-:W-:Y:S05]  /*22500*/  @!P6 BRA `(.L_x_1624) ;  /* 0x0000000000c8e947 */ /* 0x000fea0003800000 */
[----:B------:R-:W-:Y:S01]  /*22510*/  IMAD.MOV.U32 R4, RZ, RZ, R6 ;  /* 0x000000ffff047224 */ /* 0x000fe200078e0006 */
[----:B------:R-:W-:Y:S06]  /*22520*/  @!P0 BRA `(.L_x_1625) ;  /* 0x0000000000448947 */ /* 0x000fec0003800000 */
[----:B------:R-:W1:Y:S01]  /*22530*/  LDC R9, c[0x0][0x41c] ;  /* 0x00010700ff097b82 */ /* 0x000e620000000800 */
[----:B------:R-:W-:Y:S01]  /*22540*/  ULDC.64 UR4, c[0x0][0x408] ;  /* 0x0001020000047ab9 */ /* 0x000fe20000000a00 */
[----:B-1----:R-:W-:-:S13]  /*22550*/  ISETP.NE.AND P2, PT, R9, 0x1, PT ;  /* 0x000000010900780c */ /* 0x002fda0003f45270 */
[----:B------:R-:W1:Y:S02]  /*22560*/  @P2 LDC.64 R4, c[0x0][0x420] ;  /* 0x00010800ff042b82 */ /* 0x000e640000000a00 */
[----:B-1----:R-:W-:-:S04]  /*22570*/  @P2 IMAD.HI.U32 R10, R8, R4, RZ ;  /* 0x00000004080a2227 */ /* 0x002fc800078e00ff */
        /* <DEDUP_REMOVED lines=9> */
[----:B------:R-:W-:-:S04]  /*22610*/  LEA R10, P2, R4, R2, 0x2 ;  /* 0x00000002040a7211 */ /* 0x000fc800078410ff */
[----:B------:R-:W-:-:S05]  /*22620*/  LEA.HI.X R11, R4, R3, R5, 0x2, P2 ;  /* 0x00000003040b7211 */ /* 0x000fca00010f1405 */
[----:B------:R1:W5:Y:S04]  /*22630*/  LDG.E R4, desc[UR46][R10.64] ;  /* 0x0000002e0a047981 */ /* 0x000368000c1e1900 */
.L_x_1625:
[----:B------:R-:W2:Y:S01]  /*22640*/  S2R R5, SR_TID.X ;  /* 0x0000000000057919 */ /* 0x000ea20000002100 */
[----:B-1----:R-:W-:Y:S01]  /*22650*/  IMAD R10, R16, 0x8, R18 ;  /* 0x00000008100a7824 */ /* 0x002fe200078e0212 */
[----:B--2---:R-:W-:Y:S02]  /*22660*/  LOP3.LUT R9, R5, 0x7f, RZ, 0xc0, !PT ;  /* 0x0000007f05097812 */ /* 0x004fe400078ec0ff */
[----:B------:R-:W-:Y:S02]  /*22670*/  SHF.L.U32 R5, R17, 0x1f, RZ ;  /* 0x0000001f11057819 */ /* 0x000fe400000006ff */
[----:B------:R-:W-:Y:S02]  /*22680*/  ISETP.NE.AND P3, PT, R9, RZ, PT ;  /* 0x000000ff0900720c */ /* 0x000fe40003f65270 */
[----:B------:R-:W1:Y:S02]  /*22690*/  SYNCS.PHASECHK.TRANS64.TRYWAIT P2, [R10+URZ+0x32440], R5 ;  /* 0x032440050a0075a7 */ /* 0x000e64000804017f */
[----:B-1----:R-:W-:Y:S09]  /*226a0*/  @!P2 BRA `(.L_x_1626) ;  /* 0x000000240060a947 */ /* 0x002ff20003800000 */
.L_x_1680:
[----:B------:R-:W-:Y:S05]  /*226b0*/  @P3 BRA `(.L_x_1627) ;  /* 0x00000000001c3947 */ /* 0x000fea0003800000 */
[----:B------:R-:W2:Y:S01]  /*226c0*/  S2R R9, SR_TID.X ;  /* 0x0000000000097919 */ /* 0x000ea20000002100 */
[----:B-1----:R-:W-:-:S04]  /*226d0*/  IMAD.MOV.U32 R5, RZ, RZ, 0x3000 ;  /* 0x00003000ff057424 */ /* 0x002fc800078e00ff */
[----:B------:R3:W-:Y:S01]  /*226e0*/  SYNCS.ARRIVE.TRANS64 RZ, [R10+URZ+0x32430], R5 ;  /* 0x032430050aff79a7 */ /* 0x0007e2000800003f */
[----:B--2---:R-:W-:-:S04]  /*226f0*/  LOP3.LUT R9, R9, 0x1f, RZ, 0xc0, !PT ;  /* 0x0000001f09097812 */ /* 0x004fc800078ec0ff */
[----:B------:R-:W-:-:S13]  /*22700*/  ISETP.NE.AND P2, PT, R9, RZ, PT ;  /* 0x000000ff0900720c */ /* 0x000fda0003f45270 */
[----:B---3--:R-:W-:Y:S05]  /*22710*/  @!P2 BRA `(.L_x_1627) ;  /* 0x000000000004a947 */ /* 0x008fea0003800000 */
[----:B------:R-:W-:Y:S01]  /*22720*/  BPT.TRAP 0x1 ;  /* 0x000000040000795c */ /* 0x000fe20000300000 */
.L_x_1627:
[----:B-1----:R-:W-:Y:S01]  /*22730*/  IMAD R5, R16, 0x3000, R18 ;  /* 0x0000300010057824 */ /* 0x002fe200078e0212 */
        /* <DEDUP_REMOVED lines=10> */
[----:B------:R-:W-:Y:S02]  /*227e0*/  UIADD3 UR9, UR9, 0x32430, URZ ;  /* 0x0003243009097890 */ /* 0x000fe4000fffe03f */
[----:B------:R-:W-:Y:S02]  /*227f0*/  UIMAD UR11, UR11, 0x60, URZ ;  /* 0x000000600b0b78a4 */ /* 0x000fe4000f8e023f */
[----:B------:R-:W-:-:S09]  /*22800*/  UIADD3 UR8, UR8, 0x1c400, URZ ;  /* 0x0001c40008087890 */ /* 0x000fd2000fffe03f */
[----:B------:R1:W-:Y:S02]  /*22810*/  UTMALDG.4D [UR8], [UR4], desc[UR6] ;  /* 0x00000608040075b4 */ /* 0x0003e40008019000 */
[----:B-1----:R-:W-:Y:S01]  /*22820*/  NOP ;  /* 0x0000000000007918 */ /* 0x002fe20000000000 */
.L_x_1624:
[----:B------:R-:W2:Y:S01]  /*22830*/  LDL.LU R9, [R1+0x478] ;  /* 0x0004780001097983 */ /* 0x000ea20000300800 */
[----:B------:R-:W-:Y:S05]  /*22840*/  WARPSYNC.ALL ;  /* 0x0000000000007948 */ /* 0x000fea0003800000 */
[----:B------:R-:W-:Y:S01]  /*22850*/  BAR.SYNC.DEFER_BLOCKING 0x8, 0x120 ;  /* 0x0204800000007b1d */ /* 0x000fe20000010000 */
[----:B------:R-:W-:-:S05]  /*22860*/  ELECT P2, URZ, PT ;  /* 0x00000000003f782f */ /* 0x000fca0003840000 */
[----:B------:R-:W-:Y:S01]  /*22870*/  BSSY B0, `(.L_x_1628) ;  /* 0x0000034000007945 */ /* 0x000fe20003800000 */
[----:B--2---:R-:W-:-:S05]  /*22880*/  VIADD R9, R9, 0x1 ;  /* 0x0000000109097836 */ /* 0x004fca0000000000 */
[----:B------:R1:W-:Y:S01]  /*22890*/  STL [R1+0x478], R9 ;  /* 0x0004780901007387 */ /* 0x0003e20000100800 */
[----:B------:R-:W-:-:S04]  /*228a0*/  LEA.HI R5, R9, R9, RZ, 0x1 ;  /* 0x0000000909057211 */ /* 0x000fc800078f08ff */
[----:B------:R-:W-:-:S05]  /*228b0*/  LOP3.LUT R5, R5, 0xfffffffe, RZ, 0xc0, !PT ;  /* 0xfffffffe05057812 */ /* 0x000fca00078ec0ff */
[----:B------:R-:W-:-:S05]  /*228c0*/  IMAD.IADD R5, R9, 0x1, -R5 ;  /* 0x0000000109057824 */ /* 0x000fca00078e0a05 */
[----:B------:R-:W-:Y:S01]  /*228d0*/  SHF.L.U32 R5, R5, 0x1f, RZ ;  /* 0x0000001f05057819 */ /* 0x000fe200000006ff */
[----:B-1----:R-:W-:Y:S06]  /*228e0*/  @!P2 BRA `(.L_x_1629) ;  /* 0x0000000000b0a947 */ /* 0x002fec0003800000 */
[----:B------:R-:W-:Y:S01]  /*228f0*/  R2UR UR17, R18 ;  /* 0x00000000121172ca */ /* 0x000fe200000e0000 */
[----:B------:R-:W-:Y:S01]  /*22900*/  UIADD3 UR4, UP0, UR48, 0x270, URZ ;  /* 0x0000027030047890 */ /* 0x000fe2000ff1e03f */
[----:B------:R-:W-:Y:S01]  /*22910*/  IMAD.MOV.U32 R9, RZ, RZ, 0x4000 ;  /* 0x00004000ff097424 */ /* 0x000fe200078e00ff */
[----:B------:R-:W-:Y:S01]  /*22920*/  UMOV UR14, 0x0 ;  /* 0x00000000000e7882 */ /* 0x000fe20000000000 */
[----:B------:R-:W-:Y:S01]  /*22930*/  UMOV UR15, 0x12f00000 ;  /* 0x12f00000000f7882 */ /* 0x000fe20000000000 */
[----:B------:R-:W-:Y:S01]  /*22940*/  UIADD3.X UR5, URZ, UR49, URZ, UP0, !UPT ;  /* 0x000000313f057290 */ /* 0x000fe200087fe43f */
[----:B------:R1:W-:Y:S01]  /*22950*/  SYNCS.ARRIVE.TRANS64 RZ, [R18+URZ+0x32400], R9 ;  /* 0x0324000912ff79a7 */ /* 0x0003e2000800003f */
[----:B------:R-:W-:Y:S01]  /*22960*/  UIADD3 UR6, UP0, UR48, 0x770, URZ ;  /* 0x0000077030067890 */ /* 0x000fe2000ff1e03f */
[----:B------:R-:W-:Y:S01]  /*22970*/  UMOV UR10, URZ ;  /* 0x0000003f000a7c82 */ /* 0x000fe20008000000 */
[----:B------:R-:W-:Y:S01]  /*22980*/  UMOV UR11, UR41 ;  /* 0x00000029000b7c82 */ /* 0x000fe20008000000 */
[----:B------:R-:W-:Y:S01]  /*22990*/  UMOV UR12, UR42 ;  /* 0x0000002a000c7c82 */ /* 0x000fe20008000000 */
[----:B------:R-:W-:-:S02]  /*229a0*/  UMOV UR13, UR43 ;  /* 0x0000002b000d7c82 */ /* 0x000fc40008000000 */
[----:B------:R-:W-:Y:S02]  /*229b0*/  UIADD3 UR8, UR17, 0x18400, URZ ;  /* 0x0001840011087890 */ /* 0x000fe4000fffe03f */
[----:B------:R-:W-:Y:S01]  /*229c0*/  UIADD3 UR9, UR17, 0x32400, URZ ;  /* 0x0003240011097890 */ /* 0x000fe2000fffe03f */
[----:B-1----:R-:W-:Y:S01]  /*229d0*/  IMAD.MOV.U32 R9, RZ, RZ, 0x10000 ;  /* 0x00010000ff097424 */ /* 0x002fe200078e00ff */
[----:B------:R-:W-:Y:S02]  /*229e0*/  UIADD3.X UR7, URZ, UR49, URZ, UP0, !UPT ;  /* 0x000000313f077290 */ /* 0x000fe400087fe43f */
[----:B------:R-:W-:Y:S02]  /*229f0*/  UIADD3 UR32, UR17, 0x22400, URZ ;  /* 0x0002240011207890 */ /* 0x000fe4000fffe03f */
[----:B------:R-:W-:Y:S02]  /*22a00*/  UIADD3 UR33, UR17, 0x32410, URZ ;  /* 0x0003241011217890 */ /* 0x000fe4000fffe03f */
[----:B------:R-:W-:Y:S01]  /*22a10*/  UIADD3 UR24, UR17, 0x26400, URZ ;  /* 0x0002640011187890 */ /* 0x000fe2000fffe03f */
[----:B------:R1:W-:Y:S01]  /*22a20*/  UTMALDG.4D [UR8], [UR4], desc[UR14] ;  /* 0x00000e08040075b4 */ /* 0x0003e20008019000 */
[----:B------:R-:W-:Y:S01]  /*22a30*/  UIADD3 UR16, UR17, 0x2a400, URZ ;  /* 0x0002a40011107890 */ /* 0x000fe2000fffe03f */
[----:B------:R2:W-:Y:S01]  /*22a40*/  SYNCS.ARRIVE.TRANS64 RZ, [R18+URZ+0x32410], R9 ;  /* 0x0324100912ff79a7 */ /* 0x0005e2000800003f */
[----:B------:R-:W-:Y:S01]  /*22a50*/  UMOV UR35, UR41 ;  /* 0x0000002900237c82 */ /* 0x000fe20008000000 */
[----:B------:R-:W-:Y:S01]  /*22a60*/  UMOV UR36, UR42 ;  /* 0x0000002a00247c82 */ /* 0x000fe20008000000 */
[----:B------:R-:W-:Y:S01]  /*22a70*/  UMOV UR37, UR43 ;  /* 0x0000002b00257c82 */ /* 0x000fe20008000000 */
[----:B------:R-:W-:Y:S01]  /*22a80*/  UMOV UR34, UR10 ;  /* 0x0000000a00227c82 */ /* 0x000fe20008000000 */
[----:B------:R-:W-:Y:S01]  /*22a90*/  UMOV UR26, 0x40 ;  /* 0x00000040001a7882 */ /* 0x000fe20000000000 */
[----:B------:R-:W-:Y:S01]  /*22aa0*/  UMOV UR27, UR41 ;  /* 0x00000029001b7c82 */ /* 0x000fe20008000000 */
[----:B------:R-:W-:Y:S01]  /*22ab0*/  UMOV UR28, UR42 ;  /* 0x0000002a001c7c82 */ /* 0x000fe20008000000 */
[----:B------:R-:W-:Y:S01]  /*22ac0*/  UMOV UR29, UR43 ;  /* 0x0000002b001d7c82 */ /* 0x000fe20008000000 */
[----:B------:R-:W-:Y:S01]  /*22ad0*/  UMOV UR25, UR33 ;  /* 0x0000002100197c82 */ /* 0x000fe20008000000 */
[----:B------:R-:W-:Y:S01]  /*22ae0*/  UMOV UR18, 0x80 ;  /* 0x0000008000127882 */ /* 0x000fe20000000000 */
[----:B------:R-:W-:Y:S01]  /*22af0*/  UMOV UR19, UR41 ;  /* 0x0000002900137c82 */ /* 0x000fe20008000000 */
[----:B------:R-:W-:Y:S01]  /*22b00*/  UMOV UR20, UR42 ;  /* 0x0000002a00147c82 */ /* 0x000fe20008000000 */
[----:B------:R2:W-:Y:S01]  /*22b10*/  UTMALDG.4D [UR32], [UR6], desc[UR14] ;  /* 0x00000e20060075b4 */ /* 0x0005e20008019000 */
[----:B------:R-:W-:Y:S01]  /*22b20*/  UMOV UR21, UR43 ;  /* 0x0000002b00157c82 */ /* 0x000fe20008000000 */
[----:B------:R2:W-:Y:S01]  /*22b30*/  UTMALDG.4D [UR24], [UR6], desc[UR14] ;  /* 0x00000e18060075b4 */ /* 0x0005e20008019000 */
[----:B-1----:R-:W-:Y:S01]  /*22b40*/  UIADD3 UR8, UR17, 0x2e400, URZ ;  /* 0x0002e40011087890 */ /* 0x002fe2000fffe03f */
[----:B------:R-:W-:-:S02]  /*22b50*/  UMOV UR10, 0xc0 ;  /* 0x000000c0000a7882 */ /* 0x000fc40000000000 */
[----:B------:R-:W-:Y:S01]  /*22b60*/  UMOV UR17, UR33 ;  /* 0x0000002100117c82 */ /* 0x000fe20008000000 */
[----:B------:R-:W-:Y:S01]  /*22b70*/  UMOV UR9, UR33 ;  /* 0x0000002100097c82 */ /* 0x000fe20008000000 */
[----:B------:R2:W-:Y:S04]  /*22b80*/  UTMALDG.4D [UR16], [UR6], desc[UR14] ;  /* 0x00000e10060075b4 */ /* 0x0005e80008019000 */
[----:B------:R2:W-:Y:S02]  /*22b90*/  UTMALDG.4D [UR8], [UR6], desc[UR14] ;  /* 0x00000e08060075b4 */ /* 0x0005e40008019000 */
[----:B--2---:R-:W-:Y:S01]  /*22ba0*/  NOP ;  /* 0x0000000000007918 */ /* 0x004fe20000000000 */
.L_x_1629:
[----:B------:R-:W-:Y:S05]  /*22bb0*/  BSYNC B0 ;  /* 0x0000000000007941 */ /* 0x000fea0003800000 */
.L_x_1628:
[----:B------:R-:W1:Y:S02]  /*22bc0*/  SYNCS.PHASECHK.TRANS64.TRYWAIT P2, [R18+URZ+0x32420], R5 ;  /* 0x03242005120075a7 */ /* 0x000e64000804017f */
[----:B-1----:R-:W-:Y:S05]  /*22bd0*/  @!P2 BRA `(.L_x_1630) ;  /* 0x000000200028a947 */ /* 0x002fea0003800000 */
.L_x_1681:
[----:B------:R-:W-:Y:S01]  /*22be0*/  ULDC.64 UR4, c[0x0][0x408] ;  /* 0x0001020000047ab9 */ /* 0x000fe20000000a00 */
[----:B------:R-:W-:Y:S04]  /*22bf0*/  BSSY B0, `(.L_x_1631) ;  /* 0x0000030000007945 */ /* 0x000fe80003800000 */
[----:B------:R-:W-:Y:S05]  /*22c00*/  @!P6 BRA `(.L_x_1632) ;  /* 0x0000000000b8e947 */ /* 0x000fea0003800000 */
[----:B------:R-:W-:Y:S01]  /*22c10*/  IMAD R10, R16, 0x8, R18 ;  /* 0x00000008100a7824 */ /* 0x000fe200078e0212 */
[----:B-1----:R-:W-:Y:S01]  /*22c20*/  SHF.L.U32 R5, R17, 0x1f, RZ ;  /* 0x0000001f11057819 */ /* 0x002fe200000006ff */
[----:B------:R-:W1:Y:S03]  /*22c30*/  S2R R9, SR_TID.X ;  /* 0x0000000000097919 */ /* 0x000e660000002100 */
[----:B------:R-:W2:Y:S01]  /*22c40*/  SYNCS.PHASECHK.TRANS64.TRYWAIT P2, [R10+URZ+0x32460], R5 ;  /* 0x032460050a0075a7 */ /* 0x000ea2000804017f */
[----:B-1----:R-:W-:-:S04]  /*22c50*/  LOP3.LUT R9, R9, 0x7f, RZ, 0xc0, !PT ;  /* 0x0000007f09097812 */ /* 0x002fc800078ec0ff */
[----:B------:R-:W-:Y:S01]  /*22c60*/  ISETP.NE.AND P3, PT, R9, RZ, PT ;  /* 0x000000ff0900720c */ /* 0x000fe20003f65270 */
[----:B--2---:R-:W-:-:S12]  /*22c70*/  @!P2 BRA `(.L_x_1633) ;  /* 0x000000200014a947 */ /* 0x004fd80003800000 */
.L_x_1682:
        /* <DEDUP_REMOVED lines=8> */
.L_x_1634:
[----:B-1----:R-:W-:Y:S01]  /*22d00*/  IMAD R5, R16, 0xc000, R18 ;  /* 0x0000c00010057824 */ /* 0x002fe200078e0212 */
        /* <DEDUP_REMOVED lines=11> */
[----:B------:R-:W-:Y:S02]  /*22dc0*/  UIMAD UR11, UR11, 0x60, URZ ;  /* 0x000000600b0b78a4 */ /* 0x000fe4000f8e023f */
[----:B------:R-:W-:Y:S02]  /*22dd0*/  UIADD3 UR9, UR9, 0x32450, URZ ;  /* 0x0003245009097890 */ /* 0x000fe4000fffe03f */
        /* <DEDUP_REMOVED lines=17> */
.L_x_1632:
[----:B------:R-:W-:Y:S05]  /*22ef0*/  BSYNC B0 ;  /* 0x0000000000007941 */ /* 0x000fea0003800000 */
.L_x_1631:
[----:B------:R-:W-:-:S05]  /*22f00*/  VIADD R8, R19, 0xfffffffe ;  /* 0xfffffffe13087836 */ /* 0x000fca0000000000 */
[----:B------:R-:W-:-:S13]  /*22f10*/  ISETP.GE.AND P2, PT, R8, UR39, PT ;  /* 0x0000002708007c0c */ /* 0x000fda000bf46270 */
[----:B------:R-:W-:Y:S05]  /*22f20*/  @!P2 BRA `(.L_x_1635) ;  /* 0x0000001000d4a947 */ /* 0x000fea0003800000 */
[----:B------:R-:W-:Y:S01]  /*22f30*/  IMAD.MOV R10, RZ, RZ, -R19 ;  /* 0x000000ffff0a7224 */ /* 0x000fe200078e0a13 */
[----:B------:R-:W-:-:S04]  /*22f40*/  LOP3.LUT R9, RZ, UR39, RZ, 0x33, !PT ;  /* 0x00000027ff097c12 */ /* 0x000fc8000f8e33ff */
[----:B------:R-:W-:-:S05]  /*22f50*/  VIADDMNMX R9, R10, 0x1, R9, !PT ;  /* 0x000000010a097846 */ /* 0x000fca0007800109 */
[----:B-1----:R-:W-:-:S05]  /*22f60*/  IMAD.IADD R5, R19, 0x1, R9 ;  /* 0x0000000113057824 */ /* 0x002fca00078e0209 */
        /* <DEDUP_REMOVED lines=28> */
.L_x_1639:
[----:B-1----:R-:W1:Y:S01]  /*23130*/  S2R R2, SR_TID.X ;  /* 0x0000000000027919 */ /* 0x002e620000002100 */
[----:B------:R-:W-:Y:S02]  /*23140*/  SHF.L.U32 R3, R17, 0x1f, RZ ;  /* 0x0000001f11037819 */ /* 0x000fe400000006ff */
[----:B-1----:R-:W-:Y:S01]  /*23150*/  LOP3.LUT R5, R2, 0x7f, RZ, 0xc0, !PT ;  /* 0x0000007f02057812 */ /* 0x002fe200078ec0ff */
[----:B------:R-:W-:-:S03]  /*23160*/  IMAD R2, R16, 0x8, R18 ;  /* 0x0000000810027824 */ /* 0x000fc600078e0212 */
[----:B------:R-:W-:Y:S01]  /*23170*/  ISETP.NE.AND P2, PT, R5, RZ, PT ;  /* 0x000000ff0500720c */ /* 0x000fe20003f45270 */
[----:B------:R-:W1:Y:S02]  /*23180*/  SYNCS.PHASECHK.TRANS64.TRYWAIT P3, [R2+URZ+0x32440], R3 ;  /* 0x03244003020075a7 */ /* 0x000e64000806017f */
[----:B-1----:R-:W-:Y:S10]  /*23190*/  @!P3 BRA `(.L_x_1640) ;  /* 0x0000001800e0b947 */ /* 0x002ff40003800000 */
.L_x_1683:
[----:B------:R-:W-:Y:S05]  /*231a0*/  @P2 BRA `(.L_x_1641) ;  /* 0x00000000001c2947 */ /* 0x000fea0003800000 */
[----:B------:R-:W2:Y:S02]  /*231b0*/  S2R R5, SR_TID.X ;  /* 0x0000000000057919 */ /* 0x000ea40000002100 */
[----:B--2---:R-:W-:Y:S01]  /*231c0*/  LOP3.LUT R10, R5, 0x1f, RZ, 0xc0, !PT ;  /* 0x0000001f050a7812 */ /* 0x004fe200078ec0ff */
[----:B------:R-:W-:-:S03]  /*231d0*/  IMAD.MOV.U32 R5, RZ, RZ, 0x3000 ;  /* 0x00003000ff057424 */ /* 0x000fc600078e00ff */
[----:B------:R-:W-:Y:S01]  /*231e0*/  ISETP.NE.AND P3, PT, R10, RZ, PT ;  /* 0x000000ff0a00720c */ /* 0x000fe20003f65270 */
[----:B------:R2:W-:-:S12]  /*231f0*/  SYNCS.ARRIVE.TRANS64 RZ, [R2+URZ+0x32430], R5 ;  /* 0x0324300502ff79a7 */ /* 0x0005d8000800003f */
[----:B--2---:R-:W-:Y:S05]  /*23200*/  @!P3 BRA `(.L_x_1641) ;  /* 0x000000000004b947 */ /* 0x004fea0003800000 */
[----:B------:R-:W-:Y:S01]  /*23210*/  BPT.TRAP 0x1 ;  /* 0x000000040000795c */ /* 0x000fe20000300000 */
.L_x_1641:
[----:B------:R-:W-:Y:S01]  /*23220*/  IMAD R5, R16, 0x3000, R18 ;  /* 0x0000300010057824 */ /* 0x000fe200078e0212 */
        /* <DEDUP_REMOVED lines=11> */
[----:B------:R-:W-:-:S04]  /*232e0*/  UIADD3 UR9, UR9, 0x32430, URZ ;  /* 0x0003243009097890 */ /* 0x000fc8000fffe03f */
[----:B------:R-:W-:-:S09]  /*232f0*/  UIADD3 UR8, UR8, 0x1c400, URZ ;  /* 0x0001c40008087890 */ /* 0x000fd2000fffe03f */
[----:B------:R2:W-:Y:S01]  /*23300*/  UTMALDG.4D [UR8], [UR6], desc[UR14] ;  /* 0x00000e08060075b4 */ /* 0x0005e20008019000 */
[----:B------:R-:W3:Y:S02]  /*23310*/  SYNCS.PHASECHK.TRANS64.TRYWAIT P3, [R2+URZ+0x32460], R3 ;  /* 0x03246003020075a7 */ /* 0x000ee4000806017f */
[----:B--23--:R-:W-:Y:S05]  /*23320*/  @!P3 BRA `(.L_x_1642) ;  /* 0x000000180090b947 */ /* 0x00cfea0003800000 */
.L_x_1684:
        /* <DEDUP_REMOVED lines=8> */
.L_x_1643:
[----:B------:R-:W-:Y:S01]  /*233b0*/  R2UR UR9, R2 ;  /* 0x00000000020972ca */ /* 0x000fe200000e0000 */
[----:B-12---:R-:W-:Y:S01]  /*233c0*/  IMAD R2, R16, 0xc000, R18 ;  /* 0x0000c00010027824 */ /* 0x006fe200078e0212 */
        /* <DEDUP_REMOVED lines=9> */
[----:B------:R-:W-:-:S02]  /*23460*/  UMOV UR18, 0x40 ;  /* 0x0000004000127882 */ /* 0x000fc40000000000 */
[----:B------:R-:W-:-:S06]  /*23470*/  UIADD3 UR9, UR9, 0x32450, URZ ;  /* 0x0003245009097890 */ /* 0x000fcc000fffe03f */
        /* <DEDUP_REMOVED lines=17> */
.L_x_1638:
[----:B------:R-:W-:Y:S05]  /*23590*/  BSYNC B0 ;  /* 0x0000000000007941 */ /* 0x000fea0003800000 */
.L_x_1637:
[----:B------:R-:W-:-:S07]  /*235a0*/  VIADD R8, R19, 0xfffffffd ;  /* 0xfffffffd13087836 */ /* 0x000fce0000000000 */
.L_x_1636:
[----:B------:R-:W-:Y:S01]  /*235b0*/  VIADD R9, R9, 0xfffffffe ;  /* 0xfffffffe09097836 */ /* 0x000fe20000000000 */
[----:B------:R-:W-:Y:S01]  /*235c0*/  LOP3.LUT R2, RZ, R19, RZ, 0x33, !PT ;  /* 0x00000013ff027212 */ /* 0x000fe200078e33ff */
[----:B------:R-:W-:Y:S03]  /*235d0*/  BSSY B0, `(.L_x_1635) ;  /* 0x00000ca000007945 */ /* 0x000fe60003800000 */
[----:B------:R-:W-:-:S13]  /*235e0*/  ISETP.NE.AND P2, PT, R9, R2, PT ;  /* 0x000000020900720c */ /* 0x000fda0003f45270 */
[----:B------:R-:W-:Y:S05]  /*235f0*/  @!P2 BRA `(.L_x_1644) ;  /* 0x0000000c001ca947 */ /* 0x000fea0003800000 */
.L_x_1659:
[----:B------:R-:W-:Y:S01]  /*23600*/  VIADD R9, R16, 0x1 ;  /* 0x0000000110097836 */ /* 0x000fe20000000000 */
[----:B------:R-:W-:Y:S05]  /*23610*/  YIELD ;  /* 0x0000000000007946 */ /* 0x000fea0003800000 */
[----:B------:R-:W-:Y:S01]  /*23620*/  ISETP.NE.AND P2, PT, R9, 0x2, PT ;  /* 0x000000020900780c */ /* 0x000fe20003f45270 */
[----:B------:R-:W-:Y:S03]  /*23630*/  BSSY B1, `(.L_x_1645) ;  /* 0x000005e000017945 */ /* 0x000fe60003800000 */
[----:B------:R-:W-:-:S02]  /*23640*/  SEL R2, RZ, 0x1, P2 ;  /* 0x00000001ff027807 */ /* 0x000fc40001000000 */
[----:B------:R-:W-:Y:S02]  /*23650*/  SEL R9, R9, RZ, P2 ;  /* 0x000000ff09097207 */ /* 0x000fe40001000000 */
[----:B------:R-:W-:Y:S01]  /*23660*/  LOP3.LUT R17, R17, R2, RZ, 0x3c, !PT ;  /* 0x0000000211117212 */ /* 0x000fe200078e3cff */
[----:B------:R-:W-:Y:S06]  /*23670*/  @!P6 BRA `(.L_x_1646) ;  /* 0x000000040064e947 */ /* 0x000fec0003800000 */
[----:B------:R-:W-:Y:S01]  /*23680*/  IMAD.MOV.U32 R10, RZ, RZ, R8 ;  /* 0x000000ffff0a7224 */ /* 0x000fe200078e0008 */
        /* <DEDUP_REMOVED lines=9> */
[----:B------:R-:W1:Y:S03]  /*23720*/  LDC.64 R4, c[0x0][0x3f8] ;  /* 0x0000fe00ff047b82 */ /* 0x000e660000000a00 */
[----:B------:R-:W-:-:S04]  /*23730*/  IMAD.MOV R3, RZ, RZ, -R2 ;  /* 0x000000ffff037224 */ /* 0x000fc800078e0a02 */
[----:B------:R-:W-:Y:S01]  /*23740*/  IMAD R10, R10, R3, R8 ;  /* 0x000000030a0a7224 */ /* 0x000fe200078e0208 */
[----:B------:R-:W-:-:S03]  /*23750*/  SHF.R.S32.HI R3, RZ, 0x1f, R2 ;  /* 0x0000001fff037819 */ /* 0x000fc60000011402 */
[----:B------:R-:W-:-:S04]  /*23760*/  IMAD.WIDE.U32 R2, R6, UR4, R2 ;  /* 0x0000000406027c25 */ /* 0x000fc8000f8e0002 */
[----:B------:R-:W-:Y:S01]  /*23770*/  IMAD.IADD R3, R11, 0x1, R3 ;  /* 0x000000010b037824 */ /* 0x000fe200078e0203 */
[----:B-1----:R-:W-:-:S04]  /*23780*/  LEA R4, P2, R2, R4, 0x2 ;  /* 0x0000000402047211 */ /* 0x002fc800078410ff */
[----:B------:R-:W-:-:S05]  /*23790*/  LEA.HI.X R5, R2, R5, R3, 0x2, P2 ;  /* 0x0000000502057211 */ /* 0x000fca00010f1403 */
[----:B------:R1:W5:Y:S04]  /*237a0*/  LDG.E R4, desc[UR46][R4.64] ;  /* 0x0000002e04047981 */ /* 0x000368000c1e1900 */
.L_x_1647:
[----:B------:R-:W1:Y:S01]  /*237b0*/  S2R R2, SR_TID.X ;  /* 0x0000000000027919 */ /* 0x000e620000002100 */
[----:B------:R-:W-:Y:S01]  /*237c0*/  IMAD R3, R9, 0x8, R18 ;  /* 0x0000000809037824 */ /* 0x000fe200078e0212 */
[----:B-1----:R-:W-:Y:S02]  /*237d0*/  LOP3.LUT R5, R2, 0x7f, RZ, 0xc0, !PT ;  /* 0x0000007f02057812 */ /* 0x002fe400078ec0ff */
[----:B------:R-:W-:Y:S02]  /*237e0*/  SHF.L.U32 R2, R17, 0x1f, RZ ;  /* 0x0000001f11027819 */ /* 0x000fe400000006ff */
[----:B------:R-:W-:Y:S02]  /*237f0*/  ISETP.NE.AND P2, PT, R5, RZ, PT ;  /* 0x000000ff0500720c */ /* 0x000fe40003f45270 */
[----:B------:R-:W1:Y:S02]  /*23800*/  SYNCS.PHASECHK.TRANS64.TRYWAIT P3, [R3+URZ+0x32440], R2 ;  /* 0x03244002030075a7 */ /* 0x000e64000806017f */
[----:B-1----:R-:W-:Y:S09]  /*23810*/  @!P3 BRA `(.L_x_1648) ;  /* 0x000000140068b947 */ /* 0x002ff20003800000 */
.L_x_1685:
        /* <DEDUP_REMOVED lines=8> */
.L_x_1649:
[----:B------:R-:W-:Y:S01]  /*238a0*/  IMAD R5, R9, 0x3000, R18 ;  /* 0x0000300009057824 */ /* 0x000fe200078e0212 */
[----:B------:R-:W-:Y:S01]  /*238b0*/  R2UR UR9, R3 ;  /* 0x00000000030972ca */ /* 0x000fe200000e0000 */
[----:B------:R-:W-:Y:S01]  /*238c0*/  UIADD3 UR6, UP0, UR48, 0x370, URZ ;  /* 0x0000037030067890 */ /* 0x000fe2000ff1e03f */
[----:B------:R-:W-:Y:S01]  /*238d0*/  R2UR UR12, R0 ;  /* 0x00000000000c72ca */ /* 0x000fe200000e0000 */
[----:B------:R-:W-:Y:S01]  /*238e0*/  UMOV UR14, 0x0 ;  /* 0x00000000000e7882 */ /* 0x000fe20000000000 */
[----:B------:R-:W-:Y:S01]  /*238f0*/  R2UR UR8, R5 ;  /* 0x00000000050872ca */ /* 0x000fe200000e0000 */
[----:B------:R-:W-:Y:S01]  /*23900*/  IMAD R5, R10, 0x60, RZ ;  /* 0x000000600a057824 */ /* 0x000fe200078e02ff */
[----:B-----5:R-:W-:Y:S01]  /*23910*/  R2UR UR13, R4 ;  /* 0x00000000040d72ca */ /* 0x020fe200000e0000 */
[----:B------:R-:W-:Y:S01]  /*23920*/  UIADD3.X UR7, URZ, UR49, URZ, UP0, !UPT ;  /* 0x000000313f077290 */ /* 0x000fe200087fe43f */
[----:B------:R-:W-:Y:S02]  /*23930*/  UMOV UR15, 0x14f00000 ;  /* 0x14f00000000f7882 */ /* 0x000fe40000000000 */
[----:B------:R-:W-:Y:S01]  /*23940*/  R2UR UR11, R5 ;  /* 0x00000000050b72ca */ /* 0x000fe200000e0000 */
[----:B------:R-:W-:-:S02]  /*23950*/  UMOV UR10, URZ ;  /* 0x0000003f000a7c82 */ /* 0x000fc40008000000 */
[----:B------:R-:W-:-:S04]  /*23960*/  UIADD3 UR9, UR9, 0x32430, URZ ;  /* 0x0003243009097890 */ /* 0x000fc8000fffe03f */
[----:B------:R-:W-:-:S09]  /*23970*/  UIADD3 UR8, UR8, 0x1c400, URZ ;  /* 0x0001c40008087890 */ /* 0x000fd2000fffe03f */
[----:B------:R2:W-:Y:S01]  /*23980*/  UTMALDG.4D [UR8], [UR6], desc[UR14] ;  /* 0x00000e08060075b4 */ /* 0x0005e20008019000 */
[----:B------:R-:W3:Y:S02]  /*23990*/  SYNCS.PHASECHK.TRANS64.TRYWAIT P3, [R3+URZ+0x32460], R2 ;  /* 0x03246002030075a7 */ /* 0x000ee4000806017f */
[----:B--23--:R-:W-:Y:S05]  /*239a0*/  @!P3 BRA `(.L_x_1650) ;  /* 0x000000140018b947 */ /* 0x00cfea0003800000 */
.L_x_1686:
        /* <DEDUP_REMOVED lines=8> */
.L_x_1651:
        /* <DEDUP_REMOVED lines=12> */
[----:B------:R-:W-:-:S04]  /*23af0*/  UIADD3 UR9, UR9, 0x32450, URZ ;  /* 0x0003245009097890 */ /* 0x000fc8000fffe03f */
        /* <DEDUP_REMOVED lines=17> */
.L_x_1646:
[----:B------:R-:W-:Y:S05]  /*23c10*/  BSYNC B1 ;  /* 0x0000000000017941 */ /* 0x000fea0003800000 */
.L_x_1645:
[----:B------:R-:W-:Y:S01]  /*23c20*/  VIADD R9, R9, 0x1 ;  /* 0x0000000109097836 */ /* 0x000fe20000000000 */
[----:B------:R-:W-:Y:S04]  /*23c30*/  BSSY B1, `(.L_x_1652) ;  /* 0x0000060000017945 */ /* 0x000fe80003800000 */
[----:B------:R-:W-:-:S04]  /*23c40*/  ISETP.NE.AND P2, PT, R9, 0x2, PT ;  /* 0x000000020900780c */ /* 0x000fc80003f45270 */
[----:B------:R-:W-:Y:S02]  /*23c50*/  SEL R2, RZ, 0x1, P2 ;  /* 0x00000001ff027807 */ /* 0x000fe40001000000 */
[----:B------:R-:W-:Y:S01]  /*23c60*/  SEL R16, R9, RZ, P2 ;  /* 0x000000ff09107207 */ /* 0x000fe20001000000 */
[----:B------:R-:W-:Y:S01]  /*23c70*/  VIADD R9, R8, 0xffffffff ;  /* 0xffffffff08097836 */ /* 0x000fe20000000000 */
        /* <DEDUP_REMOVED lines=21> */
.L_x_1654:
[----:B------:R-:W1:Y:S01]  /*23dd0*/  S2R R2, SR_TID.X ;  /* 0x0000000000027919 */ /* 0x000e620000002100 */
[----:B------:R-:W-:Y:S02]  /*23de0*/  SHF.L.U32 R3, R17, 0x1f, RZ ;  /* 0x0000001f11037819 */ /* 0x000fe400000006ff */
[----:B-1----:R-:W-:Y:S01]  /*23df0*/  LOP3.LUT R5, R2, 0x7f, RZ, 0xc0, !PT ;  /* 0x0000007f02057812 */ /* 0x002fe200078ec0ff */
[----:B------:R-:W-:-:S03]  /*23e00*/  IMAD R2, R16, 0x8, R18 ;  /* 0x0000000810027824 */ /* 0x000fc600078e0212 */
[----:B------:R-:W-:Y:S01]  /*23e10*/  ISETP.NE.AND P2, PT, R5, RZ, PT ;  /* 0x000000ff0500720c */ /* 0x000fe20003f45270 */
[----:B------:R-:W1:Y:S02]  /*23e20*/  SYNCS.PHASECHK.TRANS64.TRYWAIT P3, [R2+URZ+0x32440], R3 ;  /* 0x03244003020075a7 */ /* 0x000e64000806017f */
[----:B-1----:R-:W-:Y:S10]  /*23e30*/  @!P3 BRA `(.L_x_1655) ;  /* 0x000000100008b947 */ /* 0x002ff40003800000 */
.L_x_1687:
        /* <DEDUP_REMOVED lines=8> */
.L_x_1656:
        /* <DEDUP_REMOVED lines=17> */
.L_x_1688:
        /* <DEDUP_REMOVED lines=8> */
.L_x_1658:
        /* <DEDUP_REMOVED lines=30> */
.L_x_1653:
[----:B------:R-:W-:Y:S05]  /*24230*/  BSYNC B1 ;  /* 0x0000000000017941 */ /* 0x000fea0003800000 */
.L_x_1652:
[----:B------:R-:W-:Y:S01]  /*24240*/  ISETP.GT.AND P2, PT, R9, UR39, PT ;  /* 0x0000002709007c0c */ /* 0x000fe2000bf44270 */
[----:B------:R-:W-:-:S12]  /*24250*/  VIADD R8, R8, 0xfffffffe ;  /* 0xfffffffe08087836 */ /* 0x000fd80000000000 */
[----:B------:R-:W-:Y:S05]  /*24260*/  @P2 BRA `(.L_x_1659) ;  /* 0xfffffff000e42947 */ /* 0x000fea000383ffff */
.L_x_1644:
[----:B------:R-:W-:Y:S05]  /*24270*/  BSYNC B0 ;  /* 0x0000000000007941 */ /* 0x000fea0003800000 */
.L_x_1635:
[----:B------:R2:W5:Y:S01]  /*24280*/  LDL R6, [R1+0x470] ;  /* 0x0004700001067983 */ /* 0x0005620000100800 */
[----:B------:R-:W-:Y:S01]  /*24290*/  VIADD R16, R16, 0x1 ;  /* 0x0000000110107836 */ /* 0x000fe20000000000 */
[----:B------:R-:W-:Y:S04]  /*242a0*/  BSSY B0, `(.L_x_1660) ;  /* 0x0000012000007945 */ /* 0x000fe80003800000 */
[----:B------:R-:W-:-:S04]  /*242b0*/  ISETP.NE.AND P0, PT, R16, 0x2, PT ;  /* 0x000000021000780c */ /* 0x000fc80003f05270 */
[----:B------:R-:W-:-:S04]  /*242c0*/  SEL R0, RZ, 0x1, P0 ;  /* 0x00000001ff007807 */ /* 0x000fc80000000000 */
[----:B------:R-:W-:Y:S01]  /*242d0*/  LOP3.LUT R17, R17, R0, RZ, 0x3c, !PT ;  /* 0x0000000011117212 */ /* 0x000fe200078e3cff */
[----:B--2---:R-:W-:Y:S06]  /*242e0*/  @P1 BRA `(.L_x_1661) ;  /* 0x0000000000341947 */ /* 0x004fec0003800000 */
[----:B-1----:R-:W1:Y:S01]  /*242f0*/  S2R R5, SR_LANEID ;  /* 0x0000000000057919 */ /* 0x002e620000000000 */
        /* <DEDUP_REMOVED lines=10> */
[----:B-1---5:R-:W-:-:S05]  /*243a0*/  IADD3 R6, R0, UR44, R7 ;  /* 0x0000002c00067c10 */ /* 0x022fca000fffe007 */
[----:B------:R2:W-:Y:S02]  /*243b0*/  STL [R1+0x470], R6 ;  /* 0x0004700601007387 */ /* 0x0005e40000100800 */
.L_x_1661:
[----:B------:R-:W-:Y:S05]  /*243c0*/  BSYNC B0 ;  /* 0x0000000000007941 */ /* 0x000fea0003800000 */
.L_x_1660:
[----:B------:R-:W-:Y:S01]  /*243d0*/  SEL R16, R16, RZ, P0 ;  /* 0x000000ff10107207 */ /* 0x000fe20000000000 */
[----:B-----5:R-:W-:-:S07]  /*243e0*/  IMAD.MOV.U32 R13, RZ, RZ, R6 ;  /* 0x000000ffff0d7224 */ /* 0x020fce00078e0006 */
.L_x_1618:
[----:B------:R-:W-:Y:S05]  /*243f0*/  BSYNC B6 ;  /* 0x0000000000067941 */ /* 0x000fea0003800000 */
.L_x_1616:
[----:B------:R-:W-:-:S03]  /*24400*/  UMOV UR6, 0xffffffff ;  /* 0xffffffff00067882 */ /* 0x000fc60000000000 */
[----:B------:R-:W-:Y:S05]  /*24410*/  BRA.DIV UR6, `(.L_x_1662) ;  /* 0x0000000a06b87947 */ /* 0x000fea000b800000 */
[----:B------:R3:W4:Y:S02]  /*24420*/  SHFL.IDX PT, R14, R13, RZ, 0x1f ;  /* 0x00001fff0d0e7589 */ /* 0x00072400000e0000 */
.L_x_1691:
[----:B------:R-:W5:Y:S01]  /*24430*/  S2R R0, SR_TID.X ;  /* 0x0000000000007919 */ /* 0x000f620000002100 */
[----:B------:R-:W-:Y:S05]  /*24440*/  WARPSYNC.ALL ;  /* 0x0000000000007948 */ /* 0x000fea0003800000 */
[----:B------:R-:W-:Y:S01]  /*24450*/  BAR.SYNC.DEFER_BLOCKING 0x4, 0x120 ;  /* 0x0104800000007b1d */ /* 0x000fe20000010000 */
[----:B----4-:R-:W-:-:S05]  /*24460*/  IMAD.MOV.U32 R2, RZ, RZ, R14 ;  /* 0x000000ffff027224 */ /* 0x010fca00078e000e */
[----:B------:R-:W-:Y:S01]  /*24470*/  ULDC UR6, c[0x0][0xea8] ;  /* 0x0003aa0000067ab9 */ /* 0x000fe20000000800 */
[----:B------:R4:W-:Y:S01]  /*24480*/  STL [R1+0x470], R2 ;  /* 0x0004700201007387 */ /* 0x0009e20000100800 */
[----:B-----5:R-:W-:-:S04]  /*24490*/  LOP3.LUT R0, R0, 0x1f, RZ, 0xc0, !PT ;  /* 0x0000001f00007812 */ /* 0x020fc800078ec0ff */
[----:B------:R-:W-:-:S13]  /*244a0*/  ISETP.NE.AND P0, PT, R0, RZ, PT ;  /* 0x000000ff0000720c */ /* 0x000fda0003f05270 */
[----:B------:R-:W5:Y:S01]  /*244b0*/  @!P0 S2R R3, SR_CgaCtaId ;  /* 0x0000000000038919 */ /* 0x000f620000008800 */
[----:B------:R-:W-:-:S04]  /*244c0*/  @!P0 MOV R0, 0x400 ;  /* 0x0000040000008802 */ /* 0x000fc80000000f00 */
[----:B-----5:R-:W-:-:S05]  /*244d0*/  @!P0 LEA R0, R3, R0, 0x18 ;  /* 0x0000000003008211 */ /* 0x020fca00078ec0ff */
[----:B------:R4:W-:Y:S01]  /*244e0*/  @!P0 STS [R0+0x324d0], R13 ;  /* 0x0324d00d00008388 */ /* 0x0009e20000000800 */
[----:B------:R-:W-:Y:S06]  /*244f0*/  BAR.ARV 0x5, 0x120 ;  /* 0x0144800000007b1d */ /* 0x000fec0000002000 */
[----:B------:R-:W-:-:S13]  /*24500*/  ISETP.GE.AND P0, PT, R2, UR6, PT ;  /* 0x0000000602007c0c */ /* 0x000fda000bf06270 */
[----:B----4-:R-:W-:Y:S05]  /*24510*/  @!P0 BRA `(.L_x_1663) ;  /* 0xffffffd000788947 */ /* 0x010fea000383ffff */
.L_x_1607:
[----:B------:R-:W4:Y:S01]  /*24520*/  LDL.LU R0, [R1+0x478] ;  /* 0x0004780001007983 */ /* 0x000f220000300800 */
[----:B-1----:R-:W1:Y:S01]  /*24530*/  S2R R5, SR_CgaCtaId ;  /* 0x0000000000057919 */ /* 0x002e620000008800 */
[----:B----4-:R-:W-:-:S05]  /*24540*/  VIADD R0, R0, 0x1 ;  /* 0x0000000100007836 */ /* 0x010fca0000000000 */
[----:B------:R-:W-:-:S04]  /*24550*/  LEA.HI R2, R0, R0, RZ, 0x1 ;  /* 0x0000000000027211 */ /* 0x000fc800078f08ff */
[----:B------:R-:W-:Y:S02]  /*24560*/  LOP3.LUT R3, R2, 0xfffffffe, RZ, 0xc0, !PT ;  /* 0xfffffffe02037812 */ /* 0x000fe400078ec0ff */
[----:B------:R-:W-:-:S03]  /*24570*/  MOV R2, 0x400 ;  /* 0x0000040000027802 */ /* 0x000fc60000000f00 */
[----:B------:R-:W-:Y:S01]  /*24580*/  IMAD.IADD R0, R0, 0x1, -R3 ;  /* 0x0000000100007824 */ /* 0x000fe200078e0a03 */
[----:B-1----:R-:W-:-:S04]  /*24590*/  LEA R7, R5, R2, 0x18 ;  /* 0x0000000205077211 */ /* 0x002fc800078ec0ff */
[----:B------:R-:W-:-:S04]  /*245a0*/  SHF.L.U32 R0, R0, 0x1f, RZ ;  /* 0x0000001f00007819 */ /* 0x000fc800000006ff */
[----:B------:R-:W1:Y:S02]  /*245b0*/  SYNCS.PHASECHK.TRANS64.TRYWAIT P0, [R7+URZ+0x32420], R0 ;  /* 0x03242000070075a7 */ /* 0x000e64000800017f */
[----:B-1----:R-:W-:Y:S05]  /*245c0*/  @!P0 BRA `(.L_x_1664) ;  /* 0x0000000800708947 */ /* 0x002fea0003800000 */
.L_x_1692:
[----:B------:R-:W4:Y:S02]  /*245d0*/  S2R R2, SR_TID.X ;  /* 0x0000000000027919 */ /* 0x000f240000002100 */
[----:B----4-:R-:W-:-:S04]  /*245e0*/  SHF.R.U32.HI R2, RZ, 0x5, R2 ;  /* 0x00000005ff027819 */ /* 0x010fc80000011602 */
        /* <DEDUP_REMOVED lines=12> */
.L_x_1667:
        /* <DEDUP_REMOVED lines=12> */
.L_x_1693:
[----:B------:R-:W4:Y:S02]  /*24770*/  SYNCS.PHASECHK.TRANS64.TRYWAIT P0, [R3+URZ], R0 ;  /* 0x00000000030075a7 */ /* 0x000f24000800017f */
[----:B----4-:R-:W-:Y:S05]  /*24780*/  @!P0 BRA `(.L_x_1669) ;  /* 0x0000000800288947 */ /* 0x010fea0003800000 */
.L_x_1694:
[----:B------:R-:W-:Y:S05]  /*24790*/  @!P2 BRA `(.L_x_1670) ;  /* 0x000000000004a947 */ /* 0x000fea0003800000 */
[----:B------:R-:W-:Y:S01]  /*247a0*/  BPT.TRAP 0x1 ;  /* 0x000000040000795c */ /* 0x000fe20000300000 */
.L_x_1670:
[----:B----4-:R-:W-:-:S04]  /*247b0*/  VIADD R3, R7, 0x32460 ;  /* 0x0003246007037836 */ /* 0x010fc80000000000 */
[----:B-1----:R-:W-:-:S04]  /*247c0*/  IMAD R5, R16, 0x8, R3 ;  /* 0x0000000810057824 */ /* 0x002fc800078e0203 */
[----:B------:R-:W1:Y:S02]  /*247d0*/  SYNCS.PHASECHK.TRANS64.TRYWAIT P0, [R5+URZ], R4 ;  /* 0x00000004050075a7 */ /* 0x000e64000800017f */
[----:B-1----:R-:W-:Y:S05]  /*247e0*/  @!P0 BRA `(.L_x_1671) ;  /* 0x0000000800248947 */ /* 0x002fea0003800000 */
.L_x_1695:
[----:B------:R-:W-:-:S07]  /*247f0*/  IMAD R3, R2, 0x8, R3 ;  /* 0x0000000802037824 */ /* 0x000fce00078e0203 */
.L_x_1672:
[----:B----4-:R4:W1:Y:S02]  /*24800*/  SYNCS.PHASECHK.TRANS64.TRYWAIT P0, [R3+URZ], R0 ;  /* 0x00000000030075a7 */ /* 0x010864000800017f */
[----:B-1----:R-:W-:Y:S05]  /*24810*/  @!P0 NANOSLEEP.SYNCS 0x989680 ;  /* 0x009896800000895d */ /* 0x002fea0003900000 */
[----:B------:R-:W1:Y:S02]  /*24820*/  @!P0 SYNCS.PHASECHK.TRANS64 P0, [R3+URZ], R0 ;  /* 0x00000000030085a7 */ /* 0x000e64000800007f */
[----:B-1----:R-:W-:Y:S05]  /*24830*/  @!P0 BRA `(.L_x_1672) ;  /* 0xfffffffc00f08947 */ /* 0x002fea000383ffff */
.L_x_1666:
[----:B------:R-:W-:Y:S05]  /*24840*/  BSYNC B0 ;  /* 0x0000000000007941 */ /* 0x000fea0003800000 */
.L_x_1665:
[----:B------:R-:W-:Y:S05]  /*24850*/  EXIT ;  /* 0x000000000000794d */ /* 0x000fea0003800000 */
.L_x_1499:
[----:B-1----:R-:W-:-:S04]  /*24860*/  IMAD.U32 R9, RZ, RZ, UR50 ;  /* 0x00000032ff097e24 */ /* 0x002fc8000f8e00ff */
[----:B------:R1:W2:Y:S03]  /*24870*/  SYNCS.PHASECHK.TRANS64.TRYWAIT P0, [R9+URZ+0x32400], R0 ;  /* 0x03240000090075a7 */ /* 0x0002a6000800017f */
[----:B--2---:R-:W-:Y:S05]  /*24880*/  @!P0 NANOSLEEP.SYNCS 0x989680 ;  /* 0x009896800000895d */ /* 0x004fea0003900000 */
[----:B------:R-:W2:Y:S02]  /*24890*/  @!P0 SYNCS.PHASECHK.TRANS64 P0, [R9+URZ+0x32400], R0 ;  /* 0x03240000090085a7 */ /* 0x000ea4000800007f */
[----:B--2---:R-:W-:Y:S05]  /*248a0*/  @!P0 BRA `(.L_x_1499) ;  /* 0xfffffffc00ec8947 */ /* 0x004fea000383ffff */
[----:B------:R-:W-:Y:S05]  /*248b0*/  BRA `(.L_x_1673) ;  /* 0xfffffddc00507947 */ /* 0x000fea000383ffff */
.L_x_1506:
[----:B--2---:R2:W3:Y:S02]  /*248c0*/  SYNCS.PHASECHK.TRANS64.TRYWAIT P0, [R12+URZ], R13 ;  /* 0x0000000d0c0075a7 */ /* 0x0044e4000800017f */
[----:B---3--:R-:W-:Y:S05]  /*248d0*/  @!P0 NANOSLEEP.SYNCS 0x989680 ;  /* 0x009896800000895d */ /* 0x008fea0003900000 */
[----:B------:R-:W3:Y:S02]  /*248e0*/  @!P0 SYNCS.PHASECHK.TRANS64 P0, [R12+URZ], R13 ;  /* 0x0000000d0c0085a7 */ /* 0x000ee4000800007f */
[----:B---3--:R-:W-:Y:S05]  /*248f0*/  @!P0 BRA `(.L_x_1506) ;  /* 0xfffffffc00f08947 */ /* 0x008fea000383ffff */
[----:B------:R-:W-:Y:S05]  /*24900*/  BRA `(.L_x_1505) ;  /* 0xfffffde0006c7947 */ /* 0x000fea000383ffff */
.L_x_1508:
[----:B-1----:R-:W-:-:S04]  /*24910*/  IMAD.U32 R9, RZ, RZ, UR50 ;  /* 0x00000032ff097e24 */ /* 0x002fc8000f8e00ff */
[----:B------:R1:W2:Y:S03]  /*24920*/  SYNCS.PHASECHK.TRANS64.TRYWAIT P0, [R9+URZ+0x32410], R6 ;  /* 0x03241006090075a7 */ /* 0x0002a6000800017f */
[----:B--2---:R-:W-:Y:S05]  /*24930*/  @!P0 NANOSLEEP.SYNCS 0x989680 ;  /* 0x009896800000895d */ /* 0x004fea0003900000 */
[----:B------:R-:W2:Y:S02]  /*24940*/  @!P0 SYNCS.PHASECHK.TRANS64 P0, [R9+URZ+0x32410], R6 ;  /* 0x03241006090085a7 */ /* 0x000ea4000800007f */
[----:B--2---:R-:W-:Y:S05]  /*24950*/  @!P0 BRA `(.L_x_1508) ;  /* 0xfffffffc00ec8947 */ /* 0x004fea000383ffff */
[----:B------:R-:W-:Y:S05]  /*24960*/  BRA `(.L_x_1674) ;  /* 0xfffffde400407947 */ /* 0x000fea000383ffff */
.L_x_1515:
[----:B--2---:R2:W3:Y:S02]  /*24970*/  SYNCS.PHASECHK.TRANS64.TRYWAIT P0, [R8+URZ], R9 ;  /* 0x00000009080075a7 */ /* 0x0044e4000800017f */
[----:B---3--:R-:W-:Y:S05]  /*24980*/  @!P0 NANOSLEEP.SYNCS 0x989680 ;  /* 0x009896800000895d */ /* 0x008fea0003900000 */
[----:B------:R-:W3:Y:S02]  /*24990*/  @!P0 SYNCS.PHASECHK.TRANS64 P0, [R8+URZ], R9 ;  /* 0x00000009080085a7 */ /* 0x000ee4000800007f */
[----:B---3--:R-:W-:Y:S05]  /*249a0*/  @!P0 BRA `(.L_x_1515) ;  /* 0xfffffffc00f08947 */ /* 0x008fea000383ffff */
[----:B------:R-:W-:Y:S05]  /*249b0*/  BRA `(.L_x_1514) ;  /* 0xfffffde400847947 */ /* 0x000fea000383ffff */
.L_x_1550:
[----:B-1----:R1:W2:Y:S02]  /*249c0*/  SYNCS.PHASECHK.TRANS64.TRYWAIT P1, [R0+URZ], R3 ;  /* 0x00000003000075a7 */ /* 0x0022a4000802017f */
[----:B--2---:R-:W-:Y:S05]  /*249d0*/  @!P1 NANOSLEEP.SYNCS 0x989680 ;  /* 0x009896800000995d */ /* 0x004fea0003900000 */
[----:B------:R-:W2:Y:S02]  /*249e0*/  @!P1 SYNCS.PHASECHK.TRANS64 P1, [R0+URZ], R3 ;  /* 0x00000003000095a7 */ /* 0x000ea4000802007f */
[----:B--2---:R-:W-:Y:S05]  /*249f0*/  @!P1 BRA `(.L_x_1550) ;  /* 0xfffffffc00f09947 */ /* 0x004fea000383ffff */
[----:B------:R-:W-:Y:S05]  /*24a00*/  BRA `(.L_x_1549) ;  /* 0xfffffe5000807947 */ /* 0x000fea000383ffff */
.L_x_1557:
[----:B--2---:R2:W3:Y:S02]  /*24a10*/  SYNCS.PHASECHK.TRANS64.TRYWAIT P1, [R4+URZ], R5 ;  /* 0x00000005040075a7 */ /* 0x0044e4000802017f */
[----:B---3--:R-:W-:Y:S05]  /*24a20*/  @!P1 NANOSLEEP.SYNCS 0x989680 ;  /* 0x009896800000995d */ /* 0x008fea0003900000 */
[----:B------:R-:W3:Y:S02]  /*24a30*/  @!P1 SYNCS.PHASECHK.TRANS64 P1, [R4+URZ], R5 ;  /* 0x00000005040095a7 */ /* 0x000ee4000802007f */
[----:B---3--:R-:W-:Y:S05]  /*24a40*/  @!P1 BRA `(.L_x_1557) ;  /* 0xfffffffc00f09947 */ /* 0x008fea000383ffff */
[----:B------:R-:W-:Y:S05]  /*24a50*/  BRA `(.L_x_1556) ;  /* 0xfffffe5400a47947 */ /* 0x000fea000383ffff */
.L_x_1568:
[----:B--2---:R2:W3:Y:S02]  /*24a60*/  SYNCS.PHASECHK.TRANS64.TRYWAIT P0, [R0+URZ], R7 ;  /* 0x00000007000075a7 */ /* 0x0044e4000800017f */
[----:B---3--:R-:W-:Y:S05]  /*24a70*/  @!P0 NANOSLEEP.SYNCS 0x989680 ;  /* 0x009896800000895d */ /* 0x008fea0003900000 */
[----:B------:R-:W3:Y:S02]  /*24a80*/  @!P0 SYNCS.PHASECHK.TRANS64 P0, [R0+URZ], R7 ;  /* 0x00000007000085a7 */ /* 0x000ee4000800007f */
[----:B---3--:R-:W-:Y:S05]  /*24a90*/  @!P0 BRA `(.L_x_1568) ;  /* 0xfffffffc00f08947 */ /* 0x008fea000383ffff */
[----:B------:R-:W-:Y:S05]  /*24aa0*/  BRA `(.L_x_1567) ;  /* 0xfffffeec00d47947 */ /* 0x000fea000383ffff */
.L_x_1575:
[----:B-1----:R1:W2:Y:S02]  /*24ab0*/  SYNCS.PHASECHK.TRANS64.TRYWAIT P0, [R4+URZ], R5 ;  /* 0x00000005040075a7 */ /* 0x0022a4000800017f */
[----:B--2---:R-:W-:Y:S05]  /*24ac0*/  @!P0 NANOSLEEP.SYNCS 0x989680 ;  /* 0x009896800000895d */ /* 0x004fea0003900000 */
[----:B------:R-:W2:Y:S02]  /*24ad0*/  @!P0 SYNCS.PHASECHK.TRANS64 P0, [R4+URZ], R5 ;  /* 0x00000005040085a7 */ /* 0x000ea4000800007f */
[----:B--2---:R-:W-:Y:S05]  /*24ae0*/  @!P0 BRA `(.L_x_1575) ;  /* 0xfffffffc00f08947 */ /* 0x004fea000383ffff */
[----:B------:R-:W-:Y:S05]  /*24af0*/  BRA `(.L_x_1574) ;  /* 0xfffffef000f87947 */ /* 0x000fea000383ffff */
.L_x_1622:
        /* <DEDUP_REMOVED lines=10> */
.L_x_1675:
[----:B------:R-:W-:Y:S05]  /*24ba0*/  BRA `(.L_x_1676) ;  /* 0xffffffd800447947 */ /* 0x000fea000383ffff */
.L_x_1623:
[----:B------:R-:W-:Y:S01]  /*24bb0*/  BSSY B0, `(.L_x_1677) ;  /* 0x0000006000007945 */ /* 0x000fe20003800000 */
[----:B------:R-:W-:-:S07]  /*24bc0*/  IMAD.MOV.U32 R15, RZ, RZ, -0x1 ;  /* 0xffffffffff0f7424 */ /* 0x000fce00078e00ff */
[----:B------:R-:W-:Y:S05]  /*24bd0*/  WARPSYNC.COLLECTIVE R15, `(.L_x_1678) ;  /* 0x000000000f0c7348 */ /* 0x000fea0003c00000 */
[----:B------:R-:W-:Y:S02]  /*24be0*/  ELECT P6, UR62, PT ;  /* 0x00000000003e782f */ /* 0x000fe400038c0000 */
[----:B------:R-:W-:Y:S01]  /*24bf0*/  MOV R14, UR62 ;  /* 0x0000003e000e7c02 */ /* 0x000fe20008000f00 */
[----:B------:R-:W-:Y:S10]  /*24c00*/  ENDCOLLECTIVE ;  /* 0x000000000000791b */ /* 0x000ff40003800000 */
.L_x_1678:
[----:B------:R-:W-:Y:S05]  /*24c10*/  BSYNC B0 ;  /* 0x0000000000007941 */ /* 0x000fea0003800000 */
.L_x_1677:
[----:B------:R-:W-:Y:S05]  /*24c20*/  BRA `(.L_x_1679) ;  /* 0xffffffd800347947 */ /* 0x000fea000383ffff */
.L_x_1626:
[----:B-1----:R1:W2:Y:S02]  /*24c30*/  SYNCS.PHASECHK.TRANS64.TRYWAIT P2, [R10+URZ+0x32440], R5 ;  /* 0x032440050a0075a7 */ /* 0x0022a4000804017f */
[----:B--2---:R-:W-:Y:S05]  /*24c40*/  @!P2 NANOSLEEP.SYNCS 0x989680 ;  /* 0x009896800000a95d */ /* 0x004fea0003900000 */
[----:B------:R-:W2:Y:S02]  /*24c50*/  @!P2 SYNCS.PHASECHK.TRANS64 P2, [R10+URZ+0x32440], R5 ;  /* 0x032440050a00a5a7 */ /* 0x000ea4000804007f */
[----:B--2---:R-:W-:Y:S05]  /*24c60*/  @!P2 BRA `(.L_x_1626) ;  /* 0xfffffffc00f0a947 */ /* 0x004fea000383ffff */
[----:B------:R-:W-:Y:S05]  /*24c70*/  BRA `(.L_x_1680) ;  /* 0xffffffd8008c7947 */ /* 0x000fea000383ffff */
.L_x_1630:
[----:B-1----:R1:W2:Y:S02]  /*24c80*/  SYNCS.PHASECHK.TRANS64.TRYWAIT P2, [R18+URZ+0x32420], R5 ;  /* 0x03242005120075a7 */ /* 0x0022a4000804017f */
[----:B--2---:R-:W-:Y:S05]  /*24c90*/  @!P2 NANOSLEEP.SYNCS 0x989680 ;  /* 0x009896800000a95d */ /* 0x004fea0003900000 */
[----:B------:R-:W2:Y:S02]  /*24ca0*/  @!P2 SYNCS.PHASECHK.TRANS64 P2, [R18+URZ+0x32420], R5 ;  /* 0x032420051200a5a7 */ /* 0x000ea4000804007f */
[----:B--2---:R-:W-:Y:S05]  /*24cb0*/  @!P2 BRA `(.L_x_1630) ;  /* 0xfffffffc00f0a947 */ /* 0x004fea000383ffff */
[----:B------:R-:W-:Y:S05]  /*24cc0*/  BRA `(.L_x_1681) ;  /* 0xffffffdc00c47947 */ /* 0x000fea000383ffff */
.L_x_1633:
[----:B-1----:R1:W2:Y:S02]  /*24cd0*/  SYNCS.PHASECHK.TRANS64.TRYWAIT P2, [R10+URZ+0x32460], R5 ;  /* 0x032460050a0075a7 */ /* 0x0022a4000804017f */
[----:B--2---:R-:W-:Y:S05]  /*24ce0*/  @!P2 NANOSLEEP.SYNCS 0x989680 ;  /* 0x009896800000a95d */ /* 0x004fea0003900000 */
[----:B------:R-:W2:Y:S02]  /*24cf0*/  @!P2 SYNCS.PHASECHK.TRANS64 P2, [R10+URZ+0x32460], R5 ;  /* 0x032460050a00a5a7 */ /* 0x000ea4000804007f */
[----:B--2---:R-:W-:Y:S05]  /*24d00*/  @!P2 BRA `(.L_x_1633) ;  /* 0xfffffffc00f0a947 */ /* 0x004fea000383ffff */
[----:B------:R-:W-:Y:S05]  /*24d10*/  BRA `(.L_x_1682) ;  /* 0xffffffdc00d87947 */ /* 0x000fea000383ffff */
.L_x_1640:
[----:B-1----:R1:W2:Y:S02]  /*24d20*/  SYNCS.PHASECHK.TRANS64.TRYWAIT P3, [R2+URZ+0x32440], R3 ;  /* 0x03244003020075a7 */ /* 0x0022a4000806017f */
[----:B--2---:R-:W-:Y:S05]  /*24d30*/  @!P3 NANOSLEEP.SYNCS 0x989680 ;  /* 0x009896800000b95d */ /* 0x004fea0003900000 */
[----:B------:R-:W2:Y:S02]  /*24d40*/  @!P3 SYNCS.PHASECHK.TRANS64 P3, [R2+URZ+0x32440], R3 ;  /* 0x032440030200b5a7 */ /* 0x000ea4000806007f */
[----:B--2---:R-:W-:Y:S05]  /*24d50*/  @!P3 BRA `(.L_x_1640) ;  /* 0xfffffffc00f0b947 */ /* 0x004fea000383ffff */
[----:B------:R-:W-:Y:S05]  /*24d60*/  BRA `(.L_x_1683) ;  /* 0xffffffe4000c7947 */ /* 0x000fea000383ffff */
.L_x_1642:
[----:B--2---:R2:W3:Y:S02]  /*24d70*/  SYNCS.PHASECHK.TRANS64.TRYWAIT P3, [R2+URZ+0x32460], R3 ;  /* 0x03246003020075a7 */ /* 0x0044e4000806017f */
[----:B---3--:R-:W-:Y:S05]  /*24d80*/  @!P3 NANOSLEEP.SYNCS 0x989680 ;  /* 0x009896800000b95d */ /* 0x008fea0003900000 */
[----:B------:R-:W3:Y:S02]  /*24d90*/  @!P3 SYNCS.PHASECHK.TRANS64 P3, [R2+URZ+0x32460], R3 ;  /* 0x032460030200b5a7 */ /* 0x000ee4000806007f */
[----:B---3--:R-:W-:Y:S05]  /*24da0*/  @!P3 BRA `(.L_x_1642) ;  /* 0xfffffffc00f0b947 */ /* 0x008fea000383ffff */
[----:B------:R-:W-:Y:S05]  /*24db0*/  BRA `(.L_x_1684) ;  /* 0xffffffe4005c7947 */ /* 0x000fea000383ffff */
.L_x_1648:
[----:B-1----:R1:W2:Y:S02]  /*24dc0*/  SYNCS.PHASECHK.TRANS64.TRYWAIT P3, [R3+URZ+0x32440], R2 ;  /* 0x03244002030075a7 */ /* 0x0022a4000806017f */
[----:B--2---:R-:W-:Y:S05]  /*24dd0*/  @!P3 NANOSLEEP.SYNCS 0x989680 ;  /* 0x009896800000b95d */ /* 0x004fea0003900000 */
[----:B------:R-:W2:Y:S02]  /*24de0*/  @!P3 SYNCS.PHASECHK.TRANS64 P3, [R3+URZ+0x32440], R2 ;  /* 0x032440020300b5a7 */ /* 0x000ea4000806007f */
[----:B--2---:R-:W-:Y:S05]  /*24df0*/  @!P3 BRA `(.L_x_1648) ;  /* 0xfffffffc00f0b947 */ /* 0x004fea000383ffff */
[----:B------:R-:W-:Y:S05]  /*24e00*/  BRA `(.L_x_1685) ;  /* 0xffffffe800847947 */ /* 0x000fea000383ffff */
.L_x_1650:
[----:B--2---:R2:W3:Y:S02]  /*24e10*/  SYNCS.PHASECHK.TRANS64.TRYWAIT P3, [R3+URZ+0x32460], R2 ;  /* 0x03246002030075a7 */ /* 0x0044e4000806017f */
[----:B---3--:R-:W-:Y:S05]  /*24e20*/  @!P3 NANOSLEEP.SYNCS 0x989680 ;  /* 0x009896800000b95d */ /* 0x008fea0003900000 */
[----:B------:R-:W3:Y:S02]  /*24e30*/  @!P3 SYNCS.PHASECHK.TRANS64 P3, [R3+URZ+0x32460], R2 ;  /* 0x032460020300b5a7 */ /* 0x000ee4000806007f */
[----:B---3--:R-:W-:Y:S05]  /*24e40*/  @!P3 BRA `(.L_x_1650) ;  /* 0xfffffffc00f0b947 */ /* 0x008fea000383ffff */
[----:B------:R-:W-:Y:S05]  /*24e50*/  BRA `(.L_x_1686) ;  /* 0xffffffe800d47947 */ /* 0x000fea000383ffff */
.L_x_1655:
[----:B-1----:R1:W2:Y:S02]  /*24e60*/  SYNCS.PHASECHK.TRANS64.TRYWAIT P3, [R2+URZ+0x32440], R3 ;  /* 0x03244003020075a7 */ /* 0x0022a4000806017f */
[----:B--2---:R-:W-:Y:S05]  /*24e70*/  @!P3 NANOSLEEP.SYNCS 0x989680 ;  /* 0x009896800000b95d */ /* 0x004fea0003900000 */
[----:B------:R-:W2:Y:S02]  /*24e80*/  @!P3 SYNCS.PHASECHK.TRANS64 P3, [R2+URZ+0x32440], R3 ;  /* 0x032440030200b5a7 */ /* 0x000ea4000806007f */
[----:B--2---:R-:W-:Y:S05]  /*24e90*/  @!P3 BRA `(.L_x_1655) ;  /* 0xfffffffc00f0b947 */ /* 0x004fea000383ffff */
[----:B------:R-:W-:Y:S05]  /*24ea0*/  BRA `(.L_x_1687) ;  /* 0xffffffec00e47947 */ /* 0x000fea000383ffff */
.L_x_1657:
[----:B--2---:R2:W3:Y:S02]  /*24eb0*/  SYNCS.PHASECHK.TRANS64.TRYWAIT P3, [R2+URZ+0x32460], R3 ;  /* 0x03246003020075a7 */ /* 0x0044e4000806017f */
[----:B---3--:R-:W-:Y:S05]  /*24ec0*/  @!P3 NANOSLEEP.SYNCS 0x989680 ;  /* 0x009896800000b95d */ /* 0x008fea0003900000 */
[----:B------:R-:W3:Y:S02]  /*24ed0*/  @!P3 SYNCS.PHASECHK.TRANS64 P3, [R2+URZ+0x32460], R3 ;  /* 0x032460030200b5a7 */ /* 0x000ee4000806007f */
[----:B---3--:R-:W-:Y:S05]  /*24ee0*/  @!P3 BRA `(.L_x_1657) ;  /* 0xfffffffc00f0b947 */ /* 0x008fea000383ffff */
[----:B------:R-:W-:Y:S05]  /*24ef0*/  BRA `(.L_x_1688) ;  /* 0xfffffff000347947 */ /* 0x000fea000383ffff */
.L_x_1662:
[----:B------:R-:W-:Y:S01]  /*24f00*/  BSSY B0, `(.L_x_1689) ;  /* 0x0000007000007945 */ /* 0x000fe20003800000 */
[----:B------:R-:W-:Y:S02]  /*24f10*/  IMAD.MOV.U32 R12, RZ, RZ, RZ ;  /* 0x000000ffff0c7224 */ /* 0x000fe400078e00ff */
[----:B------:R-:W-:Y:S02]  /*24f20*/  IMAD.MOV.U32 R11, RZ, RZ, 0x1f ;  /* 0x0000001fff0b7424 */ /* 0x000fe400078e00ff */
[----:B------:R-:W-:-:S07]  /*24f30*/  IMAD.MOV.U32 R15, RZ, RZ, -0x1 ;  /* 0xffffffffff0f7424 */ /* 0x000fce00078e00ff */
[----:B-12---:R-:W-:Y:S05]  /*24f40*/  WARPSYNC.COLLECTIVE R15, `(.L_x_1690) ;  /* 0x000000000f087348 */ /* 0x006fea0003c00000 */
[----:B------:R3:W4:Y:S02]  /*24f50*/  SHFL.IDX P6, R14, R13, R12, R11 ;  /* 0x0000000c0d0e7389 */ /* 0x00072400000c000b */
[----:B-1234-:R-:W-:Y:S01]  /*24f60*/  ENDCOLLECTIVE ;  /* 0x000000000000791b */ /* 0x01efe20003800000 */
.L_x_1690:
[----:B------:R-:W-:Y:S05]  /*24f70*/  BSYNC B0 ;  /* 0x0000000000007941 */ /* 0x000fea0003800000 */
.L_x_1689:
[----:B------:R-:W-:Y:S05]  /*24f80*/  BRA `(.L_x_1691) ;  /* 0xfffffff400287947 */ /* 0x000fea000383ffff */
.L_x_1664:
[----:B-1----:R1:W4:Y:S02]  /*24f90*/  SYNCS.PHASECHK.TRANS64.TRYWAIT P0, [R7+URZ+0x32420], R0 ;  /* 0x03242000070075a7 */ /* 0x002324000800017f */
[----:B----4-:R-:W-:Y:S05]  /*24fa0*/  @!P0 NANOSLEEP.SYNCS 0x989680 ;  /* 0x009896800000895d */ /* 0x010fea0003900000 */
[----:B------:R-:W4:Y:S02]  /*24fb0*/  @!P0 SYNCS.PHASECHK.TRANS64 P0, [R7+URZ+0x32420], R0 ;  /* 0x03242000070085a7 */ /* 0x000f24000800007f */
[----:B----4-:R-:W-:Y:S05]  /*24fc0*/  @!P0 BRA `(.L_x_1664) ;  /* 0xfffffffc00f08947 */ /* 0x010fea000383ffff */
[----:B------:R-:W-:Y:S05]  /*24fd0*/  BRA `(.L_x_1692) ;  /* 0xfffffff4007c7947 */ /* 0x000fea000383ffff */
.L_x_1668:
[----:B-1----:R1:W4:Y:S02]  /*24fe0*/  SYNCS.PHASECHK.TRANS64.TRYWAIT P0, [R5+URZ], R4 ;  /* 0x00000004050075a7 */ /* 0x002324000800017f */
[----:B----4-:R-:W-:Y:S05]  /*24ff0*/  @!P0 NANOSLEEP.SYNCS 0x989680 ;  /* 0x009896800000895d */ /* 0x010fea0003900000 */
[----:B------:R-:W4:Y:S02]  /*25000*/  @!P0 SYNCS.PHASECHK.TRANS64 P0, [R5+URZ], R4 ;  /* 0x00000004050085a7 */ /* 0x000f24000800007f */
[----:B----4-:R-:W-:Y:S05]  /*25010*/  @!P0 BRA `(.L_x_1668) ;  /* 0xfffffffc00f08947 */ /* 0x010fea000383ffff */
[----:B------:R-:W-:Y:S05]  /*25020*/  BRA `(.L_x_1693) ;  /* 0xfffffff400d07947 */ /* 0x000fea000383ffff */
.L_x_1669:
[----:B----4-:R4:W1:Y:S02]  /*25030*/  SYNCS.PHASECHK.TRANS64.TRYWAIT P0, [R3+URZ], R0 ;  /* 0x00000000030075a7 */ /* 0x010864000800017f */
[----:B-1----:R-:W-:Y:S05]  /*25040*/  @!P0 NANOSLEEP.SYNCS 0x989680 ;  /* 0x009896800000895d */ /* 0x002fea0003900000 */
[----:B------:R-:W1:Y:S02]  /*25050*/  @!P0 SYNCS.PHASECHK.TRANS64 P0, [R3+URZ], R0 ;  /* 0x00000000030085a7 */ /* 0x000e64000800007f */
[----:B-1----:R-:W-:Y:S05]  /*25060*/  @!P0 BRA `(.L_x_1669) ;  /* 0xfffffffc00f08947 */ /* 0x002fea000383ffff */
[----:B------:R-:W-:Y:S05]  /*25070*/  BRA `(.L_x_1694) ;  /* 0xfffffff400c47947 */ /* 0x000fea000383ffff */
.L_x_1671:
[----:B-1----:R1:W4:Y:S02]  /*25080*/  SYNCS.PHASECHK.TRANS64.TRYWAIT P0, [R5+URZ], R4 ;  /* 0x00000004050075a7 */ /* 0x002324000800017f */
[----:B----4-:R-:W-:Y:S05]  /*25090*/  @!P0 NANOSLEEP.SYNCS 0x989680 ;  /* 0x009896800000895d */ /* 0x010fea0003900000 */
[----:B------:R-:W4:Y:S02]  /*250a0*/  @!P0 SYNCS.PHASECHK.TRANS64 P0, [R5+URZ], R4 ;  /* 0x00000004050085a7 */ /* 0x000f24000800007f */
[----:B----4-:R-:W-:Y:S05]  /*250b0*/  @!P0 BRA `(.L_x_1671) ;  /* 0xfffffffc00f08947 */ /* 0x010fea000383ffff */
[----:B------:R-:W-:Y:S05]  /*250c0*/  BRA `(.L_x_1695) ;  /* 0xfffffff400c87947 */ /* 0x000fea000383ffff */
        .type           $_ZN7cutlass13device_kernelIN5flash11enable_sm90INS1_16FlashAttnFwdSm90INS1_25CollectiveMainloopFwdSm90ILi2EN4cute5tupleIJNS5_1CILi1EEES8_S8_EEENS6_IJNS7_ILi128EEENS7_ILi96EEENS7_ILi64EEEEEELi256ENS_10bfloat16_tEfNS_4arch4Sm90ELb0ELb1ELb1ELb0ELb0ELb0ELb1ELb1ELb0ELb0ELb0ELb0EEENS1_21CollectiveEpilogueFwdINS6_IJSA_NS7_ILi256EEESB_EEES9_SE_SG_Li256ELb0ELb0ELb0ELb0EEENS1_30DynamicPersistentTileSchedulerILi256ELi32ELb0ELb0ELb1EEEEEEEEEvNT_6ParamsE$_ZZN5flash25CollectiveMainloopFwdSm90ILi2EN4cute5tupleIJNS1_1CILi1EEES4_S4_EEENS2_IJNS3_ILi128EEENS3_ILi96EEENS3_ILi64EEEEEELi256EN7cutlass10bfloat16_tEfNSA_4arch4Sm90ELb0ELb1ELb1ELb0ELb0ELb0ELb1ELb1ELb0ELb0ELb0ELb0EE3mmaINS_16FlashAttnFwdSm90ISE_NS_21CollectiveEpilogueFwdINS2_IJS6_NS3_ILi256EEES7_EEES5_SB_SD_Li256ELb0ELb0ELb0ELb0EEENS_30DynamicPersistentTileSchedulerILi256ELi32ELb0ELb0ELb1EEEE13SharedStorageENS1_6TensorINS1_11ArrayEngineIfLm128EEENS1_6LayoutINS2_IJNS2_IJNS3_ILi2EEEST_NS3_ILi32EEEEEES4_S4_EEENS2_IJNS2_IJS4_ST_NS3_ILi4EEEEEENS3_ILi0EEESZ_EEEEEEENS_7SoftmaxILi2ELi0EEEEEbRKNSE_6ParamsENSA_25PipelineTmaAsyncNoClusterILi2ENSA_16PipelineTmaAsyncILi2EEEEES1B_RNSA_13PipelineStateILj2EEERT0_RT1_iRiRKNS_16SeqlenInfoQKNewKILb0ELb0EEENS2_IJiiiiEEERT_ENKUliT_T0_T1_E_clIZSF_ISO_S12_S14_EbS17_S1B_S1B_S1E_S1G_S1I_iS1J_S1N_S1O_S1Q_EUlRS1R_iE1_NS3_ILb0EEENS3_ILb1EEEEEDaiS1R_S1S_S1T_,@function
        .size           $_ZN7cutlass13device_kernelIN5flash11enable_sm90INS1_16FlashAttnFwdSm90INS1_25CollectiveMainloopFwdSm90ILi2EN4cute5tupleIJNS5_1CILi1EEES8_S8_EEENS6_IJNS7_ILi128EEENS7_ILi96EEENS7_ILi64EEEEEELi256ENS_10bfloat16_tEfNS_4arch4Sm90ELb0ELb1ELb1ELb0ELb0ELb0ELb1ELb1ELb0ELb0ELb0ELb0EEENS1_21CollectiveEpilogueFwdINS6_IJSA_NS7_ILi256EEESB_EEES9_SE_SG_Li256ELb0ELb0ELb0ELb0EEENS1_30DynamicPersistentTileSchedulerILi256ELi32ELb0ELb0ELb1EEEEEEEEEvNT_6ParamsE$_ZZN5flash25CollectiveMainloopFwdSm90ILi2EN4cute5tupleIJNS1_1CILi1EEES4_S4_EEENS2_IJNS3_ILi128EEENS3_ILi96EEENS3_ILi64EEEEEELi256EN7cutlass10bfloat16_tEfNSA_4arch4Sm90ELb0ELb1ELb1ELb0ELb0ELb0ELb1ELb1ELb0ELb0ELb0ELb0EE3mmaINS_16FlashAttnFwdSm90ISE_NS_21CollectiveEpilogueFwdINS2_IJS6_NS3_ILi256EEES7_EEES5_SB_SD_Li256ELb0ELb0ELb0ELb0EEENS_30DynamicPersistentTileSchedulerILi256ELi32ELb0ELb0ELb1EEEE13SharedStorageENS1_6TensorINS1_11ArrayEngineIfLm128EEENS1_6LayoutINS2_IJNS2_IJNS3_ILi2EEEST_NS3_ILi32EEEEEES4_S4_EEENS2_IJNS2_IJS4_ST_NS3_ILi4EEEEEENS3_ILi0EEESZ_EEEEEEENS_7SoftmaxILi2ELi0EEEEEbRKNSE_6ParamsENSA_25PipelineTmaAsyncNoClusterILi2ENSA_16PipelineTmaAsyncILi2EEEEES1B_RNSA_13PipelineStateILj2EEERT0_RT1_iRiRKNS_16SeqlenInfoQKNewKILb0ELb0EEENS2_IJiiiiEEERT_ENKUliT_T0_T1_E_clIZSF_ISO_S12_S14_EbS17_S1B_S1B_S1E_S1G_S1I_iS1J_S1N_S1O_S1Q_EUlRS1R_iE1_NS3_ILb0EEENS3_ILb1EEEEEDaiS1R_S1S_S1T_,(.L_x_4721 - $_ZN7cutlass13device_kernelIN5flash11enable_sm90INS1_16FlashAttnFwdSm90INS1_25CollectiveMainloopFwdSm90ILi2EN4cute5tupleIJNS5_1CILi1EEES8_S8_EEENS6_IJNS7_ILi128EEENS7_ILi96EEENS7_ILi64EEEEEELi256ENS_10bfloat16_tEfNS_4arch4Sm90ELb0ELb1ELb1ELb0ELb0ELb0ELb1ELb1ELb0ELb0ELb0ELb0EEENS1_21CollectiveEpilogueFwdINS6_IJSA_NS7_ILi256EEESB_EEES9_SE_SG_Li256ELb0ELb0ELb0ELb0EEENS1_30DynamicPersistentTileSchedulerILi256ELi32ELb0ELb0ELb1EEEEEEEEEvNT_6ParamsE$_ZZN5flash25CollectiveMainloopFwdSm90ILi2EN4cute5tupleIJNS1_1CILi1EEES4_S4_EEENS2_IJNS3_ILi128EEENS3_ILi96EEENS3_ILi64EEEEEELi256EN7cutlass10bfloat16_tEfNSA_4arch4Sm90ELb0ELb1ELb1ELb0ELb0ELb0ELb1ELb1ELb0ELb0ELb0ELb0EE3mmaINS_16FlashAttnFwdSm90ISE_NS_21CollectiveEpilogueFwdINS2_IJS6_NS3_ILi256EEES7_EEES5_SB_SD_Li256ELb0ELb0ELb0ELb0EEENS_30DynamicPersistentTileSchedulerILi256ELi32ELb0ELb0ELb1EEEE13SharedStorageENS1_6TensorINS1_11ArrayEngineIfLm128EEENS1_6LayoutINS2_IJNS2_IJNS3_ILi2EEEST_NS3_ILi32EEEEEES4_S4_EEENS2_IJNS2_IJS4_ST_NS3_ILi4EEEEEENS3_ILi0EEESZ_EEEEEEENS_7SoftmaxILi2ELi0EEEEEbRKNSE_6ParamsENSA_25PipelineTmaAsyncNoClusterILi2ENSA_16PipelineTmaAsyncILi2EEEEES1B_RNSA_13PipelineStateILj2EEERT0_RT1_iRiRKNS_16SeqlenInfoQKNewKILb0ELb0EEENS2_IJiiiiEEERT_ENKUliT_T0_T1_E_clIZSF_ISO_S12_S14_EbS17_S1B_S1B_S1E_S1G_S1I_iS1J_S1N_S1O_S1Q_EUlRS1R_iE1_NS3_ILb0EEENS3_ILb1EEEEEDaiS1R_S1S_S1T_)
$_ZN7cutlass13device_kernelIN5flash11enable_sm90INS1_16FlashAttnFwdSm90INS1_25CollectiveMainloopFwdSm90ILi2EN4cute5tupleIJNS5_1CILi1EEES8_S8_EEENS6_IJNS7_ILi128EEENS7_ILi96EEENS7_ILi64EEEEEELi256ENS_10bfloat16_tEfNS_4arch4Sm90ELb0ELb1ELb1ELb0ELb0ELb0ELb1ELb1ELb0ELb0ELb0ELb0EEENS1_21CollectiveEpilogueFwdINS6_IJSA_NS7_ILi256EEESB_EEES9_SE_SG_Li256ELb0ELb0ELb0ELb0EEENS1_30DynamicPersistentTileSchedulerILi256ELi32ELb0ELb0ELb1EEEEEEEEEvNT_6ParamsE$_ZZN5flash25CollectiveMainloopFwdSm90ILi2EN4cute5tupleIJNS1_1CILi1EEES4_S4_EEENS2_IJNS3_ILi128EEENS3_ILi96EEENS3_ILi64EEEEEELi256EN7cutlass10bfloat16_tEfNSA_4arch4Sm90ELb0ELb1ELb1ELb0ELb0ELb0ELb1ELb1ELb0ELb0ELb0ELb0EE3mmaINS_16FlashAttnFwdSm90ISE_NS_21CollectiveEpilogueFwdINS2_IJS6_NS3_ILi256EEES7_EEES5_SB_SD_Li256ELb0ELb0ELb0ELb0EEENS_30DynamicPersistentTileSchedulerILi256ELi32ELb0ELb0ELb1EEEE13SharedStorageENS1_6TensorINS1_11ArrayEngineIfLm128EEENS1_6LayoutINS2_IJNS2_IJNS3_ILi2EEEST_NS3_ILi32EEEEEES4_S4_EEENS2_IJNS2_IJS4_ST_NS3_ILi4EEEEEENS3_ILi0EEESZ_EEEEEEENS_7SoftmaxILi2ELi0EEEEEbRKNSE_6ParamsENSA_25PipelineTmaAsyncNoClusterILi2ENSA_16PipelineTmaAsyncILi2EEEEES1B_RNSA_13PipelineStateILj2EEERT0_RT1_iRiRKNS_16SeqlenInfoQKNewKILb0ELb0EEENS2_IJiiiiEEERT_ENKUliT_T0_T1_E_clIZSF_ISO_S12_S14_EbS17_S1B_S1B_S1E_S1G_S1I_iS1J_S1N_S1O_S1Q_EUlRS1R_iE1_NS3_ILb0EEENS3_ILb1EEEEEDaiS1R_S1S_S1T_:
[----:B------:R-:W-:Y:S05]  /*250d0*/  YIELD ;  /* 0x0000000000007946 */ /* 0x000fea0003800000 */
[----:B------:R-:W-:Y:S02]  /*250e0*/  ULDC UR4, c[0x0][0x20] ;  /* 0x0000080000047ab9 */ /* 0x000fe40000000800 */
[----:B------:R-:W-:-:S05]  /*250f0*/  VIADD R0, R0, -UR4 ;  /* 0x8000000400007c36 */ /* 0x000fca0008000000 */
[----:B------:R-:W2:Y:S01]  /*25100*/  LDL.64 R2, [R0] ;  /* 0x0000000000027983 */ /* 0x000ea20000100a00 */
[----:B------:R-:W1:Y:S02]  /*25110*/  LDC.64 R4, c[0x0][0x208] ;  /* 0x00008200ff047b82 */ /* 0x000e640000000a00 */
[----:B-1----:R-:W-:Y:S02]  /*25120*/  R2UR UR4, R4 ;  /* 0x00000000040472ca */ /* 0x002fe400000e0000 */
[----:B------:R-:W-:-:S13]  /*25130*/  R2UR UR5, R5 ;  /* 0x00000000050572ca */ /* 0x000fda00000e0000 */
[----:B--2---:R-:W2:Y:S01]  /*25140*/  LD.E R6, desc[UR4][R2.64] ;  /* 0x0000000402067980 */ /* 0x004ea2000c101900 */
[----:B------:R-:W-:Y:S02]  /*25150*/  R2UR UR4, R4 ;  /* 0x00000000040472ca */ /* 0x000fe400000e0000 */
[----:B------:R-:W-:Y:S01]  /*25160*/  R2UR UR5, R5 ;  /* 0x00000000050572ca */ /* 0x000fe200000e0000 */
[----:B--2---:R-:W-:-:S12]  /*25170*/  VIADD R11, R6, 0x1 ;  /* 0x00000001060b7836 */ /* 0x004fd80000000000 */
[----:B------:R-:W2:Y:S01]  /*25180*/  LD.E R6, desc[UR4][R2.64+0x8] ;  /* 0x0000080402067980 */ /* 0x000ea2000c101900 */
[----:B------:R-:W-:-:S13]  /*25190*/  ISETP.NE.AND P0, PT, R11, 0x2, PT ;  /* 0x000000020b00780c */ /* 0x000fda0003f05270 */
[----:B------:R-:W-:Y:S02]  /*251a0*/  @!P0 R2UR UR6, R4 ;  /* 0x00000000040682ca */ /* 0x000fe400000e0000 */
[----:B------:R-:W-:-:S13]  /*251b0*/  @!P0 R2UR UR7, R5 ;  /* 0x00000000050782ca */ /* 0x000fda00000e0000 */
[----:B------:R-:W3:Y:S01]  /*251c0*/  @!P0 LD.E R7, desc[UR6][R2.64+0x4] ;  /* 0x0000040602078980 */ /* 0x000ee2000c101900 */
[C---:B------:R-:W-:Y:S02]  /*251d0*/  R2UR UR4, R4.reuse ;  /* 0x00000000040472ca */ /* 0x040fe400000e0000 */
[C---:B------:R-:W-:Y:S02]  /*251e0*/  R2UR UR5, R5.reuse ;  /* 0x00000000050572ca */ /* 0x040fe400000e0000 */
[C---:B------:R-:W-:Y:S02]  /*251f0*/  R2UR UR6, R4.reuse ;  /* 0x00000000040672ca */ /* 0x040fe400000e0000 */
[C---:B------:R-:W-:Y:S02]  /*25200*/  R2UR UR7, R5.reuse ;  /* 0x00000000050772ca */ /* 0x040fe400000e0000 */
[----:B------:R-:W-:Y:S02]  /*25210*/  @!P0 R2UR UR8, R4 ;  /* 0x00000000040882ca */ /* 0x000fe400000e0000 */
[----:B------:R-:W-:-:S02]  /*25220*/  @!P0 R2UR UR9, R5 ;  /* 0x00000000050982ca */ /* 0x000fc400000e0000 */
[----:B------:R-:W-:Y:S02]  /*25230*/  @!P0 R2UR UR10, R4 ;  /* 0x00000000040a82ca */ /* 0x000fe400000e0000 */
[----:B------:R-:W-:Y:S01]  /*25240*/  @!P0 R2UR UR11, R5 ;  /* 0x00000000050b82ca */ /* 0x000fe200000e0000 */
[----:B------:R1:W-:Y:S08]  /*25250*/  ST.E desc[UR4][R2.64], R11 ;  /* 0x0000000b02007985 */ /* 0x0003f0000c101904 */
[----:B------:R4:W-:Y:S01]  /*25260*/  @!P0 ST.E desc[UR8][R2.64], RZ ;  /* 0x000000ff02008985 */ /* 0x0009e2000c101908 */
[----:B--2---:R-:W-:-:S05]  /*25270*/  VIADD R13, R6, 0x1 ;  /* 0x00000001060d7836 */ /* 0x004fca0000000000 */
[----:B------:R4:W-:Y:S01]  /*25280*/  ST.E desc[UR6][R2.64+0x8], R13 ;  /* 0x0000080d02007985 */ /* 0x0009e2000c101906 */
[----:B---3--:R-:W-:-:S05]  /*25290*/  @!P0 LOP3.LUT R15, R7, 0x1, RZ, 0x3c, !PT ;  /* 0x00000001070f8812 */ /* 0x008fca00078e3cff */
[----:B------:R4:W-:Y:S04]  /*252a0*/  @!P0 ST.E desc[UR10][R2.64+0x4], R15 ;  /* 0x0000040f02008985 */ /* 0x0009e8000c10190a */
[----:B------:R-:W2:Y:S01]  /*252b0*/  LDL.64 R8, [R0+0x18] ;  /* 0x0000180000087983 */ /* 0x000ea20000100a00 */
[----:B------:R-:W-:Y:S02]  /*252c0*/  R2UR UR4, R4 ;  /* 0x00000000040472ca */ /* 0x000fe400000e0000 */
[----:B------:R-:W-:Y:S01]  /*252d0*/  R2UR UR5, R5 ;  /* 0x00000000050572ca */ /* 0x000fe200000e0000 */
[----:B------:R-:W3:-:S12]  /*252e0*/  LDL.64 R6, [R0] ;  /* 0x0000000000067983 */ /* 0x000ed80000100a00 */
[----:B--2---:R-:W2:Y:S01]  /*252f0*/  LD.E R14, desc[UR4][R8.64+0x1c] ;  /* 0x00001c04080e7980 */ /* 0x004ea2000c101900 */
[C---:B------:R-:W-:Y:S02]  /*25300*/  R2UR UR4, R4.reuse ;  /* 0x00000000040472ca */ /* 0x040fe400000e0000 */
[C---:B------:R-:W-:Y:S02]  /*25310*/  R2UR UR5, R5.reuse ;  /* 0x00000000050572ca */ /* 0x040fe400000e0000 */
[----:B------:R-:W-:Y:S02]  /*25320*/  R2UR UR6, R4 ;  /* 0x00000000040672ca */ /* 0x000fe400000e0000 */
[----:B------:R-:W-:Y:S01]  /*25330*/  R2UR UR7, R5 ;  /* 0x00000000050772ca */ /* 0x000fe200000e0000 */
[----:B------:R-:W-:Y:S08]  /*25340*/  BSSY B3, `(.L_x_1696) ;  /* 0x0000007000037945 */ /* 0x000ff00003800000 */
[----:B---3--:R4:W5:Y:S04]  /*25350*/  LD.E R12, desc[UR4][R6.64] ;  /* 0x00000004060c7980 */ /* 0x008968000c101900 */
[----:B-1----:R4:W5:Y:S01]  /*25360*/  LD.E R11, desc[UR6][R6.64+0x4] ;  /* 0x00000406060b7980 */ /* 0x002962000c101900 */
[----:B--2---:R-:W-:-:S04]  /*25370*/  LOP3.LUT R14, R14, 0x1, RZ, 0xfc, !PT ;  /* 0x000000010e0e7812 */ /* 0x004fc800078efcff */
[----:B------:R-:W-:-:S13]  /*25380*/  ISETP.NE.AND P0, PT, R14, 0x3, PT ;  /* 0x000000030e00780c */ /* 0x000fda0003f05270 */
[----:B----4-:R-:W-:Y:S05]  /*25390*/  @!P0 BRA `(.L_x_1697) ;  /* 0x0000000000048947 */ /* 0x010fea0003800000 */
[----:B------:R-:W-:Y:S01]  /*253a0*/  BPT.TRAP 0x1 ;  /* 0x000000040000795c */ /* 0x000fe20000300000 */
.L_x_1697:
[----:B------:R-:W-:Y:S05]  /*253b0*/  BSYNC B3 ;  /* 0x0000000000037941 */ /* 0x000fea0003800000 */
.L_x_1696:
[----:B------:R-:W-:Y:S02]  /*253c0*/  R2UR UR4, R4 ;  /* 0x00000000040472ca */ /* 0x000fe400000e0000 */
[----:B------:R-:W-:-:S13]  /*253d0*/  R2UR UR5, R5 ;  /* 0x00000000050572ca */ /* 0x000fda00000e0000 */
[----:B------:R-:W2:Y:S01]  /*253e0*/  LD.E.64 R2, desc[UR4][R8.64+0x8] ;  /* 0x0000080408027980 */ /* 0x000ea2000c101b00 */
[----:B-----5:R-:W-:Y:S02]  /*253f0*/  SHF.L.U32 R13, R11, 0x1f, RZ ;  /* 0x0000001f0b0d7819 */ /* 0x020fe400000006ff */
[----:B--2---:R-:W-:-:S05]  /*25400*/  MOV R3, R2 ;  /* 0x0000000200037202 */ /* 0x004fca0000000f00 */
[----:B------:R-:W-:-:S04]  /*25410*/  IMAD R12, R12, 0x8, R3 ;  /* 0x000000080c0c7824 */ /* 0x000fc800078e0203 */
[----:B------:R1:W2:Y:S01]  /*25420*/  SYNCS.PHASECHK.TRANS64.TRYWAIT P0, [R12+URZ], R13 ;  /* 0x0000000d0c0075a7 */ /* 0x0002a2000800017f */
[----:B------:R-:W3:Y:S01]  /*25430*/  LD.E R11, desc[UR4][R8.64+0x1c] ;  /* 0x00001c04080b7980 */ /* 0x000ee2000c101900 */
[----:B------:R-:W-:Y:S02]  /*25440*/  R2UR UR6, R4 ;  /* 0x00000000040672ca */ /* 0x000fe400000e0000 */
[----:B------:R-:W-:Y:S01]  /*25450*/  R2UR UR7, R5 ;  /* 0x00000000050772ca */ /* 0x000fe200000e0000 */
[----:B------:R1:W5:Y:S01]  /*25460*/  LD.E R2, desc[UR4][R6.64] ;  /* 0x0000000406027980 */ /* 0x000362000c101900 */
[----:B------:R-:W-:Y:S11]  /*25470*/  BSSY B3, `(.L_x_1698) ;  /* 0x0000006000037945 */ /* 0x000ff60003800000 */
[----:B------:R1:W5:Y:S01]  /*25480*/  LD.E R3, desc[UR6][R6.64+0x4] ;  /* 0x0000040606037980 */ /* 0x000362000c101900 */
[----:B---3--:R-:W-:-:S04]  /*25490*/  LOP3.LUT R11, R11, 0x1, RZ, 0xfc, !PT ;  /* 0x000000010b0b7812 */ /* 0x008fc800078efcff */
[----:B------:R-:W-:-:S13]  /*254a0*/  ISETP.NE.AND P1, PT, R11, 0x3, PT ;  /* 0x000000030b00780c */ /* 0x000fda0003f25270 */
[----:B-12---:R-:W-:Y:S05]  /*254b0*/  @!P1 BRA `(.L_x_1699) ;  /* 0x0000000000049947 */ /* 0x006fea0003800000 */
[----:B------:R-:W-:Y:S01]  /*254c0*/  BPT.TRAP 0x1 ;  /* 0x000000040000795c */ /* 0x000fe20000300000 */
.L_x_1699:
[----:B------:R-:W-:Y:S05]  /*254d0*/  BSYNC B3 ;  /* 0x0000000000037941 */ /* 0x000fea0003800000 */
.L_x_1698:
[----:B------:R-:W-:Y:S04]  /*254e0*/  BSSY B3, `(.L_x_1700) ;  /* 0x000000a000037945 */ /* 0x000fe80003800000 */
[----:B------:R-:W-:Y:S05]  /*254f0*/  @P0 BRA `(.L_x_1701) ;  /* 0x0000000000200947 */ /* 0x000fea0003800000 */
[----:B------:R-:W-:Y:S02]  /*25500*/  R2UR UR4, R4 ;  /* 0x00000000040472ca */ /* 0x000fe400000e0000 */
[----:B------:R-:W-:-:S13]  /*25510*/  R2UR UR5, R5 ;  /* 0x00000000050572ca */ /* 0x000fda00000e0000 */
[----:B------:R-:W2:Y:S01]  /*25520*/  LD.E.64 R8, desc[UR4][R8.64+0x8] ;  /* 0x0000080408087980 */ /* 0x000ea2000c101b00 */
[----:B-----5:R-:W-:Y:S02]  /*25530*/  SHF.L.U32 R3, R3, 0x1f, RZ ;  /* 0x0000001f03037819 */ /* 0x020fe400000006ff */
[----:B--2---:R-:W-:-:S05]  /*25540*/  MOV R7, R8 ;  /* 0x0000000800077202 */ /* 0x004fca0000000f00 */
[----:B------:R-:W-:-:S04]  /*25550*/  IMAD R2, R2, 0x8, R7 ;  /* 0x0000000802027824 */ /* 0x000fc800078e0207 */
[----:B------:R-:W1:Y:S02]  /*25560*/  SYNCS.PHASECHK.TRANS64.TRYWAIT P0, [R2+URZ], R3 ;  /* 0x00000003020075a7 */ /* 0x000e64000800017f */
[----:B-1----:R-:W-:Y:S05]  /*25570*/  @!P0 BRA `(.L_x_1702) ;  /* 0x000001b400588947 */ /* 0x002fea0003800000 */
.L_x_1701:
[----:B------:R-:W-:Y:S05]  /*25580*/  BSYNC B3 ;  /* 0x0000000000037941 */ /* 0x000fea0003800000 */
.L_x_1700:
[----:B------:R-:W2:Y:S04]  /*25590*/  LDL.64 R8, [R0] ;  /* 0x0000000000087983 */ /* 0x000ea80000100a00 */
[----:B------:R-:W3:Y:S01]  /*255a0*/  LDL.64 R6, [R0+0x28] ;  /* 0x0000280000067983 */ /* 0x000ee20000100a00 */
[C---:B------:R-:W-:Y:S02]  /*255b0*/  R2UR UR6, R4.reuse ;  /* 0x00000000040672ca */ /* 0x040fe400000e0000 */
[C---:B------:R-:W-:Y:S01]  /*255c0*/  R2UR UR7, R5.reuse ;  /* 0x00000000050772ca */ /* 0x040fe200000e0000 */
[----:B-1---5:R-:W4:Y:S01]  /*255d0*/  LDL.64 R2, [R0+0x20] ;  /* 0x0000200000027983 */ /* 0x022f220000100a00 */
[C---:B------:R-:W-:Y:S02]  /*255e0*/  R2UR UR4, R4.reuse ;  /* 0x00000000040472ca */ /* 0x040fe400000e0000 */
[----:B------:R-:W-:Y:S01]  /*255f0*/  R2UR UR5, R5 ;  /* 0x00000000050572ca */ /* 0x000fe200000e0000 */
[----:B------:R-:W4:Y:S08]  /*25600*/  LDL.64 R12, [R0+0x8] ;  /* 0x00000800000c7983 */ /* 0x000f300000100a00 */
[----:B--2---:R-:W2:Y:S04]  /*25610*/  LD.E R9, desc[UR6][R8.64] ;  /* 0x0000000608097980 */ /* 0x004ea8000c101900 */
[----:B---3--:R-:W2:Y:S01]  /*25620*/  LD.E.64 R14, desc[UR4][R6.64] ;  /* 0x00000004060e7980 */ /* 0x008ea2000c101b00 */
[----:B------:R-:W-:Y:S05]  /*25630*/  WARPSYNC.ALL ;  /* 0x0000000000007948 */ /* 0x000fea0003800000 */
[----:B------:R-:W-:-:S02]  /*25640*/  R2UR UR4, R4 ;  /* 0x00000000040472ca */ /* 0x000fc400000e0000 */
[C---:B------:R-:W-:Y:S02]  /*25650*/  R2UR UR5, R5.reuse ;  /* 0x00000000050572ca */ /* 0x040fe400000e0000 */
[----:B------:R-:W-:Y:S02]  /*25660*/  R2UR UR6, R4 ;  /* 0x00000000040672ca */ /* 0x000fe400000e0000 */
[----:B------:R-:W-:-:S09]  /*25670*/  R2UR UR7, R5 ;  /* 0x00000000050772ca */ /* 0x000fd200000e0000 */
[----:B----4-:R1:W-:Y:S04]  /*25680*/  ST.E desc[UR4][R12.64], RZ ;  /* 0x000000ff0c007985 */ /* 0x0103e8000c101904 */
[----:B------:R-:W3:Y:S01]  /*25690*/  LD.E.64 R6, desc[UR6][R2.64] ;  /* 0x0000000602067980 */ /* 0x000ee2000c101b00 */
[----:B--2---:R-:W-:Y:S01]  /*256a0*/  IMAD R8, R9, 0x300, R14 ;  /* 0x0000030009087824 */ /* 0x004fe200078e020e */
[----:B------:R-:W-:Y:S01]  /*256b0*/  WARPGROUP.ARRIVE ;  /* 0x00000000000079c5 */ /* 0x000fe20000000000 */
[----:B------:R-:W-:Y:S01]  /*256c0*/  IMAD.MOV.U32 R9, RZ, RZ, R15 ;  /* 0x000000ffff097224 */ /* 0x000fe200078e000f */
[----:B------:R-:W-:Y:S01]  /*256d0*/  R2UR UR8, R4 ;  /* 0x00000000040872ca */ /* 0x000fe200000e0000 */
[----:B------:R-:W-:Y:S01]  /*256e0*/  IMAD.MOV.U32 R193, RZ, RZ, 0x1 ;  /* 0x00000001ffc17424 */ /* 0x000fe200078e00ff */
[----:B------:R-:W-:-:S02]  /*256f0*/  R2UR UR6, R8 ;  /* 0x00000000080672ca */ /* 0x000fc400000e0000 */
[----:B------:R-:W-:Y:S02]  /*25700*/  R2UR UR7, R9 ;  /* 0x00000000090772ca */ /* 0x000fe400000e0000 */
[C---:B------:R-:W-:Y:S02]  /*25710*/  R2UR UR9, R5.reuse ;  /* 0x00000000050972ca */ /* 0x040fe400000e0000 */
[----:B------:R-:W-:Y:S02]  /*25720*/  R2UR UR10, R4 ;  /* 0x00000000040a72ca */ /* 0x000fe400000e0000 */
[----:B------:R-:W-:Y:S02]  /*25730*/  R2UR UR11, R5 ;  /* 0x00000000050b72ca */ /* 0x000fe400000e0000 */
[----:B---3--:R-:W-:Y:S02]  /*25740*/  R2UR UR4, R6 ;  /* 0x00000000060472ca */ /* 0x008fe400000e0000 */
[----:B------:R-:W-:-:S13]  /*25750*/  R2UR UR5, R7 ;  /* 0x00000000070572ca */ /* 0x000fda00000e0000 */
[----:B------:R-:W-:Y:S03]  /*25760*/  HGMMA.64x96x16.F32.BF16 R24, gdesc[UR4], RZ, !UPT, gsb0 ;  /* 0x01600000041879f0 */ /* 0x000fe6000c0018ff */
[----:B------:R-:W-:Y:S02]  /*25770*/  WARPGROUP.DEPBAR.LE gsb0, 0x0 ;  /* 0x00008000000079c5 */ /* 0x000fe40000010000 */
[----:B------:R1:W-:Y:S04]  /*25780*/  ST.E desc[UR8][R12.64], R193 ;  /* 0x000000c10c007985 */ /* 0x0003e8000c101908 */
[----:B------:R-:W2:Y:S01]  /*25790*/  LD.E.64 R6, desc[UR10][R2.64] ;  /* 0x0000000a02067980 */ /* 0x000ea2000c101b00 */
[----:B------:R-:W-:Y:S01]  /*257a0*/  VIADD R14, R8, 0x2 ;  /* 0x00000002080e7836 */ /* 0x000fe20000000000 */
[----:B------:R-:W-:Y:S01]  /*257b0*/  R2UR UR7, R15 ;  /* 0x000000000f0772ca */ /* 0x000fe200000e0000 */
[----:B------:R-:W-:Y:S01]  /*257c0*/  WARPGROUP.ARRIVE ;  /* 0x00000000000079c5 */ /* 0x000fe20000000000 */
[----:B------:R-:W-:-:S02]  /*257d0*/  R2UR UR8, R4 ;  /* 0x00000000040872ca */ /* 0x000fc400000e0000 */
[----:B------:R-:W-:Y:S02]  /*257e0*/  R2UR UR6, R14 ;  /* 0x000000000e0672ca */ /* 0x000fe400000e0000 */
[C---:B------:R-:W-:Y:S02]  /*257f0*/  R2UR UR9, R5.reuse ;  /* 0x00000000050972ca */ /* 0x040fe400000e0000 */
[----:B------:R-:W-:Y:S02]  /*25800*/  R2UR UR10, R4 ;  /* 0x00000000040a72ca */ /* 0x000fe400000e0000 */
[----:B------:R-:W-:Y:S01]  /*25810*/  R2UR UR11, R5 ;  /* 0x00000000050b72ca */ /* 0x000fe200000e0000 */
[----:B--2---:R-:W-:Y:S01]  /*25820*/  VIADD R6, R6, 0x2 ;  /* 0x0000000206067836 */ /* 0x004fe20000000000 */
[----:B------:R-:W-:-:S04]  /*25830*/  R2UR UR5, R7 ;  /* 0x00000000070572ca */ /* 0x000fc800000e0000 */
[----:B------:R-:W-:-:S13]  /*25840*/  R2UR UR4, R6 ;  /* 0x00000000060472ca */ /* 0x000fda00000e0000 */
[----:B------:R-:W-:Y:S03]  /*25850*/  HGMMA.64x96x16.F32.BF16 R24, gdesc[UR4], R24, gsb0 ;  /* 0x01600000041879f0 */ /* 0x000fe60008001818 */
        /* <DEDUP_REMOVED lines=19> */
[----:B------:R-:W-:Y:S01]  /*25990*/  WARPGROUP.ARRIVE ;  /* 0x00000000000079c5 */ /* 0x000fe20000000000 */
[----:B------:R-:W-:Y:S01]  /*259a0*/  IMAD.MOV.U32 R9, RZ, RZ, R15 ;  /* 0x000000ffff097224 */ /* 0x000fe200078e000f */
[----:B------:R-:W-:-:S02]  /*259b0*/  R2UR UR8, R4 ;  /* 0x00000000040872ca */ /* 0x000fc400000e0000 */
[----:B------:R-:W-:Y:S02]  /*259c0*/  R2UR UR6, R8 ;  /* 0x00000000080672ca */ /* 0x000fe400000e0000 */
        /* <DEDUP_REMOVED lines=8> */
[----:B------:R-:W2:Y:S01]  /*25a50*/  LDL.64 R6, [R0+0x40] ;  /* 0x0000400000067983 */ /* 0x000ea20000100a00 */
[----:B------:R-:W-:-:S02]  /*25a60*/  R2UR UR4, R4 ;  /* 0x00000000040472ca */ /* 0x000fc400000e0000 */
        /* <DEDUP_REMOVED lines=9> */
[----:B------:R1:W5:Y:S01]  /*25b00*/  LD.E R14, desc[UR6][R2.64+0x4] ;  /* 0x00000406020e7980 */ /* 0x000362000c101900 */
[----:B--2---:R-:W-:-:S04]  /*25b10*/  LOP3.LUT R8, R8, 0x1, RZ, 0xfc, !PT ;  /* 0x0000000108087812 */ /* 0x004fc800078efcff */
[----:B------:R-:W-:-:S13]  /*25b20*/  ISETP.NE.AND P0, PT, R8, 0x3, PT ;  /* 0x000000030800780c */ /* 0x000fda0003f05270 */
[----:B-1----:R-:W-:Y:S05]  /*25b30*/  @!P0 BRA `(.L_x_1704) ;  /* 0x0000000000048947 */ /* 0x002fea0003800000 */
[----:B------:R-:W-:Y:S01]  /*25b40*/  BPT.TRAP 0x1 ;  /* 0x000000040000795c */ /* 0x000fe20000300000 */
.L_x_1704:
[----:B------:R-:W-:Y:S05]  /*25b50*/  BSYNC B3 ;  /* 0x0000000000037941 */ /* 0x000fea0003800000 */
.L_x_1703:
        /* <DEDUP_REMOVED lines=17> */
.L_x_1706:
[----:B------:R-:W-:Y:S05]  /*25c70*/  BSYNC B3 ;  /* 0x0000000000037941 */ /* 0x000fea0003800000 */
.L_x_1705:
        /* <DEDUP_REMOVED lines=10> */
.L_x_1708:
[----:B------:R-:W-:Y:S05]  /*25d20*/  BSYNC B3 ;  /* 0x0000000000037941 */ /* 0x000fea0003800000 */
.L_x_1707:
[----:B------:R-:W2:Y:S04]  /*25d30*/  LDL.64 R12, [R0] ;  /* 0x00000000000c7983 */ /* 0x000ea80000100a00 */
[----:B-1---5:R-:W3:Y:S01]  /*25d40*/  LDL.64 R8, [R0+0x58] ;  /* 0x0000580000087983 */ /* 0x022ee20000100a00 */
[C---:B------:R-:W-:Y:S02]  /*25d50*/  R2UR UR6, R4.reuse ;  /* 0x00000000040672ca */ /* 0x040fe400000e0000 */
[C---:B------:R-:W-:Y:S01]  /*25d60*/  R2UR UR7, R5.reuse ;  /* 0x00000000050772ca */ /* 0x040fe200000e0000 */
[----:B------:R-:W4:Y:S01]  /*25d70*/  LDL.64 R2, [R0+0x48] ;  /* 0x0000480000027983 */ /* 0x000f220000100a00 */
[C---:B------:R-:W-:Y:S02]  /*25d80*/  R2UR UR4, R4.reuse ;  /* 0x00000000040472ca */ /* 0x040fe400000e0000 */
[C---:B------:R-:W-:Y:S01]  /*25d90*/  R2UR UR5, R5.reuse ;  /* 0x00000000050572ca */ /* 0x040fe200000e0000 */
[----:B------:R-:W4:Y:S08]  /*25da0*/  LDL.64 R6, [R0+0x50] ;  /* 0x0000500000067983 */ /* 0x000f300000100a00 */
[----:B--2---:R-:W2:Y:S04]  /*25db0*/  LD.E R13, desc[UR6][R12.64] ;  /* 0x000000060c0d7980 */ /* 0x004ea8000c101900 */
[----:B---3--:R-:W2:Y:S01]  /*25dc0*/  LD.E.64 R14, desc[UR4][R8.64] ;  /* 0x00000004080e7980 */ /* 0x008ea2000c101b00 */
[----:B------:R-:W-:Y:S05]  /*25dd0*/  WARPSYNC.ALL ;  /* 0x0000000000007948 */ /* 0x000fea0003800000 */
[----:B------:R-:W-:Y:S01]  /*25de0*/  R2UR UR6, R4 ;  /* 0x00000000040672ca */ /* 0x000fe200000e0000 */
[----:B------:R-:W3:Y:S01]  /*25df0*/  LDL R19, [R1+0x470] ;  /* 0x0004700001137983 */ /* 0x000ee20000100800 */
[----:B------:R-:W-:-:S02]  /*25e00*/  R2UR UR7, R5 ;  /* 0x00000000050772ca */ /* 0x000fc400000e0000 */
[----:B------:R-:W-:Y:S01]  /*25e10*/  R2UR UR4, R4 ;  /* 0x00000000040472ca */ /* 0x000fe200000e0000 */
[----:B------:R-:W3:Y:S01]  /*25e20*/  LDL R18, [R1+0x474] ;  /* 0x0004740001127983 */ /* 0x000ee20000100800 */
[----:B------:R-:W-:-:S09]  /*25e30*/  R2UR UR5, R5 ;  /* 0x00000000050572ca */ /* 0x000fd200000e0000 */
[----:B----4-:R-:W4:Y:S04]  /*25e40*/  LD.E R11, desc[UR6][R2.64] ;  /* 0x00000006020b7980 */ /* 0x010f28000c101900 */
[----:B------:R-:W3:Y:S01]  /*25e50*/  LD.E.64 R8, desc[UR4][R6.64] ;  /* 0x0000000406087980 */ /* 0x000ee2000c101b00 */
[----:B--2---:R-:W-:Y:S01]  /*25e60*/  IMAD R12, R13, 0xc00, R14 ;  /* 0x00000c000d0c7824 */ /* 0x004fe200078e020e */
[----:B------:R-:W-:Y:S01]  /*25e70*/  WARPGROUP.ARRIVE ;  /* 0x00000000000079c5 */ /* 0x000fe20000000000 */
[----:B------:R-:W-:Y:S01]  /*25e80*/  IMAD.MOV.U32 R13, RZ, RZ, R15 ;  /* 0x000000ffff0d7224 */ /* 0x000fe200078e000f */
[----:B------:R-:W-:Y:S02]  /*25e90*/  R2UR UR8, R4 ;  /* 0x00000000040872ca */ /* 0x000fe400000e0000 */
[----:B------:R-:W-:-:S02]  /*25ea0*/  R2UR UR6, R12 ;  /* 0x000000000c0672ca */ /* 0x000fc400000e0000 */
[----:B------:R-:W-:Y:S02]  /*25eb0*/  R2UR UR7, R13 ;  /* 0x000000000d0772ca */ /* 0x000fe400000e0000 */
[C---:B------:R-:W-:Y:S02]  /*25ec0*/  R2UR UR9, R5.reuse ;  /* 0x00000000050972ca */ /* 0x040fe400000e0000 */
[----:B------:R-:W-:Y:S02]  /*25ed0*/  R2UR UR10, R4 ;  /* 0x00000000040a72ca */ /* 0x000fe400000e0000 */
[----:B------:R-:W-:Y:S02]  /*25ee0*/  R2UR UR11, R5 ;  /* 0x00000000050b72ca */ /* 0x000fe400000e0000 */
[----:B----4-:R-:W-:Y:S02]  /*25ef0*/  ISETP.NE.U32.AND P0, PT, R11, RZ, PT ;  /* 0x000000ff0b00720c */ /* 0x010fe40003f05070 */
[----:B---3--:R-:W-:-:S02]  /*25f00*/  R2UR UR4, R8 ;  /* 0x00000000080472ca */ /* 0x008fc400000e0000 */
[----:B------:R-:W-:-:S09]  /*25f10*/  R2UR UR5, R9 ;  /* 0x00000000090572ca */ /* 0x000fd200000e0000 */
[----:B------:R-:W-:-:S05]  /*25f20*/  VOTEU.ANY UP0, P0 ;  /* 0x00000000003f7886 */ /* 0x000fca0000000100 */
[----:B------:R-:W-:Y:S03]  /*25f30*/  HGMMA.64x96x16.F32.BF16 R24, gdesc[UR4], R24, UP0, gsb0 ;  /* 0x01600000041879f0 */ /* 0x000fe6000b801818 */
[----:B------:R-:W-:Y:S02]  /*25f40*/  WARPGROUP.DEPBAR.LE gsb0, 0x0 ;  /* 0x00008000000079c5 */ /* 0x000fe40000010000 */
[----:B------:R-:W-:Y:S04]  /*25f50*/  ST.E desc[UR8][R2.64], R193 ;  /* 0x000000c102007985 */ /* 0x000fe8000c101908 */
        /* <DEDUP_REMOVED lines=212> */
[----:B------:R-:W-:Y:S01]  /*26ca0*/  WARPGROUP.ARRIVE ;  /* 0x00000000000079c5 */ /* 0x000fe20000000000 */
[----:B------:R-:W-:-:S05]  /*26cb0*/  IMAD.MOV.U32 R13, RZ, RZ, R15 ;  /* 0x000000ffff0d7224 */ /* 0x000fca00078e000f */
[----:B------:R-:W1:Y:S01]  /*26cc0*/  S2R R199, SR_TID.X ;  /* 0x0000000000c77919 */ /* 0x000e620000002100 */
[----:B------:R-:W-:Y:S02]  /*26cd0*/  R2UR UR8, R4 ;  /* 0x00000000040872ca */ /* 0x000fe400000e0000 */
[----:B------:R-:W-:Y:S02]  /*26ce0*/  R2UR UR6, R12 ;  /* 0x000000000c0672ca */ /* 0x000fe400000e0000 */
[----:B------:R-:W-:Y:S02]  /*26cf0*/  R2UR UR7, R13 ;  /* 0x000000000d0772ca */ /* 0x000fe400000e0000 */
[----:B------:R-:W-:Y:S02]  /*26d00*/  R2UR UR9, R5 ;  /* 0x00000000050972ca */ /* 0x000fe400000e0000 */
[----:B------:R-:W-:Y:S02]  /*26d10*/  LOP3.LUT R163, R163, 0xfffbffff, RZ, 0xc0, !PT ;  /* 0xfffbffffa3a37812 */ /* 0x000fe400078ec0ff */
[----:B-1----:R-:W-:Y:S01]  /*26d20*/  LOP3.LUT P1, RZ, R199, 0x7f, RZ, 0xc0, !PT ;  /* 0x0000007fc7ff7812 */ /* 0x002fe2000782c0ff */
[----:B--2---:R-:W-:Y:S01]  /*26d30*/  VIADD R8, R8, 0xc06 ;  /* 0x00000c0608087836 */ /* 0x004fe20000000000 */
[----:B------:R-:W-:-:S02]  /*26d40*/  R2UR UR5, R9 ;  /* 0x00000000090572ca */ /* 0x000fc400000e0000 */
[----:B------:R-:W-:Y:S02]  /*26d50*/  SHF.R.U32.HI R11, RZ, 0x7, R199 ;  /* 0x00000007ff0b7819 */ /* 0x000fe400000116c7 */
[----:B------:R-:W-:Y:S01]  /*26d60*/  R2UR UR4, R8 ;  /* 0x00000000080472ca */ /* 0x000fe200000e0000 */
[----:B------:R-:W-:Y:S01]  /*26d70*/  IMAD.MOV.U32 R23, RZ, RZ, R158 ;  /* 0x000000ffff177224 */ /* 0x000fe200078e009e */
[C---:B------:R-:W-:Y:S02]  /*26d80*/  R2UR UR12, R4.reuse ;  /* 0x00000000040c72ca */ /* 0x040fe400000e0000 */
[C---:B------:R-:W-:Y:S02]  /*26d90*/  R2UR UR13, R5.reuse ;  /* 0x00000000050d72ca */ /* 0x040fe400000e0000 */
[----:B------:R-:W-:Y:S02]  /*26da0*/  R2UR UR10, R4 ;  /* 0x00000000040a72ca */ /* 0x000fe400000e0000 */
[----:B------:R-:W-:Y:S01]  /*26db0*/  R2UR UR11, R5 ;  /* 0x00000000050b72ca */ /* 0x000fe200000e0000 */
[----:B------:R-:W-:Y:S01]  /*26dc0*/  BSSY B3, `(.L_x_1710) ;  /* 0x00000d4000037945 */ /* 0x000fe20003800000 */
[----:B------:R-:W-:-:S03]  /*26dd0*/  @P1 LOP3.LUT R163, R163, 0x40000, RZ, 0xfc, !PT ;  /* 0x00040000a3a31812 */ /* 0x000fc600078efcff */
[----:B------:R-:W-:Y:S03]  /*26de0*/  HGMMA.64x96x16.F32.BF16 R24, gdesc[UR4], R24, gsb0 ;  /* 0x01600000041879f0 */ /* 0x000fe60008001818 */
[----:B------:R-:W-:Y:S02]  /*26df0*/  WARPGROUP.DEPBAR.LE gsb0, 0x0 ;  /* 0x00008000000079c5 */ /* 0x000fe40000010000 */
[----:B------:R1:W-:Y:S04]  /*26e00*/  ST.E desc[UR8][R2.64], R193 ;  /* 0x000000c102007985 */ /* 0x0003e8000c101908 */
[----:B------:R-:W2:Y:S04]  /*26e10*/  @!P1 LDL.64 R6, [R0+0x18] ;  /* 0x0000180000069983 */ /* 0x000ea80000100a00 */
[----:B------:R-:W3:Y:S01]  /*26e20*/  @!P1 LDL.64 R8, [R0] ;  /* 0x0000000000089983 */ /* 0x000ee20000100a00 */
[----:B------:R-:W-:-:S02]  /*26e30*/  @!P1 R2UR UR4, R4 ;  /* 0x00000000040492ca */ /* 0x000fc400000e0000 */
[C---:B------:R-:W-:Y:S02]  /*26e40*/  @!P1 R2UR UR5, R5.reuse ;  /* 0x00000000050592ca */ /* 0x040fe400000e0000 */
[----:B------:R-:W-:Y:S02]  /*26e50*/  @!P1 R2UR UR6, R4 ;  /* 0x00000000040692ca */ /* 0x000fe400000e0000 */
[----:B------:R-:W-:Y:S02]  /*26e60*/  @!P1 R2UR UR7, R5 ;  /* 0x00000000050792ca */ /* 0x000fe400000e0000 */
[----:B------:R-:W-:-:S05]  /*26e70*/  IADD3 R11, -R11, 0xb, RZ ;  /* 0x0000000b0b0b7810 */ /* 0x000fca0007ffe1ff */
[----:B------:R4:W-:Y:S06]  /*26e80*/  BAR.ARV R11, 0x100 ;  /* 0x0004000b0000751d */ /* 0x0009ec0000002000 */
[----:B--2---:R-:W2:Y:S04]  /*26e90*/  @!P1 LD.E.64 R6, desc[UR4][R6.64+0x30] ;  /* 0x0000300406069980 */ /* 0x004ea8000c101b00 */
[----:B---3--:R-:W1:Y:S01]  /*26ea0*/  @!P1 LD.E R8, desc[UR6][R8.64] ;  /* 0x0000000608089980 */ /* 0x008e62000c101900 */
[----:B--2---:R-:W-:-:S05]  /*26eb0*/  @!P1 MOV R13, R6 ;  /* 0x00000006000d9202 */ /* 0x004fca0000000f00 */
[----:B-1----:R-:W-:-:S05]  /*26ec0*/  @!P1 IMAD R2, R8, 0x8, R13 ;  /* 0x0000000808029824 */ /* 0x002fca00078e020d */
[----:B------:R-:W-:-:S04]  /*26ed0*/  @!P1 PRMT R2, RZ, 0x654, R2 ;  /* 0x00000654ff029816 */ /* 0x000fc80000000002 */
[----:B------:R1:W-:Y:S01]  /*26ee0*/  @!P1 SYNCS.ARRIVE.TRANS64.RED.A1T0 RZ, [R2+URZ], RZ ;  /* 0x000000ff02ff99a7 */ /* 0x0003e2000810043f */
[C---:B------:R-:W-:Y:S02]  /*26ef0*/  R2UR UR4, R4.reuse ;  /* 0x00000000040472ca */ /* 0x040fe400000e0000 */
[C---:B------:R-:W-:Y:S02]  /*26f00*/  R2UR UR5, R5.reuse ;  /* 0x00000000050572ca */ /* 0x040fe400000e0000 */
[C---:B------:R-:W-:Y:S02]  /*26f10*/  R2UR UR8, R4.reuse ;  /* 0x00000000040872ca */ /* 0x040fe400000e0000 */
[C---:B------:R-:W-:Y:S01]  /*26f20*/  R2UR UR9, R5.reuse ;  /* 0x00000000050972ca */ /* 0x040fe200000e0000 */
[----:B-1----:R-:W2:Y:S01]  /*26f30*/  LDL.64 R2, [R0+0x68] ;  /* 0x0000680000027983 */ /* 0x002ea20000100a00 */
[----:B------:R-:W-:Y:S02]  /*26f40*/  IMAD.MOV.U32 R8, RZ, RZ, R18 ;  /* 0x000000ffff087224 */ /* 0x000fe400078e0012 */
[----:B------:R-:W-:Y:S01]  /*26f50*/  IMAD.MOV.U32 R9, RZ, RZ, R19 ;  /* 0x000000ffff097224 */ /* 0x000fe200078e0013 */
[----:B------:R-:W-:Y:S01]  /*26f60*/  R2UR UR6, R4 ;  /* 0x00000000040672ca */ /* 0x000fe200000e0000 */
[----:B------:R-:W3:Y:S01]  /*26f70*/  LD.E R79, desc[UR10][R22.64+0x14] ;  /* 0x0000140a164f7980 */ /* 0x000ee2000c101900 */
[----:B------:R-:W-:-:S06]  /*26f80*/  R2UR UR7, R5 ;  /* 0x00000000050772ca */ /* 0x000fcc00000e0000 */
[----:B------:R1:W4:Y:S04]  /*26f90*/  LD.E R78, desc[UR8][R8.64] ;  /* 0x00000008084e7980 */ /* 0x000328000c101900 */
[----:B--2---:R-:W2:Y:S01]  /*26fa0*/  LD.E.64 R2, desc[UR4][R2.64] ;  /* 0x0000000402027980 */ /* 0x004ea2000c101b00 */
[C---:B------:R-:W-:Y:S02]  /*26fb0*/  R2UR UR4, R4.reuse ;  /* 0x00000000040472ca */ /* 0x040fe400000e0000 */
[C---:B------:R-:W-:Y:S01]  /*26fc0*/  R2UR UR5, R5.reuse ;  /* 0x00000000050572ca */ /* 0x040fe200000e0000 */
[----:B------:R-:W4:Y:S01]  /*26fd0*/  LD.E R6, desc[UR6][R22.64+0x4] ;  /* 0x0000040616067980 */ /* 0x000f22000c101900 */
[----:B------:R-:W-:Y:S02]  /*26fe0*/  R2UR UR8, R4 ;  /* 0x00000000040872ca */ /* 0x000fe400000e0000 */
[----:B------:R-:W-:-:S13]  /*26ff0*/  R2UR UR9, R5 ;  /* 0x00000000050972ca */ /* 0x000fda00000e0000 */
[----:B------:R-:W4:Y:S04]  /*27000*/  LD.E R76, desc[UR8][R22.64+0xc] ;  /* 0x00000c08164c7980 */ /* 0x000f28000c101900 */
[----:B--2---:R-:W2:Y:S01]  /*27010*/  LD.E R74, desc[UR4][R2.64] ;  /* 0x00000004024a7980 */ /* 0x004ea2000c101900 */
[----:B------:R-:W-:Y:S02]  /*27020*/  R2UR UR4, R4 ;  /* 0x00000000040472ca */ /* 0x000fe400000e0000 */
[----:B------:R-:W-:Y:S01]  /*27030*/  R2UR UR5, R5 ;  /* 0x00000000050572ca */ /* 0x000fe200000e0000 */
[----:B------:R-:W4:-:S12]  /*27040*/  LD.E R3, desc[UR12][R22.64+0x18] ;  /* 0x0000180c16037980 */ /* 0x000f18000c101900 */
[----:B------:R-:W4:Y:S01]  /*27050*/  LD.E R75, desc[UR4][R22.64] ;  /* 0x00000004164b7980 */ /* 0x000f22000c101900 */
[----:B------:R-:W-:Y:S02]  /*27060*/  R2UR UR4, R4 ;  /* 0x00000000040472ca */ /* 0x000fe400000e0000 */
[----:B------:R-:W-:-:S13]  /*27070*/  R2UR UR5, R5 ;  /* 0x00000000050572ca */ /* 0x000fda00000e0000 */
[----:B------:R-:W4:Y:S01]  /*27080*/  LD.E R7, desc[UR4][R22.64+0x8] ;  /* 0x0000080416077980 */ /* 0x000f22000c101900 */
[----:B------:R-:W-:Y:S02]  /*27090*/  R2UR UR4, R4 ;  /* 0x00000000040472ca */ /* 0x000fe400000e0000 */
[----:B------:R-:W-:-:S13]  /*270a0*/  R2UR UR5, R5 ;  /* 0x00000000050572ca */ /* 0x000fda00000e0000 */
[----:B------:R-:W4:Y:S01]  /*270b0*/  LD.E R77, desc[UR4][R22.64+0x10] ;  /* 0x00001004164d7980 */ /* 0x000f22000c101900 */
[----:B---3--:R-:W-:Y:S02]  /*270c0*/  IMAD R79, R10, -0x60, R79 ;  /* 0xffffffa00a4f7824 */ /* 0x008fe400078e024f */
[-C--:B--2---:R-:W-:Y:S01]  /*270d0*/  FMUL.FTZ R41, R41, R74.reuse ;  /* 0x0000004a29297220 */ /* 0x084fe20000410000 */
[-C--:B-1----:R-:W-:Y:S01]  /*270e0*/  FMUL.FTZ R9, R49, R74.reuse ;  /* 0x0000004a31097220 */ /* 0x082fe20000410000 */
[-C--:B------:R-:W-:Y:S01]  /*270f0*/  FMUL.FTZ R20, R53, R74.reuse ;  /* 0x0000004a35147220 */ /* 0x080fe20000410000 */
[-C--:B------:R-:W-:Y:S01]  /*27100*/  FMUL.FTZ R8, R25, R74.reuse ;  /* 0x0000004a19087220 */ /* 0x080fe20000410000 */
[-C--:B------:R-:W-:Y:S01]  /*27110*/  FMUL.FTZ R18, R35, R74.reuse ;  /* 0x0000004a23127220 */ /* 0x080fe20000410000 */
[-C--:B------:R-:W-:Y:S01]  /*27120*/  FMUL.FTZ R25, R39, R74.reuse ;  /* 0x0000004a27197220 */ /* 0x080fe20000410000 */
[----:B------:R-:W1:Y:S01]  /*27130*/  MUFU.TANH R35, R41 ;  /* 0x0000002900237308 */ /* 0x000e620000002400 */
[----:B------:R-:W-:-:S07]  /*27140*/  FMUL.FTZ R72, R42, R74 ;  /* 0x0000004a2a487220 */ /* 0x000fce0000410000 */
[----:B------:R2:W3:Y:S08]  /*27150*/  MUFU.TANH R39, R9 ;  /* 0x0000000900277308 */ /* 0x0004f00000002400 */
[----:B------:R4:W1:Y:S01]  /*27160*/  MUFU.TANH R41, R20 ;  /* 0x0000001400297308 */ /* 0x0008620000002400 */
[-C--:B--2---:R-:W-:Y:S01]  /*27170*/  FMUL.FTZ R9, R56, R74.reuse ;  /* 0x0000004a38097220 */ /* 0x084fe20000410000 */
[----:B------:R-:W-:Y:S01]  /*27180*/  FMUL.FTZ R12, R24, R74 ;  /* 0x0000004a180c7220 */ /* 0x000fe20000410000 */
[----:B----4-:R-:W-:-:S05]  /*27190*/  SHF.R.S32.HI R20, RZ, 0x1f, R75 ;  /* 0x0000001fff147819 */ /* 0x010fca000001144b */
[----:B------:R2:W4:Y:S02]  /*271a0*/  MUFU.TANH R42, R9 ;  /* 0x00000009002a7308 */ /* 0x0005240000002400 */
[----:B--2---:R-:W-:-:S04]  /*271b0*/  LEA.HI R9, R20, R75, RZ, 0x7 ;  /* 0x0000004b14097211 */ /* 0x004fc800078f38ff */
[----:B------:R-:W-:Y:S01]  /*271c0*/  LOP3.LUT R24, R9, 0xffffff80, RZ, 0xc0, !PT ;  /* 0xffffff8009187812 */ /* 0x000fe200078ec0ff */
[----:B------:R-:W-:-:S04]  /*271d0*/  FMUL.FTZ R2, R26, R74 ;  /* 0x0000004a1a027220 */ /* 0x000fc80000410000 */
[----:B------:R-:W-:Y:S02]  /*271e0*/  IMAD.IADD R75, R75, 0x1, -R24 ;  /* 0x000000014b4b7824 */ /* 0x000fe400078e0a18 */
[-C--:B------:R-:W-:Y:S01]  /*271f0*/  FMUL.FTZ R11, R27, R74.reuse ;  /* 0x0000004a1b0b7220 */ /* 0x080fe20000410000 */
[-C--:B------:R-:W-:Y:S02]  /*27200*/  FMUL.FTZ R28, R28, R74.reuse ;  /* 0x0000004a1c1c7220 */ /* 0x080fe40000410000 */
[----:B------:R-:W-:Y:S02]  /*27210*/  SHF.R.S32.HI R26, RZ, 0x1f, R75 ;  /* 0x0000001fff1a7819 */ /* 0x000fe4000001144b */
[----:B------:R2:W1:Y:S02]  /*27220*/  MUFU.TANH R80, R28 ;  /* 0x0000001c00507308 */ /* 0x0004640000002400 */
[CC--:B------:R-:W-:Y:S01]  /*27230*/  LEA.HI R27, R26.reuse, R75.reuse, RZ, 0x2 ;  /* 0x0000004b1a1b7211 */ /* 0x0c0fe200078f10ff */
[----:B------:R-:W-:Y:S01]  /*27240*/  FMUL.FTZ R29, R29, R74 ;  /* 0x0000004a1d1d7220 */ /* 0x000fe20000410000 */
[----:B------:R-:W-:-:S02]  /*27250*/  LEA.HI R26, R26, R75, RZ, 0x5 ;  /* 0x0000004b1a1a7211 */ /* 0x000fc400078f28ff */
[----:B--2---:R-:W-:Y:S02]  /*27260*/  LOP3.LUT R28, R27, 0x7ffffffc, RZ, 0xc0, !PT ;  /* 0x7ffffffc1b1c7812 */ /* 0x004fe400078ec0ff */
[----:B------:R2:W1:Y:S03]  /*27270*/  MUFU.TANH R81, R29 ;  /* 0x0000001d00517308 */ /* 0x0004660000002400 */
[----:B------:R-:W-:Y:S01]  /*27280*/  IMAD.IADD R75, R75, 0x1, -R28 ;  /* 0x000000014b4b7824 */ /* 0x000fe200078e0a1c */
[--C-:B------:R-:W-:Y:S02]  /*27290*/  SHF.R.S32.HI R28, RZ, 0x2, R27.reuse ;  /* 0x00000002ff1c7819 */ /* 0x100fe4000001141b */
[----:B--2---:R-:W-:Y:S02]  /*272a0*/  SHF.R.S32.HI R29, RZ, 0x1f, R27 ;  /* 0x0000001fff1d7819 */ /* 0x004fe4000001141b */
[----:B------:R-:W-:-:S02]  /*272b0*/  SHF.R.S32.HI R27, RZ, 0x5, R26 ;  /* 0x00000005ff1b7819 */ /* 0x000fc4000001141a */
[----:B------:R-:W-:Y:S02]  /*272c0*/  SHF.R.S32.HI R26, RZ, 0x7, R9 ;  /* 0x00000007ff1a7819 */ /* 0x000fe40000011409 */
[----:B------:R-:W-:Y:S01]  /*272d0*/  LEA.HI R29, R29, R28, RZ, 0x3 ;  /* 0x0000001c1d1d7211 */ /* 0x000fe200078f18ff */
[----:B------:R-:W-:Y:S01]  /*272e0*/  FMUL.FTZ R40, R40, R74 ;  /* 0x0000004a28287220 */ /* 0x000fe20000410000 */
[----:B------:R-:W-:Y:S01]  /*272f0*/  LEA.HI R9, R9, R26, RZ, 0x1 ;  /* 0x0000001a09097211 */ /* 0x000fe200078f08ff */
[-C--:B------:R-:W-:Y:S01]  /*27300*/  FMUL.FTZ R48, R48, R74.reuse ;  /* 0x0000004a30307220 */ /* 0x080fe20000410000 */
[-C--:B------:R-:W-:Y:S01]  /*27310*/  FMUL.FTZ R19, R52, R74.reuse ;  /* 0x0000004a34137220 */ /* 0x080fe20000410000 */
[----:B------:R-:W-:Y:S01]  /*27320*/  LOP3.LUT R29, R29, 0xfffffff8, RZ, 0xc0, !PT ;  /* 0xfffffff81d1d7812 */ /* 0x000fe200078ec0ff */
[-C--:B------:R-:W-:Y:S01]  /*27330*/  FMUL.FTZ R15, R34, R74.reuse ;  /* 0x0000004a220f7220 */ /* 0x080fe20000410000 */
[-C--:B------:R-:W-:Y:S01]  /*27340*/  FMUL.FTZ R21, R38, R74.reuse ;  /* 0x0000004a26157220 */ /* 0x080fe20000410000 */
[----:B------:R-:W2:Y:S01]  /*27350*/  MUFU.TANH R34, R40 ;  /* 0x0000002800227308 */ /* 0x000ea20000002400 */
[-C--:B------:R-:W-:Y:S01]  /*27360*/  FMUL.FTZ R49, R50, R74.reuse ;  /* 0x0000004a32317220 */ /* 0x080fe20000410000 */
[----:B------:R-:W-:Y:S01]  /*27370*/  LOP3.LUT R9, R9, 0x3fffffe, RZ, 0xc0, !PT ;  /* 0x03fffffe09097812 */ /* 0x000fe200078ec0ff */
[-C--:B------:R-:W-:Y:S01]  /*27380*/  FMUL.FTZ R50, R51, R74.reuse ;  /* 0x0000004a33327220 */ /* 0x080fe20000410000 */
[----:B------:R-:W-:Y:S01]  /*27390*/  FMUL.FTZ R52, R54, R74 ;  /* 0x0000004a36347220 */ /* 0x000fe20000410000 */
[----:B------:R-:W-:-:S02]  /*273a0*/  IMAD R78, R78, 0x8, R27 ;  /* 0x000000084e4e7824 */ /* 0x000fc400078e021b */
[-C--:B------:R-:W-:Y:S01]  /*273b0*/  FMUL.FTZ R13, R30, R74.reuse ;  /* 0x0000004a1e0d7220 */ /* 0x080fe20000410000 */
[-C--:B------:R-:W-:Y:S01]  /*273c0*/  FMUL.FTZ R14, R31, R74.reuse ;  /* 0x0000004a1f0e7220 */ /* 0x080fe20000410000 */
[----:B------:R-:W1:Y:S01]  /*273d0*/  MUFU.TANH R38, R48 ;  /* 0x0000003000267308 */ /* 0x000e620000002400 */
[-C--:B------:R-:W-:Y:S01]  /*273e0*/  FMUL.FTZ R36, R36, R74.reuse ;  /* 0x0000004a24247220 */ /* 0x080fe20000410000 */
[-C--:B------:R-:W-:Y:S01]  /*273f0*/  FMUL.FTZ R37, R37, R74.reuse ;  /* 0x0000004a25257220 */ /* 0x080fe20000410000 */
[-C--:B------:R-:W-:Y:S01]  /*27400*/  FMUL.FTZ R73, R43, R74.reuse ;  /* 0x0000004a2b497220 */ /* 0x080fe20000410000 */
[-C--:B------:R-:W-:Y:S01]  /*27410*/  FMUL.FTZ R44, R44, R74.reuse ;  /* 0x0000004a2c2c7220 */ /* 0x080fe20000410000 */
[-C--:B------:R-:W-:Y:S01]  /*27420*/  FMUL.FTZ R45, R45, R74.reuse ;  /* 0x0000004a2d2d7220 */ /* 0x080fe20000410000 */
[-C--:B------:R-:W-:Y:S01]  /*27430*/  FMUL.FTZ R46, R46, R74.reuse ;  /* 0x0000004a2e2e7220 */ /* 0x080fe20000410000 */
[-C--:B------:R-:W-:Y:S01]  /*27440*/  FMUL.FTZ R47, R47, R74.reuse ;  /* 0x0000004a2f2f7220 */ /* 0x080fe20000410000 */
[----:B------:R3:W1:Y:S01]  /*27450*/  MUFU.TANH R40, R19 ;  /* 0x0000001300287308 */ /* 0x0006620000002400 */
        /* <DEDUP_REMOVED lines=13> */
[----:B------:R-:W-:Y:S01]  /*27530*/  FMUL.FTZ R48, R70, R74 ;  /* 0x0000004a46307220 */ /* 0x000fe20000410000 */
[----:B------:R-:W-:-:S02]  /*27540*/  IMAD R27, R10, -0x60, R7 ;  /* 0xffffffa00a1b7824 */ /* 0x000fc400078e0207 */
[-C--:B------:R-:W-:Y:S01]  /*27550*/  FMUL.FTZ R51, R71, R74.reuse ;  /* 0x0000004a47337220 */ /* 0x080fe20000410000 */
[----:B------:R-:W-:Y:S02]  /*27560*/  IMAD.IADD R29, R28, 0x1, -R29 ;  /* 0x000000011c1d7824 */ /* 0x000fe400078e0a1d */
[-C--:B------:R-:W-:Y:S01]  /*27570*/  FMUL.FTZ R32, R32, R74.reuse ;  /* 0x0000004a20207220 */ /* 0x080fe20000410000 */
[-C--:B------:R-:W-:Y:S01]  /*27580*/  FMUL.FTZ R33, R33, R74.reuse ;  /* 0x0000004a21217220 */ /* 0x080fe20000410000 */
[----:B------:R-:W-:Y:S01]  /*27590*/  FMUL.FTZ R57, R57, R74 ;  /* 0x0000004a39397220 */ /* 0x000fe20000410000 */
[----:B------:R-:W-:Y:S01]  /*275a0*/  IMAD.IADD R9, R26, 0x1, -R9 ;  /* 0x000000011a097824 */ /* 0x000fe200078e0a09 */
[----:B------:R-:W-:Y:S01]  /*275b0*/  ISETP.GE.AND P0, PT, R3, 0x1, PT ;  /* 0x000000010300780c */ /* 0x000fe20003f06270 */
[----:B------:R-:W-:Y:S01]  /*275c0*/  IMAD.U32 R26, R78, 0x10, R29 ;  /* 0x000000104e1a7824 */ /* 0x000fe200078e001d */
[----:B------:R-:W-:Y:S01]  /*275d0*/  IADD3 R28, -R6, 0x1, R27 ;  /* 0x00000001061c7810 */ /* 0x000fe20007ffe11b */
[----:B------:R-:W3:Y:S04]  /*275e0*/  MUFU.TANH R12, R12 ;  /* 0x0000000c000c7308 */ /* 0x000ee80000002400 */
[----:B------:R-:W-:-:S04]  /*275f0*/  IMAD R28, R75, -0x2, R28 ;  /* 0xfffffffe4b1c7824 */ /* 0x000fc800078e021c */
        /* <DEDUP_REMOVED lines=37> */
[----:B------:R-:W-:-:S07]  /*27850*/  IMAD.IADD R66, R28, 0x1, R77 ;  /* 0x000000011c427824 */ /* 0x000fce00078e024d */
[----:B------:R4:W1:Y:S02]  /*27860*/  MUFU.TANH R43, R57 ;  /* 0x00000039002b7308 */ /* 0x0008640000002400 */
[----:B----4-:R-:W-:Y:S01]  /*27870*/  IMAD R57, R9, 0x40, R26 ;  /* 0x0000004009397824 */ /* 0x010fe200078e021a */
[----:B------:R-:W-:Y:S01]  /*27880*/  LOP3.LUT R9, RZ, R76, RZ, 0x33, !PT ;  /* 0x0000004cff097212 */ /* 0x000fe200078e33ff */
[----:B------:R-:W-:-:S04]  /*27890*/  IMAD R26, R10, -0x60, RZ ;  /* 0xffffffa00a1a7824 */ /* 0x000fc800078e02ff */
[----:B------:R-:W-:Y:S02]  /*278a0*/  IMAD.IADD R70, R28, 0x1, R9 ;  /* 0x000000011c467824 */ /* 0x000fe400078e0209 */
[----:B------:R-:W-:Y:S02]  /*278b0*/  IMAD R75, R75, -0x2, R26 ;  /* 0xfffffffe4b4b7824 */ /* 0x000fe400078e021a */
[--C-:B------:R-:W-:Y:S02]  /*278c0*/  IMAD.IADD R58, R66, 0x1, R57.reuse ;  /* 0x00000001423a7824 */ /* 0x100fe400078e0239 */
[----:B------:R-:W-:Y:S01]  /*278d0*/  IMAD.IADD R59, R70, 0x1, R57 ;  /* 0x00000001463b7824 */ /* 0x000fe200078e0239 */
[----:B-123--:R-:W-:Y:S06]  /*278e0*/  @!P0 BRA `(.L_x_1711) ;  /* 0x0000000000848947 */ /* 0x00efec0003800000 */
[----:B------:R-:W-:Y:S01]  /*278f0*/  IADD3 R26, -R6, R7, R57 ;  /* 0x00000007061a7210 */ /* 0x000fe20007ffe139 */
[----:B------:R-:W-:Y:S03]  /*27900*/  BSSY B4, `(.L_x_1712) ;  /* 0x000001c000047945 */ /* 0x000fe60003800000 */
[----:B------:R-:W-:-:S13]  /*27910*/  ISETP.GT.AND P0, PT, R26, -0x1, PT ;  /* 0xffffffff1a00780c */ /* 0x000fda0003f04270 */
[----:B------:R-:W-:Y:S05]  /*27920*/  @P0 BRA `(.L_x_1713) ;  /* 0x00000000003c0947 */ /* 0x000fea0003800000 */
[----:B------:R-:W-:Y:S01]  /*27930*/  ISETP.NE.AND P0, PT, R3, 0x1, PT ;  /* 0x000000010300780c */ /* 0x000fe20003f05270 */
[----:B------:R-:W-:Y:S01]  /*27940*/  BSSY B5, `(.L_x_1714) ;  /* 0x000000b000057945 */ /* 0x000fe20003800000 */
[----:B------:R-:W-:-:S11]  /*27950*/  LOP3.LUT R26, RZ, R26, RZ, 0x33, !PT ;  /* 0x0000001aff1a7212 */ /* 0x000fd600078e33ff */
[----:B------:R-:W-:Y:S05]  /*27960*/  @!P0 BRA `(.L_x_1715) ;  /* 0x0000000000208947 */ /* 0x000fea0003800000 */
[C---:B------:R-:W-:Y:S02]  /*27970*/  R2UR UR4, R4.reuse ;  /* 0x00000000040472ca */ /* 0x040fe400000e0000 */
[C---:B------:R-:W-:Y:S02]  /*27980*/  R2UR UR5, R5.reuse ;  /* 0x00000000050572ca */ /* 0x040fe400000e0000 */
[----:B------:R-:W-:Y:S02]  /*27990*/  R2UR UR6, R4 ;  /* 0x00000000040672ca */ /* 0x000fe400000e0000 */
[----:B------:R-:W-:-:S09]  /*279a0*/  R2UR UR7, R5 ;  /* 0x00000000050772ca */ /* 0x000fd200000e0000 */
[----:B------:R-:W2:Y:S04]  /*279b0*/  LD.E R9, desc[UR4][R22.64+0x1c] ;  /* 0x00001c0416097980 */ /* 0x000ea8000c101900 */
[----:B------:R-:W3:Y:S01]  /*279c0*/  LD.E R28, desc[UR6][R22.64+0x20] ;  /* 0x00002006161c7980 */ /* 0x000ee2000c101900 */
[----:B--2---:R-:W-:-:S05]  /*279d0*/  IMAD.HI.U32 R9, R26, R9, RZ ;  /* 0x000000091a097227 */ /* 0x004fca00078e00ff */
[----:B---3--:R-:W-:-:S07]  /*279e0*/  SHF.R.U32.HI R26, RZ, R28, R9 ;  /* 0x0000001cff1a7219 */ /* 0x008fce0000011609 */
.L_x_1715:
[----:B------:R-:W-:Y:S05]  /*279f0*/  BSYNC B5 ;  /* 0x0000000000057941 */ /* 0x000fea0003800000 */
.L_x_1714:
[----:B------:R-:W-:Y:S01]  /*27a00*/  LOP3.LUT R26, RZ, R26, RZ, 0x33, !PT ;  /* 0x0000001aff1a7212 */ /* 0x000fe200078e33ff */
[----:B------:R-:W-:Y:S06]  /*27a10*/  BRA `(.L_x_1716) ;  /* 0x0000000000287947 */ /* 0x000fec0003800000 */
.L_x_1713:
[----:B------:R-:W-:-:S13]  /*27a20*/  ISETP.NE.AND P0, PT, R3, 0x1, PT ;  /* 0x000000010300780c */ /* 0x000fda0003f05270 */
        /* <DEDUP_REMOVED lines=9> */
.L_x_1716:
[----:B------:R-:W-:Y:S05]  /*27ac0*/  BSYNC B4 ;  /* 0x0000000000047941 */ /* 0x000fea0003800000 */
.L_x_1712:
[----:B------:R-:W-:-:S05]  /*27ad0*/  IMAD R26, R3, R26, R75 ;  /* 0x0000001a031a7224 */ /* 0x000fca00078e024b */
[----:B------:R-:W-:Y:S02]  /*27ae0*/  VIMNMX R59, R59, R26, !PT ;  /* 0x0000001a3b3b7248 */ /* 0x000fe40007fe0100 */
[----:B------:R-:W-:-:S07]  /*27af0*/  VIADDMNMX R58, R26, R3, R58, PT ;  /* 0x000000031a3a7246 */ /* 0x000fce000380013a */
.L_x_1711:
[----:B------:R-:W-:Y:S05]  /*27b00*/  BSYNC B3 ;  /* 0x0000000000037941 */ /* 0x000fea0003800000 */
.L_x_1710:
[----:B------:R-:W-:Y:S01]  /*27b10*/  ISETP.GE.AND P1, PT, R79, 0x9, PT ;  /* 0x000000094f00780c */ /* 0x000fe20003f26270 */
[----:B------:R-:W-:Y:S01]  /*27b20*/  VIADD R57, R57, 0x8 ;  /* 0x0000000839397836 */ /* 0x000fe20000000000 */
[----:B------:R-:W-:Y:S01]  /*27b30*/  ISETP.GE.AND P0, PT, R79, 0x2, PT ;  /* 0x000000024f00780c */ /* 0x000fe20003f06270 */
[----:B------:R-:W-:Y:S01]  /*27b40*/  BSSY B3, `(.L_x_1717) ;  /* 0x0000096000037945 */ /* 0x000fe20003800000 */
[C---:B------:R-:W-:Y:S02]  /*27b50*/  ISETP.GT.AND P2, PT, R59.reuse, 0x8, !P1 ;  /* 0x000000083b00780c */ /* 0x040fe40004f44270 */
[----:B------:R-:W-:Y:S02]  /*27b60*/  ISETP.GT.AND P3, PT, R59, 0x1, !P0 ;  /* 0x000000013b00780c */ /* 0x000fe40004764270 */
[----:B------:R-:W-:Y:S02]  /*27b70*/  ISETP.LT.OR P2, PT, R58, 0x9, P2 ;  /* 0x000000093a00780c */ /* 0x000fe40001741670 */
[----:B------:R-:W-:-:S02]  /*27b80*/  ISETP.GE.AND P4, PT, R79, 0xa, PT ;  /* 0x0000000a4f00780c */ /* 0x000fc40003f86270 */
[----:B------:R-:W-:Y:S02]  /*27b90*/  FSEL R28, R80, -INF , !P2 ;  /* 0xff800000501c7808 */ /* 0x000fe40005000000 */
[----:B------:R-:W-:Y:S02]  /*27ba0*/  ISETP.LT.OR P3, PT, R58, 0x2, P3 ;  /* 0x000000023a00780c */ /* 0x000fe40001f61670 */
[----:B------:R-:W-:Y:S02]  /*27bb0*/  ISETP.GT.AND P2, PT, R59, 0x9, !P4 ;  /* 0x000000093b00780c */ /* 0x000fe40006744270 */
[----:B------:R-:W-:Y:S02]  /*27bc0*/  FSEL R27, R8, -INF , !P3 ;  /* 0xff800000081b7808 */ /* 0x000fe40005800000 */
        /* <DEDUP_REMOVED lines=20> */
[C---:B------:R-:W-:Y:S02]  /*27d10*/  ISETP.LT.OR P2, PT, R58.reuse, 0x1a, P2 ;  /* 0x0000001a3a00780c */ /* 0x040fe40001741670 */
        /* <DEDUP_REMOVED lines=77> */
[----:B------:R-:W-:Y:S02]  /*281f0*/  FSEL R55, R12, -INF , !P6 ;  /* 0xff8000000c377808 */ /* 0x000fe40007000000 */
[----:B------:R-:W-:-:S04]  /*28200*/  ISETP.GE.AND P6, PT, R79, 0x5a, PT ;  /* 0x0000005a4f00780c */ /* 0x000fc80003fc6270 */
[----:B------:R-:W-:Y:S02]  /*28210*/  P2R R61, PR, RZ, 0x40 ;  /* 0x00000040ff3d7803 */ /* 0x000fe40000000000 */
[----:B------:R-:W-:Y:S01]  /*28220*/  ISETP.GT.AND P6, PT, R59, 0x59, !P6 ;  /* 0x000000593b00780c */ /* 0x000fe200077c4270 */
[----:B------:R-:W-:-:S03]  /*28230*/  IMAD.IADD R59, R70, 0x1, R57 ;  /* 0x00000001463b7824 */ /* 0x000fc600078e0239 */
[----:B------:R-:W-:Y:S01]  /*28240*/  ISETP.LT.OR P6, PT, R58, 0x5a, P6 ;  /* 0x0000005a3a00780c */ /* 0x000fe200037c1670 */
[----:B------:R-:W-:-:S03]  /*28250*/  IMAD.IADD R58, R66, 0x1, R57 ;  /* 0x00000001423a7824 */ /* 0x000fc600078e0239 */
[----:B------:R-:W-:Y:S02]  /*28260*/  FSEL R12, R69, -INF , !P6 ;  /* 0xff800000450c7808 */ /* 0x000fe40007000000 */
[----:B------:R-:W-:-:S13]  /*28270*/  ISETP.GE.AND P6, PT, R3, 0x1, PT ;  /* 0x000000010300780c */ /* 0x000fda0003fc6270 */
[----:B------:R-:W-:Y:S05]  /*28280*/  @!P6 BRA `(.L_x_1718) ;  /* 0x000000000084e947 */ /* 0x000fea0003800000 */
        /* <DEDUP_REMOVED lines=16> */
.L_x_1722:
[----:B------:R-:W-:Y:S05]  /*28390*/  BSYNC B5 ;  /* 0x0000000000057941 */ /* 0x000fea0003800000 */
.L_x_1721:
[----:B------:R-:W-:Y:S01]  /*283a0*/  LOP3.LUT R6, RZ, R6, RZ, 0x33, !PT ;  /* 0x00000006ff067212 */ /* 0x000fe200078e33ff */
[----:B------:R-:W-:Y:S06]  /*283b0*/  BRA `(.L_x_1723) ;  /* 0x0000000000287947 */ /* 0x000fec0003800000 */
.L_x_1720:
        /* <DEDUP_REMOVED lines=10> */
.L_x_1723:
[----:B------:R-:W-:Y:S05]  /*28460*/  BSYNC B4 ;  /* 0x0000000000047941 */ /* 0x000fea0003800000 */
.L_x_1719:
[----:B------:R-:W-:-:S05]  /*28470*/  IMAD R6, R3, R6, R75 ;  /* 0x0000000603067224 */ /* 0x000fca00078e024b */
[----:B------:R-:W-:Y:S02]  /*28480*/  VIADDMNMX R58, R6, R3, R58, PT ;  /* 0x00000003063a7246 */ /* 0x000fe4000380013a */
[----:B------:R-:W-:-:S07]  /*28490*/  VIMNMX R59, R59, R6, !PT ;  /* 0x000000063b3b7248 */ /* 0x000fce0007fe0100 */
.L_x_1718:
[----:B------:R-:W-:Y:S05]  /*284a0*/  BSYNC B3 ;  /* 0x0000000000037941 */ /* 0x000fea0003800000 */
.L_x_1717:
[----:B------:R-:W2:Y:S01]  /*284b0*/  LDL.64 R6, [R0+0x70] ;  /* 0x0000700000067983 */ /* 0x000ea20000100a00 */
[C---:B------:R-:W-:Y:S02]  /*284c0*/  ISETP.GT.AND P0, PT, R59.reuse, 0x1, !P0 ;  /* 0x000000013b00780c */ /* 0x040fe40004704270 */
[----:B------:R-:W-:Y:S02]  /*284d0*/  ISETP.GT.AND P1, PT, R59, 0x8, !P1 ;  /* 0x000000083b00780c */ /* 0x000fe40004f24270 */
[C---:B------:R-:W-:Y:S02]  /*284e0*/  ISETP.LT.OR P0, PT, R58.reuse, 0x2, P0 ;  /* 0x000000023a00780c */ /* 0x040fe40000701670 */
[----:B------:R-:W-:Y:S02]  /*284f0*/  ISETP.LT.OR P1, PT, R58, 0x9, P1 ;  /* 0x000000093a00780c */ /* 0x000fe40000f21670 */
[----:B------:R-:W-:Y:S02]  /*28500*/  FSEL R11, R11, -INF , !P0 ;  /* 0xff8000000b0b7808 */ /* 0x000fe40004000000 */
[----:B------:R-:W-:-:S02]  /*28510*/  ISETP.NE.AND P0, PT, R63, RZ, PT ;  /* 0x000000ff3f00720c */ /* 0x000fc40003f05270 */
[----:B------:R-:W-:Y:S02]  /*28520*/  FSEL R13, R13, -INF , !P1 ;  /* 0xff8000000d0d7808 */ /* 0x000fe40004800000 */
[----:B------:R-:W-:Y:S02]  /*28530*/  ISETP.GT.AND P0, PT, R59, 0x9, !P0 ;  /* 0x000000093b00780c */ /* 0x000fe40004704270 */
[----:B------:R-:W-:Y:S02]  /*28540*/  ISETP.NE.AND P1, PT, R76, RZ, PT ;  /* 0x000000ff4c00720c */ /* 0x000fe40003f25270 */
[----:B------:R-:W-:Y:S02]  /*28550*/  ISETP.LT.OR P0, PT, R58, 0xa, P0 ;  /* 0x0000000a3a00780c */ /* 0x000fe40000701670 */
[----:B------:R-:W-:Y:S02]  /*28560*/  ISETP.NE.AND P6, PT, R77, RZ, PT ;  /* 0x000000ff4d00720c */ /* 0x000fe40003fc5270 */
[----:B------:R-:W-:-:S02]  /*28570*/  FSEL R14, R14, -INF , !P0 ;  /* 0xff8000000e0e7808 */ /* 0x000fc40004000000 */
[----:B------:R-:W-:-:S04]  /*28580*/  ISETP.NE.AND P0, PT, R67, RZ, PT ;  /* 0x000000ff4300720c */ /* 0x000fc80003f05270 */
[----:B------:R-:W-:-:S04]  /*28590*/  ISETP.GT.AND P0, PT, R59, 0x10, !P0 ;  /* 0x000000103b00780c */ /* 0x000fc80004704270 */
[----:B------:R-:W-:-:S04]  /*285a0*/  ISETP.LT.OR P0, PT, R58, 0x11, P0 ;  /* 0x000000113a00780c */ /* 0x000fc80000701670 */
[----:B------:R-:W-:Y:S02]  /*285b0*/  FSEL R15, R15, -INF , !P0 ;  /* 0xff8000000f0f7808 */ /* 0x000fe40004000000 */
        /* <DEDUP_REMOVED lines=8> */
[----:B------:R-:W-:Y:S02]  /*28640*/  ISETP.GT.AND P0, PT, R59, 0x19, !P1 ;  /* 0x000000193b00780c */ /* 0x000fe40004f04270 */
[----:B------:R-:W-:Y:S02]  /*28650*/  ISETP.NE.AND P1, PT, R88, RZ, PT ;  /* 0x000000ff5800720c */ /* 0x000fe40003f25270 */
[----:B------:R-:W-:-:S04]  /*28660*/  ISETP.LT.OR P0, PT, R58, 0x1a, P0 ;  /* 0x0000001a3a00780c */ /* 0x000fc80000701670 */
[----:B------:R-:W-:Y:S02]  /*28670*/  FSEL R23, R25, -INF , !P0 ;  /* 0xff80000019177808 */ /* 0x000fe40004000000 */
[----:B------:R-:W-:Y:S02]  /*28680*/  ISETP.GT.AND P0, PT, R59, 0x20, !P6 ;  /* 0x000000203b00780c */ /* 0x000fe40007704270 */
[----:B------:R-:W-:Y:S02]  /*28690*/  ISETP.NE.AND P6, PT, R60, RZ, PT ;  /* 0x000000ff3c00720c */ /* 0x000fe40003fc5270 */
        /* <DEDUP_REMOVED lines=39> */
[----:B------:R-:W-:Y:S02]  /*28910*/  R2UR UR4, R4 ;  /* 0x00000000040472ca */ /* 0x000fe400000e0000 */
[----:B------:R-:W-:Y:S02]  /*28920*/  ISETP.LT.OR P0, PT, R58, 0x49, P0 ;  /* 0x000000493a00780c */ /* 0x000fe40000701670 */
[----:B------:R-:W-:Y:S02]  /*28930*/  R2UR UR5, R5 ;  /* 0x00000000050572ca */ /* 0x000fe400000e0000 */
[----:B------:R-:W-:-:S02]  /*28940*/  FSEL R60, R62, -INF , !P0 ;  /* 0xff8000003e3c7808 */ /* 0x000fc40004000000 */
[----:B------:R-:W-:Y:S02]  /*28950*/  ISETP.GT.AND P0, PT, R59, RZ, !P6 ;  /* 0x000000ff3b00720c */ /* 0x000fe40007704270 */
[----:B------:R-:W-:Y:S02]  /*28960*/  ISETP.NE.AND P6, PT, R61, RZ, PT ;  /* 0x000000ff3d00720c */ /* 0x000fe40003fc5270 */
[----:B------:R-:W-:-:S04]  /*28970*/  ISETP.LT.OR P0, PT, R58, 0x1, P0 ;  /* 0x000000013a00780c */ /* 0x000fc80000701670 */
[----:B------:R-:W-:Y:S02]  /*28980*/  FSEL R50, R2, -INF , !P0 ;  /* 0xff80000002327808 */ /* 0x000fe40004000000 */
[----:B--2---:R-:W2:Y:S01]  /*28990*/  LD.E.64 R2, desc[UR4][R6.64] ;  /* 0x0000000406027980 */ /* 0x004ea2000c101b00 */
[C---:B------:R-:W-:Y:S02]  /*289a0*/  ISETP.GT.AND P2, PT, R59.reuse, 0x49, !P2 ;  /* 0x000000493b00780c */ /* 0x040fe40005744270 */
[C---:B------:R-:W-:Y:S02]  /*289b0*/  ISETP.GT.AND P3, PT, R59.reuse, 0x50, !P3 ;  /* 0x000000503b00780c */ /* 0x040fe40005f64270 */
[C---:B------:R-:W-:Y:S02]  /*289c0*/  ISETP.LT.OR P2, PT, R58.reuse, 0x4a, P2 ;  /* 0x0000004a3a00780c */ /* 0x040fe40001741670 */
[----:B------:R-:W-:Y:S02]  /*289d0*/  ISETP.GT.AND P4, PT, R59, 0x51, !P4 ;  /* 0x000000513b00780c */ /* 0x000fe40006784270 */
[----:B------:R-:W-:-:S02]  /*289e0*/  ISETP.LT.OR P3, PT, R58, 0x51, P3 ;  /* 0x000000513a00780c */ /* 0x000fc40001f61670 */
[----:B------:R-:W-:Y:S02]  /*289f0*/  FSEL R19, R19, -INF , !P2 ;  /* 0xff80000013137808 */ /* 0x000fe40005000000 */
[C---:B------:R-:W-:Y:S02]  /*28a00*/  ISETP.GT.AND P5, PT, R59.reuse, 0x58, !P5 ;  /* 0x000000583b00780c */ /* 0x040fe40006fa4270 */
[----:B------:R-:W-:Y:S02]  /*28a10*/  ISETP.GT.AND P0, PT, R59, 0x59, !P6 ;  /* 0x000000593b00780c */ /* 0x000fe40007704270 */
[----:B------:R-:W-:Y:S02]  /*28a20*/  ISETP.LT.OR P4, PT, R58, 0x52, P4 ;  /* 0x000000523a00780c */ /* 0x000fe40002781670 */
[----:B------:R-:W-:Y:S02]  /*28a30*/  FSEL R20, R20, -INF , !P3 ;  /* 0xff80000014147808 */ /* 0x000fe40005800000 */
[----:B------:R-:W-:-:S02]  /*28a40*/  ISETP.LT.OR P5, PT, R58, 0x59, P5 ;  /* 0x000000593a00780c */ /* 0x000fc40002fa1670 */
[----:B------:R-:W-:Y:S02]  /*28a50*/  ISETP.LT.OR P0, PT, R58, 0x5a, P0 ;  /* 0x0000005a3a00780c */ /* 0x000fe40000701670 */
[----:B------:R-:W-:Y:S02]  /*28a60*/  FSEL R58, R24, -INF , !P4 ;  /* 0xff800000183a7808 */ /* 0x000fe40006000000 */
[----:B------:R-:W-:Y:S02]  /*28a70*/  FSEL R48, R48, -INF , !P5 ;  /* 0xff80000030307808 */ /* 0x000fe40006800000 */
[----:B------:R-:W-:Y:S02]  /*28a80*/  R2UR UR6, R4 ;  /* 0x00000000040672ca */ /* 0x000fe400000e0000 */
[----:B------:R-:W-:Y:S02]  /*28a90*/  R2UR UR7, R5 ;  /* 0x00000000050772ca */ /* 0x000fe400000e0000 */
[----:B------:R-:W-:-:S02]  /*28aa0*/  FSEL R51, R51, -INF , !P0 ;  /* 0xff80000033337808 */ /* 0x000fc40004000000 */
[----:B--2---:R-:W-:Y:S02]  /*28ab0*/  FMNMX.FTZ R62, R55, R2, !PT ;  /* 0x00000002373e7209 */ /* 0x004fe40007810000 */
[----:B------:R-:W-:Y:S02]  /*28ac0*/  FMNMX.FTZ R64, R50, R3, !PT ;  /* 0x0000000332407209 */ /* 0x000fe40007810000 */
[----:B------:R-:W-:Y:S02]  /*28ad0*/  FMNMX.FTZ R25, R27, R62, !PT ;  /* 0x0000003e1b197209 */ /* 0x000fe40007810000 */
[----:B------:R-:W-:Y:S02]  /*28ae0*/  FMNMX.FTZ R64, R11, R64, !PT ;  /* 0x000000400b407209 */ /* 0x000fe40007810000 */
[----:B------:R-:W-:Y:S02]  /*28af0*/  FMNMX.FTZ R62, R28, R25, !PT ;  /* 0x000000191c3e7209 */ /* 0x000fe40007810000 */
[----:B------:R-:W-:-:S02]  /*28b00*/  FMNMX.FTZ R25, R13, R64, !PT ;  /* 0x000000400d197209 */ /* 0x000fc40007810000 */
[----:B------:R-:W-:Y:S02]  /*28b10*/  FMNMX.FTZ R61, R29, R62, !PT ;  /* 0x0000003e1d3d7209 */ /* 0x000fe40007810000 */
        /* <DEDUP_REMOVED lines=33> */
[----:B------:R-:W-:Y:S01]  /*28d30*/  FMNMX.FTZ R62, R26, R25, !PT ;  /* 0x000000191a3e7209 */ /* 0x000fe20007810000 */
[----:B------:R-:W2:Y:S01]  /*28d40*/  LD.E R64, desc[UR4][R6.64+0x20] ;  /* 0x0000200406407980 */ /* 0x000ea2000c101900 */
[----:B------:R-:W-:-:S02]  /*28d50*/  FMNMX.FTZ R59, R20, R59, !PT ;  /* 0x0000003b143b7209 */ /* 0x000fc40007810000 */
[----:B------:R-:W-:Y:S02]  /*28d60*/  FMNMX.FTZ R25, R9, R62, !PT ;  /* 0x0000003e09197209 */ /* 0x000fe40007810000 */
[----:B------:R-:W-:Y:S02]  /*28d70*/  FMNMX.FTZ R59, R58, R59, !PT ;  /* 0x0000003b3a3b7209 */ /* 0x000fe40007810000 */
[----:B------:R-:W-:Y:S02]  /*28d80*/  FMNMX.FTZ R25, R8, R25, !PT ;  /* 0x0000001908197209 */ /* 0x000fe40007810000 */
[----:B------:R-:W-:Y:S02]  /*28d90*/  FMNMX.FTZ R24, R48, R59, !PT ;  /* 0x0000003b30187209 */ /* 0x000fe40007810000 */
[----:B------:R-:W-:Y:S02]  /*28da0*/  FMNMX.FTZ R62, R12, R25, !PT ;  /* 0x000000190c3e7209 */ /* 0x000fe40007810000 */
[----:B------:R-:W-:-:S03]  /*28db0*/  FMNMX.FTZ R63, R51, R24, !PT ;  /* 0x00000018333f7209 */ /* 0x000fc60007810000 */
[----:B------:R-:W1:Y:S04]  /*28dc0*/  SHFL.BFLY PT, R25, R62, 0x2, 0x1f ;  /* 0x0c401f003e197f89 */ /* 0x000e6800000e0000 */
[----:B------:R3:W-:Y:S04]  /*28dd0*/  ST.E.64 desc[UR4][R6.64], R62 ;  /* 0x0000003e06007985 */ /* 0x0007e8000c101b04 */
[----:B------:R-:W4:Y:S04]  /*28de0*/  LD.E R65, desc[UR6][R6.64+0x4] ;  /* 0x0000040606417980 */ /* 0x000f28000c101900 */
[----:B---3--:R-:W3:Y:S01]  /*28df0*/  LD.E R63, desc[UR4][R6.64+0x10] ;  /* 0x00001004063f7980 */ /* 0x008ee2000c101900 */
[----:B-1----:R-:W-:-:S03]  /*28e00*/  FMNMX.FTZ R25, R62, R25, !PT ;  /* 0x000000193e197209 */ /* 0x002fc60007810000 */
[----:B------:R-:W5:Y:S04]  /*28e10*/  LD.E R62, desc[UR6][R6.64+0x14] ;  /* 0x00001406063e7980 */ /* 0x000f68000c101900 */
[----:B------:R-:W1:Y:S02]  /*28e20*/  SHFL.BFLY PT, R24, R25, 0x1, 0x1f ;  /* 0x0c201f0019187f89 */ /* 0x000e6400000e0000 */
[----:B-1----:R-:W-:-:S05]  /*28e30*/  FMNMX.FTZ R59, R25, R24, !PT ;  /* 0x00000018193b7209 */ /* 0x002fca0007810000 */
[----:B------:R-:W-:Y:S04]  /*28e40*/  ST.E desc[UR4][R6.64], R59 ;  /* 0x0000003b06007985 */ /* 0x000fe8000c101904 */
[----:B------:R-:W2:Y:S01]  /*28e50*/  LD.E R61, desc[UR6][R6.64] ;  /* 0x00000006063d7980 */ /* 0x000ea2000c101900 */
[----:B------:R-:W-:Y:S02]  /*28e60*/  R2UR UR8, R4 ;  /* 0x00000000040872ca */ /* 0x000fe400000e0000 */
[----:B------:R-:W-:Y:S01]  /*28e70*/  R2UR UR9, R5 ;  /* 0x00000000050972ca */ /* 0x000fe200000e0000 */
[----:B----4-:R-:W1:Y:S02]  /*28e80*/  SHFL.BFLY PT, R24, R65, 0x2, 0x1f ;  /* 0x0c401f0041187f89 */ /* 0x010e6400000e0000 */
[----:B-1----:R-:W-:-:S05]  /*28e90*/  FMNMX.FTZ R25, R24, R65, !PT ;  /* 0x0000004118197209 */ /* 0x002fca0007810000 */
[----:B------:R-:W1:Y:S02]  /*28ea0*/  SHFL.BFLY PT, R24, R25, 0x1, 0x1f ;  /* 0x0c201f0019187f89 */ /* 0x000e6400000e0000 */
[----:B-1----:R-:W-:Y:S02]  /*28eb0*/  FMNMX.FTZ R59, R25, R24, !PT ;  /* 0x00000018193b7209 */ /* 0x002fe40007810000 */
[----:B--2---:R-:W-:Y:S02]  /*28ec0*/  FSETP.NEU.FTZ.AND P0, PT, R61, -INF , PT ;  /* 0xff8000003d00780b */ /* 0x004fe40003f1d000 */
[----:B------:R-:W-:Y:S02]  /*28ed0*/  FSETP.NEU.FTZ.AND P1, PT, R59, -INF , PT ;  /* 0xff8000003b00780b */ /* 0x000fe40003f3d000 */
[----:B------:R-:W-:Y:S02]  /*28ee0*/  FSEL R61, R61, RZ, P0 ;  /* 0x000000ff3d3d7208 */ /* 0x000fe40000000000 */
[----:B------:R-:W-:-:S03]  /*28ef0*/  FSEL R24, R59, RZ, P1 ;  /* 0x000000ff3b187208 */ /* 0x000fc60000800000 */
[----:B------:R-:W-:Y:S02]  /*28f00*/  FADD.FTZ R61, R2, -R61 ;  /* 0x8000003d023d7221 */ /* 0x000fe40000010000 */
[----:B------:R-:W-:Y:S02]  /*28f10*/  FADD.FTZ R3, R3, -R24 ;  /* 0x8000001803037221 */ /* 0x000fe40000010000 */
[----:B------:R-:W-:Y:S02]  /*28f20*/  FMUL.FTZ R24, R61, R64 ;  /* 0x000000403d187220 */ /* 0x000fe40000410000 */
[----:B------:R-:W-:-:S04]  /*28f30*/  FMUL.FTZ R64, R64, R3 ;  /* 0x0000000340407220 */ /* 0x000fc80000410000 */
[----:B------:R-:W3:Y:S08]  /*28f40*/  MUFU.EX2 R24, R24 ;  /* 0x0000001800187308 */ /* 0x000ef00000000800 */
[----:B------:R-:W5:Y:S01]  /*28f50*/  MUFU.EX2 R25, R64 ;  /* 0x0000004000197308 */ /* 0x000f620000000800 */
[----:B------:R-:W-:Y:S01]  /*28f60*/  ST.E desc[UR4][R6.64+0x4], R59 ;  /* 0x0000043b06007985 */ /* 0x000fe2000c101904 */
[----:B---3--:R-:W-:Y:S01]  /*28f70*/  FMUL.FTZ R63, R24, R63 ;  /* 0x0000003f183f7220 */ /* 0x008fe20000410000 */
[----:B-----5:R-:W-:-:S04]  /*28f80*/  FMUL.FTZ R61, R25, R62 ;  /* 0x0000003e193d7220 */ /* 0x020fc80000410000 */
[----:B------:R-:W-:Y:S04]  /*28f90*/  ST.E desc[UR6][R6.64+0x10], R63 ;  /* 0x0000103f06007985 */ /* 0x000fe8000c101906 */
[----:B------:R1:W-:Y:S04]  /*28fa0*/  ST.E desc[UR8][R6.64+0x14], R61 ;  /* 0x0000143d06007985 */ /* 0x0003e8000c101908 */
[----:B------:R-:W2:Y:S04]  /*28fb0*/  LDL.64 R2, [R0+0x70] ;  /* 0x0000700000027983 */ /* 0x000ea80000100a00 */
[----:B--2---:R-:W1:Y:S04]  /*28fc0*/  LD.E R65, desc[UR6][R2.64+0x20] ;  /* 0x0000200602417980 */ /* 0x004e68000c101900 */
[----:B------:R-:W1:Y:S04]  /*28fd0*/  LD.E R62, desc[UR4][R2.64] ;  /* 0x00000004023e7980 */ /* 0x000e68000c101900 */
[----:B------:R-:W2:Y:S04]  /*28fe0*/  LD.E R64, desc[UR8][R2.64+0x4] ;  /* 0x0000040802407980 */ /* 0x000ea8000c101900 */
[----:B------:R-:W3:Y:S04]  /*28ff0*/  LD.E R66, desc[UR4][R2.64+0x10] ;  /* 0x0000100402427980 */ /* 0x000ee8000c101900 */
[----:B------:R-:W4:Y:S01]  /*29000*/  LD.E R68, desc[UR6][R2.64+0x14] ;  /* 0x0000140602447980 */ /* 0x000f22000c101900 */
[C---:B-1----:R-:W-:Y:S01]  /*29010*/  FMUL.FTZ R6, R62.reuse, R65 ;  /* 0x000000413e067220 */ /* 0x042fe20000410000 */
[----:B------:R-:W-:-:S02]  /*29020*/  FSETP.NEU.FTZ.AND P0, PT, R62, -INF , PT ;  /* 0xff8000003e00780b */ /* 0x000fc40003f1d000 */
[----:B--2---:R-:W-:Y:S01]  /*29030*/  FSETP.NEU.FTZ.AND P1, PT, R64, -INF , PT ;  /* 0xff8000004000780b */ /* 0x004fe20003f3d000 */
[----:B------:R-:W-:Y:S01]  /*29040*/  FMUL.FTZ R64, R65, R64 ;  /* 0x0000004041407220 */ /* 0x000fe20000410000 */
[----:B------:R-:W-:-:S04]  /*29050*/  FSEL R6, R6, RZ, P0 ;  /* 0x000000ff06067208 */ /* 0x000fc80000000000 */
[----:B------:R-:W-:Y:S01]  /*29060*/  FSEL R64, R64, RZ, P1 ;  /* 0x000000ff40407208 */ /* 0x000fe20000800000 */
[-CC-:B------:R-:W-:Y:S01]  /*29070*/  FFMA.FTZ R217, R55, R65.reuse, -R6.reuse ;  /* 0x0000004137d97223 */ /* 0x180fe20000010806 */
[----:B------:R-:W-:-:S03]  /*29080*/  FFMA.FTZ R152, R27, R65, -R6 ;  /* 0x000000411b987223 */ /* 0x000fc60000010806 */
[-CC-:B------:R-:W-:Y:S01]  /*29090*/  FFMA.FTZ R153, R50, R65.reuse, -R64.reuse ;  /* 0x0000004132997223 */ /* 0x180fe20000010840 */
[-C--:B------:R-:W-:Y:S01]  /*290a0*/  FFMA.FTZ R202, R11, R65.reuse, -R64 ;  /* 0x000000410bca7223 */ /* 0x080fe20000010840 */
[----:B------:R-:W3:Y:S01]  /*290b0*/  MUFU.EX2 R217, R217 ;  /* 0x000000d900d97308 */ /* 0x000ee20000000800 */
[-C--:B------:R-:W-:Y:S01]  /*290c0*/  FFMA.FTZ R203, R28, R65.reuse, -R6 ;  /* 0x000000411ccb7223 */ /* 0x080fe20000010806 */
[-C--:B------:R-:W-:Y:S01]  /*290d0*/  FFMA.FTZ R216, R13, R65.reuse, -R64 ;  /* 0x000000410dd87223 */ /* 0x080fe20000010840 */
[----:B------:R-:W-:-:S05]  /*290e0*/  FFMA.FTZ R154, R29, R65, -R6 ;  /* 0x000000411d9a7223 */ /* 0x000fca0000010806 */
[----:B------:R-:W4:Y:S01]  /*290f0*/  MUFU.EX2 R153, R153 ;  /* 0x0000009900997308 */ /* 0x000f220000000800 */
[----:B------:R-:W-:-:S07]  /*29100*/  FFMA.FTZ R155, R14, R65, -R64 ;  /* 0x000000410e9b7223 */ /* 0x000fce0000010840 */
[----:B------:R-:W1:Y:S01]  /*29110*/  MUFU.EX2 R152, R152 ;  /* 0x0000009800987308 */ /* 0x000e620000000800 */
[----:B------:R-:W-:-:S07]  /*29120*/  FFMA.FTZ R15, R15, R65, -R64 ;  /* 0x000000410f0f7223 */ /* 0x000fce0000010840 */
[----:B------:R-:W2:Y:S01]  /*29130*/  MUFU.EX2 R202, R202 ;  /* 0x000000ca00ca7308 */ /* 0x000ea20000000800 */
[----:B------:R-:W-:-:S07]  /*29140*/  FFMA.FTZ R30, R30, R65, -R6 ;  /* 0x000000411e1e7223 */ /* 0x000fce0000010806 */
[----:B------:R-:W5:Y:S01]  /*29150*/  MUFU.EX2 R203, R203 ;  /* 0x000000cb00cb7308 */ /* 0x000f620000000800 */
[-CC-:B------:R-:W-:Y:S01]  /*29160*/  FFMA.FTZ R14, R18, R65.reuse, -R64.reuse ;  /* 0x00000041120e7223 */ /* 0x180fe20000010840 */
[----:B------:R-:W-:-:S06]  /*29170*/  FFMA.FTZ R13, R21, R65, -R64 ;  /* 0x00000041150d7223 */ /* 0x000fcc0000010840 */
[----:B------:R-:W5:Y:S01]  /*29180*/  MUFU.EX2 R216, R216 ;  /* 0x000000d800d87308 */ /* 0x000f620000000800 */
[-CC-:B------:R-:W-:Y:S01]  /*29190*/  FFMA.FTZ R31, R31, R65.reuse, -R6.reuse ;  /* 0x000000411f1f7223 */ /* 0x180fe20000010806 */
[----:B------:R-:W-:Y:S01]  /*291a0*/  FFMA.FTZ R190, R9, R65, -R6 ;  /* 0x0000004109be7223 */ /* 0x000fe20000010806 */
[----:B---3--:R-:W-:-:S05]  /*291b0*/  FADD.FTZ R7, R217, R66 ;  /* 0x00000042d9077221 */ /* 0x008fca0000010000 */
[----:B------:R-:W3:Y:S01]  /*291c0*/  MUFU.EX2 R154, R154 ;  /* 0x0000009a009a7308 */ /* 0x000ee20000000800 */
[----:B----4-:R-:W-:Y:S01]  /*291d0*/  FADD.FTZ R9, R153, R68 ;  /* 0x0000004499097221 */ /* 0x010fe20000010000 */
[----:B------:R-:W-:-:S06]  /*291e0*/  FFMA.FTZ R162, R20, R65, -R64 ;  /* 0x0000004114a27223 */ /* 0x000fcc0000010840 */
[----:B------:R-:W4:Y:S01]  /*291f0*/  MUFU.EX2 R155, R155 ;  /* 0x0000009b009b7308 */ /* 0x000f220000000800 */
[-CC-:B------:R-:W-:Y:S01]  /*29200*/  FFMA.FTZ R32, R32, R65.reuse, -R6.reuse ;  /* 0x0000004120207223 */ /* 0x180fe20000010806 */
[-CC-:B------:R-:W-:Y:S01]  /*29210*/  FFMA.FTZ R33, R33, R65.reuse, -R6.reuse ;  /* 0x0000004121217223 */ /* 0x180fe20000010806 */
[-CC-:B------:R-:W-:Y:S01]  /*29220*/  FFMA.FTZ R165, R34, R65.reuse, -R6.reuse ;  /* 0x0000004122a57223 */ /* 0x180fe20000010806 */
[----:B------:R-:W-:-:S04]  /*29230*/  FFMA.FTZ R164, R35, R65, -R6 ;  /* 0x0000004123a47223 */ /* 0x000fc80000010806 */
[----:B------:R-:W4:Y:S01]  /*29240*/  MUFU.EX2 R21, R30 ;  /* 0x0000001e00157308 */ /* 0x000f220000000800 */
[-CC-:B------:R-:W-:Y:S01]  /*29250*/  FFMA.FTZ R167, R36, R65.reuse, -R6.reuse ;  /* 0x0000004124a77223 */ /* 0x180fe20000010806 */
[-CC-:B------:R-:W-:Y:S01]  /*29260*/  FFMA.FTZ R166, R37, R65.reuse, -R6.reuse ;  /* 0x0000004125a67223 */ /* 0x180fe20000010806 */
[-CC-:B------:R-:W-:Y:S01]  /*29270*/  FFMA.FTZ R172, R38, R65.reuse, -R6.reuse ;  /* 0x0000004126ac7223 */ /* 0x180fe20000010806 */
[-CC-:B------:R-:W-:Y:S01]  /*29280*/  FFMA.FTZ R171, R39, R65.reuse, -R6.reuse ;  /* 0x0000004127ab7223 */ /* 0x180fe20000010806 */
[----:B------:R-:W-:-:S03]  /*29290*/  FFMA.FTZ R174, R40, R65, -R6 ;  /* 0x0000004128ae7223 */ /* 0x000fc60000010806 */
[----:B------:R-:W4:Y:S01]  /*292a0*/  MUFU.EX2 R15, R15 ;  /* 0x0000000f000f7308 */ /* 0x000f220000000800 */
        /* <DEDUP_REMOVED lines=8> */
[----:B------:R-:W4:Y:S01]  /*29330*/  MUFU.EX2 R20, R31 ;  /* 0x0000001f00147308 */ /* 0x000f220000000800 */
[----:B-1----:R-:W-:Y:S01]  /*29340*/  FADD.FTZ R6, R152, R7 ;  /* 0x0000000798067221 */ /* 0x002fe20000010000 */
[-CC-:B------:R-:W-:Y:S01]  /*29350*/  FFMA.FTZ R12, R23, R65.reuse, -R64.reuse ;  /* 0x00000041170c7223 */ /* 0x180fe20000010840 */
[----:B--2---:R-:W-:Y:S01]  /*29360*/  FADD.FTZ R9, R202, R9 ;  /* 0x00000009ca097221 */ /* 0x004fe20000010000 */
[----:B------:R-:W-:-:S04]  /*29370*/  FFMA.FTZ R23, R19, R65, -R64 ;  /* 0x0000004113177223 */ /* 0x000fc80000010840 */
[----:B------:R-:W1:Y:S01]  /*29380*/  MUFU.EX2 R14, R14 ;  /* 0x0000000e000e7308 */ /* 0x000e620000000800 */
[----:B-----5:R-:W-:Y:S01]  /*29390*/  FADD.FTZ R7, R203, R6 ;  /* 0x00000006cb077221 */ /* 0x020fe20000010000 */
[----:B------:R-:W-:Y:S01]  /*293a0*/  FADD.FTZ R6, R216, R9 ;  /* 0x00000009d8067221 */ /* 0x000fe20000010000 */
[----:B------:R-:W-:-:S05]  /*293b0*/  FFMA.FTZ R11, R72, R65, -R64 ;  /* 0x00000041480b7223 */ /* 0x000fca0000010840 */
[----:B------:R-:W2:Y:S01]  /*293c0*/  MUFU.EX2 R19, R32 ;  /* 0x0000002000137308 */ /* 0x000ea20000000800 */
[----:B---3--:R-:W-:Y:S01]  /*293d0*/  FADD.FTZ R8, R154, R7 ;  /* 0x000000079a087221 */ /* 0x008fe20000010000 */
[----:B----4-:R-:W-:-:S06]  /*293e0*/  FADD.FTZ R6, R155, R6 ;  /* 0x000000069b067221 */ /* 0x010fcc0000010000 */
[----:B------:R-:W3:Y:S01]  /*293f0*/  MUFU.EX2 R13, R13 ;  /* 0x0000000d000d7308 */ /* 0x000ee20000000800 */
[----:B------:R-:W-:Y:S01]  /*29400*/  FFMA.FTZ R168, R73, R65, -R64 ;  /* 0x0000004149a87223 */ /* 0x000fe20000010840 */
[----:B------:R-:W-:-:S06]  /*29410*/  FADD.FTZ R7, R21, R8 ;  /* 0x0000000815077221 */ /* 0x000fcc0000010000 */
[----:B------:R-:W4:Y:S01]  /*29420*/  MUFU.EX2 R18, R33 ;  /* 0x0000002100127308 */ /* 0x000f220000000800 */
[----:B------:R-:W-:Y:S01]  /*29430*/  FADD.FTZ R9, R15, R6 ;  /* 0x000000060f097221 */ /* 0x000fe20000010000 */
[----:B------:R-:W-:-:S06]  /*29440*/  FFMA.FTZ R170, R46, R65, -R64 ;  /* 0x000000412eaa7223 */ /* 0x000fcc0000010840 */
[----:B------:R-:W5:Y:S01]  /*29450*/  MUFU.EX2 R12, R12 ;  /* 0x0000000c000c7308 */ /* 0x000f620000000800 */
[----:B------:R-:W-:Y:S01]  /*29460*/  FADD.FTZ R6, R20, R7 ;  /* 0x0000000714067221 */ /* 0x000fe20000010000 */
[----:B-1----:R-:W-:-:S06]  /*29470*/  FADD.FTZ R8, R14, R9 ;  /* 0x000000090e087221 */ /* 0x002fcc0000010000 */
[----:B------:R-:W1:Y:S01]  /*29480*/  MUFU.EX2 R165, R165 ;  /* 0x000000a500a57308 */ /* 0x000e620000000800 */
[----:B------:R-:W-:-:S07]  /*29490*/  FFMA.FTZ R169, R47, R65, -R64 ;  /* 0x000000412fa97223 */ /* 0x000fce0000010840 */
[----:B------:R-:W1:Y:S01]  /*294a0*/  MUFU.EX2 R11, R11 ;  /* 0x0000000b000b7308 */ /* 0x000e620000000800 */
[----:B--2---:R-:W-:Y:S01]  /*294b0*/  FADD.FTZ R7, R19, R6 ;  /* 0x0000000613077221 */ /* 0x004fe20000010000 */
[----:B---3--:R-:W-:-:S06]  /*294c0*/  FADD.FTZ R9, R13, R8 ;  /* 0x000000080d097221 */ /* 0x008fcc0000010000 */
[----:B------:R-:W2:Y:S01]  /*294d0*/  MUFU.EX2 R164, R164 ;  /* 0x000000a400a47308 */ /* 0x000ea20000000800 */
[----:B------:R-:W-:-:S07]  /*294e0*/  FFMA.FTZ R176, R49, R65, -R64 ;  /* 0x0000004131b07223 */ /* 0x000fce0000010840 */
[----:B------:R-:W3:Y:S01]  /*294f0*/  MUFU.EX2 R168, R168 ;  /* 0x000000a800a87308 */ /* 0x000ee20000000800 */
[----:B----4-:R-:W-:Y:S01]  /*29500*/  FADD.FTZ R6, R18, R7 ;  /* 0x0000000712067221 */ /* 0x010fe20000010000 */
[----:B-----5:R-:W-:-:S06]  /*29510*/  FADD.FTZ R8, R12, R9 ;  /* 0x000000090c087221 */ /* 0x020fcc0000010000 */
[----:B------:R-:W4:Y:S01]  /*29520*/  MUFU.EX2 R167, R167 ;  /* 0x000000a700a77308 */ /* 0x000f220000000800 */
[----:B------:R-:W-:-:S07]  /*29530*/  FFMA.FTZ R175, R57, R65, -R64 ;  /* 0x0000004139af7223 */ /* 0x000fce0000010840 */
[----:B------:R-:W5:Y:S01]  /*29540*/  MUFU.EX2 R170, R170 ;  /* 0x000000aa00aa7308 */ /* 0x000f620000000800 */
[----:B-1----:R-:W-:Y:S01]  /*29550*/  FADD.FTZ R7, R165, R6 ;  /* 0x00000006a5077221 */ /* 0x002fe20000010000 */
[----:B------:R-:W-:-:S06]  /*29560*/  FADD.FTZ R9, R11, R8 ;  /* 0x000000080b097221 */ /* 0x000fcc0000010000 */
        /* <DEDUP_REMOVED lines=25> */
[----:B------:R-:W4:Y:S08]  /*29700*/  MUFU.EX2 R180, R180 ;  /* 0x000000b400b47308 */ /* 0x000f300000000800 */
[----:B------:R-:W5:Y:S01]  /*29710*/  MUFU.EX2 R183, R183 ;  /* 0x000000b700b77308 */ /* 0x000f620000000800 */
[----:B-1----:R-:W-:Y:S01]  /*29720*/  FADD.FTZ R6, R174, R7 ;  /* 0x00000007ae067221 */ /* 0x002fe20000010000 */
[----:B------:R-:W-:-:S06]  /*29730*/  FADD.FTZ R8, R178, R9 ;  /* 0x00000009b2087221 */ /* 0x000fcc0000010000 */
[----:B------:R-:W1:Y:S08]  /*29740*/  MUFU.EX2 R179, R179 ;  /* 0x000000b300b37308 */ /* 0x000e700000000800 */
        /* <DEDUP_REMOVED lines=18> */
[----:B------:R-:W2:Y:S08]  /*29870*/  MUFU.EX2 R190, R190 ;  /* 0x000000be00be7308 */ /* 0x000eb00000000800 */
        /* <DEDUP_REMOVED lines=10> */
[----:B---3--:R-:W-:-:S03]  /*29920*/  FADD.FTZ R7, R161, R6 ;  /* 0x00000006a1077221 */ /* 0x008fc60000010000 */
[----:B----4-:R-:W-:Y:S01]  /*29930*/  FADD.FTZ R9, R189, R8 ;  /* 0x00000008bd097221 */ /* 0x010fe20000010000 */
[----:B-----5:R-:W-:-:S03]  /*29940*/  FADD.FTZ R6, R160, R7 ;  /* 0x00000007a0067221 */ /* 0x020fc60000010000 */
[----:B-1----:R-:W-:Y:S01]  /*29950*/  FADD.FTZ R9, R188, R9 ;  /* 0x00000009bc097221 */ /* 0x002fe20000010000 */
[----:B------:R-:W-:-:S04]  /*29960*/  FADD.FTZ R27, R159, R6 ;  /* 0x000000069f1b7221 */ /* 0x000fc80000010000 */
[----:B------:R1:W-:Y:S04]  /*29970*/  ST.E desc[UR4][R2.64+0x10], R9 ;  /* 0x0000100902007985 */ /* 0x0003e8000c101904 */
[----:B------:R2:W-:Y:S04]  /*29980*/  ST.E desc[UR6][R2.64+0x14], R27 ;  /* 0x0000141b02007985 */ /* 0x0005e8000c101906 */
[----:B------:R-:W1:Y:S01]  /*29990*/  LDL.64 R6, [R0+0x80] ;  /* 0x0000800000067983 */ /* 0x000e620000100a00 */
[----:B------:R-:W-:Y:S02]  /*299a0*/  R2UR UR10, R4 ;  /* 0x00000000040a72ca */ /* 0x000fe400000e0000 */
[----:B------:R-:W-:-:S02]  /*299b0*/  R2UR UR11, R5 ;  /* 0x00000000050b72ca */ /* 0x000fc400000e0000 */
[C---:B------:R-:W-:Y:S02]  /*299c0*/  R2UR UR12, R4.reuse ;  /* 0x00000000040c72ca */ /* 0x040fe400000e0000 */
[----:B------:R-:W-:Y:S01]  /*299d0*/  R2UR UR13, R5 ;  /* 0x00000000050d72ca */ /* 0x000fe200000e0000 */
[----:B-1----:R-:W3:Y:S08]  /*299e0*/  LD.E R9, desc[UR8][R6.64+0x10] ;  /* 0x0000100806097980 */ /* 0x002ef0000c101900 */
[----:B--2---:R-:W2:Y:S04]  /*299f0*/  LD.E R3, desc[UR10][R6.64+0x14] ;  /* 0x0000140a06037980 */ /* 0x004ea8000c101900 */
[----:B------:R-:W4:Y:S01]  /*29a00*/  LD.E R27, desc[UR12][R6.64+0x20] ;  /* 0x0000200c061b7980 */ /* 0x000f22000c101900 */
[----:B------:R-:W-:-:S02]  /*29a10*/  R2UR UR18, R4 ;  /* 0x00000000041272ca */ /* 0x000fc400000e0000 */
[C---:B------:R-:W-:Y:S01]  /*29a20*/  R2UR UR19, R5.reuse ;  /* 0x00000000051372ca */ /* 0x040fe200000e0000 */
[----:B------:R-:W5:Y:S01]  /*29a30*/  LD.E R2, desc[UR6][R6.64+0x8] ;  /* 0x0000080606027980 */ /* 0x000f62000c101900 */
[C---:B------:R-:W-:Y:S02]  /*29a40*/  R2UR UR14, R4.reuse ;  /* 0x00000000040e72ca */ /* 0x040fe400000e0000 */
[C---:B------:R-:W-:Y:S01]  /*29a50*/  R2UR UR15, R5.reuse ;  /* 0x00000000050f72ca */ /* 0x040fe200000e0000 */
[----:B------:R-:W5:Y:S01]  /*29a60*/  LD.E R29, desc[UR4][R6.64] ;  /* 0x00000004061d7980 */ /* 0x000f62000c101900 */
[----:B------:R-:W-:Y:S02]  /*29a70*/  R2UR UR16, R4 ;  /* 0x00000000041072ca */ /* 0x000fe400000e0000 */
[----:B------:R-:W-:Y:S01]  /*29a80*/  R2UR UR17, R5 ;  /* 0x00000000051172ca */ /* 0x000fe200000e0000 */
        /* <DEDUP_REMOVED lines=38> */
[----:B---3--:R-:W-:-:S05]  /*29cf0*/  FMUL.FTZ R9, R24, R9 ;  /* 0x0000000918097220 */ /* 0x008fca0000410000 */
[----:B------:R1:W-:Y:S04]  /*29d00*/  ST.E desc[UR8][R6.64+0x10], R9 ;  /* 0x0000100906007985 */ /* 0x0003e8000c101908 */
[----:B-1----:R-:W3:Y:S01]  /*29d10*/  LD.E R9, desc[UR6][R6.64+0x154] ;  /* 0x0001540606097980 */ /* 0x002ee2000c101900 */
[C---:B--2---:R-:W-:Y:S01]  /*29d20*/  FMUL.FTZ R3, R24.reuse, R3 ;  /* 0x0000000318037220 */ /* 0x044fe20000410000 */
[----:B----4-:R-:W-:-:S04]  /*29d30*/  FMUL.FTZ R27, R24, R27 ;  /* 0x0000001b181b7220 */ /* 0x010fc80000410000 */
[----:B------:R1:W-:Y:S04]  /*29d40*/  ST.E desc[UR10][R6.64+0x14], R3 ;  /* 0x0000140306007985 */ /* 0x0003e8000c10190a */
[----:B------:R2:W-:Y:S04]  /*29d50*/  ST.E desc[UR12][R6.64+0x20], R27 ;  /* 0x0000201b06007985 */ /* 0x0005e8000c10190c */
[----:B-1----:R-:W4:Y:S04]  /*29d60*/  LD.E R3, desc[UR18][R6.64+0x150] ;  /* 0x0001501206037980 */ /* 0x002f28000c101900 */
[----:B--2---:R-:W2:Y:S01]  /*29d70*/  LD.E R27, desc[UR6][R6.64+0x160] ;  /* 0x00016006061b7980 */ /* 0x004ea2000c101900 */
[----:B---3--:R-:W-:-:S05]  /*29d80*/  FMUL.FTZ R9, R24, R9 ;  /* 0x0000000918097220 */ /* 0x008fca0000410000 */
[----:B------:R1:W-:Y:S04]  /*29d90*/  ST.E desc[UR4][R6.64+0x154], R9 ;  /* 0x0001540906007985 */ /* 0x0003e8000c101904 */
[----:B-1----:R-:W3:Y:S01]  /*29da0*/  LD.E R9, desc[UR6][R6.64+0x170] ;  /* 0x0001700606097980 */ /* 0x002ee2000c101900 */
[C---:B----4-:R-:W-:Y:S01]  /*29db0*/  FMUL.FTZ R3, R24.reuse, R3 ;  /* 0x0000000318037220 */ /* 0x050fe20000410000 */
[----:B--2---:R-:W-:-:S04]  /*29dc0*/  FMUL.FTZ R27, R24, R27 ;  /* 0x0000001b181b7220 */ /* 0x004fc80000410000 */
        /* <DEDUP_REMOVED lines=50> */
[----:B------:R5:W-:Y:S02]  /*2a0f0*/  ST.E desc[UR4][R6.64+0x1e4], R9 ;  /* 0x0001e40906007985 */ /* 0x000be4000c101904 */
[----:B-----5:R-:W-:Y:S02]  /*2a100*/  FMUL.FTZ R9, R25, R2 ;  /* 0x0000000219097220 */ /* 0x020fe40000410000 */
[----:B------:R-:W3:Y:S01]  /*2a110*/  LD.E R2, desc[UR6][R6.64+0xc] ;  /* 0x00000c0606027980 */ /* 0x000ee2000c101900 */
[C---:B----4-:R-:W-:Y:S01]  /*2a120*/  FMUL.FTZ R3, R24.reuse, R3 ;  /* 0x0000000318037220 */ /* 0x050fe20000410000 */
[----:B--2---:R-:W-:-:S04]  /*2a130*/  FMUL.FTZ R27, R24, R27 ;  /* 0x0000001b181b7220 */ /* 0x004fc80000410000 */
[----:B------:R1:W-:Y:S04]  /*2a140*/  ST.E desc[UR4][R6.64+0x1e0], R3 ;  /* 0x0001e00306007985 */ /* 0x0003e8000c101904 */
[----:B------:R3:W-:Y:S04]  /*2a150*/  ST.E desc[UR4][R6.64+0x1f0], R27 ;  /* 0x0001f01b06007985 */ /* 0x0007e8000c101904 */
[----:B-1----:R-:W2:Y:S01]  /*2a160*/  LD.E R3, desc[UR6][R6.64+0x1f4] ;  /* 0x0001f40606037980 */ /* 0x002ea2000c101900 */
[----:B---3--:R-:W-:-:S03]  /*2a170*/  FMUL.FTZ R27, R25, R2 ;  /* 0x00000002191b7220 */ /* 0x008fc60000410000 */
[----:B------:R-:W3:Y:S01]  /*2a180*/  LD.E R2, desc[UR6][R6.64+0x18] ;  /* 0x0000180606027980 */ /* 0x000ee2000c101900 */
[----:B--2---:R-:W-:-:S05]  /*2a190*/  FMUL.FTZ R3, R24, R3 ;  /* 0x0000000318037220 */ /* 0x004fca0000410000 */
[----:B------:R3:W-:Y:S02]  /*2a1a0*/  ST.E desc[UR4][R6.64+0x1f4], R3 ;  /* 0x0001f40306007985 */ /* 0x0007e4000c101904 */
[C---:B---3--:R-:W-:Y:S02]  /*2a1b0*/  FMUL.FTZ R3, R25.reuse, R2 ;  /* 0x0000000219037220 */ /* 0x048fe40000410000 */
[----:B------:R-:W2:Y:S04]  /*2a1c0*/  LD.E R2, desc[UR6][R6.64+0x1c] ;  /* 0x00001c0606027980 */ /* 0x000ea8000c101900 */
[----:B------:R2:W-:Y:S02]  /*2a1d0*/  ST.E desc[UR4][R6.64+0x8], R9 ;  /* 0x0000080906007985 */ /* 0x0005e4000c101904 */
[----:B--2---:R-:W-:-:S02]  /*2a1e0*/  FMUL.FTZ R9, R25, R2 ;  /* 0x0000000219097220 */ /* 0x004fc40000410000 */
[----:B------:R-:W2:Y:S04]  /*2a1f0*/  LD.E R2, desc[UR6][R6.64+0x28] ;  /* 0x0000280606027980 */ /* 0x000ea8000c101900 */
[----:B------:R2:W-:Y:S02]  /*2a200*/  ST.E desc[UR4][R6.64+0xc], R27 ;  /* 0x00000c1b06007985 */ /* 0x0005e4000c101904 */
[C---:B--2---:R-:W-:Y:S02]  /*2a210*/  FMUL.FTZ R27, R25.reuse, R2 ;  /* 0x00000002191b7220 */ /* 0x044fe40000410000 */
        /* <DEDUP_REMOVED lines=42> */
[----:B------:R-:W2:Y:S01]  /*2a4c0*/  LD.E R2, desc[UR6][R6.64+0x9c] ;  /* 0x00009c0606027980 */ /* 0x000ea2000c101900 */
        /* <DEDUP_REMOVED lines=80> */
[----:B------:R3:W-:Y:S01]  /*2a9d0*/  ST.E desc[UR4][R6.64+0x98], R9 ;  /* 0x0000980906007985 */ /* 0x0007e2000c101904 */
[----:B--2---:R-:W-:-:S05]  /*2a9e0*/  FMUL.FTZ R27, R25, R2 ;  /* 0x00000002191b7220 */ /* 0x004fca0000410000 */
[----:B------:R2:W-:Y:S04]  /*2a9f0*/  ST.E desc[UR4][R6.64+0x9c], R27 ;  /* 0x00009c1b06007985 */ /* 0x0005e8000c101904 */
[----:B------:R-:W1:Y:S02]  /*2aa00*/  LD.E R2, desc[UR6][R6.64+0xa8] ;  /* 0x0000a80606027980 */ /* 0x000e64000c101900 */
[----:B-1----:R-:W-:-:S05]  /*2aa10*/  FMUL.FTZ R3, R25, R2 ;  /* 0x0000000219037220 */ /* 0x002fca0000410000 */
[----:B------:R1:W-:Y:S04]  /*2aa20*/  ST.E desc[UR4][R6.64+0xa8], R3 ;  /* 0x0000a80306007985 */ /* 0x0003e8000c101904 */
[----:B------:R-:W3:Y:S02]  /*2aa30*/  LD.E R2, desc[UR6][R6.64+0xac] ;  /* 0x0000ac0606027980 */ /* 0x000ee4000c101900 */
[----:B---3--:R-:W-:-:S05]  /*2aa40*/  FMUL.FTZ R9, R25, R2 ;  /* 0x0000000219097220 */ /* 0x008fca0000410000 */
[----:B------:R3:W-:Y:S04]  /*2aa50*/  ST.E desc[UR4][R6.64+0xac], R9 ;  /* 0x0000ac0906007985 */ /* 0x0007e8000c101904 */
[----:B------:R-:W2:Y:S02]  /*2aa60*/  LD.E R2, desc[UR6][R6.64+0xb8] ;  /* 0x0000b80606027980 */ /* 0x000ea4000c101900 */
        /* <DEDUP_REMOVED lines=112> */
[----:B------:R-:W-:Y:S04]  /*2b170*/  ST.E desc[UR4][R6.64+0x1dc], R3 ;  /* 0x0001dc0306007985 */ /* 0x000fe8000c101904 */
[----:B------:R-:W3:Y:S02]  /*2b180*/  LD.E R2, desc[UR6][R6.64+0x1e8] ;  /* 0x0001e80606027980 */ /* 0x000ee4000c101900 */
[----:B---3--:R-:W-:-:S05]  /*2b190*/  FMUL.FTZ R9, R25, R2 ;  /* 0x0000000219097220 */ /* 0x008fca0000410000 */
[----:B------:R1:W-:Y:S04]  /*2b1a0*/  ST.E desc[UR4][R6.64+0x1e8], R9 ;  /* 0x0001e80906007985 */ /* 0x0003e8000c101904 */
[----:B------:R-:W2:Y:S02]  /*2b1b0*/  LD.E R2, desc[UR6][R6.64+0x1ec] ;  /* 0x0001ec0606027980 */ /* 0x000ea4000c101900 */
[----:B--2---:R-:W-:-:S05]  /*2b1c0*/  FMUL.FTZ R27, R25, R2 ;  /* 0x00000002191b7220 */ /* 0x004fca0000410000 */
[----:B------:R2:W-:Y:S04]  /*2b1d0*/  ST.E desc[UR4][R6.64+0x1ec], R27 ;  /* 0x0001ec1b06007985 */ /* 0x0005e8000c101904 */
[----:B------:R-:W3:Y:S02]  /*2b1e0*/  LD.E R2, desc[UR6][R6.64+0x1f8] ;  /* 0x0001f80606027980 */ /* 0x000ee4000c101900 */
[----:B---3--:R-:W-:-:S05]  /*2b1f0*/  FMUL.FTZ R29, R25, R2 ;  /* 0x00000002191d7220 */ /* 0x008fca0000410000 */
[----:B------:R-:W-:Y:S04]  /*2b200*/  ST.E desc[UR4][R6.64+0x1f8], R29 ;  /* 0x0001f81d06007985 */ /* 0x000fe8000c101904 */
[----:B------:R-:W1:Y:S01]  /*2b210*/  LD.E R2, desc[UR6][R6.64+0x1fc] ;  /* 0x0001fc0606027980 */ /* 0x000e62000c101900 */
[----:B------:R-:W-:Y:S01]  /*2b220*/  LEA.HI R28, R199, 0x8, RZ, 0x19 ;  /* 0x00000008c71c7811 */ /* 0x000fe200078fc8ff */
[----:B-1----:R-:W-:-:S05]  /*2b230*/  FMUL.FTZ R9, R25, R2 ;  /* 0x0000000219097220 */ /* 0x002fca0000410000 */
[----:B------:R1:W-:Y:S04]  /*2b240*/  ST.E desc[UR4][R6.64+0x1fc], R9 ;  /* 0x0001fc0906007985 */ /* 0x0003e8000c101904 */
[----:B------:R-:W3:Y:S01]  /*2b250*/  LDL.64 R2, [R0+0x80] ;  /* 0x0000800000027983 */ /* 0x000ee20000100a00 */
[----:B------:R4:W-:Y:S06]  /*2b260*/  BAR.SYNC.DEFER_BLOCKING R28, 0x100 ;  /* 0x0004001c0000751d */ /* 0x0009ec0000010000 */
[----:B--2---:R-:W2:Y:S04]  /*2b270*/  LDL.64 R26, [R0] ;  /* 0x00000000001a7983 */ /* 0x004ea80000100a00 */
[----:B------:R-:W5:Y:S04]  /*2b280*/  LDL.64 R24, [R0+0x98] ;  /* 0x0000980000187983 */ /* 0x000f680000100a00 */
[----:B-1----:R-:W4:Y:S04]  /*2b290*/  LDL.64 R8, [R0+0x88] ;  /* 0x0000880000087983 */ /* 0x002f280000100a00 */
[----:B---3--:R-:W3:Y:S04]  /*2b2a0*/  LD.E R29, desc[UR4][R2.64] ;  /* 0x00000004021d7980 */ /* 0x008ee8000c101900 */
[----:B--2---:R-:W2:Y:S04]  /*2b2b0*/  LD.E R219, desc[UR6][R26.64] ;  /* 0x000000061adb7980 */ /* 0x004ea8000c101900 */
[----:B-----5:R-:W2:Y:S04]  /*2b2c0*/  LD.E.64 R6, desc[UR4][R24.64] ;  /* 0x0000000418067980 */ /* 0x020ea8000c101b00 */
[----:B---3--:R1:W-:Y:S04]  /*2b2d0*/  ST.E desc[UR8][R2.64], R29 ;  /* 0x0000001d02007985 */ /* 0x0083e8000c101908 */
[----:B------:R-:W3:Y:S04]  /*2b2e0*/  LD.E R31, desc[UR10][R2.64+0x4] ;  /* 0x0000040a021f7980 */ /* 0x000ee8000c101900 */
[----:B---3--:R3:W-:Y:S04]  /*2b2f0*/  ST.E desc[UR4][R2.64+0x4], R31 ;  /* 0x0000041f02007985 */ /* 0x0087e8000c101904 */
[----:B------:R-:W5:Y:S04]  /*2b300*/  LD.E R33, desc[UR6][R2.64+0x8] ;  /* 0x0000080602217980 */ /* 0x000f68000c101900 */
[----:B-----5:R-:W-:Y:S04]  /*2b310*/  ST.E desc[UR4][R2.64+0x8], R33 ;  /* 0x0000082102007985 */ /* 0x020fe8000c101904 */
[----:B------:R-:W5:Y:S04]  /*2b320*/  LD.E R27, desc[UR6][R2.64+0xc] ;  /* 0x00000c06021b7980 */ /* 0x000f68000c101900 */
[----:B-----5:R5:W-:Y:S04]  /*2b330*/  ST.E desc[UR4][R2.64+0xc], R27 ;  /* 0x00000c1b02007985 */ /* 0x020be8000c101904 */
[----:B------:R-:W4:Y:S04]  /*2b340*/  LD.E R25, desc[UR6][R2.64+0x10] ;  /* 0x0000100602197980 */ /* 0x000f28000c101900 */
[----:B----4-:R4:W-:Y:S04]  /*2b350*/  ST.E desc[UR4][R2.64+0x10], R25 ;  /* 0x0000101902007985 */ /* 0x0109e8000c101904 */
[----:B-1----:R-:W2:Y:S04]  /*2b360*/  LD.E R29, desc[UR6][R2.64+0x14] ;  /* 0x00001406021d7980 */ /* 0x002ea8000c101900 */
[----:B--2---:R1:W-:Y:S04]  /*2b370*/  ST.E desc[UR4][R2.64+0x14], R29 ;  /* 0x0000141d02007985 */ /* 0x0043e8000c101904 */
[----:B---3--:R-:W2:Y:S04]  /*2b380*/  LD.E R31, desc[UR6][R2.64+0x18] ;  /* 0x00001806021f7980 */ /* 0x008ea8000c101900 */
[----:B--2---:R2:W-:Y:S04]  /*2b390*/  ST.E desc[UR4][R2.64+0x18], R31 ;  /* 0x0000181f02007985 */ /* 0x0045e8000c101904 */
[----:B-----5:R-:W3:Y:S04]  /*2b3a0*/  LD.E R27, desc[UR6][R2.64+0x1c] ;  /* 0x00001c06021b7980 */ /* 0x020ee8000c101900 */
[----:B---3--:R3:W-:Y:S04]  /*2b3b0*/  ST.E desc[UR4][R2.64+0x1c], R27 ;  /* 0x00001c1b02007985 */ /* 0x0087e8000c101904 */
[----:B----4-:R-:W4:Y:S04]  /*2b3c0*/  LD.E R25, desc[UR6][R2.64+0x20] ;  /* 0x0000200602197980 */ /* 0x010f28000c101900 */
[----:B----4-:R4:W-:Y:S04]  /*2b3d0*/  ST.E desc[UR4][R2.64+0x20], R25 ;  /* 0x0000201902007985 */ /* 0x0109e8000c101904 */
[----:B-1----:R-:W5:Y:S04]  /*2b3e0*/  LD.E R29, desc[UR6][R2.64+0x24] ;  /* 0x00002406021d7980 */ /* 0x002f68000c101900 */
[----:B-----5:R1:W-:Y:S04]  /*2b3f0*/  ST.E desc[UR4][R2.64+0x24], R29 ;  /* 0x0000241d02007985 */ /* 0x0203e8000c101904 */
[----:B--2---:R-:W2:Y:S04]  /*2b400*/  LD.E R31, desc[UR6][R2.64+0x28] ;  /* 0x00002806021f7980 */ /* 0x004ea8000c101900 */
[----:B--2---:R2:W-:Y:S04]  /*2b410*/  ST.E desc[UR4][R2.64+0x28], R31 ;  /* 0x0000281f02007985 */ /* 0x0045e8000c101904 */
[----:B---3--:R-:W3:Y:S04]  /*2b420*/  LD.E R27, desc[UR6][R2.64+0x2c] ;  /* 0x00002c06021b7980 */ /* 0x008ee8000c101900 */
        /* <DEDUP_REMOVED lines=228> */
[----:B-----5:R-:W-:Y:S04]  /*2c270*/  ST.E desc[UR4][R2.64+0x1f4], R29 ;  /* 0x0001f41d02007985 */ /* 0x020fe8000c101904 */
[----:B--2---:R-:W2:Y:S04]  /*2c280*/  LD.E R31, desc[UR6][R2.64+0x1f8] ;  /* 0x0001f806021f7980 */ /* 0x004ea8000c101900 */
[----:B--2---:R-:W-:Y:S04]  /*2c290*/  ST.E desc[UR4][R2.64+0x1f8], R31 ;  /* 0x0001f81f02007985 */ /* 0x004fe8000c101904 */
[----:B---3--:R-:W2:Y:S01]  /*2c2a0*/  LD.E R27, desc[UR6][R2.64+0x1fc] ;  /* 0x0001fc06021b7980 */ /* 0x008ea2000c101900 */
[----:B------:R-:W-:-:S02]  /*2c2b0*/  R2UR UR20, R4 ;  /* 0x00000000041472ca */ /* 0x000fc400000e0000 */
[C---:B------:R-:W-:Y:S02]  /*2c2c0*/  R2UR UR21, R5.reuse ;  /* 0x00000000051572ca */ /* 0x040fe400000e0000 */
[C---:B------:R-:W-:Y:S02]  /*2c2d0*/  R2UR UR22, R4.reuse ;  /* 0x00000000041672ca */ /* 0x040fe400000e0000 */
[C---:B------:R-:W-:Y:S02]  /*2c2e0*/  R2UR UR23, R5.reuse ;  /* 0x00000000051772ca */ /* 0x040fe400000e0000 */
[C---:B------:R-:W-:Y:S02]  /*2c2f0*/  R2UR UR24, R4.reuse ;  /* 0x00000000041872ca */ /* 0x040fe400000e0000 */
[----:B------:R-:W-:Y:S02]  /*2c300*/  R2UR UR25, R5 ;  /* 0x00000000051972ca */ /* 0x000fe400000e0000 */
        /* <DEDUP_REMOVED lines=20> */
[----:B------:R-:W-:Y:S02]  /*2c450*/  R2UR UR58, R4 ;  /* 0x00000000043a72ca */ /* 0x000fe400000e0000 */
[----:B------:R-:W-:Y:S01]  /*2c460*/  R2UR UR59, R5 ;  /* 0x00000000053b72ca */ /* 0x000fe200000e0000 */
[----:B--2---:R1:W-:Y:S04]  /*2c470*/  ST.E desc[UR4][R2.64+0x1fc], R27 ;  /* 0x0001fc1b02007985 */ /* 0x0043e8000c101904 */
[----:B------:R-:W2:Y:S04]  /*2c480*/  LD.E R218, desc[UR6][R8.64] ;  /* 0x0000000608da7980 */ /* 0x000ea8000c101900 */
[----:B------:R-:W3:Y:S04]  /*2c490*/  LD.E R24, desc[UR8][R2.64] ;  /* 0x0000000802187980 */ /* 0x000ee8000c101900 */
[----:B----4-:R-:W3:Y:S04]  /*2c4a0*/  LD.E R25, desc[UR10][R2.64+0x4] ;  /* 0x0000040a02197980 */ /* 0x010ee8000c101900 */
[----:B------:R-:W3:Y:S04]  /*2c4b0*/  LD.E R26, desc[UR12][R2.64+0x8] ;  /* 0x0000080c021a7980 */ /* 0x000ee8000c101900 */
[----:B-1----:R-:W3:Y:S04]  /*2c4c0*/  LD.E R27, desc[UR14][R2.64+0xc] ;  /* 0x00000c0e021b7980 */ /* 0x002ee8000c101900 */
        /* <DEDUP_REMOVED lines=124> */
[----:B------:R-:W-:Y:S01]  /*2cc90*/  IMAD R6, R219, 0xc00, R6 ;  /* 0x00000c00db067824 */ /* 0x000fe200078e0206 */
[----:B--2---:R-:W-:-:S02]  /*2cca0*/  ISETP.NE.U32.AND P0, PT, R218, RZ, PT ;  /* 0x000000ffda00720c */ /* 0x004fc40003f05070 */
[----:B------:R-:W-:Y:S02]  /*2ccb0*/  R2UR UR7, R7 ;  /* 0x00000000070772ca */ /* 0x000fe400000e0000 */
[----:B------:R-:W-:Y:S02]  /*2ccc0*/  R2UR UR6, R6 ;  /* 0x00000000060672ca */ /* 0x000fe400000e0000 */
[----:B------:R-:W-:Y:S02]  /*2ccd0*/  F2FP.BF16.F32.PACK_AB R152, R152, R217 ;  /* 0x000000d99898723e */ /* 0x000fe400000010ff */
[----:B------:R-:W-:Y:S02]  /*2cce0*/  F2FP.BF16.F32.PACK_AB R154, R154, R203 ;  /* 0x000000cb9a9a723e */ /* 0x000fe400000010ff */
[----:B------:R-:W-:Y:S02]  /*2ccf0*/  F2FP.BF16.F32.PACK_AB R153, R202, R153 ;  /* 0x00000099ca99723e */ /* 0x000fe400000010ff */
[----:B------:R-:W-:Y:S01]  /*2cd00*/  F2FP.BF16.F32.PACK_AB R155, R155, R216 ;  /* 0x000000d89b9b723e */ /* 0x000fe200000010ff */
[----:B------:R-:W-:Y:S01]  /*2cd10*/  VOTEU.ANY UP0, P0 ;  /* 0x00000000003f7886 */ /* 0x000fe20000000100 */
        /* <DEDUP_REMOVED lines=19> */
[----:B------:R-:W-:Y:S01]  /*2ce50*/  R2UR UR25, R5 ;  /* 0x00000000051972ca */ /* 0x000fe200000e0000 */
[----:B---3--:R-:W-:-:S06]  /*2ce60*/  WARPGROUP.ARRIVE ;  /* 0x00000000000079c5 */ /* 0x008fcc0000000000 */
[----:B------:R-:W-:Y:S01]  /*2ce70*/  HGMMA.64x256x16.F32.BF16 R24, R152, gdesc[UR4].tnspB, R24, UP0, gsb0 ;  /* 0x43e0000498187df0 */ /* 0x000fe2000b801818 */
        /* <DEDUP_REMOVED lines=17> */
[----:B------:R-:W-:Y:S01]  /*2cf90*/  R2UR UR55, R5 ;  /* 0x00000000053772ca */ /* 0x000fe200000e0000 */
[----:B------:R-:W-:-:S02]  /*2cfa0*/  WARPGROUP.DEPBAR.LE gsb0, 0x0 ;  /* 0x00008000000079c5 */ /* 0x000fc40000010000 */
[----:B------:R1:W-:Y:S01]  /*2cfb0*/  ST.E desc[UR4][R2.64], R24 ;  /* 0x0000001802007985 */ /* 0x0003e2000c101904 */
[C---:B------:R-:W-:Y:S02]  /*2cfc0*/  R2UR UR4, R4.reuse ;  /* 0x00000000040472ca */ /* 0x040fe400000e0000 */
[C---:B------:R-:W-:Y:S01]  /*2cfd0*/  R2UR UR5, R5.reuse ;  /* 0x00000000050572ca */ /* 0x040fe200000e0000 */
[----:B------:R2:W-:Y:S01]  /*2cfe0*/  ST.E desc[UR6][R2.64+0x4], R25 ;  /* 0x0000041902007985 */ /* 0x0005e2000c101906 */
[C---:B------:R-:W-:Y:S02]  /*2cff0*/  R2UR UR6, R4.reuse ;  /* 0x00000000040672ca */ /* 0x040fe400000e0000 */
[C---:B------:R-:W-:Y:S01]  /*2d000*/  R2UR UR7, R5.reuse ;  /* 0x00000000050772ca */ /* 0x040fe200000e0000 */
[----:B------:R3:W-:Y:S01]  /*2d010*/  ST.E desc[UR8][R2.64+0x8], R26 ;  /* 0x0000081a02007985 */ /* 0x0007e2000c101908 */
[C---:B------:R-:W-:Y:S02]  /*2d020*/  R2UR UR8, R4.reuse ;  /* 0x00000000040872ca */ /* 0x040fe400000e0000 */
[----:B------:R-:W-:Y:S01]  /*2d030*/  R2UR UR9, R5 ;  /* 0x00000000050972ca */ /* 0x000fe200000e0000 */
[----:B------:R4:W-:Y:S01]  /*2d040*/  ST.E desc[UR10][R2.64+0xc], R27 ;  /* 0x00000c1b02007985 */ /* 0x0009e2000c10190a */
[----:B------:R-:W-:-:S02]  /*2d050*/  R2UR UR10, R4 ;  /* 0x00000000040a72ca */ /* 0x000fc400000e0000 */
        /* <DEDUP_REMOVED lines=27> */
[----:B------:R-:W-:Y:S01]  /*2d210*/  R2UR UR7, R5 ;  /* 0x00000000050772ca */ /* 0x000fe200000e0000 */
[----:B------:R5:W-:Y:S04]  /*2d220*/  ST.E desc[UR8][R2.64+0x34], R37 ;  /* 0x0000342502007985 */ /* 0x000be8000c101908 */
[----:B------:R5:W-:Y:S04]  /*2d230*/  ST.E desc[UR10][R2.64+0x38], R38 ;  /* 0x0000382602007985 */ /* 0x000be8000c10190a */
[----:B------:R5:W-:Y:S04]  /*2d240*/  ST.E desc[UR12][R2.64+0x3c], R39 ;  /* 0x00003c2702007985 */ /* 0x000be8000c10190c */
[----:B------:R5:W-:Y:S04]  /*2d250*/  ST.E desc[UR14][R2.64+0x40], R40 ;  /* 0x0000402802007985 */ /* 0x000be8000c10190e */
[----:B------:R5:W-:Y:S04]  /*2d260*/  ST.E desc[UR16][R2.64+0x44], R41 ;  /* 0x0000442902007985 */ /* 0x000be8000c101910 */
[----:B------:R5:W-:Y:S01]  /*2d270*/  ST.E desc[UR18][R2.64+0x48], R42 ;  /* 0x0000482a02007985 */ /* 0x000be2000c101912 */
[----:B------:R-:W-:-:S03]  /*2d280*/  R2UR UR8, R4 ;  /* 0x00000000040872ca */ /* 0x000fc600000e0000 */
[----:B------:R5:W-:Y:S01]  /*2d290*/  ST.E desc[UR20][R2.64+0x4c], R43 ;  /* 0x00004c2b02007985 */ /* 0x000be2000c101914 */
[----:B------:R-:W-:-:S03]  /*2d2a0*/  R2UR UR9, R5 ;  /* 0x00000000050972ca */ /* 0x000fc600000e0000 */
[----:B------:R5:W-:Y:S04]  /*2d2b0*/  ST.E desc[UR22][R2.64+0x50], R44 ;  /* 0x0000502c02007985 */ /* 0x000be8000c101916 */
[----:B------:R5:W-:Y:S04]  /*2d2c0*/  ST.E desc[UR24][R2.64+0x54], R45 ;  /* 0x0000542d02007985 */ /* 0x000be8000c101918 */
[----:B------:R5:W-:Y:S01]  /*2d2d0*/  ST.E desc[UR4][R2.64+0x58], R46 ;  /* 0x0000582e02007985 */ /* 0x000be2000c101904 */
[C---:B------:R-:W-:Y:S02]  /*2d2e0*/  R2UR UR4, R4.reuse ;  /* 0x00000000040472ca */ /* 0x040fe400000e0000 */
[----:B------:R-:W-:Y:S01]  /*2d2f0*/  R2UR UR5, R5 ;  /* 0x00000000050572ca */ /* 0x000fe200000e0000 */
[----:B------:R5:W-:Y:S01]  /*2d300*/  ST.E desc[UR6][R2.64+0x5c], R47 ;  /* 0x00005c2f02007985 */ /* 0x000be2000c101906 */
        /* <DEDUP_REMOVED lines=13> */
[C---:B------:R-:W-:Y:S01]  /*2d3e0*/  R2UR UR21, R5.reuse ;  /* 0x00000000051572ca */ /* 0x040fe200000e0000 */
[----:B------:R5:W-:Y:S01]  /*2d3f0*/  ST.E desc[UR8][R2.64+0x60], R48 ;  /* 0x0000603002007985 */ /* 0x000be2000c101908 */
[C---:B------:R-:W-:Y:S02]  /*2d400*/  R2UR UR22, R4.reuse ;  /* 0x00000000041672ca */ /* 0x040fe400000e0000 */
[C---:B------:R-:W-:Y:S01]  /*2d410*/  R2UR UR23, R5.reuse ;  /* 0x00000000051772ca */ /* 0x040fe200000e0000 */
[----:B------:R5:W-:Y:S01]  /*2d420*/  ST.E desc[UR4][R2.64+0x64], R49 ;  /* 0x0000643102007985 */ /* 0x000be2000c101904 */
[C---:B------:R-:W-:Y:S02]  /*2d430*/  R2UR UR24, R4.reuse ;  /* 0x00000000041872ca */ /* 0x040fe400000e0000 */
[----:B------:R-:W-:Y:S02]  /*2d440*/  R2UR UR25, R5 ;  /* 0x00000000051972ca */ /* 0x000fe400000e0000 */
[----:B------:R-:W-:-:S02]  /*2d450*/  R2UR UR8, R4 ;  /* 0x00000000040872ca */ /* 0x000fc400000e0000 */
[C---:B------:R-:W-:Y:S02]  /*2d460*/  R2UR UR9, R5.reuse ;  /* 0x00000000050972ca */ /* 0x040fe400000e0000 */
[C---:B------:R-:W-:Y:S02]  /*2d470*/  R2UR UR4, R4.reuse ;  /* 0x00000000040472ca */ /* 0x040fe400000e0000 */
[----:B------:R-:W-:Y:S01]  /*2d480*/  R2UR UR5, R5 ;  /* 0x00000000050572ca */ /* 0x000fe200000e0000 */
        /* <DEDUP_REMOVED lines=8> */
[----:B------:R5:W-:Y:S04]  /*2d510*/  ST.E desc[UR20][R2.64+0x80], R56 ;  /* 0x0000803802007985 */ /* 0x000be8000c101914 */
[----:B------:R5:W-:Y:S04]  /*2d520*/  ST.E desc[UR22][R2.64+0x84], R57 ;  /* 0x0000843902007985 */ /* 0x000be8000c101916 */
[----:B------:R5:W-:Y:S01]  /*2d530*/  ST.E desc[UR24][R2.64+0x88], R58 ;  /* 0x0000883a02007985 */ /* 0x000be2000c101918 */
[----:B------:R-:W-:-:S03]  /*2d540*/  R2UR UR10, R4 ;  /* 0x00000000040a72ca */ /* 0x000fc600000e0000 */
[----:B------:R5:W-:Y:S01]  /*2d550*/  ST.E desc[UR8][R2.64+0x8c], R59 ;  /* 0x00008c3b02007985 */ /* 0x000be2000c101908 */
[C---:B------:R-:W-:Y:S02]  /*2d560*/  R2UR UR8, R4.reuse ;  /* 0x00000000040872ca */ /* 0x040fe400000e0000 */
[C---:B------:R-:W-:Y:S01]  /*2d570*/  R2UR UR9, R5.reuse ;  /* 0x00000000050972ca */ /* 0x040fe200000e0000 */
[----:B------:R5:W-:Y:S01]  /*2d580*/  ST.E desc[UR4][R2.64+0x90], R60 ;  /* 0x0000903c02007985 */ /* 0x000be2000c101904 */
        /* <DEDUP_REMOVED lines=289> */
[----:B------:R-:W-:Y:S01]  /*2e7a0*/  R2UR UR57, R5 ;  /* 0x00000000053972ca */ /* 0x000fe200000e0000 */
[----:B------:R-:W-:Y:S01]  /*2e7b0*/  ST.E desc[UR6][R8.64], R193 ;  /* 0x000000c108007985 */ /* 0x000fe2000c101906 */
[----:B------:R-:W-:-:S02]  /*2e7c0*/  R2UR UR60, R4 ;  /* 0x00000000043c72ca */ /* 0x000fc400000e0000 */
[C---:B------:R-:W-:Y:S01]  /*2e7d0*/  R2UR UR61, R5.reuse ;  /* 0x00000000053d72ca */ /* 0x040fe200000e0000 */
[----:B-1----:R-:W5:Y:S01]  /*2e7e0*/  LD.E R24, desc[UR8][R2.64] ;  /* 0x0000000802187980 */ /* 0x002f62000c101900 */
[C---:B------:R-:W-:Y:S02]  /*2e7f0*/  R2UR UR58, R4.reuse ;  /* 0x00000000043a72ca */ /* 0x040fe400000e0000 */
[C---:B------:R-:W-:Y:S01]  /*2e800*/  R2UR UR59, R5.reuse ;  /* 0x00000000053b72ca */ /* 0x040fe200000e0000 */
[----:B--2---:R-:W2:Y:S01]  /*2e810*/  LD.E R25, desc[UR10][R2.64+0x4] ;  /* 0x0000040a02197980 */ /* 0x004ea2000c101900 */
[C---:B------:R-:W-:Y:S02]  /*2e820*/  R2UR UR4, R4.reuse ;  /* 0x00000000040472ca */ /* 0x040fe400000e0000 */
[----:B------:R-:W-:Y:S01]  /*2e830*/  R2UR UR5, R5 ;  /* 0x00000000050572ca */ /* 0x000fe200000e0000 */
[----:B---3--:R-:W2:Y:S01]  /*2e840*/  LD.E R26, desc[UR12][R2.64+0x8] ;  /* 0x0000080c021a7980 */ /* 0x008ea2000c101900 */
[----:B------:R-:W-:-:S02]  /*2e850*/  R2UR UR6, R4 ;  /* 0x00000000040672ca */ /* 0x000fc400000e0000 */
[C---:B------:R-:W-:Y:S01]  /*2e860*/  R2UR UR7, R5.reuse ;  /* 0x00000000050772ca */ /* 0x040fe200000e0000 */
[----:B----4-:R-:W2:Y:S01]  /*2e870*/  LD.E R27, desc[UR14][R2.64+0xc] ;  /* 0x00000c0e021b7980 */ /* 0x010ea2000c101900 */
[C---:B------:R-:W-:Y:S02]  /*2e880*/  R2UR UR8, R4.reuse ;  /* 0x00000000040872ca */ /* 0x040fe400000e0000 */
[C---:B------:R-:W-:Y:S01]  /*2e890*/  R2UR UR9, R5.reuse ;  /* 0x00000000050972ca */ /* 0x040fe200000e0000 */
[----:B-----5:R-:W2:Y:S01]  /*2e8a0*/  LD.E R28, desc[UR16][R2.64+0x10] ;  /* 0x00001010021c7980 */ /* 0x020ea2000c101900 */
[C---:B------:R-:W-:Y:S02]  /*2e8b0*/  R2UR UR10, R4.reuse ;  /* 0x00000000040a72ca */ /* 0x040fe400000e0000 */
[----:B------:R-:W-:Y:S01]  /*2e8c0*/  R2UR UR11, R5 ;  /* 0x00000000050b72ca */ /* 0x000fe200000e0000 */
[----:B------:R-:W2:Y:S01]  /*2e8d0*/  LD.E R29, desc[UR18][R2.64+0x14] ;  /* 0x00001412021d7980 */ /* 0x000ea2000c101900 */
[----:B------:R-:W-:-:S02]  /*2e8e0*/  R2UR UR12, R4 ;  /* 0x00000000040c72ca */ /* 0x000fc400000e0000 */
[C---:B------:R-:W-:Y:S01]  /*2e8f0*/  R2UR UR13, R5.reuse ;  /* 0x00000000050d72ca */ /* 0x040fe200000e0000 */
[----:B------:R-:W2:Y:S01]  /*2e900*/  LD.E R30, desc[UR20][R2.64+0x18] ;  /* 0x00001814021e7980 */ /* 0x000ea2000c101900 */
[C---:B------:R-:W-:Y:S02]  /*2e910*/  R2UR UR14, R4.reuse ;  /* 0x00000000040e72ca */ /* 0x040fe400000e0000 */
[C---:B------:R-:W-:Y:S01]  /*2e920*/  R2UR UR15, R5.reuse ;  /* 0x00000000050f72ca */ /* 0x040fe200000e0000 */
[----:B------:R-:W2:Y:S01]  /*2e930*/  LD.E R31, desc[UR22][R2.64+0x1c] ;  /* 0x00001c16021f7980 */ /* 0x000ea2000c101900 */
        /* <DEDUP_REMOVED lines=303> */
[----:B------:R-:W-:Y:S02]  /*2fc30*/  R2UR UR56, R4 ;  /* 0x00000000043872ca */ /* 0x000fe400000e0000 */
[----:B------:R-:W-:Y:S01]  /*2fc40*/  R2UR UR57, R5 ;  /* 0x00000000053972ca */ /* 0x000fe200000e0000 */
        /* <DEDUP_REMOVED lines=19> */
[----:B------:R-:W-:-:S02]  /*2fd80*/  VIADD R152, R6, 0x80 ;  /* 0x0000008006987836 */ /* 0x000fc40000000000 */
[----:B------:R-:W-:-:S03]  /*2fd90*/  IMAD.MOV.U32 R153, RZ, RZ, R7 ;  /* 0x000000ffff997224 */ /* 0x000fc600078e0007 */
[----:B------:R-:W-:Y:S02]  /*2fda0*/  R2UR UR6, R152 ;  /* 0x00000000980672ca */ /* 0x000fe400000e0000 */
[----:B------:R-:W-:Y:S02]  /*2fdb0*/  R2UR UR7, R153 ;  /* 0x00000000990772ca */ /* 0x000fe400000e0000 */
[----:B------:R-:W-:Y:S02]  /*2fdc0*/  F2FP.BF16.F32.PACK_AB R152, R20, R21 ;  /* 0x000000151498723e */ /* 0x000fe400000010ff */
[----:B------:R-:W-:Y:S02]  /*2fdd0*/  F2FP.BF16.F32.PACK_AB R154, R18, R19 ;  /* 0x00000013129a723e */ /* 0x000fe400000010ff */
[----:B------:R-:W-:Y:S02]  /*2fde0*/  F2FP.BF16.F32.PACK_AB R153, R14, R15 ;  /* 0x0000000f0e99723e */ /* 0x000fe400000010ff */
[----:B------:R-:W-:-:S02]  /*2fdf0*/  F2FP.BF16.F32.PACK_AB R155, R12, R13 ;  /* 0x0000000d0c9b723e */ /* 0x000fc400000010ff */
        /* <DEDUP_REMOVED lines=18> */
[----:B------:R-:W-:Y:S02]  /*2ff20*/  R2UR UR24, R4 ;  /* 0x00000000041872ca */ /* 0x000fe400000e0000 */
[----:B------:R-:W-:Y:S01]  /*2ff30*/  R2UR UR25, R5 ;  /* 0x00000000051972ca */ /* 0x000fe200000e0000 */
[----:B--2---:R-:W-:-:S06]  /*2ff40*/  WARPGROUP.ARRIVE ;  /* 0x00000000000079c5 */ /* 0x004fcc0000000000 */
[----:B------:R-:W-:Y:S01]  /*2ff50*/  HGMMA.64x256x16.F32.BF16 R24, R152, gdesc[UR4].tnspB, R24, gsb0 ;  /* 0x43e0000498187df0 */ /* 0x000fe20008001818 */
        /* <DEDUP_REMOVED lines=2359> */
[C---:B------:R-:W-:Y:S01]  /*392d0*/  R2UR UR51, R5.reuse ;  /* 0x00000000053372ca */ /* 0x040fe200000e0000 */
[----:B------:R-:W-:Y:S02]  /*392e0*/  WARPGROUP.DEPBAR.LE gsb0, 0x0 ;  /* 0x00008000000079c5 */ /* 0x000fe40000010000 */
        /* <DEDUP_REMOVED lines=351> */
[----:B------:R-:W-:Y:S01]  /*3a8e0*/  ST.E desc[UR6][R2.64+0x1ec], R147 ;  /* 0x0001ec9302007985 */ /* 0x000fe2000c101906 */
[----:B------:R-:W-:-:S03]  /*3a8f0*/  R2UR UR5, R5 ;  /* 0x00000000050572ca */ /* 0x000fc600000e0000 */
[----:B------:R-:W-:Y:S01]  /*3a900*/  ST.E desc[UR8][R2.64+0x1f0], R148 ;  /* 0x0001f09402007985 */ /* 0x000fe2000c101908 */
[----:B------:R-:W-:-:S03]  /*3a910*/  R2UR UR6, R4 ;  /* 0x00000000040672ca */ /* 0x000fc600000e0000 */
[----:B------:R-:W-:Y:S01]  /*3a920*/  ST.E desc[UR10][R2.64+0x1f4], R149 ;  /* 0x0001f49502007985 */ /* 0x000fe2000c10190a */
[----:B------:R-:W-:-:S03]  /*3a930*/  R2UR UR7, R5 ;  /* 0x00000000050772ca */ /* 0x000fc600000e0000 */
[----:B------:R-:W-:Y:S01]  /*3a940*/  ST.E desc[UR12][R2.64+0x1f8], R150 ;  /* 0x0001f89602007985 */ /* 0x000fe2000c10190c */
[C---:B------:R-:W-:Y:S02]  /*3a950*/  R2UR UR8, R4.reuse ;  /* 0x00000000040872ca */ /* 0x040fe400000e0000 */
[C---:B------:R-:W-:Y:S01]  /*3a960*/  R2UR UR9, R5.reuse ;  /* 0x00000000050972ca */ /* 0x040fe200000e0000 */
[----:B------:R-:W-:Y:S01]  /*3a970*/  ST.E desc[UR14][R2.64+0x1fc], R151 ;  /* 0x0001fc9702007985 */ /* 0x000fe2000c10190e */
        /* <DEDUP_REMOVED lines=25> */
[----:B------:R-:W-:Y:S01]  /*3ab10*/  R2UR UR57, R5 ;  /* 0x00000000053972ca */ /* 0x000fe200000e0000 */
[----:B------:R5:W-:Y:S01]  /*3ab20*/  ST.E desc[UR4][R2.64+0x1e8], R146 ;  /* 0x0001e89202007985 */ /* 0x000be2000c101904 */
[----:B------:R-:W-:-:S03]  /*3ab30*/  R2UR UR60, R4 ;  /* 0x00000000043c72ca */ /* 0x000fc600000e0000 */
[----:B------:R-:W-:Y:S01]  /*3ab40*/  ST.E desc[UR6][R8.64], R193 ;  /* 0x000000c108007985 */ /* 0x000fe2000c101906 */
[C---:B------:R-:W-:Y:S02]  /*3ab50*/  R2UR UR61, R5.reuse ;  /* 0x00000000053d72ca */ /* 0x040fe400000e0000 */
        /* <DEDUP_REMOVED lines=324> */
[----:B------:R-:W-:Y:S01]  /*3bfa0*/  R2UR UR56, R4 ;  /* 0x00000000043872ca */ /* 0x000fe200000e0000 */
[----:B------:R-:W2:Y:S01]  /*3bfb0*/  LD.E R132, desc[UR4][R2.64+0x1b0] ;  /* 0x0001b00402847980 */ /* 0x000ea2000c101900 */
[----:B------:R-:W-:-:S03]  /*3bfc0*/  R2UR UR57, R5 ;  /* 0x00000000053972ca */ /* 0x000fc600000e0000 */
        /* <DEDUP_REMOVED lines=19> */
[----:B------:R-:W-:Y:S01]  /*3c100*/  VIADD R6, R6, 0x280 ;  /* 0x0000028006067836 */ /* 0x000fe20000000000 */
[----:B------:R-:W-:-:S04]  /*3c110*/  R2UR UR7, R7 ;  /* 0x00000000070772ca */ /* 0x000fc800000e0000 */
[----:B------:R-:W-:Y:S02]  /*3c120*/  R2UR UR6, R6 ;  /* 0x00000000060672ca */ /* 0x000fe400000e0000 */
[----:B------:R-:W-:Y:S02]  /*3c130*/  F2FP.BF16.F32.PACK_AB R152, R190, R191 ;  /* 0x000000bfbe98723e */ /* 0x000fe400000010ff */
[----:B------:R-:W-:Y:S02]  /*3c140*/  F2FP.BF16.F32.PACK_AB R154, R188, R189 ;  /* 0x000000bdbc9a723e */ /* 0x000fe400000010ff */
[----:B------:R-:W-:Y:S02]  /*3c150*/  F2FP.BF16.F32.PACK_AB R153, R161, R162 ;  /* 0x000000a2a199723e */ /* 0x000fe400000010ff */
[----:B------:R-:W-:Y:S02]  /*3c160*/  F2FP.BF16.F32.PACK_AB R155, R159, R160 ;  /* 0x000000a09f9b723e */ /* 0x000fe400000010ff */
        /* <DEDUP_REMOVED lines=27> */
[----:B------:R-:W-:Y:S01]  /*3c320*/  R2UR UR29, R5 ;  /* 0x00000000051d72ca */ /* 0x000fe200000e0000 */
[----:B------:R-:W-:-:S02]  /*3c330*/  WARPGROUP.DEPBAR.LE gsb0, 0x0 ;  /* 0x00008000000079c5 */ /* 0x000fc40000010000 */
[----:B------:R-:W-:Y:S01]  /*3c340*/  ST.E desc[UR4][R2.64], R24 ;  /* 0x0000001802007985 */ /* 0x000fe2000c101904 */
[C---:B------:R-:W-:Y:S02]  /*3c350*/  R2UR UR4, R4.reuse ;  /* 0x00000000040472ca */ /* 0x040fe400000e0000 */
[C---:B------:R-:W-:Y:S01]  /*3c360*/  R2UR UR5, R5.reuse ;  /* 0x00000000050572ca */ /* 0x040fe200000e0000 */
[----:B------:R-:W-:Y:S01]  /*3c370*/  ST.E desc[UR6][R2.64+0x4], R25 ;  /* 0x0000041902007985 */ /* 0x000fe2000c101906 */
[C---:B------:R-:W-:Y:S02]  /*3c380*/  R2UR UR6, R4.reuse ;  /* 0x00000000040672ca */ /* 0x040fe400000e0000 */
[----:B------:R-:W-:Y:S01]  /*3c390*/  R2UR UR7, R5 ;  /* 0x00000000050772ca */ /* 0x000fe200000e0000 */
[----:B------:R-:W-:Y:S04]  /*3c3a0*/  ST.E desc[UR8][R2.64+0x8], R26 ;  /* 0x0000081a02007985 */ /* 0x000fe8000c101908 */
[----:B------:R-:W-:Y:S04]  /*3c3b0*/  ST.E desc[UR10][R2.64+0xc], R27 ;  /* 0x00000c1b02007985 */ /* 0x000fe8000c10190a */
[----:B------:R-:W-:Y:S01]  /*3c3c0*/  ST.E desc[UR12][R2.64+0x10], R28 ;  /* 0x0000101c02007985 */ /* 0x000fe2000c10190c */
[----:B------:R-:W-:-:S03]  /*3c3d0*/  R2UR UR8, R4 ;  /* 0x00000000040872ca */ /* 0x000fc600000e0000 */
[----:B------:R-:W-:Y:S01]  /*3c3e0*/  ST.E desc[UR14][R2.64+0x14], R29 ;  /* 0x0000141d02007985 */ /* 0x000fe2000c10190e */
[----:B------:R-:W-:-:S03]  /*3c3f0*/  R2UR UR9, R5 ;  /* 0x00000000050972ca */ /* 0x000fc600000e0000 */
[----:B------:R-:W-:Y:S04]  /*3c400*/  ST.E desc[UR16][R2.64+0x18], R30 ;  /* 0x0000181e02007985 */ /* 0x000fe8000c101910 */
[----:B------:R-:W-:Y:S04]  /*3c410*/  ST.E desc[UR18][R2.64+0x1c], R31 ;  /* 0x00001c1f02007985 */ /* 0x000fe8000c101912 */
[----:B------:R-:W-:Y:S04]  /*3c420*/  ST.E desc[UR20][R2.64+0x20], R32 ;  /* 0x0000202002007985 */ /* 0x000fe8000c101914 */
[----:B------:R-:W-:Y:S04]  /*3c430*/  ST.E desc[UR22][R2.64+0x24], R33 ;  /* 0x0000242102007985 */ /* 0x000fe8000c101916 */
        /* <DEDUP_REMOVED lines=19> */
[----:B------:R-:W-:Y:S01]  /*3c570*/  ST.E desc[UR8][R2.64+0x34], R37 ;  /* 0x0000342502007985 */ /* 0x000fe2000c101908 */
        /* <DEDUP_REMOVED lines=8> */
[----:B------:R-:W-:Y:S01]  /*3c600*/  R2UR UR5, R5 ;  /* 0x00000000050572ca */ /* 0x000fe200000e0000 */
[----:B------:R-:W-:Y:S04]  /*3c610*/  ST.E desc[UR6][R2.64+0x3c], R39 ;  /* 0x00003c2702007985 */ /* 0x000fe8000c101906 */
[----:B------:R-:W-:Y:S04]  /*3c620*/  ST.E desc[UR10][R2.64+0x40], R40 ;  /* 0x0000402802007985 */ /* 0x000fe8000c10190a */
[----:B------:R-:W-:Y:S04]  /*3c630*/  ST.E desc[UR12][R2.64+0x44], R41 ;  /* 0x0000442902007985 */ /* 0x000fe8000c10190c */
        /* <DEDUP_REMOVED lines=8> */
[----:B------:R-:W-:Y:S01]  /*3c6c0*/  ST.E desc[UR8][R2.64+0x60], R48 ;  /* 0x0000603002007985 */ /* 0x000fe2000c101908 */
[C---:B------:R-:W-:Y:S02]  /*3c6d0*/  R2UR UR8, R4.reuse ;  /* 0x00000000040872ca */ /* 0x040fe400000e0000 */
[----:B------:R-:W-:Y:S01]  /*3c6e0*/  R2UR UR9, R5 ;  /* 0x00000000050972ca */ /* 0x000fe200000e0000 */
[----:B------:R-:W-:Y:S01]  /*3c6f0*/  ST.E desc[UR4][R2.64+0x64], R49 ;  /* 0x0000643102007985 */ /* 0x000fe2000c101904 */
        /* <DEDUP_REMOVED lines=14> */
[----:B------:R-:W-:Y:S01]  /*3c7e0*/  ST.E desc[UR6][R2.64+0x68], R50 ;  /* 0x0000683202007985 */ /* 0x000fe2000c101906 */
        /* <DEDUP_REMOVED lines=288> */
[----:B------:R-:W2:Y:S01]  /*3d9f0*/  LD.E R7, desc[UR28][R2.64] ;  /* 0x0000001c02077980 */ /* 0x000ea2000c101900 */
[----:B------:R-:W-:-:S02]  /*3da00*/  R2UR UR4, R4 ;  /* 0x00000000040472ca */ /* 0x000fc400000e0000 */
[C---:B------:R-:W-:Y:S02]  /*3da10*/  R2UR UR5, R5.reuse ;  /* 0x00000000050572ca */ /* 0x040fe400000e0000 */
[----:B------:R-:W-:Y:S02]  /*3da20*/  R2UR UR6, R4 ;  /* 0x00000000040672ca */ /* 0x000fe400000e0000 */
[----:B------:R-:W-:-:S09]  /*3da30*/  R2UR UR7, R5 ;  /* 0x00000000050772ca */ /* 0x000fd200000e0000 */
[----:B--2---:R2:W-:Y:S04]  /*3da40*/  ST.E desc[UR4][R2.64], R7 ;  /* 0x0000000702007985 */ /* 0x0045e8000c101904 */
[----:B------:R-:W3:Y:S01]  /*3da50*/  LD.E R11, desc[UR6][R2.64+0x4] ;  /* 0x00000406020b7980 */ /* 0x000ee2000c101900 */
[C---:B------:R-:W-:Y:S02]  /*3da60*/  R2UR UR4, R4.reuse ;  /* 0x00000000040472ca */ /* 0x040fe400000e0000 */
[C---:B------:R-:W-:Y:S02]  /*3da70*/  R2UR UR5, R5.reuse ;  /* 0x00000000050572ca */ /* 0x040fe400000e0000 */
[----:B------:R-:W-:Y:S02]  /*3da80*/  R2UR UR6, R4 ;  /* 0x00000000040672ca */ /* 0x000fe400000e0000 */
[----:B------:R-:W-:-:S09]  /*3da90*/  R2UR UR7, R5 ;  /* 0x00000000050772ca */ /* 0x000fd200000e0000 */
[----:B---3--:R3:W-:Y:S04]  /*3daa0*/  ST.E desc[UR4][R2.64+0x4], R11 ;  /* 0x0000040b02007985 */ /* 0x0087e8000c101904 */
[----:B------:R-:W4:Y:S01]  /*3dab0*/  LD.E R13, desc[UR6][R2.64+0x8] ;  /* 0x00000806020d7980 */ /* 0x000f22000c101900 */
[C---:B------:R-:W-:Y:S02]  /*3dac0*/  R2UR UR4, R4.reuse ;  /* 0x00000000040472ca */ /* 0x040fe400000e0000 */
[C---:B------:R-:W-:Y:S02]  /*3dad0*/  R2UR UR5, R5.reuse ;  /* 0x00000000050572ca */ /* 0x040fe400000e0000 */
[----:B------:R-:W-:Y:S02]  /*3dae0*/  R2UR UR6, R4 ;  /* 0x00000000040672ca */ /* 0x000fe400000e0000 */
[----:B------:R-:W-:-:S09]  /*3daf0*/  R2UR UR7, R5 ;  /* 0x00000000050772ca */ /* 0x000fd200000e0000 */
[----:B----4-:R4:W-:Y:S04]  /*3db00*/  ST.E desc[UR4][R2.64+0x8], R13 ;  /* 0x0000080d02007985 */ /* 0x0109e8000c101904 */
[----:B-1----:R-:W5:Y:S01]  /*3db10*/  LD.E R9, desc[UR6][R2.64+0xc] ;  /* 0x00000c0602097980 */ /* 0x002f62000c101900 */
[C---:B------:R-:W-:Y:S02]  /*3db20*/  R2UR UR4, R4.reuse ;  /* 0x00000000040472ca */ /* 0x040fe400000e0000 */
[C---:B------:R-:W-:Y:S02]  /*3db30*/  R2UR UR5, R5.reuse ;  /* 0x00000000050572ca */ /* 0x040fe400000e0000 */
[----:B------:R-:W-:Y:S02]  /*3db40*/  R2UR UR6, R4 ;  /* 0x00000000040672ca */ /* 0x000fe400000e0000 */
[----:B------:R-:W-:-:S09]  /*3db50*/  R2UR UR7, R5 ;  /* 0x00000000050772ca */ /* 0x000fd200000e0000 */
[----:B-----5:R1:W-:Y:S04]  /*3db60*/  ST.E desc[UR4][R2.64+0xc], R9 ;  /* 0x00000c0902007985 */ /* 0x0203e8000c101904 */
[----:B--2---:R-:W2:Y:S01]  /*3db70*/  LD.E R7, desc[UR6][R2.64+0x10] ;  /* 0x0000100602077980 */ /* 0x004ea2000c101900 */
[C---:B------:R-:W-:Y:S02]  /*3db80*/  R2UR UR4, R4.reuse ;  /* 0x00000000040472ca */ /* 0x040fe400000e0000 */
[C---:B------:R-:W-:Y:S02]  /*3db90*/  R2UR UR5, R5.reuse ;  /* 0x00000000050572ca */ /* 0x040fe400000e0000 */
[----:B------:R-:W-:Y:S02]  /*3dba0*/  R2UR UR6, R4 ;  /* 0x00000000040672ca */ /* 0x000fe400000e0000 */
[----:B------:R-:W-:-:S09]  /*3dbb0*/  R2UR UR7, R5 ;  /* 0x00000000050772ca */ /* 0x000fd200000e0000 */
[----:B--2---:R2:W-:Y:S04]  /*3dbc0*/  ST.E desc[UR4][R2.64+0x10], R7 ;  /* 0x0000100702007985 */ /* 0x0045e8000c101904 */
[----:B---3--:R-:W3:Y:S01]  /*3dbd0*/  LD.E R11, desc[UR6][R2.64+0x14] ;  /* 0x00001406020b7980 */ /* 0x008ee2000c101900 */
[C---:B------:R-:W-:Y:S02]  /*3dbe0*/  R2UR UR4, R4.reuse ;  /* 0x00000000040472ca */ /* 0x040fe400000e0000 */
[C---:B------:R-:W-:Y:S02]  /*3dbf0*/  R2UR UR5, R5.reuse ;  /* 0x00000000050572ca */ /* 0x040fe400000e0000 */
[----:B------:R-:W-:Y:S02]  /*3dc00*/  R2UR UR6, R4 ;  /* 0x00000000040672ca */ /* 0x000fe400000e0000 */
[----:B------:R-:W-:-:S09]  /*3dc10*/  R2UR UR7, R5 ;  /* 0x00000000050772ca */ /* 0x000fd200000e0000 */
[----:B---3--:R3:W-:Y:S04]  /*3dc20*/  ST.E desc[UR4][R2.64+0x14], R11 ;  /* 0x0000140b02007985 */ /* 0x0087e8000c101904 */
[----:B----4-:R-:W4:Y:S01]  /*3dc30*/  LD.E R13, desc[UR6][R2.64+0x18] ;  /* 0x00001806020d7980 */ /* 0x010f22000c101900 */
        /* <DEDUP_REMOVED lines=719> */
[----:B----4-:R-:W3:Y:S01]  /*40930*/  LD.E R13, desc[UR6][R2.64+0x1f8] ;  /* 0x0001f806020d7980 */ /* 0x010ee2000c101900 */
[C---:B------:R-:W-:Y:S02]  /*40940*/  R2UR UR4, R4.reuse ;  /* 0x00000000040472ca */ /* 0x040fe400000e0000 */
[C---:B------:R-:W-:Y:S02]  /*40950*/  R2UR UR5, R5.reuse ;  /* 0x00000000050572ca */ /* 0x040fe400000e0000 */
[----:B------:R-:W-:Y:S02]  /*40960*/  R2UR UR6, R4 ;  /* 0x00000000040672ca */ /* 0x000fe400000e0000 */
[----:B------:R-:W-:-:S02]  /*40970*/  R2UR UR7, R5 ;  /* 0x00000000050772ca */ /* 0x000fc400000e0000 */
[----:B------:R-:W-:-:S07]  /*40980*/  LOP3.LUT P6, RZ, R199, 0x7f, RZ, 0xc0, !PT ;  /* 0x0000007fc7ff7812 */ /* 0x000fce00078cc0ff */
[----:B---3--:R2:W-:Y:S04]  /*40990*/  ST.E desc[UR4][R2.64+0x1f8], R13 ;  /* 0x0001f80d02007985 */ /* 0x0085e8000c101904 */
[----:B-1----:R-:W3:Y:S01]  /*409a0*/  LD.E R9, desc[UR6][R2.64+0x1fc] ;  /* 0x0001fc0602097980 */ /* 0x002ee2000c101900 */
[----:B------:R-:W-:Y:S02]  /*409b0*/  R2UR UR4, R4 ;  /* 0x00000000040472ca */ /* 0x000fe400000e0000 */
[----:B------:R-:W-:-:S13]  /*409c0*/  R2UR UR5, R5 ;  /* 0x00000000050572ca */ /* 0x000fda00000e0000 */
[----:B---3--:R2:W-:Y:S01]  /*409d0*/  ST.E desc[UR4][R2.64+0x1fc], R9 ;  /* 0x0001fc0902007985 */ /* 0x0085e2000c101904 */
[----:B------:R-:W-:Y:S05]  /*409e0*/  @P6 BRA `(.L_x_1724) ;  /* 0x0000000000306947 */ /* 0x000fea0003800000 */
[----:B--2---:R-:W2:Y:S04]  /*409f0*/  LDL.64 R2, [R0+0x40] ;  /* 0x0000400000027983 */ /* 0x004ea80000100a00 */
[----:B------:R-:W3:Y:S01]  /*40a00*/  LDL.64 R6, [R0] ;  /* 0x0000000000067983 */ /* 0x000ee20000100a00 */
[C---:B------:R-:W-:Y:S02]  /*40a10*/  R2UR UR4, R4.reuse ;  /* 0x00000000040472ca */ /* 0x040fe400000e0000 */
[C---:B------:R-:W-:Y:S02]  /*40a20*/  R2UR UR5, R5.reuse ;  /* 0x00000000050572ca */ /* 0x040fe400000e0000 */
[----:B------:R-:W-:Y:S02]  /*40a30*/  R2UR UR6, R4 ;  /* 0x00000000040672ca */ /* 0x000fe400000e0000 */
[----:B------:R-:W-:-:S09]  /*40a40*/  R2UR UR7, R5 ;  /* 0x00000000050772ca */ /* 0x000fd200000e0000 */
[----:B--2---:R-:W2:Y:S04]  /*40a50*/  LD.E.64 R2, desc[UR4][R2.64+0x30] ;  /* 0x0000300402027980 */ /* 0x004ea8000c101b00 */
[----:B---3--:R-:W3:Y:S01]  /*40a60*/  LD.E R6, desc[UR6][R6.64] ;  /* 0x0000000606067980 */ /* 0x008ee2000c101900 */
[----:B--2---:R-:W-:-:S05]  /*40a70*/  MOV R5, R2 ;  /* 0x0000000200057202 */ /* 0x004fca0000000f00 */
[----:B---3--:R-:W-:-:S05]  /*40a80*/  IMAD R4, R6, 0x8, R5 ;  /* 0x0000000806047824 */ /* 0x008fca00078e0205 */
[----:B------:R-:W-:-:S04]  /*40a90*/  PRMT R4, RZ, 0x654, R4 ;  /* 0x00000654ff047816 */ /* 0x000fc80000000004 */
[----:B------:R1:W-:Y:S03]  /*40aa0*/  SYNCS.ARRIVE.TRANS64.RED.A1T0 RZ, [R4+URZ], RZ ;  /* 0x000000ff04ff79a7 */ /* 0x0003e6000810043f */
.L_x_1724:
[----:B--2---:R-:W-:Y:S02]  /*40ab0*/  IMAD.MOV.U32 R2, RZ, RZ, R201 ;  /* 0x000000ffff027224 */ /* 0x004fe400078e00c9 */
[----:B------:R-:W-:-:S04]  /*40ac0*/  IMAD.MOV.U32 R3, RZ, RZ, 0x0 ;  /* 0x00000000ff037424 */ /* 0x000fc800078e00ff */
[----:B-1----:R-:W-:Y:S05]  /*40ad0*/  RET.REL.NODEC R2 `(_ZN7cutlass13device_kernelIN5flash11enable_sm90INS1_16FlashAttnFwdSm90INS1_25CollectiveMainloopFwdSm90ILi2EN4cute5tupleIJNS5_1CILi1EEES8_S8_EEENS6_IJNS7_ILi128EEENS7_ILi96EEENS7_ILi64EEEEEELi256ENS_10bfloat16_tEfNS_4arch4Sm90ELb0ELb1ELb1ELb0ELb0ELb0ELb1ELb1ELb0ELb0ELb0ELb0EEENS1_21CollectiveEpilogueFwdINS6_IJSA_NS7_ILi256EEESB_EEES9_SE_SG_Li256ELb0ELb0ELb0ELb0EEENS1_30DynamicPersistentTileSchedulerILi256ELi32ELb0ELb0ELb1EEEEEEEEEvNT_6ParamsE) ;  /* 0xfffffbf402487950 */ /* 0x002fea0003c3ffff */
.L_x_1702:
[----:B-1----:R1:W2:Y:S02]  /*40ae0*/  SYNCS.PHASECHK.TRANS64.TRYWAIT P0, [R2+URZ], R3 ;  /* 0x00000003020075a7 */ /* 0x0022a4000800017f */
[----:B--2---:R-:W-:Y:S05]  /*40af0*/  @!P0 NANOSLEEP.SYNCS 0x989680 ;  /* 0x009896800000895d */ /* 0x004fea0003900000 */
[----:B------:R-:W2:Y:S02]  /*40b00*/  @!P0 SYNCS.PHASECHK.TRANS64 P0, [R2+URZ], R3 ;  /* 0x00000003020085a7 */ /* 0x000ea4000800007f */
[----:B--2---:R-:W-:Y:S05]  /*40b10*/  @!P0 BRA `(.L_x_1702) ;  /* 0xfffffffc00f08947 */ /* 0x004fea000383ffff */
[----:B------:R-:W-:Y:S05]  /*40b20*/  BRA `(.L_x_1701) ;  /* 0xfffffe4800947947 */ /* 0x000fea000383ffff */
.L_x_1709:
[----:B-1----:R1:W2:Y:S02]  /*40b30*/  SYNCS.PHASECHK.TRANS64.TRYWAIT P0, [R8+URZ], R9 ;  /* 0x00000009080075a7 */ /* 0x0022a4000800017f */
[----:B--2---:R-:W-:Y:S05]  /*40b40*/  @!P0 NANOSLEEP.SYNCS 0x989680 ;  /* 0x009896800000895d */ /* 0x004fea0003900000 */
[----:B------:R-:W2:Y:S02]  /*40b50*/  @!P0 SYNCS.PHASECHK.TRANS64 P0, [R8+URZ], R9 ;  /* 0x00000009080085a7 */ /* 0x000ea4000800007f */
[----:B--2---:R-:W-:Y:S05]  /*40b60*/  @!P0 BRA `(.L_x_1709) ;  /* 0xfffffffc00f08947 */ /* 0x004fea000383ffff */
[----:B------:R-:W-:Y:S05]  /*40b70*/  BRA `(.L_x_1708) ;  /* 0xfffffe5000687947 */ /* 0x000fea000383ffff */
.L_x_1725:
        /* <DEDUP_REMOVED lines=16> */
.L_x_4721:


//--------------------- .text._ZN7cutlass13device_kernelIN5flash11enable_sm90INS1_16FlashAttnFwdSm90INS1_25CollectiveMainloopFwdSm90ILi2EN4cute5tupleIJNS5_1CILi1EEES8_S8_EEENS6_IJNS7_ILi128EEENS7_ILi96EEENS7_ILi64EEEEEELi256ENS_10bfloat16_tEfNS_4arch4Sm90ELb0ELb1ELb1ELb1ELb0ELb0ELb0ELb1ELb0ELb0ELb0ELb0EEENS1_21CollectiveEpilogueFwdINS6_IJSA_NS7_ILi256EEESB_EEES9_SE_SG_Li256ELb1ELb0ELb0ELb0EEENS1_36VarlenDynamicPersistentTileSchedulerILi128ELi96ELi256ELi32ELb0ELb0ELb1ELb1ELb0ELb1EEEEEEEEEvNT_6ParamsE --------------------------
	.section	.text._ZN7cutlass13device_kernelIN5flash11enable_sm90INS1_16FlashAttnFwdSm90INS1_25CollectiveMainloopFwdSm90ILi2EN4cute5tupleIJNS5_1CILi1EEES8_S8_EEENS6_IJNS7_ILi128EEENS7_ILi96EEENS7_ILi64EEEEEELi256ENS_10bfloat16_tEfNS_4arch4Sm90ELb0ELb1ELb1ELb1ELb0ELb0ELb0ELb1ELb0ELb0ELb0ELb0EEENS1_21CollectiveEpilogueFwdINS6_IJSA_NS7_ILi256EEESB_EEES9_SE_SG_Li256ELb1ELb0ELb0ELb0EEENS1_36VarlenDynamicPersistentTileSchedulerILi128ELi96ELi256ELi32ELb0ELb0ELb1ELb1ELb0ELb1EEEEEEEEEvNT_6ParamsE,"ax",@progbits
	.align	128
.text._ZN7cutlass13device_kernelIN5flash11enable_sm90INS1_16FlashAttnFwdSm90INS1_25CollectiveMainloopFwdSm90ILi2EN4cute5tupleIJNS5_1CILi1EEES8_S8_EEENS6_IJNS7_ILi128EEENS7_ILi96EEENS7_ILi64EEEEEELi256ENS_10bfloat16_tEfNS_4arch4Sm90ELb0ELb1ELb1ELb1ELb0ELb0ELb0ELb1ELb0ELb0ELb0ELb0EEENS1_21CollectiveEpilogueFwdINS6_IJSA_NS7_ILi256EEESB_EEES9_SE_SG_Li256ELb1ELb0ELb0ELb0EEENS1_36VarlenDynamicPersistentTileSchedulerILi128ELi96ELi256ELi32ELb0ELb0ELb1ELb1ELb0ELb1EEEEEEEEEvNT_6ParamsE:
        .type           _ZN7cutlass13device_kernelIN5flash11enable_sm90INS1_16FlashAttnFwdSm90INS1_25CollectiveMainloopFwdSm90ILi2EN4cute5tupleIJNS5_1CILi1EEES8_S8_EEENS6_IJNS7_ILi128EEENS7_ILi96EEENS7_ILi64EEEEEELi256ENS_10bfloat16_tEfNS_4arch4Sm90ELb0ELb1ELb1ELb1ELb0ELb0ELb0ELb1ELb0ELb0ELb0ELb0EEENS1_21CollectiveEpilogueFwdINS6_IJSA_NS7_ILi256EEESB_EEES9_SE_SG_Li256ELb1ELb0ELb0ELb0EEENS1_36VarlenDynamicPersistentTileSchedulerILi128ELi96ELi256ELi32ELb0ELb0ELb1ELb1ELb0ELb1EEEEEEEEEvNT_6ParamsE,@function
        .size           _ZN7cutlass13device_kernelIN5flash11enable_sm90INS1_16FlashAttnFwdSm90INS1_25CollectiveMainloopFwdSm90ILi2EN4cute5tupleIJNS5_1CILi1EEES8_S8_EEENS6_IJNS7_ILi128EEENS7_ILi96EEENS7_ILi64EEEEEELi256ENS_10bfloat16_tEfNS_4arch4Sm90ELb0ELb1ELb1ELb1ELb0ELb0ELb0ELb1ELb0ELb0ELb0ELb0EEENS1_21CollectiveEpilogueFwdINS6_IJSA_NS7_ILi256EEESB_EEES9_SE_SG_Li256ELb1ELb0ELb0ELb0EEENS1_36VarlenDynamicPersistentTileSchedulerILi128ELi96ELi256ELi32ELb0ELb0ELb1ELb1ELb0ELb1EEEEEEEEEvNT_6ParamsE,(.L_x_4723 - _ZN7cutlass13device_kernelIN5flash11enable_sm90INS1_16FlashAttnFwdSm90INS1_25CollectiveMainloopFwdSm90ILi2EN4cute5tupleIJNS5_1CILi1EEES8_S8_EEENS6_IJNS7_ILi128EEENS7_ILi96EEENS7_ILi64EEEEEELi256ENS_10bfloat16_tEfNS_4arch4Sm90ELb0ELb1ELb1ELb1ELb0ELb0ELb0ELb1ELb0ELb0ELb0ELb0EEENS1_21CollectiveEpilogueFwdINS6_IJSA_NS7_ILi256EEESB_EEES9_SE_SG_Li256ELb1ELb0ELb0ELb0EEENS1_36VarlenDynamicPersistentTileSchedulerILi128ELi96ELi256ELi32ELb0ELb0ELb1ELb1ELb0ELb1EEEEEEEEEvNT_6ParamsE)
        .other          _ZN7cutlass13device_kernelIN5flash11enable_sm90INS1_16FlashAttnFwdSm90INS1_25CollectiveMainloopFwdSm90ILi2EN4cute5tupleIJNS5_1CILi1EEES8_S8_EEENS6_IJNS7_ILi128EEENS7_ILi96EEENS7_ILi64EEEEEELi256ENS_10bfloat16_tEfNS_4arch4Sm90ELb0ELb1ELb1ELb1ELb0ELb0ELb0ELb1ELb0ELb0ELb0ELb0EEENS1_21CollectiveEpilogueFwdINS6_IJSA_NS7_ILi256EEESB_EEES9_SE_SG_Li256ELb1ELb0ELb0ELb0EEENS1_36VarlenDynamicPersistentTileSchedulerILi128ELi96ELi256ELi32ELb0ELb0ELb1ELb1ELb0ELb1EEEEEEEEEvNT_6ParamsE,@"STO_CUDA_ENTRY STV_DEFAULT"
_ZN7cutlass13device_kernelIN5flash11enable_sm90INS1_16FlashAttnFwdSm90INS1_25CollectiveMainloopFwdSm90ILi2EN4cute5tupleIJNS5_1CILi1EEES8_S8_EEENS6_IJNS7_ILi128EEENS7_ILi96EEENS7_ILi64EEEEEELi256ENS_10bfloat16_tEfNS_4arch4Sm90ELb0ELb1ELb1ELb1ELb0ELb0ELb0ELb1ELb0ELb0ELb0ELb0EEENS1_21CollectiveEpilogueFwdINS6_IJSA_NS7_ILi256EEESB_EEES9_SE_SG_Li256ELb1ELb0ELb0ELb0EEENS1_36VarlenDynamicPersistentTileSchedulerILi128ELi96ELi256ELi32ELb0ELb0ELb1ELb1ELb0ELb1EEEEEEEEEvNT_6ParamsE:
        /* <DEDUP_REMOVED lines=21> */
.L_x_1727:
[----:B------:R-:W-:Y:S05]  /*0150*/  BSYNC B0 ;  /* 0x0000000000007941 */ /* 0x000fea0003800000 */
.L_x_1726:
        /* <DEDUP_REMOVED lines=41> */
.L_x_1728:
        /* <DEDUP_REMOVED lines=22> */
.L_x_1729:
        /* <DEDUP_REMOVED lines=18> */
.L_x_1730:
        /* <DEDUP_REMOVED lines=22> */
.L_x_1731:
        /* <DEDUP_REMOVED lines=22> */
.L_x_1732:
[----:B------:R-:W-:Y:S01]  /*0930*/  PLOP3.LUT P0, PT, PT, PT, UP0, 0x80, 0x0 ;  /* 0x000000000000781c */ /* 0x000fe20003f0f008 */
[----:B------:R-:W-:Y:S01]  /*0940*/  UMOV UR36, 0x1 ;  /* 0x0000000100247882 */ /* 0x000fe20000000000 */
[----:B------:R-:W-:Y:S01]  /*0950*/  NOP ;  /* 0x0000000000007918 */ /* 0x000fe20000000000 */
[----:B------:R-:W-:Y:S01]  /*0960*/  USEL UR36, UR36, 0x2, !UP0 ;  /* 0x0000000224247887 */ /* 0x000fe2000c000000 */
[----:B------:R-:W-:Y:S01]  /*0970*/  ULDC.64 UR38, c[0x0][0x208] ;  /* 0x0000820000267ab9 */ /* 0x000fe20000000a00 */
[----:B012-4-:R-:W-:Y:S08]  /*0980*/  BAR.SYNC.DEFER_BLOCKING 0x0 ;  /* 0x0000000000007b1d */ /* 0x017ff00000010000 */
[----:B------:R-:W-:Y:S05]  /*0990*/  @!P0 BRA `(.L_x_1733) ;  /* 0x0000010400f08947 */ /* 0x000fea0003800000 */
.L_x_1734:
        /* <DEDUP_REMOVED lines=8> */
[----:B-1----:R-:W-:Y:S01]  /*0a20*/  ULEA UR4, UR5, UR4, 0x18 ;  /* 0x0000000405047291 */ /* 0x002fe2000f8ec03f */
[----:B0-----:R-:W-:-:S04]  /*0a30*/  SHF.R.U32.HI R0, RZ, 0x7, R0 ;  /* 0x00000007ff007819 */ /* 0x001fc80000011600 */
[----:B------:R-:W-:-:S13]  /*0a40*/  ISETP.NE.AND P0, PT, R0, 0x1, PT ;  /* 0x000000010000780c */ /* 0x000fda0003f05270 */
[----:B------:R-:W-:Y:S08]  /*0a50*/  @!P0 BAR.ARV 0x9, 0x100 ;  /* 0x0244000000008b1d */ /* 0x000ff00000002000 */
[----:B------:R-:W-:Y:S06]  /*0a60*/  BAR.SYNC.DEFER_BLOCKING 0x5, 0x120 ;  /* 0x0144800000007b1d */ /* 0x000fec0000010000 */
        /* <DEDUP_REMOVED lines=8> */
[----:B------:R-:W-:Y:S01]  /*0af0*/  R2UR UR5, R203 ;  /* 0x00000000cb0572ca */ /* 0x000fe200000e0000 */
[----:B------:R-:W-:Y:S01]  /*0b00*/  UMOV UR41, URZ ;  /* 0x0000003f00297c82 */ /* 0x000fe20008000000 */
[----:B------:R-:W-:Y:S01]  /*0b10*/  UMOV UR40, URZ ;  /* 0x0000003f00287c82 */ /* 0x000fe20008000000 */
[----:B------:R-:W-:Y:S01]  /*0b20*/  UMOV UR37, URZ ;  /* 0x0000003f00257c82 */ /* 0x000fe20008000000 */
[----:B0-----:R-:W-:-:S05]  /*0b30*/  VIADD R209, R0, 0xffffff80 ;  /* 0xffffff8000d17836 */ /* 0x001fca0000000000 */
[----:B------:R-:W-:-:S04]  /*0b40*/  SHF.R.S32.HI R0, RZ, 0x1f, R209 ;  /* 0x0000001fff007819 */ /* 0x000fc800000114d1 */
[CC--:B------:R-:W-:Y:S02]  /*0b50*/  LEA.HI R2, R0.reuse, R209.reuse, RZ, 0x7 ;  /* 0x000000d100027211 */ /* 0x0c0fe400078f38ff */
[----:B------:R-:W-:Y:S02]  /*0b60*/  LEA.HI R3, R0, R209, RZ, 0x4 ;  /* 0x000000d100037211 */ /* 0x000fe400078f20ff */
[----:B------:R-:W-:Y:S02]  /*0b70*/  LOP3.LUT R4, R2, 0xffffff80, RZ, 0xc0, !PT ;  /* 0xffffff8002047812 */ /* 0x000fe400078ec0ff */
[----:B------:R-:W-:-:S03]  /*0b80*/  SHF.R.S32.HI R207, RZ, 0x7, R2 ;  /* 0x00000007ffcf7819 */ /* 0x000fc60000011402 */
        /* <DEDUP_REMOVED lines=10> */
[----:B------:R-:W-:-:S04]  /*0c30*/  LEA.HI R4, R4, R5, RZ, 0x3 ;  /* 0x0000000504047211 */ /* 0x000fc800078f18ff */
[----:B------:R-:W-:Y:S02]  /*0c40*/  LOP3.LUT R6, R4, 0xfffffff8, RZ, 0xc0, !PT ;  /* 0xfffffff804067812 */ /* 0x000fe400078ec0ff */
[CC--:B------:R-:W-:Y:S02]  /*0c50*/  LEA.HI R4, R0.reuse, R209.reuse, RZ, 0x5 ;  /* 0x000000d100047211 */ /* 0x0c0fe400078f28ff */
[----:B------:R-:W-:Y:S01]  /*0c60*/  LEA.HI R0, R0, R209, RZ, 0x3 ;  /* 0x000000d100007211 */ /* 0x000fe200078f18ff */
[----:B------:R-:W-:Y:S01]  /*0c70*/  IMAD.IADD R9, R5, 0x1, -R6 ;  /* 0x0000000105097824 */ /* 0x000fe200078e0a06 */
[----:B------:R-:W-:Y:S01]  /*0c80*/  SHF.R.S32.HI R6, RZ, 0x4, R3 ;  /* 0x00000004ff067819 */ /* 0x000fe20000011403 */
[----:B------:R-:W-:Y:S01]  /*0c90*/  IMAD.SHL.U32 R5, R4, 0x20, RZ ;  /* 0x0000002004057824 */ /* 0x000fe200078e00ff */
[C---:B------:R-:W-:Y:S01]  /*0ca0*/  LOP3.LUT R4, R3.reuse, 0x3fffff0, RZ, 0xc0, !PT ;  /* 0x03fffff003047812 */ /* 0x040fe200078ec0ff */
[----:B------:R-:W-:Y:S01]  /*0cb0*/  IMAD R9, R8, 0x10, R9 ;  /* 0x0000001008097824 */ /* 0x000fe200078e0209 */
[----:B------:R-:W-:-:S02]  /*0cc0*/  LEA.HI R3, R3, R6, RZ, 0x1 ;  /* 0x0000000603037211 */ /* 0x000fc400078f08ff */
[----:B------:R-:W-:Y:S01]  /*0cd0*/  LOP3.LUT R5, R5, 0xfffffc00, RZ, 0xc0, !PT ;  /* 0xfffffc0005057812 */ /* 0x000fe200078ec0ff */
[----:B------:R-:W-:Y:S01]  /*0ce0*/  IMAD.IADD R4, R209, 0x1, -R4 ;  /* 0x00000001d1047824 */ /* 0x000fe200078e0a04 */
[----:B------:R-:W-:Y:S01]  /*0cf0*/  LOP3.LUT R3, R3, 0x1ffffffe, RZ, 0xc0, !PT ;  /* 0x1ffffffe03037812 */ /* 0x000fe200078ec0ff */
[----:B------:R-:W-:Y:S01]  /*0d00*/  IMAD R206, R2, 0x40, R9 ;  /* 0x0000004002ce7824 */ /* 0x000fe200078e0209 */
[----:B------:R-:W-:Y:S01]  /*0d10*/  LOP3.LUT R2, R0, 0x1ffffff8, RZ, 0xc0, !PT ;  /* 0x1ffffff800027812 */ /* 0x000fe200078ec0ff */
[----:B------:R-:W-:Y:S01]  /*0d20*/  IMAD R4, R4, 0x40, R5 ;  /* 0x0000004004047824 */ /* 0x000fe200078e0205 */
[----:B------:R-:W-:Y:S01]  /*0d30*/  SHF.R.S32.HI R22, RZ, 0x3, R0 ;  /* 0x00000003ff167819 */ /* 0x000fe20000011400 */
[----:B------:R-:W-:Y:S02]  /*0d40*/  IMAD.IADD R3, R6, 0x1, -R3 ;  /* 0x0000000106037824 */ /* 0x000fe400078e0a03 */
[----:B------:R-:W-:Y:S02]  /*0d50*/  IMAD.IADD R2, R209, 0x1, -R2 ;  /* 0x00000001d1027824 */ /* 0x000fe400078e0a02 */
[----:B------:R-:W-:Y:S01]  /*0d60*/  IMAD R208, R3, 0x8, R4 ;  /* 0x0000000803d07824 */ /* 0x000fe200078e0204 */
[----:B------:R-:W-:Y:S01]  /*0d70*/  LOP3.LUT R4, R7, 0x7ffffffc, RZ, 0xc0, !PT ;  /* 0x7ffffffc07047812 */ /* 0x000fe200078ec0ff */
[----:B------:R-:W-:-:S04]  /*0d80*/  IMAD.SHL.U32 R19, R2, 0x8, RZ ;  /* 0x0000000802137824 */ /* 0x000fc800078e00ff */
[----:B------:R-:W-:-:S04]  /*0d90*/  IMAD.IADD R4, R205, 0x1, -R4 ;  /* 0x00000001cd047824 */ /* 0x000fc800078e0a04 */
[----:B------:R-:W-:-:S07]  /*0da0*/  IMAD.SHL.U32 R16, R4, 0x2, RZ ;  /* 0x0000000204107824 */ /* 0x000fce00078e00ff */
.L_x_1834:
[----:B------:R-:W-:Y:S01]  /*0db0*/  ULDC.64 UR8, c[0x0][0xa28] ;  /* 0x00028a0000087ab9 */ /* 0x000fe20000000a00 */
[----:B0-----:R-:W0:Y:S01]  /*0dc0*/  LDC R18, c[0x0][0x288] ;  /* 0x0000a200ff127b82 */ /* 0x001e220000000800 */
[----:B------:R-:W-:Y:S01]  /*0dd0*/  UISETP.NE.U32.AND UP0, UPT, UR8, URZ, UPT ;  /* 0x0000003f0800728c */ /* 0x000fe2000bf05070 */
[----:B--2--5:R-:W-:-:S03]  /*0de0*/  IMAD.MOV.U32 R8, RZ, RZ, RZ ;  /* 0x000000ffff087224 */ /* 0x024fc600078e00ff */
[----:B------:R-:W-:-:S03]  /*0df0*/  UISETP.NE.AND.EX UP0, UPT, UR9, URZ, UPT, UP0 ;  /* 0x0000003f0900728c */ /* 0x000fc6000bf05300 */
[----:B------:R-:W-:Y:S01]  /*0e00*/  ULDC.64 UR8, c[0x0][0xa18] ;  /* 0x0002860000087ab9 */ /* 0x000fe20000000a00 */
[----:B-1--4-:R-:W1:Y:S01]  /*0e10*/  LDC.64 R10, c[0x0][0x3f8] ;  /* 0x0000fe00ff0a7b82 */ /* 0x012e620000000a00 */
[----:B------:R-:W-:Y:S01]  /*0e20*/  UISETP.NE.U32.AND UP1, UPT, UR8, URZ, UPT ;  /* 0x0000003f0800728c */ /* 0x000fe2000bf25070 */
[----:B------:R-:W-:-:S03]  /*0e30*/  PLOP3.LUT P0, PT, PT, PT, UP0, 0x80, 0x0 ;  /* 0x000000000000781c */ /* 0x000fc60003f0f008 */
[----:B------:R-:W-:-:S03]  /*0e40*/  UISETP.NE.AND.EX UP1, UPT, UR9, URZ, UPT, UP1 ;  /* 0x0000003f0900728c */ /* 0x000fc6000bf25310 */
[----:B------:R-:W-:Y:S01]  /*0e50*/  @UP0 ULDC.64 UR8, c[0x0][0xa28] ;  /* 0x00028a0000080ab9 */ /* 0x000fe20000000a00 */
[----:B------:R-:W2:Y:S01]  /*0e60*/  LDC R0, c[0x0][0x404] ;  /* 0x00010100ff007b82 */ /* 0x000ea20000000800 */
[----:B------:R-:W-:Y:S01]  /*0e70*/  @UP0 UIMAD.WIDE UR8, UR5, 0x4, UR8 ;  /* 0x00000004050808a5 */ /* 0x000fe2000f8e0208 */
[----:B------:R-:W-:-:S05]  /*0e80*/  PLOP3.LUT P2, PT, PT, PT, UP1, 0x80, 0x0 ;  /* 0x000000000000781c */ /* 0x000fca0003f4f018 */
[----:B------:R-:W-:Y:S01]  /*0e90*/  @UP1 ULDC.64 UR10, c[0x0][0xa18] ;  /* 0x00028600000a1ab9 */ /* 0x000fe20000000a00 */
[----:B------:R-:W-:Y:S01]  /*0ea0*/  IMAD.U32 R4, RZ, RZ, UR8 ;  /* 0x00000008ff047e24 */ /* 0x000fe2000f8e00ff */
[----:B---3--:R-:W3:Y:S01]  /*0eb0*/  LDC R17, c[0x0][0x2e0] ;  /* 0x0000b800ff117b82 */ /* 0x008ee20000000800 */
[----:B------:R-:W-:Y:S01]  /*0ec0*/  IMAD.U32 R5, RZ, RZ, UR9 ;  /* 0x00000009ff057e24 */ /* 0x000fe2000f8e00ff */
[----:B------:R-:W-:-:S04]  /*0ed0*/  @UP1 UIMAD.WIDE UR8, UR5, 0x4, UR10 ;  /* 0x00000004050818a5 */ /* 0x000fc8000f8e020a */
[----:B------:R4:W5:Y:S02]  /*0ee0*/  @P0 LDG.E R8, desc[UR38][R4.64] ;  /* 0x0000002604080981 */ /* 0x000964000c1e1900 */
[----:B------:R-:W-:Y:S02]  /*0ef0*/  IMAD.U32 R6, RZ, RZ, UR8 ;  /* 0x00000008ff067e24 */ /* 0x000fe4000f8e00ff */
[----:B------:R-:W-:Y:S01]  /*0f00*/  IMAD.U32 R7, RZ, RZ, UR9 ;  /* 0x00000009ff077e24 */ /* 0x000fe2000f8e00ff */
[----:B------:R-:W-:-:S04]  /*0f10*/  ULDC.64 UR8, c[0x0][0xa20] ;  /* 0x0002880000087ab9 */ /* 0x000fc80000000a00 */
[----:B0-----:R4:W5:Y:S01]  /*0f20*/  @P2 LDG.E R18, desc[UR38][R6.64] ;  /* 0x0000002606122981 */ /* 0x001962000c1e1900 */
[----:B-1----:R-:W-:Y:S01]  /*0f30*/  ISETP.NE.U32.AND P0, PT, R10, RZ, PT ;  /* 0x000000ff0a00720c */ /* 0x002fe20003f05070 */
[----:B------:R-:W-:Y:S01]  /*0f40*/  UMOV UR44, UR6 ;  /* 0x00000006002c7c82 */ /* 0x000fe20008000000 */
[----:B------:R-:W-:Y:S02]  /*0f50*/  ISETP.NE.U32.AND P1, PT, RZ, UR8, PT ;  /* 0x00000008ff007c0c */ /* 0x000fe4000bf25070 */
[----:B------:R-:W-:Y:S02]  /*0f60*/  ISETP.NE.AND.EX P0, PT, R11, RZ, PT, P0 ;  /* 0x000000ff0b00720c */ /* 0x000fe40003f05300 */
[----:B------:R-:W-:Y:S02]  /*0f70*/  ISETP.NE.AND.EX P1, PT, RZ, UR9, PT, P1 ;  /* 0x00000009ff007c0c */ /* 0x000fe4000bf25310 */
[----:B--2---:R-:W-:Y:S01]  /*0f80*/  SEL R0, R0, 0x1, P0 ;  /* 0x0000000100007807 */ /* 0x004fe20000000000 */
[----:B----4-:R-:W-:Y:S10]  /*0f90*/  @P2 BRA `(.L_x_1735) ;  /* 0x00000000002c2947 */ /* 0x010ff40003800000 */
        /* <DEDUP_REMOVED lines=8> */
[----:B-----5:R-:W2:Y:S04]  /*1020*/  LDG.E R18, desc[UR38][R4.64] ;  /* 0x0000002604127981 */ /* 0x020ea8000c1e1900 */
[----:B------:R-:W2:Y:S02]  /*1030*/  LDG.E R3, desc[UR38][R4.64+0x4] ;  /* 0x0000042604037981 */ /* 0x000ea4000c1e1900 */
[----:B--2---:R-:W-:-:S07]  /*1040*/  IMAD.IADD R18, R3, 0x1, -R18 ;  /* 0x0000000103127824 */ /* 0x004fce00078e0a12 */
.L_x_1735:
[----:B------:R-:W-:Y:S01]  /*1050*/  UMOV UR43, UR5 ;  /* 0x00000005002b7c82 */ /* 0x000fe20008000000 */
[----:B---3--:R-:W-:Y:S02]  /*1060*/  IMAD R17, R0, R17, RZ ;  /* 0x0000001100117224 */ /* 0x008fe400078e02ff */
[----:B------:R-:W-:Y:S01]  /*1070*/  IMAD.MOV.U32 R204, RZ, RZ, R201 ;  /* 0x000000ffffcc7224 */ /* 0x000fe200078e00c9 */
[----:B------:R-:W-:Y:S06]  /*1080*/  @!P1 BRA `(.L_x_1736) ;  /* 0x0000000000189947 */ /* 0x000fec0003800000 */
[----:B------:R-:W-:Y:S02]  /*1090*/  ULDC.64 UR6, c[0x0][0xa20] ;  /* 0x0002880000067ab9 */ /* 0x000fe40000000a00 */
[----:B------:R-:W-:-:S06]  /*10a0*/  UIMAD.WIDE UR4, UR5, 0x4, UR6 ;  /* 0x00000004050478a5 */ /* 0x000fcc000f8e0206 */
[----:B------:R-:W-:Y:S02]  /*10b0*/  IMAD.U32 R4, RZ, RZ, UR4 ;  /* 0x00000004ff047e24 */ /* 0x000fe4000f8e00ff */
[----:B------:R-:W-:-:S05]  /*10c0*/  IMAD.U32 R5, RZ, RZ, UR5 ;  /* 0x00000005ff057e24 */ /* 0x000fca000f8e00ff */
[----:B------:R0:W5:Y:S01]  /*10d0*/  LDG.E R17, desc[UR38][R4.64] ;  /* 0x0000002604117981 */ /* 0x000162000c1e1900 */
[----:B------:R-:W-:Y:S05]  /*10e0*/  BRA `(.L_x_1737) ;  /* 0x00000000002c7947 */ /* 0x000fea0003800000 */
.L_x_1736:
        /* <DEDUP_REMOVED lines=9> */
[----:B------:R-:W2:Y:S02]  /*1180*/  LDG.E R0, desc[UR38][R4.64+0x4] ;  /* 0x0000042604007981 */ /* 0x000ea4000c1e1900 */
[----:B--2---:R-:W-:-:S07]  /*1190*/  IMAD.IADD R17, R0, 0x1, -R17 ;  /* 0x0000000100117824 */ /* 0x004fce00078e0a11 */
.L_x_1737:
[----:B------:R-:W1:Y:S01]  /*11a0*/  LDC.64 R6, c[0x0][0x9e0] ;  /* 0x00027800ff067b82 */ /* 0x000e620000000a00 */
[----:B-----5:R-:W-:Y:S01]  /*11b0*/  IMAD.IADD R17, R17, 0x1, -R8 ;  /* 0x0000000111117824 */ /* 0x020fe200078e0a08 */
[----:B------:R-:W-:-:S04]  /*11c0*/  LEA R0, R201, 0x80, 0x7 ;  /* 0x00000080c9007811 */ /* 0x000fc800078e38ff */
[----:B------:R-:W-:Y:S02]  /*11d0*/  IADD3 R9, R17, R0, -R18 ;  /* 0x0000000011097210 */ /* 0x000fe40007ffe812 */
[----:B-1----:R-:W-:-:S03]  /*11e0*/  ISETP.GE.AND P1, PT, R7, 0x1, PT ;  /* 0x000000010700780c */ /* 0x002fc60003f26270 */
[----:B------:R-:W-:-:S10]  /*11f0*/  IMAD.IADD R0, R9, 0x1, R6 ;  /* 0x0000000109007824 */ /* 0x000fd400078e0206 */
[----:B------:R-:W-:Y:S05]  /*1200*/  @!P1 BRA `(.L_x_1738) ;  /* 0x0000000000409947 */ /* 0x000fea0003800000 */
[C---:B------:R-:W-:Y:S01]  /*1210*/  ISETP.GT.AND P0, PT, R9.reuse, RZ, PT ;  /* 0x000000ff0900720c */ /* 0x040fe20003f04270 */
[----:B------:R-:W-:-:S12]  /*1220*/  VIADD R3, R9, 0xffffffff ;  /* 0xffffffff09037836 */ /* 0x000fd80000000000 */
[----:B------:R-:W-:Y:S05]  /*1230*/  @P0 BRA `(.L_x_1739) ;  /* 0x00000000001c0947 */ /* 0x000fea0003800000 */
[----:B------:R-:W-:Y:S01]  /*1240*/  ISETP.NE.AND P0, PT, R7, 0x1, PT ;  /* 0x000000010700780c */ /* 0x000fe20003f05270 */
[----:B------:R-:W-:-:S12]  /*1250*/  IMAD.MOV R3, RZ, RZ, -R9 ;  /* 0x000000ffff037224 */ /* 0x000fd800078e0a09 */
[----:B0-----:R-:W0:Y:S02]  /*1260*/  @P0 LDC.64 R4, c[0x0][0x9e8] ;  /* 0x00027a00ff040b82 */ /* 0x001e240000000a00 */
[----:B0-----:R-:W-:-:S05]  /*1270*/  @P0 IMAD.HI.U32 R4, R3, R4, RZ ;  /* 0x0000000403040227 */ /* 0x001fca00078e00ff */
[----:B------:R-:W-:-:S04]  /*1280*/  @P0 SHF.R.U32.HI R3, RZ, R5, R4 ;  /* 0x00000005ff030219 */ /* 0x000fc80000011604 */
[----:B------:R-:W-:Y:S01]  /*1290*/  LOP3.LUT R3, RZ, R3, RZ, 0x33, !PT ;  /* 0x00000003ff037212 */ /* 0x000fe200078e33ff */
[----:B------:R-:W-:Y:S06]  /*12a0*/  BRA `(.L_x_1740) ;  /* 0x0000000000107947 */ /* 0x000fec0003800000 */
.L_x_1739:
[----:B------:R-:W-:-:S13]  /*12b0*/  ISETP.NE.AND P0, PT, R7, 0x1, PT ;  /* 0x000000010700780c */ /* 0x000fda0003f05270 */
[----:B0-----:R-:W0:Y:S02]  /*12c0*/  @P0 LDC.64 R4, c[0x0][0x9e8] ;  /* 0x00027a00ff040b82 */ /* 0x001e240000000a00 */
[----:B0-----:R-:W-:-:S05]  /*12d0*/  @P0 IMAD.HI.U32 R4, R3, R4, RZ ;  /* 0x0000000403040227 */ /* 0x001fca00078e00ff */
[----:B------:R-:W-:-:S07]  /*12e0*/  @P0 SHF.R.U32.HI R3, RZ, R5, R4 ;  /* 0x00000005ff030219 */ /* 0x000fce0000011604 */
.L_x_1740:
[----:B------:R-:W-:-:S05]  /*12f0*/  IMAD R3, R3, R7, R7 ;  /* 0x0000000703037224 */ /* 0x000fca00078e0207 */
[----:B------:R-:W-:-:S07]  /*1300*/  VIMNMX R0, R0, R3, PT ;  /* 0x0000000300007248 */ /* 0x000fce0003fe0100 */
.L_x_1738:
[----:B------:R-:W-:Y:S01]  /*1310*/  VIADD R3, R0, 0x5f ;  /* 0x0000005f00037836 */ /* 0x000fe20000000000 */
[----:B------:R-:W-:Y:S01]  /*1320*/  ULDC UR4, c[0x0][0x9dc] ;  /* 0x0002770000047ab9 */ /* 0x000fe20000000800 */
[----:B0-----:R-:W-:Y:S02]  /*1330*/  IMAD R4, R201, 0x80, -R18 ;  /* 0x00000080c9047824 */ /* 0x001fe400078e0a12 */
[C---:B------:R-:W-:Y:S02]  /*1340*/  VIADD R0, R17.reuse, 0x5f ;  /* 0x0000005f11007836 */ /* 0x040fe40000000000 */
[----:B------:R-:W-:Y:S02]  /*1350*/  IMAD.IADD R6, R17, 0x1, R4 ;  /* 0x0000000111067824 */ /* 0x000fe400078e0204 */
        /* <DEDUP_REMOVED lines=14> */
[----:B------:R-:W0:Y:S02]  /*1440*/  @P0 LDC.64 R4, c[0x0][0x9e8] ;  /* 0x00027a00ff040b82 */ /* 0x000e240000000a00 */
[----:B0-----:R-:W-:-:S05]  /*1450*/  @P0 IMAD.HI.U32 R0, R3, R4, RZ ;  /* 0x0000000403000227 */ /* 0x001fca00078e00ff */
[----:B------:R-:W-:-:S04]  /*1460*/  @P0 SHF.R.U32.HI R3, RZ, R5, R0 ;  /* 0x00000005ff030219 */ /* 0x000fc80000011600 */
[----:B------:R-:W-:Y:S01]  /*1470*/  LOP3.LUT R6, RZ, R3, RZ, 0x33, !PT ;  /* 0x00000003ff067212 */ /* 0x000fe200078e33ff */
[----:B------:R-:W-:Y:S06]  /*1480*/  BRA `(.L_x_1743) ;  /* 0x0000000000107947 */ /* 0x000fec0003800000 */
.L_x_1742:
[----:B------:R-:W-:-:S13]  /*1490*/  ISETP.NE.AND P0, PT, R7, 0x1, PT ;  /* 0x000000010700780c */ /* 0x000fda0003f05270 */
[----:B------:R-:W0:Y:S02]  /*14a0*/  @P0 LDC.64 R4, c[0x0][0x9e8] ;  /* 0x00027a00ff040b82 */ /* 0x000e240000000a00 */
[----:B0-----:R-:W-:-:S05]  /*14b0*/  @P0 IMAD.HI.U32 R0, R6, R4, RZ ;  /* 0x0000000406000227 */ /* 0x001fca00078e00ff */
[----:B------:R-:W-:-:S07]  /*14c0*/  @P0 SHF.R.U32.HI R6, RZ, R5, R0 ;  /* 0x00000005ff060219 */ /* 0x000fce0000011600 */
.L_x_1743:
[----:B------:R-:W-:-:S05]  /*14d0*/  IMAD R6, R6, R7, RZ ;  /* 0x0000000706067224 */ /* 0x000fca00078e02ff */
[----:B------:R-:W-:-:S13]  /*14e0*/  R2UR UR5, R6 ;  /* 0x00000000060572ca */ /* 0x000fda00000e0000 */
[----:B------:R-:W-:-:S04]  /*14f0*/  UISETP.LT.AND UP0, UPT, UR4, UR5, UPT ;  /* 0x000000050400728c */ /* 0x000fc8000bf01270 */
[----:B------:R-:W-:-:S12]  /*1500*/  USEL UR4, UR4, UR5, !UP0 ;  /* 0x0000000504047287 */ /* 0x000fd8000c000000 */
.L_x_1741:
[----:B------:R-:W-:Y:S01]  /*1510*/  UIMAD.WIDE UR4, UR4, 0x2aaaaaab, URZ ;  /* 0x2aaaaaab040478a5 */ /* 0x000fe2000f8e023f */
[----:B------:R-:W-:Y:S02]  /*1520*/  PLOP3.LUT P0, PT, PT, PT, PT, 0x80, 0x0 ;  /* 0x000000000000781c */ /* 0x000fe40003f0f070 */
[----:B------:R-:W-:Y:S02]  /*1530*/  CS2R R40, SRZ ;  /* 0x0000000000287805 */ /* 0x000fe4000001ff00 */
[----:B------:R-:W-:Y:S01]  /*1540*/  CS2R R20, SRZ ;  /* 0x0000000000147805 */ /* 0x000fe2000001ff00 */
        /* <DEDUP_REMOVED lines=72> */
[----:B------:R-:W-:Y:S06]  /*19d0*/  @!P1 BRA `(.L_x_1744) ;  /* 0x000000cc00289947 */ /* 0x000fec0003800000 */
        /* <DEDUP_REMOVED lines=31> */
.L_x_1745:
[----:B------:R-:W0:Y:S01]  /*1bd0*/  S2R R0, SR_CgaCtaId ;  /* 0x0000000000007919 */ /* 0x000e220000008800 */
[----:B------:R-:W-:Y:S01]  /*1be0*/  ULEA.HI UR4, UR41, UR41, URZ, 0x1 ;  /* 0x0000002929047291 */ /* 0x000fe2000f8f083f */
[----:B------:R-:W-:Y:S01]  /*1bf0*/  MOV R9, 0x400 ;  /* 0x0000040000097802 */ /* 0x000fe20000000f00 */
[----:B------:R-:W1:Y:S02]  /*1c00*/  S2R R20, SR_TID.X ;  /* 0x0000000000147919 */ /* 0x000e640000002100 */
[----:B------:R-:W-:-:S04]  /*1c10*/  ULOP3.LUT UR4, UR4, 0xfffffffe, URZ, 0xc0, !UPT ;  /* 0xfffffffe04047892 */ /* 0x000fc8000f8ec03f */
[----:B------:R-:W-:-:S06]  /*1c20*/  UIADD3 UR4, UR41, -UR4, URZ ;  /* 0x8000000429047290 */ /* 0x000fcc000fffe03f */
[----:B------:R-:W-:Y:S01]  /*1c30*/  IMAD.U32 R3, RZ, RZ, UR4 ;  /* 0x00000004ff037e24 */ /* 0x000fe2000f8e00ff */
[----:B0-----:R-:W-:-:S04]  /*1c40*/  LEA R9, R0, R9, 0x18 ;  /* 0x0000000900097211 */ /* 0x001fc800078ec0ff */
[----:B------:R-:W-:Y:S02]  /*1c50*/  SHF.L.U32 R0, R3, 0x1f, RZ ;  /* 0x0000001f03007819 */ /* 0x000fe400000006ff */
[----:B-1----:R-:W-:Y:S02]  /*1c60*/  SHF.R.U32.HI R20, RZ, 0x7, R20 ;  /* 0x00000007ff147819 */ /* 0x002fe40000011614 */
[----:B------:R-:W0:Y:S03]  /*1c70*/  SYNCS.PHASECHK.TRANS64.TRYWAIT P0, [R9+URZ+0x22800], R0 ;  /* 0x02280000090075a7 */ /* 0x000e26000800017f */
[----:B------:R-:W-:Y:S01]  /*1c80*/  VIADD R10, R20, 0x8 ;  /* 0x00000008140a7836 */ /* 0x000fe20000000000 */
[----:B0-----:R-:W-:Y:S06]  /*1c90*/  @!P0 BRA `(.L_x_1746) ;  /* 0x0000014000dc8947 */ /* 0x001fec0003800000 */
.L_x_1928:
[----:B0-----:R-:W-:Y:S01]  /*1ca0*/  IMAD.U32 R0, RZ, RZ, UR45 ;  /* 0x0000002dff007e24 */ /* 0x001fe2000f8e00ff */
[----:B------:R-:W-:Y:S05]  /*1cb0*/  WARPSYNC.ALL ;  /* 0x0000000000007948 */ /* 0x000fea0003800000 */
[----:B------:R0:W-:Y:S01]  /*1cc0*/  BAR.SYNC.DEFER_BLOCKING R10, 0x100 ;  /* 0x0004000a0000751d */ /* 0x0001e20000010000 */
[----:B------:R-:W-:-:S13]  /*1cd0*/  ISETP.NE.AND P0, PT, R0, 0x3, PT ;  /* 0x000000030000780c */ /* 0x000fda0003f05270 */
[----:B0-----:R-:W-:Y:S05]  /*1ce0*/  @!P0 BRA `(.L_x_1747) ;  /* 0x0000000000048947 */ /* 0x001fea0003800000 */
[----:B------:R-:W-:Y:S01]  /*1cf0*/  BPT.TRAP 0x1 ;  /* 0x000000040000795c */ /* 0x000fe20000300000 */
.L_x_1747:
[----:B------:R-:W-:Y:S02]  /*1d00*/  IMAD.U32 R12, RZ, RZ, UR40 ;  /* 0x00000028ff0c7e24 */ /* 0x000fe4000f8e00ff */
[----:B------:R-:W-:-:S03]  /*1d10*/  IMAD.U32 R0, RZ, RZ, UR37 ;  /* 0x00000025ff007e24 */ /* 0x000fc6000f8e00ff */
[----:B------:R-:W-:Y:S01]  /*1d20*/  SHF.L.U32 R12, R12, 0x1f, RZ ;  /* 0x0000001f0c0c7819 */ /* 0x000fe200000006ff */
[----:B------:R-:W-:-:S04]  /*1d30*/  IMAD R5, R0, 0x8, R9 ;  /* 0x0000000800057824 */ /* 0x000fc800078e0209 */
[----:B------:R0:W1:Y:S01]  /*1d40*/  SYNCS.PHASECHK.TRANS64.TRYWAIT P1, [R5+URZ+0x22830], R12 ;  /* 0x0228300c050075a7 */ /* 0x000062000802017f */
[----:B------:R-:W-:Y:S05]  /*1d50*/  @!P0 BRA `(.L_x_1748) ;  /* 0x0000000000048947 */ /* 0x000fea0003800000 */
[----:B------:R-:W-:Y:S01]  /*1d60*/  BPT.TRAP 0x1 ;  /* 0x000000040000795c */ /* 0x000fe20000300000 */
.L_x_1748:
[----:B-1----:R-:W-:Y:S05]  /*1d70*/  @P1 BRA `(.L_x_1749) ;  /* 0x0000000000081947 */ /* 0x002fea0003800000 */
[----:B------:R-:W1:Y:S02]  /*1d80*/  SYNCS.PHASECHK.TRANS64.TRYWAIT P1, [R5+URZ+0x22830], R12 ;  /* 0x0228300c050075a7 */ /* 0x000e64000802017f */
[----:B-1----:R-:W-:Y:S05]  /*1d90*/  @!P1 BRA `(.L_x_1750) ;  /* 0x0000014000b09947 */ /* 0x002fea0003800000 */
.L_x_1749:
[----:B------:R-:W-:Y:S01]  /*1da0*/  R2UR UR4, R9 ;  /* 0x00000000090472ca */ /* 0x000fe200000e0000 */
[----:B------:R-:W-:Y:S01]  /*1db0*/  ULOP3.LUT UR20, UR46, 0x10000, URZ, 0xfc, !UPT ;  /* 0x000100002e147892 */ /* 0x000fe2000f8efc3f */
[----:B------:R-:W-:Y:S01]  /*1dc0*/  WARPGROUP.ARRIVE ;  /* 0x00000000000079c5 */ /* 0x000fe20000000000 */
[----:B------:R-:W-:Y:S01]  /*1dd0*/  UMOV UR21, 0x40000040 ;  /* 0x4000004000157882 */ /* 0x000fe20000000000 */
[----:B------:R-:W-:Y:S01]  /*1de0*/  UMOV UR23, 0x40000040 ;  /* 0x4000004000177882 */ /* 0x000fe20000000000 */
[----:B------:R-:W-:-:S03]  /*1df0*/  UIADD3 UR8, UR20, 0x2, URZ ;  /* 0x0000000214087890 */ /* 0x000fc6000fffe03f */
[----:B------:R-:W2:Y:S01]  /*1e00*/  S2R R0, SR_TID.X ;  /* 0x0000000000007919 */ /* 0x000ea20000002100 */
[----:B------:R-:W-:Y:S01]  /*1e10*/  UMOV UR9, 0x40000040 ;  /* 0x4000004000097882 */ /* 0x000fe20000000000 */
[----:B------:R-:W-:Y:S01]  /*1e20*/  UMOV UR11, 0x40000040 ;  /* 0x40000040000b7882 */ /* 0x000fe20000000000 */
[----:B------:R-:W-:Y:S01]  /*1e30*/  UIADD3 UR12, UR20, 0x4, URZ ;  /* 0x00000004140c7890 */ /* 0x000fe2000fffe03f */
[----:B------:R-:W-:Y:S01]  /*1e40*/  IMAD.MOV.U32 R7, RZ, RZ, -0x60 ;  /* 0xffffffa0ff077424 */ /* 0x000fe200078e00ff */
[----:B------:R-:W-:Y:S01]  /*1e50*/  UMOV UR13, 0x40000040 ;  /* 0x40000040000d7882 */ /* 0x000fe20000000000 */
[----:B------:R-:W-:Y:S01]  /*1e60*/  UMOV UR15, 0x40000040 ;  /* 0x40000040000f7882 */ /* 0x000fe20000000000 */
[----:B------:R-:W-:Y:S01]  /*1e70*/  UIADD3 UR4, UR4, 0x1c400, URZ ;  /* 0x0001c40004047890 */ /* 0x000fe2000fffe03f */
[----:B------:R-:W-:Y:S01]  /*1e80*/  LOP3.LUT R2, R2, 0xfff7ffff, RZ, 0xc0, !PT ;  /* 0xfff7ffff02027812 */ /* 0x000fe200078ec0ff */
[----:B------:R-:W-:Y:S02]  /*1e90*/  UIADD3 UR16, UR20, 0x6, URZ ;  /* 0x0000000614107890 */ /* 0x000fe4000fffe03f */
[----:B------:R-:W-:Y:S01]  /*1ea0*/  USHF.R.U32.HI UR4, URZ, 0x4, UR4 ;  /* 0x000000043f047899 */ /* 0x000fe20008011604 */
[----:B------:R-:W-:Y:S01]  /*1eb0*/  UMOV UR17, 0x40000040 ;  /* 0x4000004000117882 */ /* 0x000fe20000000000 */
[----:B------:R-:W-:-:S02]  /*1ec0*/  UMOV UR19, 0x40000040 ;  /* 0x4000004000137882 */ /* 0x000fc40000000000 */
[----:B------:R-:W-:Y:S01]  /*1ed0*/  ULOP3.LUT UR4, UR4, 0x3fff, URZ, 0xc0, !UPT ;  /* 0x00003fff04047892 */ /* 0x000fe2000f8ec03f */
[----:B------:R-:W-:-:S03]  /*1ee0*/  ULDC.64 UR6, c[0x0][0x9d8] ;  /* 0x0002760000067ab9 */ /* 0x000fc60000000a00 */
[----:B------:R-:W-:-:S04]  /*1ef0*/  ULOP3.LUT UR4, UR4, 0x10000, URZ, 0xfc, !UPT ;  /* 0x0001000004047892 */ /* 0x000fc8000f8efc3f */
[----:B------:R-:W-:-:S04]  /*1f00*/  UIMAD UR22, UR37, 0x300, UR4 ;  /* 0x00000300251678a4 */ /* 0x000fc8000f8e0204 */
[----:B------:R-:W-:Y:S02]  /*1f10*/  UIADD3 UR10, UR22, 0x2, URZ ;  /* 0x00000002160a7890 */ /* 0x000fe4000fffe03f */
[----:B------:R-:W-:Y:S02]  /*1f20*/  UIADD3 UR14, UR22, 0x4, URZ ;  /* 0x00000004160e7890 */ /* 0x000fe4000fffe03f */
[----:B------:R-:W-:Y:S02]  /*1f30*/  UIADD3 UR18, UR22, 0x6, URZ ;  /* 0x0000000616127890 */ /* 0x000fe4000fffe03f */
[----:B------:R-:W-:Y:S01]  /*1f40*/  HGMMA.64x96x16.F32.BF16 R24, gdesc[UR20], RZ, !UPT, gsb0 ;  /* 0x01600000141879f0 */ /* 0x000fe2000c0018ff */
[----:B--2---:R-:W-:Y:S02]  /*1f50*/  LOP3.LUT P1, RZ, R0, 0x7f, RZ, 0xc0, !PT ;  /* 0x0000007f00ff7812 */ /* 0x004fe4000782c0ff */
[----:B------:R-:W-:-:S04]  /*1f60*/  SHF.R.U32.HI R6, RZ, 0x7, R0 ;  /* 0x00000007ff067819 */ /* 0x000fc80000011600 */
[----:B------:R-:W-:-:S07]  /*1f70*/  IADD3 R8, -R6, 0xb, RZ ;  /* 0x0000000b06087810 */ /* 0x000fce0007ffe1ff */
[----:B------:R-:W-:Y:S01]  /*1f80*/  @!P1 VIADD R0, R5, 0x22840 ;  /* 0x0002284005009836 */ /* 0x000fe20000000000 */
[----:B------:R-:W-:-:S04]  /*1f90*/  @P1 LOP3.LUT R2, R2, 0x80000, RZ, 0xfc, !PT ;  /* 0x0008000002021812 */ /* 0x000fc800078efcff */
[----:B------:R-:W-:Y:S01]  /*1fa0*/  @!P1 PRMT R0, RZ, 0x654, R0 ;  /* 0x00000654ff009816 */ /* 0x000fe20000000000 */
        /* <DEDUP_REMOVED lines=16> */
[----:B------:R2:W3:Y:S01]  /*20b0*/  MUFU.TANH R26, R42 ;  /* 0x0000002a001a7308 */ /* 0x0004e20000002400 */
        /* <DEDUP_REMOVED lines=8> */
[----:B--2---:R-:W-:-:S02]  /*2140*/  IMAD R42, R176, R7, 0x60 ;  /* 0x00000060b02a7424 */ /* 0x004fc400078e0207 */
[----:B------:R-:W-:Y:S01]  /*2150*/  FMUL.FTZ R39, R39, UR6 ;  /* 0x0000000627277c20 */ /* 0x000fe20008410000 */
[----:B------:R-:W-:Y:S01]  /*2160*/  FMUL.FTZ R40, R40, UR6 ;  /* 0x0000000628287c20 */ /* 0x000fe20008410000 */
[----:B------:R-:W-:Y:S01]  /*2170*/  FMUL.FTZ R41, R41, UR6 ;  /* 0x0000000629297c20 */ /* 0x000fe20008410000 */
[----:B------:R-:W-:Y:S02]  /*2180*/  IMAD.IADD R7, R17, 0x1, R42 ;  /* 0x0000000111077824 */ /* 0x000fe400078e022a */
        /* <DEDUP_REMOVED lines=26> */
[----:B------:R4:W-:Y:S01]  /*2330*/  @!P1 SYNCS.ARRIVE.TRANS64.RED.A1T0 RZ, [R0+URZ], RZ ;  /* 0x000000ff00ff99a7 */ /* 0x0009e2000810043f */
[----:B------:R-:W-:Y:S01]  /*2340*/  PLOP3.LUT P1, PT, PT, PT, UP0, 0x40, 0x0 ;  /* 0x000000000000781c */ /* 0x000fe20003f2e808 */
[----:B------:R-:W0:Y:S01]  /*2350*/  MUFU.TANH R21, R35 ;  /* 0x0000002300157308 */ /* 0x000e220000002400 */
[----:B------:R-:W-:Y:S01]  /*2360*/  IADD3 R11, -R18, 0x1, R7 ;  /* 0x00000001120b7810 */ /* 0x000fe20007ffe107 */
[----:B------:R-:W-:Y:S01]  /*2370*/  FMUL.FTZ R27, R27, UR6 ;  /* 0x000000061b1b7c20 */ /* 0x000fe20008410000 */
[----:B------:R-:W-:Y:S01]  /*2380*/  FMUL.FTZ R30, R30, UR6 ;  /* 0x000000061e1e7c20 */ /* 0x000fe20008410000 */
[----:B------:R-:W-:Y:S01]  /*2390*/  FMUL.FTZ R31, R31, UR6 ;  /* 0x000000061f1f7c20 */ /* 0x000fe20008410000 */
[----:B------:R-:W-:Y:S01]  /*23a0*/  FMUL.FTZ R34, R34, UR6 ;  /* 0x0000000622227c20 */ /* 0x000fe20008410000 */
[----:B------:R-:W-:Y:S01]  /*23b0*/  FMUL.FTZ R43, R43, UR6 ;  /* 0x000000062b2b7c20 */ /* 0x000fe20008410000 */
[----:B------:R-:W-:Y:S01]  /*23c0*/  FMUL.FTZ R50, R50, UR6 ;  /* 0x0000000632327c20 */ /* 0x000fe20008410000 */
[----:B------:R-:W0:Y:S01]  /*23d0*/  MUFU.TANH R24, R24 ;  /* 0x0000001800187308 */ /* 0x000e220000002400 */
[----:B------:R-:W-:Y:S01]  /*23e0*/  FMUL.FTZ R51, R51, UR6 ;  /* 0x0000000633337c20 */ /* 0x000fe20008410000 */
[----:B------:R-:W-:Y:S01]  /*23f0*/  FMUL.FTZ R58, R58, UR6 ;  /* 0x000000063a3a7c20 */ /* 0x000fe20008410000 */
[----:B------:R-:W-:Y:S01]  /*2400*/  ULOP3.LUT UR6, URZ, UR7, URZ, 0x33, !UPT ;  /* 0x000000073f067292 */ /* 0x000fe2000f8e333f */
[----:B------:R-:W-:-:S02]  /*2410*/  IMAD.IADD R11, R11, 0x1, -R16 ;  /* 0x000000010b0b7824 */ /* 0x000fc400078e0a10 */
[----:B----4-:R-:W-:Y:S02]  /*2420*/  IMAD R0, R201, 0x80, R206 ;  /* 0x00000080c9007824 */ /* 0x010fe400078e02ce */
[----:B------:R-:W4:Y:S08]  /*2430*/  MUFU.TANH R25, R25 ;  /* 0x0000001900197308 */ /* 0x000f300000002400 */
[----:B------:R-:W0:Y:S08]  /*2440*/  MUFU.TANH R3, R3 ;  /* 0x0000000300037308 */ /* 0x000e300000002400 */
        /* <DEDUP_REMOVED lines=38> */
[----:B------:R5:W0:Y:S08]  /*26b0*/  MUFU.TANH R27, R43 ;  /* 0x0000002b001b7308 */ /* 0x000a300000002400 */
[----:B------:R1:W0:Y:S01]  /*26c0*/  MUFU.TANH R30, R50 ;  /* 0x00000032001e7308 */ /* 0x0002220000002400 */
[----:B-----5:R-:W-:-:S07]  /*26d0*/  IMAD.IADD R43, R7, 0x1, -R16 ;  /* 0x00000001072b7824 */ /* 0x020fce00078e0a10 */
[----:B------:R5:W0:Y:S01]  /*26e0*/  MUFU.TANH R31, R51 ;  /* 0x00000033001f7308 */ /* 0x000a220000002400 */
[----:B-1----:R-:W-:-:S05]  /*26f0*/  VIADD R50, R11, UR14 ;  /* 0x0000000e0b327c36 */ /* 0x002fca0008000000 */
[----:B------:R-:W-:Y:S02]  /*2700*/  VIADDMNMX R6, R0, R50, R43, PT ;  /* 0x0000003200067246 */ /* 0x000fe4000380012b */
[----:B------:R-:W1:Y:S01]  /*2710*/  MUFU.TANH R20, R34 ;  /* 0x0000002200147308 */ /* 0x000e620000002400 */
[----:B-----5:R-:W-:-:S04]  /*2720*/  VIADD R51, R11, UR6 ;  /* 0x000000060b337c36 */ /* 0x020fc80008000000 */
[----:B------:R-:W-:-:S03]  /*2730*/  IMAD.IADD R7, R51, 0x1, R0 ;  /* 0x0000000133077824 */ /* 0x000fc600078e0200 */
[----:B------:R5:W0:Y:S02]  /*2740*/  MUFU.TANH R34, R58 ;  /* 0x0000003a00227308 */ /* 0x000a240000002400 */
[----:B-----5:R-:W-:Y:S01]  /*2750*/  IMAD.IADD R58, R42, 0x1, -R16 ;  /* 0x000000012a3a7824 */ /* 0x020fe200078e0a10 */
[----:B-1234-:R-:W-:Y:S06]  /*2760*/  @P1 BRA `(.L_x_1751) ;  /* 0x0000000000541947 */ /* 0x01efec0003800000 */
[----:B------:R-:W-:Y:S01]  /*2770*/  IADD3 R11, R0, R17, -R18 ;  /* 0x00000011000b7210 */ /* 0x000fe20007ffe812 */
        /* <DEDUP_REMOVED lines=11> */
.L_x_1753:
[----:B------:R-:W-:-:S06]  /*2830*/  UISETP.NE.AND UP1, UPT, UR15, 0x1, UPT ;  /* 0x000000010f00788c */ /* 0x000fcc000bf25270 */
[----:B------:R-:W-:-:S05]  /*2840*/  PLOP3.LUT P1, PT, PT, PT, UP1, 0x80, 0x0 ;  /* 0x000000000000781c */ /* 0x000fca0003f2f018 */
[----:B------:R-:W-:-:S08]  /*2850*/  @UP1 ULDC.64 UR10, c[0x0][0x9e8] ;  /* 0x00027a00000a1ab9 */ /* 0x000fd00000000a00 */
[----:B------:R-:W-:-:S05]  /*2860*/  @P1 IMAD.HI.U32 R59, R11, UR10, RZ ;  /* 0x0000000a0b3b1c27 */ /* 0x000fca000f8e00ff */
[----:B------:R-:W-:-:S07]  /*2870*/  @P1 SHF.R.U32.HI R11, RZ, UR11, R59 ;  /* 0x0000000bff0b1c19 */ /* 0x000fce000801163b */
.L_x_1754:
[----:B------:R-:W-:Y:S05]  /*2880*/  BSYNC B0 ;  /* 0x0000000000007941 */ /* 0x000fea0003800000 */
.L_x_1752:
[----:B------:R-:W-:-:S05]  /*2890*/  IMAD R11, R11, UR15, R58 ;  /* 0x0000000f0b0b7c24 */ /* 0x000fca000f8e023a */
[----:B------:R-:W-:Y:S02]  /*28a0*/  VIMNMX R7, R7, R11, !PT ;  /* 0x0000000b07077248 */ /* 0x000fe40007fe0100 */
[----:B------:R-:W-:-:S07]  /*28b0*/  VIADDMNMX R6, R11, UR15, R6, PT ;  /* 0x0000000f0b067c46 */ /* 0x000fce000b800106 */
.L_x_1751:
[C---:B------:R-:W-:Y:S02]  /*28c0*/  ISETP.GE.AND P1, PT, R42.reuse, 0x2, PT ;  /* 0x000000022a00780c */ /* 0x040fe40003f26270 */
[C---:B------:R-:W-:Y:S02]  /*28d0*/  ISETP.GE.AND P5, PT, R42.reuse, 0xa, PT ;  /* 0x0000000a2a00780c */ /* 0x040fe40003fa6270 */
[C---:B------:R-:W-:Y:S02]  /*28e0*/  ISETP.GT.AND P3, PT, R7.reuse, 0x1, !P1 ;  /* 0x000000010700780c */ /* 0x040fe40004f64270 */
[----:B------:R-:W-:Y:S02]  /*28f0*/  ISETP.GE.AND P2, PT, R42, 0x9, PT ;  /* 0x000000092a00780c */ /* 0x000fe40003f46270 */
[----:B------:R-:W-:Y:S02]  /*2900*/  ISETP.LT.OR P3, PT, R6, 0x2, P3 ;  /* 0x000000020600780c */ /* 0x000fe40001f61670 */
[----:B------:R-:W-:-:S02]  /*2910*/  ISETP.GT.AND P4, PT, R7, 0x8, !P2 ;  /* 0x000000080700780c */ /* 0x000fc40005784270 */
[----:B------:R-:W-:Y:S02]  /*2920*/  FSEL R59, R25, -INF , !P3 ;  /* 0xff800000193b7808 */ /* 0x000fe40005800000 */
[----:B------:R-:W-:Y:S02]  /*2930*/  ISETP.GT.AND P3, PT, R7, 0x9, !P5 ;  /* 0x000000090700780c */ /* 0x000fe40006f64270 */
[----:B------:R-:W-:Y:S02]  /*2940*/  P2R R25, PR, RZ, 0x20 ;  /* 0x00000020ff197803 */ /* 0x000fe40000000000 */
[----:B------:R-:W-:Y:S02]  /*2950*/  ISETP.LT.OR P3, PT, R6, 0xa, P3 ;  /* 0x0000000a0600780c */ /* 0x000fe40001f61670 */
[----:B------:R-:W-:Y:S02]  /*2960*/  ISETP.GE.AND P5, PT, R42, 0x11, PT ;  /* 0x000000112a00780c */ /* 0x000fe40003fa6270 */
[----:B0-----:R-:W-:-:S02]  /*2970*/  FSEL R73, R29, -INF , !P3 ;  /* 0xff8000001d497808 */ /* 0x001fc40005800000 */
        /* <DEDUP_REMOVED lines=88> */
[----:B------:R-:W-:Y:S02]  /*2f00*/  ISETP.GT.AND P4, PT, R7, 0x51, !P3 ;  /* 0x000000510700780c */ /* 0x000fe40005f84270 */
[----:B------:R-:W-:-:S02]  /*2f10*/  IADD3 R11, R51, 0x8, R0 ;  /* 0x00000008330b7810 */ /* 0x000fc40007ffe000 */
        /* <DEDUP_REMOVED lines=14> */
[----:B------:R-:W-:Y:S02]  /*3000*/  FSEL R69, R69, -INF , !P5 ;  /* 0xff80000045457808 */ /* 0x000fe40006800000 */
[----:B------:R-:W-:Y:S02]  /*3010*/  PLOP3.LUT P5, PT, PT, PT, UP0, 0x40, 0x0 ;  /* 0x000000000000781c */ /* 0x000fe40003fae808 */
[----:B------:R-:W-:-:S11]  /*3020*/  VIADDMNMX R6, R6, R50, R43, PT ;  /* 0x0000003206067246 */ /* 0x000fd6000380012b */
[----:B------:R-:W-:Y:S05]  /*3030*/  @P5 BRA `(.L_x_1755) ;  /* 0x0000000000605947 */ /* 0x000fea0003800000 */
[----:B------:R-:W-:Y:S01]  /*3040*/  IADD3 R7, R0, R17, -R18 ;  /* 0x0000001100077210 */ /* 0x000fe20007ffe812 */
[----:B------:R-:W-:Y:S04]  /*3050*/  BSSY B0, `(.L_x_1756) ;  /* 0x0000013000007945 */ /* 0x000fe80003800000 */
[----:B------:R-:W-:-:S05]  /*3060*/  VIADD R7, R7, 0x8 ;  /* 0x0000000807077836 */ /* 0x000fca0000000000 */
        /* <DEDUP_REMOVED lines=11> */
.L_x_1757:
[----:B------:R-:W-:-:S06]  /*3120*/  UISETP.NE.AND UP1, UPT, UR15, 0x1, UPT ;  /* 0x000000010f00788c */ /* 0x000fcc000bf25270 */
[----:B------:R-:W-:-:S05]  /*3130*/  PLOP3.LUT P5, PT, PT, PT, UP1, 0x80, 0x0 ;  /* 0x000000000000781c */ /* 0x000fca0003faf018 */
[----:B------:R-:W-:-:S08]  /*3140*/  @UP1 ULDC.64 UR10, c[0x0][0x9e8] ;  /* 0x00027a00000a1ab9 */ /* 0x000fd00000000a00 */
[----:B------:R-:W-:Y:S01]  /*3150*/  @P5 IMAD.HI.U32 R24, R7, UR10, RZ ;  /* 0x0000000a07185c27 */ /* 0x000fe2000f8e00ff */
[----:B------:R-:W-:-:S13]  /*3160*/  PLOP3.LUT P5, PT, PT, PT, UP1, 0x80, 0x0 ;  /* 0x000000000000781c */ /* 0x000fda0003faf018 */
[----:B------:R-:W-:-:S07]  /*3170*/  @P5 SHF.R.U32.HI R7, RZ, UR11, R24 ;  /* 0x0000000bff075c19 */ /* 0x000fce0008011618 */
.L_x_1758:
[----:B------:R-:W-:Y:S05]  /*3180*/  BSYNC B0 ;  /* 0x0000000000007941 */ /* 0x000fea0003800000 */
.L_x_1756:
[----:B------:R-:W-:-:S05]  /*3190*/  IMAD R7, R7, UR15, R58 ;  /* 0x0000000f07077c24 */ /* 0x000fca000f8e023a */
[----:B------:R-:W-:Y:S02]  /*31a0*/  VIMNMX R11, R11, R7, !PT ;  /* 0x000000070b0b7248 */ /* 0x000fe40007fe0100 */
[----:B------:R-:W-:-:S07]  /*31b0*/  VIADDMNMX R6, R7, UR15, R6, PT ;  /* 0x0000000f07067c46 */ /* 0x000fce000b800106 */
.L_x_1755:
[C---:B------:R-:W-:Y:S01]  /*31c0*/  ISETP.GT.AND P1, PT, R11.reuse, 0x1, !P1 ;  /* 0x000000010b00780c */ /* 0x040fe20004f24270 */
[----:B------:R-:W-:Y:S01]  /*31d0*/  ULDC UR7, c[0x0][0x988] ;  /* 0x0002620000077ab9 */ /* 0x000fe20000000800 */
        /* <DEDUP_REMOVED lines=9> */
[----:B------:R-:W-:Y:S02]  /*3270*/  FMNMX.FTZ R7, R41, R59, !PT ;  /* 0x0000003b29077209 */ /* 0x000fe40007810000 */
[----:B------:R-:W-:-:S02]  /*3280*/  FSEL R15, R15, -INF , !P1 ;  /* 0xff8000000f0f7808 */ /* 0x000fc40004800000 */
[----:B------:R-:W-:Y:S02]  /*3290*/  ISETP.NE.AND P1, PT, R28, RZ, PT ;  /* 0x000000ff1c00720c */ /* 0x000fe40003f25270 */
[----:B------:R-:W-:Y:S02]  /*32a0*/  FMNMX.FTZ R7, R63, R7, !PT ;  /* 0x000000073f077209 */ /* 0x000fe40007810000 */
[----:B------:R-:W-:Y:S02]  /*32b0*/  ISETP.GT.AND P1, PT, R11, 0x10, !P1 ;  /* 0x000000100b00780c */ /* 0x000fe40004f24270 */
[----:B------:R-:W-:Y:S02]  /*32c0*/  ISETP.NE.AND P5, PT, R32, RZ, PT ;  /* 0x000000ff2000720c */ /* 0x000fe40003fa5270 */
[----:B------:R-:W-:Y:S02]  /*32d0*/  ISETP.LT.OR P1, PT, R6, 0x11, P1 ;  /* 0x000000110600780c */ /* 0x000fe40000f21670 */
[----:B------:R-:W-:-:S02]  /*32e0*/  FMNMX.FTZ R7, R73, R7, !PT ;  /* 0x0000000749077209 */ /* 0x000fc40007810000 */
[----:B------:R-:W-:Y:S02]  /*32f0*/  FSEL R20, R20, -INF , !P1 ;  /* 0xff80000014147808 */ /* 0x000fe40004800000 */
[----:B------:R-:W-:Y:S02]  /*3300*/  ISETP.GT.AND P1, PT, R11, 0x11, !P2 ;  /* 0x000000110b00780c */ /* 0x000fe40005724270 */
[----:B------:R-:W-:Y:S02]  /*3310*/  FMNMX.FTZ R7, R75, R7, !PT ;  /* 0x000000074b077209 */ /* 0x000fe40007810000 */
[----:B------:R-:W-:Y:S02]  /*3320*/  ISETP.LT.OR P1, PT, R6, 0x12, P1 ;  /* 0x000000120600780c */ /* 0x000fe40000f21670 */
[----:B------:R-:W-:Y:S02]  /*3330*/  FMNMX.FTZ R7, R77, R7, !PT ;  /* 0x000000074d077209 */ /* 0x000fe40007810000 */
[----:B------:R-:W-:-:S02]  /*3340*/  FSEL R21, R21, -INF , !P1 ;  /* 0xff80000015157808 */ /* 0x000fc40004800000 */
[----:B------:R-:W-:Y:S02]  /*3350*/  ISETP.GT.AND P1, PT, R11, 0x18, !P5 ;  /* 0x000000180b00780c */ /* 0x000fe40006f24270 */
[----:B------:R-:W-:Y:S02]  /*3360*/  FMNMX.FTZ R7, R79, R7, !PT ;  /* 0x000000074f077209 */ /* 0x000fe40007810000 */
[----:B------:R-:W-:Y:S02]  /*3370*/  ISETP.LT.OR P1, PT, R6, 0x19, P1 ;  /* 0x000000190600780c */ /* 0x000fe40000f21670 */
[----:B------:R-:W-:Y:S02]  /*3380*/  FMNMX.FTZ R7, R81, R7, !PT ;  /* 0x0000000751077209 */ /* 0x000fe40007810000 */
[----:B------:R-:W-:Y:S02]  /*3390*/  FSEL R24, R38, -INF , !P1 ;  /* 0xff80000026187808 */ /* 0x000fe40004800000 */
[----:B------:R-:W-:-:S02]  /*33a0*/  ISETP.NE.AND P1, PT, R33, RZ, PT ;  /* 0x000000ff2100720c */ /* 0x000fc40003f25270 */
[----:B------:R-:W-:Y:S02]  /*33b0*/  FMNMX.FTZ R7, R83, R7, !PT ;  /* 0x0000000753077209 */ /* 0x000fe40007810000 */
[----:B------:R-:W-:Y:S02]  /*33c0*/  ISETP.GT.AND P1, PT, R11, 0x19, !P1 ;  /* 0x000000190b00780c */ /* 0x000fe40004f24270 */
[----:B------:R-:W-:Y:S02]  /*33d0*/  FMNMX.FTZ R7, R85, R7, !PT ;  /* 0x0000000755077209 */ /* 0x000fe40007810000 */
[----:B------:R-:W-:Y:S02]  /*33e0*/  ISETP.LT.OR P1, PT, R6, 0x1a, P1 ;  /* 0x0000001a0600780c */ /* 0x000fe40000f21670 */
[----:B------:R-:W-:Y:S02]  /*33f0*/  FMNMX.FTZ R7, R87, R7, !PT ;  /* 0x0000000757077209 */ /* 0x000fe40007810000 */
[----:B------:R-:W-:-:S02]  /*3400*/  FSEL R25, R39, -INF , !P1 ;  /* 0xff80000027197808 */ /* 0x000fc40004800000 */
        /* <DEDUP_REMOVED lines=28> */
[----:B------:R-:W-:Y:S02]  /*35d0*/  ISETP.NE.AND P1, PT, R45, RZ, PT ;  /* 0x000000ff2d00720c */ /* 0x000fe40003f25270 */
[----:B------:R-:W-:-:S02]  /*35e0*/  FMNMX.FTZ R37, R69, R7, !PT ;  /* 0x0000000745257209 */ /* 0x000fc40007810000 */
[C---:B------:R-:W-:Y:S02]  /*35f0*/  ISETP.GT.AND P1, PT, R11.reuse, 0x30, !P1 ;  /* 0x000000300b00780c */ /* 0x040fe40004f24270 */
[----:B------:R-:W-:Y:S01]  /*3600*/  ISETP.GT.AND P6, PT, R11, RZ, !P6 ;  /* 0x000000ff0b00720c */ /* 0x000fe200077c4270 */
[----:B------:R-:W0:Y:S01]  /*3610*/  SHFL.BFLY PT, R36, R37, 0x2, 0x1f ;  /* 0x0c401f0025247f89 */ /* 0x000e2200000e0000 */
[C---:B------:R-:W-:Y:S02]  /*3620*/  ISETP.LT.OR P1, PT, R6.reuse, 0x31, P1 ;  /* 0x000000310600780c */ /* 0x040fe40000f21670 */
[----:B------:R-:W-:Y:S02]  /*3630*/  ISETP.LT.OR P6, PT, R6, 0x1, P6 ;  /* 0x000000010600780c */ /* 0x000fe400037c1670 */
[----:B------:R-:W-:Y:S02]  /*3640*/  FSEL R30, R30, -INF , !P1 ;  /* 0xff8000001e1e7808 */ /* 0x000fe40004800000 */
[----:B------:R-:W-:-:S02]  /*3650*/  ISETP.NE.AND P1, PT, R48, RZ, PT ;  /* 0x000000ff3000720c */ /* 0x000fc40003f25270 */
[----:B------:R-:W-:Y:S02]  /*3660*/  FSEL R3, R3, -INF , !P6 ;  /* 0xff80000003037808 */ /* 0x000fe40007000000 */
[----:B------:R-:W-:Y:S02]  /*3670*/  ISETP.GT.AND P1, PT, R11, 0x31, !P1 ;  /* 0x000000310b00780c */ /* 0x000fe40004f24270 */
[----:B------:R-:W-:Y:S02]  /*3680*/  FMNMX.FTZ R38, R3, R14, !PT ;  /* 0x0000000e03267209 */ /* 0x000fe40007810000 */
[----:B------:R-:W-:Y:S02]  /*3690*/  ISETP.LT.OR P1, PT, R6, 0x32, P1 ;  /* 0x000000320600780c */ /* 0x000fe40000f21670 */
[----:B------:R-:W-:Y:S02]  /*36a0*/  FMNMX.FTZ R38, R13, R38, !PT ;  /* 0x000000260d267209 */ /* 0x000fe40007810000 */
[----:B------:R-:W-:-:S02]  /*36b0*/  FSEL R31, R31, -INF , !P1 ;  /* 0xff8000001f1f7808 */ /* 0x000fc40004800000 */
[----:B------:R-:W-:Y:S02]  /*36c0*/  ISETP.NE.AND P1, PT, R49, RZ, PT ;  /* 0x000000ff3100720c */ /* 0x000fe40003f25270 */
[----:B------:R-:W-:Y:S02]  /*36d0*/  ISETP.NE.AND P2, PT, R53, RZ, PT ;  /* 0x000000ff3500720c */ /* 0x000fe40003f45270 */
[----:B------:R-:W-:Y:S02]  /*36e0*/  ISETP.GT.AND P1, PT, R11, 0x38, !P1 ;  /* 0x000000380b00780c */ /* 0x000fe40004f24270 */
[----:B0-----:R-:W-:Y:S02]  /*36f0*/  FMNMX.FTZ R39, R37, R36, !PT ;  /* 0x0000002425277209 */ /* 0x001fe40007810000 */
[----:B------:R-:W-:Y:S02]  /*3700*/  FMNMX.FTZ R37, R15, R38, !PT ;  /* 0x000000260f257209 */ /* 0x000fe40007810000 */
[----:B------:R-:W-:Y:S01]  /*3710*/  ISETP.LT.OR P1, PT, R6, 0x39, P1 ;  /* 0x000000390600780c */ /* 0x000fe20000f21670 */
[----:B------:R-:W0:Y:S01]  /*3720*/  SHFL.BFLY PT, R36, R39, 0x1, 0x1f ;  /* 0x0c201f0027247f89 */ /* 0x000e2200000e0000 */
        /* <DEDUP_REMOVED lines=9> */
[----:B------:R-:W-:Y:S02]  /*37c0*/  ISETP.GT.AND P1, PT, R11, 0x40, !P2 ;  /* 0x000000400b00780c */ /* 0x000fe40005724270 */
[----:B------:R-:W-:Y:S02]  /*37d0*/  FMNMX.FTZ R38, R26, R37, !PT ;  /* 0x000000251a267209 */ /* 0x000fe40007810000 */
[----:B------:R-:W-:Y:S02]  /*37e0*/  ISETP.LT.OR P1, PT, R6, 0x41, P1 ;  /* 0x000000410600780c */ /* 0x000fe40000f21670 */
[----:B------:R-:W-:-:S02]  /*37f0*/  FMNMX.FTZ R37, R27, R38, !PT ;  /* 0x000000261b257209 */ /* 0x000fc40007810000 */
[----:B------:R-:W-:Y:S02]  /*3800*/  ISETP.NE.AND P5, PT, R56, RZ, PT ;  /* 0x000000ff3800720c */ /* 0x000fe40003fa5270 */
[----:B------:R-:W-:Y:S02]  /*3810*/  FSEL R34, R34, -INF , !P1 ;  /* 0xff80000022227808 */ /* 0x000fe40004800000 */
[----:B------:R-:W-:Y:S02]  /*3820*/  FMNMX.FTZ R38, R28, R37, !PT ;  /* 0x000000251c267209 */ /* 0x000fe40007810000 */
[----:B------:R-:W-:Y:S02]  /*3830*/  ISETP.GT.AND P1, PT, R11, 0x41, !P5 ;  /* 0x000000410b00780c */ /* 0x000fe40006f24270 */
[----:B0-----:R-:W-:Y:S02]  /*3840*/  FMNMX.FTZ R7, R39, R36, !PT ;  /* 0x0000002427077209 */ /* 0x001fe40007810000 */
[----:B------:R-:W-:-:S02]  /*3850*/  FMNMX.FTZ R37, R29, R38, !PT ;  /* 0x000000261d257209 */ /* 0x000fc40007810000 */
[----:B------:R-:W-:Y:S01]  /*3860*/  ISETP.LT.OR P1, PT, R6, 0x42, P1 ;  /* 0x000000420600780c */ /* 0x000fe20000f21670 */
[----:B------:R-:W-:Y:S01]  /*3870*/  FMUL.FTZ R36, R7, UR7 ;  /* 0x0000000707247c20 */ /* 0x000fe20008410000 */
[----:B------:R-:W-:Y:S02]  /*3880*/  FMNMX.FTZ R38, R30, R37, !PT ;  /* 0x000000251e267209 */ /* 0x000fe40007810000 */
[----:B------:R-:W-:Y:S02]  /*3890*/  FSEL R35, R35, -INF , !P1 ;  /* 0xff80000023237808 */ /* 0x000fe40004800000 */
        /* <DEDUP_REMOVED lines=9> */
[----:B------:R-:W-:Y:S01]  /*3930*/  ISETP.NE.AND P6, PT, R60, RZ, PT ;  /* 0x000000ff3c00720c */ /* 0x000fe20003fc5270 */
[----:B------:R0:W-:Y:S01]  /*3940*/  MUFU.EX2 R152, R40 ;  /* 0x0000002800987308 */ /* 0x0001e20000000800 */
[----:B------:R-:W-:Y:S01]  /*3950*/  FMNMX.FTZ R37, R33, R38, !PT ;  /* 0x0000002621257209 */ /* 0x000fe20007810000 */
[--C-:B------:R-:W-:Y:S01]  /*3960*/  FFMA.FTZ R39, R59, UR7, -R42.reuse ;  /* 0x000000073b277c23 */ /* 0x100fe2000801082a */
[----:B------:R-:W-:Y:S01]  /*3970*/  ISETP.NE.AND P2, PT, R72, RZ, PT ;  /* 0x000000ff4800720c */ /* 0x000fe20003f45270 */
[--C-:B------:R-:W-:Y:S01]  /*3980*/  FFMA.FTZ R48, R89, UR7, -R42.reuse ;  /* 0x0000000759307c23 */ /* 0x100fe2000801082a */
[----:B------:R-:W-:Y:S01]  /*3990*/  ISETP.NE.AND P5, PT, R64, RZ, PT ;  /* 0x000000ff4000720c */ /* 0x000fe20003fa5270 */
[--C-:B------:R-:W-:Y:S01]  /*39a0*/  FFMA.FTZ R44, R73, UR7, -R42.reuse ;  /* 0x00000007492c7c23 */ /* 0x100fe2000801082a */
[----:B------:R-:W-:Y:S01]  /*39b0*/  FSEL R36, R62, -INF , !P1 ;  /* 0xff8000003e247808 */ /* 0x000fe20004800000 */
[----:B------:R1:W-:Y:S01]  /*39c0*/  MUFU.EX2 R154, R41 ;  /* 0x00000029009a7308 */ /* 0x0003e20000000800 */
[----:B------:R-:W-:Y:S01]  /*39d0*/  ISETP.GT.AND P1, PT, R11, 0x49, !P6 ;  /* 0x000000490b00780c */ /* 0x000fe20007724270 */
[--C-:B0-----:R-:W-:Y:S01]  /*39e0*/  FFMA.FTZ R40, R75, UR7, -R42.reuse ;  /* 0x000000074b287c23 */ /* 0x101fe2000801082a */
[----:B------:R-:W-:Y:S01]  /*39f0*/  FMNMX.FTZ R38, R34, R37, !PT ;  /* 0x0000002522267209 */ /* 0x000fe20007810000 */
[--C-:B------:R-:W-:Y:S01]  /*3a00*/  FFMA.FTZ R58, R61, UR7, -R42.reuse ;  /* 0x000000073d3a7c23 */ /* 0x100fe2000801082a */
[----:B------:R-:W-:Y:S01]  /*3a10*/  ISETP.GT.AND P2, PT, R11, 0x50, !P2 ;  /* 0x000000500b00780c */ /* 0x000fe20005744270 */
[--C-:B------:R-:W-:Y:S01]  /*3a20*/  FFMA.FTZ R60, R65, UR7, -R42.reuse ;  /* 0x00000007413c7c23 */ /* 0x100fe2000801082a */
[C---:B------:R-:W-:Y:S01]  /*3a30*/  ISETP.GT.AND P3, PT, R11.reuse, 0x51, !P3 ;  /* 0x000000510b00780c */ /* 0x040fe20005f64270 */
[----:B------:R0:W-:Y:S01]  /*3a40*/  MUFU.EX2 R156, R40 ;  /* 0x00000028009c7308 */ /* 0x0001e20000000800 */
[----:B------:R-:W-:Y:S01]  /*3a50*/  ISETP.GT.AND P4, PT, R11, 0x58, !P4 ;  /* 0x000000580b00780c */ /* 0x000fe20006784270 */
[--C-:B-1----:R-:W-:Y:S01]  /*3a60*/  FFMA.FTZ R41, R79, UR7, -R42.reuse ;  /* 0x000000074f297c23 */ /* 0x102fe2000801082a */
[----:B------:R-:W-:Y:S01]  /*3a70*/  ISETP.GT.AND P5, PT, R11, 0x59, !P5 ;  /* 0x000000590b00780c */ /* 0x000fe20006fa4270 */
[--C-:B------:R-:W-:Y:S01]  /*3a80*/  FFMA.FTZ R46, R85, UR7, -R42.reuse ;  /* 0x00000007552e7c23 */ /* 0x100fe2000801082a */
[C---:B------:R-:W-:Y:S01]  /*3a90*/  ISETP.LT.OR P1, PT, R6.reuse, 0x4a, P1 ;  /* 0x0000004a0600780c */ /* 0x040fe20000f21670 */
[--C-:B------:R-:W-:Y:S01]  /*3aa0*/  FFMA.FTZ R50, R91, UR7, -R42.reuse ;  /* 0x000000075b327c23 */ /* 0x100fe2000801082a */
[----:B------:R-:W-:Y:S01]  /*3ab0*/  FMNMX.FTZ R11, R35, R38, !PT ;  /* 0x00000026230b7209 */ /* 0x000fe20007810000 */
[----:B------:R1:W-:Y:S01]  /*3ac0*/  MUFU.EX2 R43, R39 ;  /* 0x00000027002b7308 */ /* 0x0003e20000000800 */
[----:B------:R-:W-:Y:S01]  /*3ad0*/  ISETP.LT.OR P2, PT, R6, 0x51, P2 ;  /* 0x000000510600780c */ /* 0x000fe20001741670 */
[--C-:B0-----:R-:W-:Y:S01]  /*3ae0*/  FFMA.FTZ R40, R81, UR7, -R42.reuse ;  /* 0x0000000751287c23 */ /* 0x101fe2000801082a */
[----:B------:R-:W-:Y:S01]  /*3af0*/  FSEL R4, R4, -INF , !P1 ;  /* 0xff80000004047808 */ /* 0x000fe20004800000 */
[--C-:B------:R-:W-:Y:S01]  /*3b00*/  FFMA.FTZ R52, R95, UR7, -R42.reuse ;  /* 0x000000075f347c23 */ /* 0x100fe2000801082a */
[----:B------:R-:W-:Y:S01]  /*3b10*/  FMNMX.FTZ R37, R36, R11, !PT ;  /* 0x0000000b24257209 */ /* 0x000fe20007810000 */
[--C-:B------:R-:W-:Y:S01]  /*3b20*/  FFMA.FTZ R54, R97, UR7, -R42.reuse ;  /* 0x0000000761367c23 */ /* 0x100fe2000801082a */
[----:B------:R-:W-:Y:S01]  /*3b30*/  ISETP.LT.OR P3, PT, R6, 0x52, P3 ;  /* 0x000000520600780c */ /* 0x000fe20001f61670 */
[----:B------:R0:W-:Y:S01]  /*3b40*/  MUFU.EX2 R49, R40 ;  /* 0x0000002800317308 */ /* 0x0001e20000000800 */
[----:B------:R-:W-:Y:S01]  /*3b50*/  FSEL R11, R66, -INF , !P2 ;  /* 0xff800000420b7808 */ /* 0x000fe20005000000 */
[--C-:B-1----:R-:W-:Y:S01]  /*3b60*/  FFMA.FTZ R39, R77, UR7, -R42.reuse ;  /* 0x000000074d277c23 */ /* 0x102fe2000801082a */
[----:B------:R-:W-:Y:S01]  /*3b70*/  FMNMX.FTZ R38, R4, R37, !PT ;  /* 0x0000002504267209 */ /* 0x000fe20007810000 */
[----:B------:R-:W-:Y:S01]  /*3b80*/  FFMA.FTZ R56, R99, UR7, -R42 ;  /* 0x0000000763387c23 */ /* 0x000fe2000801082a */
[----:B------:R-:W-:-:S02]  /*3b90*/  ISETP.LT.OR P4, PT, R6, 0x59, P4 ;  /* 0x000000590600780c */ /* 0x000fc40002781670 */
[----:B------:R-:W-:Y:S01]  /*3ba0*/  FSEL R37, R67, -INF , !P3 ;  /* 0xff80000043257808 */ /* 0x000fe20005800000 */
[----:B------:R1:W-:Y:S01]  /*3bb0*/  MUFU.EX2 R158, R41 ;  /* 0x00000029009e7308 */ /* 0x0003e20000000800 */
[----:B0-----:R-:W-:Y:S02]  /*3bc0*/  FMNMX.FTZ R40, R11, R38, !PT ;  /* 0x000000260b287209 */ /* 0x001fe40007810000 */
[----:B------:R-:W-:Y:S02]  /*3bd0*/  ISETP.LT.OR P5, PT, R6, 0x5a, P5 ;  /* 0x0000005a0600780c */ /* 0x000fe40002fa1670 */
[----:B------:R-:W-:-:S03]  /*3be0*/  FSEL R38, R70, -INF , !P4 ;  /* 0xff80000046267808 */ /* 0x000fc60006000000 */
[----:B------:R0:W-:Y:S01]  /*3bf0*/  MUFU.EX2 R47, R39 ;  /* 0x00000027002f7308 */ /* 0x0001e20000000800 */
[----:B-1----:R-:W-:Y:S01]  /*3c00*/  FMNMX.FTZ R41, R37, R40, !PT ;  /* 0x0000002825297209 */ /* 0x002fe20007810000 */
[----:B------:R-:W-:-:S03]  /*3c10*/  FFMA.FTZ R40, R87, UR7, -R42 ;  /* 0x0000000757287c23 */ /* 0x000fc6000801082a */
[----:B------:R-:W-:-:S03]  /*3c20*/  FMNMX.FTZ R6, R38, R41, !PT ;  /* 0x0000002926067209 */ /* 0x000fc60007810000 */
[----:B------:R1:W-:Y:S01]  /*3c30*/  MUFU.EX2 R53, R48 ;  /* 0x0000003000357308 */ /* 0x0003e20000000800 */
[----:B0-----:R-:W-:-:S04]  /*3c40*/  FSEL R39, R71, -INF , !P5 ;  /* 0xff80000047277808 */ /* 0x001fc80006800000 */
[----:B------:R-:W-:-:S03]  /*3c50*/  FMNMX.FTZ R6, R39, R6, !PT ;  /* 0x0000000627067209 */ /* 0x000fc60007810000 */
[----:B------:R0:W-:Y:S01]  /*3c60*/  MUFU.EX2 R45, R44 ;  /* 0x0000002c002d7308 */ /* 0x0001e20000000800 */
[--C-:B-1----:R-:W-:Y:S01]  /*3c70*/  FFMA.FTZ R48, R101, UR7, -R42.reuse ;  /* 0x0000000765307c23 */ /* 0x102fe2000801082a */
[----:B------:R-:W1:Y:S06]  /*3c80*/  SHFL.BFLY PT, R41, R6, 0x2, 0x1f ;  /* 0x0c401f0006297f89 */ /* 0x000e6c00000e0000 */
[----:B------:R-:W-:Y:S01]  /*3c90*/  MUFU.EX2 R59, R48 ;  /* 0x00000030003b7308 */ /* 0x000fe20000000800 */
[----:B0-----:R-:W-:-:S07]  /*3ca0*/  FFMA.FTZ R44, R83, UR7, -R42 ;  /* 0x00000007532c7c23 */ /* 0x001fce000801082a */
[----:B------:R-:W-:Y:S08]  /*3cb0*/  MUFU.EX2 R61, R58 ;  /* 0x0000003a003d7308 */ /* 0x000ff00000000800 */
[----:B------:R-:W-:Y:S01]  /*3cc0*/  MUFU.EX2 R63, R60 ;  /* 0x0000003c003f7308 */ /* 0x000fe20000000800 */
[----:B-1----:R-:W-:-:S05]  /*3cd0*/  FMNMX.FTZ R41, R6, R41, !PT ;  /* 0x0000002906297209 */ /* 0x002fca0007810000 */
[----:B------:R-:W0:Y:S02]  /*3ce0*/  SHFL.BFLY PT, R6, R41, 0x1, 0x1f ;  /* 0x0c201f0029067f89 */ /* 0x000e2400000e0000 */
[----:B------:R-:W-:Y:S08]  /*3cf0*/  MUFU.EX2 R44, R44 ;  /* 0x0000002c002c7308 */ /* 0x000ff00000000800 */
[----:B------:R1:W2:Y:S08]  /*3d00*/  MUFU.EX2 R51, R46 ;  /* 0x0000002e00337308 */ /* 0x0002b00000000800 */
[----:B------:R-:W3:Y:S01]  /*3d10*/  MUFU.EX2 R40, R40 ;  /* 0x0000002800287308 */ /* 0x000ee20000000800 */
[----:B-1----:R-:W-:Y:S01]  /*3d20*/  FFMA.FTZ R46, R93, UR7, -R42 ;  /* 0x000000075d2e7c23 */ /* 0x002fe2000801082a */
[----:B0-----:R-:W-:-:S06]  /*3d30*/  FMNMX.FTZ R6, R41, R6, !PT ;  /* 0x0000000629067209 */ /* 0x001fcc0007810000 */
[----:B------:R-:W-:Y:S01]  /*3d40*/  MUFU.EX2 R50, R50 ;  /* 0x0000003200327308 */ /* 0x000fe20000000800 */
[----:B------:R-:W-:Y:S01]  /*3d50*/  FFMA.FTZ R41, R107, UR7, -R42 ;  /* 0x000000076b297c23 */ /* 0x000fe2000801082a */
[----:B--2---:R-:W-:Y:S01]  /*3d60*/  F2FP.BF16.F32.PACK_AB R160, R51, R44 ;  /* 0x0000002c33a0723e */ /* 0x004fe200000010ff */
[C---:B------:R-:W-:Y:S01]  /*3d70*/  FMUL.FTZ R48, R6.reuse, UR7 ;  /* 0x0000000706307c20 */ /* 0x040fe20008410000 */
[----:B------:R-:W-:-:S04]  /*3d80*/  FSETP.NEU.FTZ.AND P1, PT, R6, -INF , PT ;  /* 0xff8000000600780b */ /* 0x000fc80003f3d000 */
[----:B------:R0:W1:Y:S01]  /*3d90*/  MUFU.EX2 R55, R46 ;  /* 0x0000002e00377308 */ /* 0x0000620000000800 */
[----:B------:R-:W-:Y:S02]  /*3da0*/  FSEL R48, R48, RZ, P1 ;  /* 0x000000ff30307208 */ /* 0x000fe40000800000 */
[----:B---3--:R-:W-:-:S03]  /*3db0*/  F2FP.BF16.F32.PACK_AB R162, R53, R40 ;  /* 0x0000002835a2723e */ /* 0x008fc600000010ff */
        /* <DEDUP_REMOVED lines=16> */
[----:B------:R-:W-:Y:S01]  /*3ec0*/  FFMA.FTZ R32, R32, UR7, -R48 ;  /* 0x0000000720207c23 */ /* 0x000fe20008010830 */
[----:B0-----:R-:W-:Y:S01]  /*3ed0*/  FFMA.FTZ R46, R103, UR7, -R42 ;  /* 0x00000007672e7c23 */ /* 0x001fe2000801082a */
        /* <DEDUP_REMOVED lines=8> */
[----:B------:R-:W-:Y:S01]  /*3f60*/  FFMA.FTZ R39, R39, UR7, -R48 ;  /* 0x0000000727277c23 */ /* 0x000fe20008010830 */
[----:B-1----:R-:W-:-:S03]  /*3f70*/  F2FP.BF16.F32.PACK_AB R164, R55, R50 ;  /* 0x0000003237a4723e */ /* 0x002fc600000010ff */
[----:B------:R-:W1:Y:S01]  /*3f80*/  MUFU.EX2 R13, R13 ;  /* 0x0000000d000d7308 */ /* 0x000e620000000800 */
[----:B0-----:R-:W-:Y:S01]  /*3f90*/  FADD.FTZ R15, R152, R43 ;  /* 0x0000002b980f7221 */ /* 0x001fe20000010000 */
[----:B------:R-:W-:Y:S02]  /*3fa0*/  F2FP.BF16.F32.PACK_AB R152, R43, R152 ;  /* 0x000000982b98723e */ /* 0x000fe400000010ff */
[----:B--2---:R-:W-:Y:S01]  /*3fb0*/  F2FP.BF16.F32.PACK_AB R153, R14, R3 ;  /* 0x000000030e99723e */ /* 0x004fe200000010ff */
[----:B------:R-:W-:Y:S01]  /*3fc0*/  FADD.FTZ R60, R154, R15 ;  /* 0x0000000f9a3c7221 */ /* 0x000fe20000010000 */
[C---:B------:R-:W-:Y:S02]  /*3fd0*/  F2FP.BF16.F32.PACK_AB R154, R45.reuse, R154 ;  /* 0x0000009a2d9a723e */ /* 0x040fe400000010ff */
[----:B------:R-:W0:Y:S01]  /*3fe0*/  MUFU.EX2 R20, R20 ;  /* 0x0000001400147308 */ /* 0x000e220000000800 */
[----:B------:R-:W-:Y:S01]  /*3ff0*/  FADD.FTZ R15, R45, R60 ;  /* 0x0000003c2d0f7221 */ /* 0x000fe20000010000 */
[----:B------:R-:W-:-:S03]  /*4000*/  FADD.FTZ R60, R3, R14 ;  /* 0x0000000e033c7221 */ /* 0x000fc60000010000 */
[----:B------:R-:W-:Y:S01]  /*4010*/  FADD.FTZ R62, R156, R15 ;  /* 0x0000000f9c3e7221 */ /* 0x000fe20000010000 */
[C---:B------:R-:W-:Y:S02]  /*4020*/  F2FP.BF16.F32.PACK_AB R156, R47.reuse, R156 ;  /* 0x0000009c2f9c723e */ /* 0x040fe400000010ff */
[----:B------:R-:W2:Y:S01]  /*4030*/  MUFU.EX2 R21, R21 ;  /* 0x0000001500157308 */ /* 0x000ea20000000800 */
[----:B------:R-:W-:Y:S01]  /*4040*/  FADD.FTZ R65, R47, R62 ;  /* 0x0000003e2f417221 */ /* 0x000fe20000010000 */
[----:B-1----:R-:W-:Y:S01]  /*4050*/  FADD.FTZ R15, R13, R60 ;  /* 0x0000003c0d0f7221 */ /* 0x002fe20000010000 */
[----:B------:R-:W-:Y:S02]  /*4060*/  F2FP.BF16.F32.PACK_AB R155, R58, R13 ;  /* 0x0000000d3a9b723e */ /* 0x000fe400000010ff */
[----:B------:R-:W-:Y:S01]  /*4070*/  FADD.FTZ R60, R158, R65 ;  /* 0x000000419e3c7221 */ /* 0x000fe20000010000 */
[----:B------:R-:W-:Y:S01]  /*4080*/  FADD.FTZ R15, R58, R15 ;  /* 0x0000000f3a0f7221 */ /* 0x000fe20000010000 */
[C---:B------:R-:W-:Y:S01]  /*4090*/  F2FP.BF16.F32.PACK_AB R158, R49.reuse, R158 ;  /* 0x0000009e319e723e */ /* 0x040fe200000010ff */
[----:B------:R-:W1:Y:S01]  /*40a0*/  MUFU.EX2 R24, R24 ;  /* 0x0000001800187308 */ /* 0x000e620000000800 */
[----:B------:R-:W-:Y:S01]  /*40b0*/  FADD.FTZ R65, R49, R60 ;  /* 0x0000003c31417221 */ /* 0x000fe20000010000 */
[----:B0-----:R-:W-:-:S03]  /*40c0*/  FADD.FTZ R60, R20, R15 ;  /* 0x0000000f143c7221 */ /* 0x001fc60000010000 */
[----:B------:R-:W-:-:S03]  /*40d0*/  FADD.FTZ R62, R44, R65 ;  /* 0x000000412c3e7221 */ /* 0x000fc60000010000 */
[----:B------:R-:W0:Y:S01]  /*40e0*/  MUFU.EX2 R25, R25 ;  /* 0x0000001900197308 */ /* 0x000e220000000800 */
[----:B--2---:R-:W-:Y:S01]  /*40f0*/  FADD.FTZ R15, R21, R60 ;  /* 0x0000003c150f7221 */ /* 0x004fe20000010000 */
[----:B------:R-:W-:Y:S01]  /*4100*/  FADD.FTZ R65, R51, R62 ;  /* 0x0000003e33417221 */ /* 0x000fe20000010000 */
[----:B------:R-:W-:-:S03]  /*4110*/  F2FP.BF16.F32.PACK_AB R157, R21, R20 ;  /* 0x00000014159d723e */ /* 0x000fc600000010ff */
[----:B------:R-:W-:Y:S02]  /*4120*/  FADD.FTZ R62, R40, R65 ;  /* 0x00000041283e7221 */ /* 0x000fe40000010000 */
[----:B------:R-:W2:Y:S01]  /*4130*/  MUFU.EX2 R26, R26 ;  /* 0x0000001a001a7308 */ /* 0x000ea20000000800 */
[----:B-1----:R-:W-:Y:S01]  /*4140*/  FADD.FTZ R60, R24, R15 ;  /* 0x0000000f183c7221 */ /* 0x002fe20000010000 */
[----:B------:R-:W-:-:S04]  /*4150*/  FADD.FTZ R65, R53, R62 ;  /* 0x0000003e35417221 */ /* 0x000fc80000010000 */
[----:B------:R-:W-:Y:S02]  /*4160*/  FADD.FTZ R62, R50, R65 ;  /* 0x00000041323e7221 */ /* 0x000fe40000010000 */
[----:B------:R-:W1:Y:S01]  /*4170*/  MUFU.EX2 R27, R27 ;  /* 0x0000001b001b7308 */ /* 0x000e620000000800 */
[----:B0-----:R-:W-:Y:S01]  /*4180*/  FADD.FTZ R15, R25, R60 ;  /* 0x0000003c190f7221 */ /* 0x001fe20000010000 */
[----:B------:R-:W-:Y:S01]  /*4190*/  FADD.FTZ R65, R55, R62 ;  /* 0x0000003e37417221 */ /* 0x000fe20000010000 */
[----:B------:R-:W-:-:S05]  /*41a0*/  F2FP.BF16.F32.PACK_AB R159, R25, R24 ;  /* 0x00000018199f723e */ /* 0x000fca00000010ff */
[----:B------:R-:W0:Y:S01]  /*41b0*/  MUFU.EX2 R28, R28 ;  /* 0x0000001c001c7308 */ /* 0x000e220000000800 */
[----:B--2---:R-:W-:-:S07]  /*41c0*/  FADD.FTZ R60, R26, R15 ;  /* 0x0000000f1a3c7221 */ /* 0x004fce0000010000 */
[----:B------:R-:W2:Y:S01]  /*41d0*/  MUFU.EX2 R52, R52 ;  /* 0x0000003400347308 */ /* 0x000ea20000000800 */
[C---:B-1----:R-:W-:Y:S01]  /*41e0*/  FADD.FTZ R15, R27.reuse, R60 ;  /* 0x0000003c1b0f7221 */ /* 0x042fe20000010000 */
[----:B------:R-:W-:-:S06]  /*41f0*/  F2FP.BF16.F32.PACK_AB R161, R27, R26 ;  /* 0x0000001a1ba1723e */ /* 0x000fcc00000010ff */
[----:B------:R-:W1:Y:S01]  /*4200*/  MUFU.EX2 R29, R29 ;  /* 0x0000001d001d7308 */ /* 0x000e620000000800 */
[----:B0-----:R-:W-:Y:S01]  /*4210*/  FADD.FTZ R60, R28, R15 ;  /* 0x0000000f1c3c7221 */ /* 0x001fe20000010000 */
[----:B------:R-:W-:-:S06]  /*4220*/  FFMA.FTZ R15, R38, UR7, -R48 ;  /* 0x00000007260f7c23 */ /* 0x000fcc0008010830 */
[----:B------:R0:W3:Y:S01]  /*4230*/  MUFU.EX2 R57, R54 ;  /* 0x0000003600397308 */ /* 0x0000e20000000800 */
[----:B--2---:R-:W-:-:S07]  /*4240*/  FADD.FTZ R62, R52, R65 ;  /* 0x00000041343e7221 */ /* 0x004fce0000010000 */
[----:B------:R-:W2:Y:S01]  /*4250*/  MUFU.EX2 R30, R30 ;  /* 0x0000001e001e7308 */ /* 0x000ea20000000800 */
[----:B0-----:R-:W-:Y:S01]  /*4260*/  FFMA.FTZ R54, R105, UR7, -R42 ;  /* 0x0000000769367c23 */ /* 0x001fe2000801082a */
[----:B-1----:R-:W-:Y:S01]  /*4270*/  FADD.FTZ R65, R29, R60 ;  /* 0x0000003c1d417221 */ /* 0x002fe20000010000 */
[----:B------:R-:W-:Y:S01]  /*4280*/  FFMA.FTZ R42, R69, UR7, -R42 ;  /* 0x00000007452a7c23 */ /* 0x000fe2000801082a */
[----:B------:R-:W-:-:S04]  /*4290*/  F2FP.BF16.F32.PACK_AB R163, R29, R28 ;  /* 0x0000001c1da3723e */ /* 0x000fc800000010ff */
[----:B------:R-:W0:Y:S01]  /*42a0*/  MUFU.EX2 R56, R56 ;  /* 0x0000003800387308 */ /* 0x000e220000000800 */
[C---:B---3--:R-:W-:Y:S01]  /*42b0*/  FADD.FTZ R67, R57.reuse, R62 ;  /* 0x0000003e39437221 */ /* 0x048fe20000010000 */
[----:B------:R-:W-:-:S06]  /*42c0*/  F2FP.BF16.F32.PACK_AB R166, R57, R52 ;  /* 0x0000003439a6723e */ /* 0x000fcc00000010ff */
[----:B------:R-:W1:Y:S01]  /*42d0*/  MUFU.EX2 R31, R31 ;  /* 0x0000001f001f7308 */ /* 0x000e620000000800 */
[----:B--2---:R-:W-:-:S07]  /*42e0*/  FADD.FTZ R38, R30, R65 ;  /* 0x000000411e267221 */ /* 0x004fce0000010000 */
[----:B------:R-:W-:Y:S01]  /*42f0*/  MUFU.EX2 R32, R32 ;  /* 0x0000002000207308 */ /* 0x000fe20000000800 */
[----:B0-----:R-:W-:Y:S01]  /*4300*/  FADD.FTZ R48, R56, R67 ;  /* 0x0000004338307221 */ /* 0x001fe20000010000 */
[----:B------:R-:W-:-:S03]  /*4310*/  F2FP.BF16.F32.PACK_AB R168, R59, R56 ;  /* 0x000000383ba8723e */ /* 0x000fc600000010ff */
[----:B------:R-:W-:-:S03]  /*4320*/  FADD.FTZ R45, R59, R48 ;  /* 0x000000303b2d7221 */ /* 0x000fc60000010000 */
[----:B------:R-:W0:Y:S01]  /*4330*/  MUFU.EX2 R46, R46 ;  /* 0x0000002e002e7308 */ /* 0x000e220000000800 */
[C---:B-1----:R-:W-:Y:S01]  /*4340*/  FADD.FTZ R43, R31.reuse, R38 ;  /* 0x000000261f2b7221 */ /* 0x042fe20000010000 */
[----:B------:R-:W-:-:S06]  /*4350*/  F2FP.BF16.F32.PACK_AB R165, R31, R30 ;  /* 0x0000001e1fa5723e */ /* 0x000fcc00000010ff */
[----:B------:R-:W1:Y:S08]  /*4360*/  MUFU.EX2 R33, R33 ;  /* 0x0000002100217308 */ /* 0x000e700000000800 */
[----:B------:R-:W-:Y:S01]  /*4370*/  MUFU.EX2 R34, R34 ;  /* 0x0000002200227308 */ /* 0x000fe20000000800 */
[----:B0-----:R-:W-:Y:S01]  /*4380*/  FADD.FTZ R48, R46, R45 ;  /* 0x0000002d2e307221 */ /* 0x001fe20000010000 */
[----:B------:R-:W-:-:S03]  /*4390*/  F2FP.BF16.F32.PACK_AB R170, R61, R46 ;  /* 0x0000002e3daa723e */ /* 0x000fc600000010ff */
[----:B------:R-:W-:-:S03]  /*43a0*/  FADD.FTZ R45, R61, R48 ;  /* 0x000000303d2d7221 */ /* 0x000fc60000010000 */
[----:B------:R-:W0:Y:S01]  /*43b0*/  MUFU.EX2 R54, R54 ;  /* 0x0000003600367308 */ /* 0x000e220000000800 */
[----:B-1----:R-:W-:-:S07]  /*43c0*/  F2FP.BF16.F32.PACK_AB R167, R33, R32 ;  /* 0x0000002021a7723e */ /* 0x002fce00000010ff */
[----:B------:R-:W1:Y:S08]  /*43d0*/  MUFU.EX2 R35, R35 ;  /* 0x0000002300237308 */ /* 0x000e700000000800 */
[----:B------:R-:W2:Y:S01]  /*43e0*/  MUFU.EX2 R36, R36 ;  /* 0x0000002400247308 */ /* 0x000ea20000000800 */
[----:B0-----:R-:W-:Y:S01]  /*43f0*/  FADD.FTZ R40, R54, R45 ;  /* 0x0000002d36287221 */ /* 0x001fe20000010000 */
[----:B------:R-:W-:-:S03]  /*4400*/  F2FP.BF16.F32.PACK_AB R172, R63, R54 ;  /* 0x000000363fac723e */ /* 0x000fc600000010ff */
[----:B------:R-:W-:-:S03]  /*4410*/  FADD.FTZ R40, R63, R40 ;  /* 0x000000283f287221 */ /* 0x000fc60000010000 */
[----:B------:R0:W3:Y:S01]  /*4420*/  MUFU.EX2 R171, R4 ;  /* 0x0000000400ab7308 */ /* 0x0000e20000000800 */
[----:B-1----:R-:W-:-:S07]  /*4430*/  F2FP.BF16.F32.PACK_AB R169, R35, R34 ;  /* 0x0000002223a9723e */ /* 0x002fce00000010ff */
[----:B------:R-:W1:Y:S01]  /*4440*/  MUFU.EX2 R41, R41 ;  /* 0x0000002900297308 */ /* 0x000e620000000800 */
[----:B0-----:R-:W-:-:S04]  /*4450*/  FADD.FTZ R4, R32, R43 ;  /* 0x0000002b20047221 */ /* 0x001fc80000010000 */
[----:B------:R-:W-:-:S03]  /*4460*/  FADD.FTZ R43, R33, R4 ;  /* 0x00000004212b7221 */ /* 0x000fc60000010000 */
[----:B------:R-:W0:Y:S01]  /*4470*/  MUFU.EX2 R11, R11 ;  /* 0x0000000b000b7308 */ /* 0x000e220000000800 */
[----:B------:R-:W-:-:S04]  /*4480*/  FADD.FTZ R4, R34, R43 ;  /* 0x0000002b22047221 */ /* 0x000fc80000010000 */
[----:B------:R-:W-:-:S03]  /*4490*/  FADD.FTZ R43, R35, R4 ;  /* 0x00000004232b7221 */ /* 0x000fc60000010000 */
[----:B------:R1:W4:Y:S01]  /*44a0*/  MUFU.EX2 R38, R37 ;  /* 0x0000002500267308 */ /* 0x0003220000000800 */
[----:B--2---:R-:W-:-:S04]  /*44b0*/  FADD.FTZ R4, R36, R43 ;  /* 0x0000002b24047221 */ /* 0x004fc80000010000 */
[C---:B---3--:R-:W-:Y:S01]  /*44c0*/  FADD.FTZ R44, R171.reuse, R4 ;  /* 0x00000004ab2c7221 */ /* 0x048fe20000010000 */
[----:B------:R-:W-:Y:S02]  /*44d0*/  F2FP.BF16.F32.PACK_AB R171, R171, R36 ;  /* 0x00000024abab723e */ /* 0x000fe400000010ff */
[----:B------:R-:W2:Y:S01]  /*44e0*/  MUFU.EX2 R15, R15 ;  /* 0x0000000f000f7308 */ /* 0x000ea20000000800 */
[----:B-1----:R-:W-:Y:S01]  /*44f0*/  FADD.FTZ R37, R41, R40 ;  /* 0x0000002829257221 */ /* 0x002fe20000010000 */
[----:B0-----:R-:W-:-:S06]  /*4500*/  FADD.FTZ R3, R11, R44 ;  /* 0x0000002c0b037221 */ /* 0x001fcc0000010000 */
[----:B------:R-:W0:Y:S01]  /*4510*/  MUFU.EX2 R42, R42 ;  /* 0x0000002a002a7308 */ /* 0x000e220000000800 */
[C---:B----4-:R-:W-:Y:S01]  /*4520*/  FADD.FTZ R14, R38.reuse, R3 ;  /* 0x00000003260e7221 */ /* 0x050fe20000010000 */
[----:B------:R-:W-:-:S06]  /*4530*/  F2FP.BF16.F32.PACK_AB R173, R38, R11 ;  /* 0x0000000b26ad723e */ /* 0x000fcc00000010ff */
[----:B------:R-:W1:Y:S01]  /*4540*/  MUFU.EX2 R40, R39 ;  /* 0x0000002700287308 */ /* 0x000e620000000800 */
[----:B--2---:R-:W-:Y:S01]  /*4550*/  FADD.FTZ R3, R15, R14 ;  /* 0x0000000e0f037221 */ /* 0x004fe20000010000 */
[C---:B0-----:R-:W-:Y:S01]  /*4560*/  FADD.FTZ R4, R42.reuse, R37 ;  /* 0x000000252a047221 */ /* 0x041fe20000010000 */
[----:B------:R-:W-:Y:S02]  /*4570*/  F2FP.BF16.F32.PACK_AB R174, R42, R41 ;  /* 0x000000292aae723e */ /* 0x000fe400000010ff */
[C---:B-1----:R-:W-:Y:S01]  /*4580*/  FADD.FTZ R3, R40.reuse, R3 ;  /* 0x0000000328037221 */ /* 0x042fe20000010000 */
[----:B------:R-:W-:Y:S01]  /*4590*/  F2FP.BF16.F32.PACK_AB R175, R40, R15 ;  /* 0x0000000f28af723e */ /* 0x000fe200000010ff */
[----:B------:R-:W-:Y:S06]  /*45a0*/  @!P0 BRA `(.L_x_1759) ;  /* 0x0000000000048947 */ /* 0x000fec0003800000 */
[----:B------:R-:W-:Y:S01]  /*45b0*/  BPT.TRAP 0x1 ;  /* 0x000000040000795c */ /* 0x000fe20000300000 */
.L_x_1759:
[----:B------:R0:W1:Y:S01]  /*45c0*/  SYNCS.PHASECHK.TRANS64.TRYWAIT P1, [R5+URZ+0x22850], R12 ;  /* 0x0228500c050075a7 */ /* 0x000062000802017f */
[----:B------:R-:W-:Y:S05]  /*45d0*/  @!P0 BRA `(.L_x_1760) ;  /* 0x0000000000048947 */ /* 0x000fea0003800000 */
[----:B------:R-:W-:Y:S01]  /*45e0*/  BPT.TRAP 0x1 ;  /* 0x000000040000795c */ /* 0x000fe20000300000 */
.L_x_1760:
[----:B-1----:R-:W-:Y:S05]  /*45f0*/  @P1 BRA `(.L_x_1761) ;  /* 0x0000000000081947 */ /* 0x002fea0003800000 */
[----:B------:R-:W1:Y:S02]  /*4600*/  SYNCS.PHASECHK.TRANS64.TRYWAIT P1, [R5+URZ+0x22850], R12 ;  /* 0x0228500c050075a7 */ /* 0x000e64000802017f */
[----:B-1----:R-:W-:Y:S05]  /*4610*/  @!P1 BRA `(.L_x_1762) ;  /* 0x0000011800a49947 */ /* 0x002fea0003800000 */
.L_x_1761:
[----:B------:R-:W-:Y:S01]  /*4620*/  R2UR UR5, R9 ;  /* 0x00000000090572ca */ /* 0x000fe200000e0000 */
[----:B------:R2:W-:Y:S01]  /*4630*/  BAR.SYNC.DEFER_BLOCKING R10, 0x100 ;  /* 0x0004000a0000751d */ /* 0x0005e20000010000 */
[----:B------:R-:W-:-:S05]  /*4640*/  IMAD.IADD R9, R17, 0x1, -R18 ;  /* 0x0000000111097824 */ /* 0x000fca00078e0a12 */
[----:B------:R-:W-:Y:S01]  /*4650*/  UMOV UR11, 0x40000040 ;  /* 0x40000040000b7882 */ /* 0x000fe20000000000 */
[----:B------:R-:W3:Y:S05]  /*4660*/  S2R R11, SR_TID.X ;  /* 0x00000000000b7919 */ /* 0x000eea0000002100 */
        /* <DEDUP_REMOVED lines=10> */
[----:B---3--:R-:W-:Y:S01]  /*4710*/  LOP3.LUT P1, RZ, R11, 0x7f, RZ, 0xc0, !PT ;  /* 0x0000007f0bff7812 */ /* 0x008fe2000782c0ff */
[----:B------:R-:W-:-:S12]  /*4720*/  IMAD R11, R201, 0x80, R9 ;  /* 0x00000080c90b7824 */ /* 0x000fd800078e0209 */
[----:B01----:R-:W-:-:S05]  /*4730*/  @!P1 VIADD R5, R5, 0x22860 ;  /* 0x0002286005059836 */ /* 0x003fca0000000000 */
        /* <DEDUP_REMOVED lines=33> */
[----:B0-----:R-:W-:-:S12]  /*4950*/  VIADD R5, R176, 0xfffffffe ;  /* 0xfffffffeb0057836 */ /* 0x001fd80000000000 */
[----:B--2---:R-:W-:Y:S05]  /*4960*/  @P1 BRA `(.L_x_1763) ;  /* 0x0000000000481947 */ /* 0x004fea0003800000 */
        /* <DEDUP_REMOVED lines=11> */
.L_x_1764:
[----:B------:R-:W-:-:S11]  /*4a20*/  UISETP.NE.AND UP1, UPT, UR15, 0x1, UPT ;  /* 0x000000010f00788c */ /* 0x000fd6000bf25270 */
[----:B------:R-:W-:Y:S02]  /*4a30*/  @UP1 ULDC.64 UR22, c[0x0][0x9e8] ;  /* 0x00027a0000161ab9 */ /* 0x000fe40000000a00 */
[----:B------:R-:W-:-:S04]  /*4a40*/  UIMAD.WIDE.U32 UR10, UR18, UR22, URZ ;  /* 0x00000016120a72a5 */ /* 0x000fc8000f8e003f */
[----:B------:R-:W-:-:S12]  /*4a50*/  @UP1 USHF.R.U32.HI UR18, URZ, UR23, UR11 ;  /* 0x000000173f121299 */ /* 0x000fd8000801160b */
.L_x_1765:
[----:B------:R-:W-:-:S04]  /*4a60*/  UIMAD UR15, UR18, UR15, UR15 ;  /* 0x0000000f120f72a4 */ /* 0x000fc8000f8e020f */
[----:B------:R-:W-:-:S04]  /*4a70*/  UISETP.LT.AND UP1, UPT, UR14, UR15, UPT ;  /* 0x0000000f0e00728c */ /* 0x000fc8000bf21270 */
[----:B------:R-:W-:-:S12]  /*4a80*/  USEL UR14, UR14, UR15, UP1 ;  /* 0x0000000f0e0e7287 */ /* 0x000fd80008800000 */
.L_x_1763:
        /* <DEDUP_REMOVED lines=11> */
[----:B------:R-:W-:Y:S01]  /*4b40*/  VIADD R13, R15, 0x8 ;  /* 0x000000080f0d7836 */ /* 0x000fe20000000000 */
[----:B------:R-:W-:-:S04]  /*4b50*/  ULDC UR27, c[0x0][0x9e0] ;  /* 0x00027800001b7ab9 */ /* 0x000fc80000000800 */
[----:B------:R-:W-:-:S07]  /*4b60*/  LOP3.LUT R11, RZ, R13, RZ, 0x33, !PT ;  /* 0x0000000dff0b7212 */ /* 0x000fce00078e33ff */
.L_x_1783:
[----:B------:R-:W-:-:S04]  /*4b70*/  UIADD3 UR37, UR37, 0x1, URZ ;  /* 0x0000000125257890 */ /* 0x000fc8000fffe03f */
[----:B------:R-:W-:-:S04]  /*4b80*/  UISETP.NE.AND UP1, UPT, UR37, 0x2, UPT ;  /* 0x000000022500788c */ /* 0x000fc8000bf25270 */
[----:B------:R-:W-:Y:S02]  /*4b90*/  USEL UR10, URZ, 0x1, UP1 ;  /* 0x000000013f0a7887 */ /* 0x000fe40008800000 */
[----:B------:R-:W-:Y:S02]  /*4ba0*/  USEL UR37, UR37, URZ, UP1 ;  /* 0x0000003f25257287 */ /* 0x000fe40008800000 */
[----:B------:R-:W-:Y:S01]  /*4bb0*/  ULOP3.LUT UR40, UR40, UR10, URZ, 0x3c, !UPT ;  /* 0x0000000a28287292 */ /* 0x000fe2000f8e3c3f */
[----:B0-----:R-:W-:Y:S11]  /*4bc0*/  @!P0 BRA `(.L_x_1767) ;  /* 0x0000000000048947 */ /* 0x001ff60003800000 */
[----:B------:R-:W-:Y:S01]  /*4bd0*/  BPT.TRAP 0x1 ;  /* 0x000000040000795c */ /* 0x000fe20000300000 */
.L_x_1767:
        /* <DEDUP_REMOVED lines=9> */
.L_x_1768:
[----:B-1----:R-:W-:Y:S05]  /*4c70*/  @P1 BRA `(.L_x_1769) ;  /* 0x0000000000081947 */ /* 0x002fea0003800000 */
[----:B------:R-:W1:Y:S02]  /*4c80*/  SYNCS.PHASECHK.TRANS64.TRYWAIT P1, [UR28+0x22830], R10 ;  /* 0x0228300aff0075a7 */ /* 0x000e64000802015c */
[----:B-1----:R-:W-:Y:S05]  /*4c90*/  @!P1 BRA `(.L_x_1770) ;  /* 0x0000011400189947 */ /* 0x002fea0003800000 */
.L_x_1769:
[----:B------:R-:W-:Y:S01]  /*4ca0*/  UIMAD UR22, UR37, 0x300, UR4 ;  /* 0x00000300251678a4 */ /* 0x000fe2000f8e0204 */
[----:B------:R-:W-:Y:S01]  /*4cb0*/  WARPGROUP.ARRIVE ;  /* 0x00000000000079c5 */ /* 0x000fe20000000000 */
[----:B------:R-:W-:Y:S01]  /*4cc0*/  UMOV UR23, 0x40000040 ;  /* 0x4000004000177882 */ /* 0x000fe20000000000 */
[----:B------:R-:W-:Y:S01]  /*4cd0*/  UMOV UR11, 0x40000040 ;  /* 0x40000040000b7882 */ /* 0x000fe20000000000 */
[----:B------:R-:W-:-:S03]  /*4ce0*/  UIADD3 UR10, UR22, 0x2, URZ ;  /* 0x00000002160a7890 */ /* 0x000fc6000fffe03f */
[----:B------:R-:W2:Y:S01]  /*4cf0*/  S2R R8, SR_TID.X ;  /* 0x0000000000087919 */ /* 0x000ea20000002100 */
[----:B------:R-:W-:Y:S01]  /*4d00*/  UIADD3 UR14, UR22, 0x4, URZ ;  /* 0x00000004160e7890 */ /* 0x000fe2000fffe03f */
[----:B-1----:R-:W-:Y:S01]  /*4d10*/  IMAD R21, R5, -0x60, R17 ;  /* 0xffffffa005157824 */ /* 0x002fe200078e0211 */
[----:B------:R-:W-:Y:S01]  /*4d20*/  UMOV UR15, 0x40000040 ;  /* 0x40000040000f7882 */ /* 0x000fe20000000000 */
[----:B------:R-:W-:Y:S01]  /*4d30*/  HGMMA.64x96x16.F32.BF16 R152, gdesc[UR20], RZ, !UPT, gsb0 ;  /* 0x01600000149879f0 */ /* 0x000fe2000c0018ff */
[----:B------:R-:W-:Y:S01]  /*4d40*/  UIADD3 UR18, UR22, 0x6, URZ ;  /* 0x0000000616127890 */ /* 0x000fe2000fffe03f */
[----:B------:R-:W-:Y:S01]  /*4d50*/  UMOV UR19, 0x40000040 ;  /* 0x4000004000137882 */ /* 0x000fe20000000000 */
[----:B------:R-:W-:-:S05]  /*4d60*/  IADD3 R21, -R18, 0x1, R21 ;  /* 0x0000000112157810 */ /* 0x000fca0007ffe115 */
[----:B------:R-:W-:Y:S01]  /*4d70*/  IMAD.IADD R21, R21, 0x1, -R16 ;  /* 0x0000000115157824 */ /* 0x000fe200078e0a10 */
[----:B--2---:R-:W-:Y:S02]  /*4d80*/  LOP3.LUT P1, RZ, R8, 0x7f, RZ, 0xc0, !PT ;  /* 0x0000007f08ff7812 */ /* 0x004fe4000782c0ff */
[----:B------:R-:W-:-:S04]  /*4d90*/  SHF.R.U32.HI R8, RZ, 0x7, R8 ;  /* 0x00000007ff087819 */ /* 0x000fc80000011608 */
        /* <DEDUP_REMOVED lines=12> */
[----:B------:R-:W-:Y:S02]  /*4e60*/  IMAD.U32 R177, RZ, RZ, UR28 ;  /* 0x0000001cffb17e24 */ /* 0x000fe4000f8e00ff */
        /* <DEDUP_REMOVED lines=8> */
[----:B------:R-:W-:-:S02]  /*4ef0*/  @!P1 VIADD R20, R177, 0x22840 ;  /* 0x00022840b1149836 */ /* 0x000fc40000000000 */
        /* <DEDUP_REMOVED lines=43> */
[----:B------:R-:W2:Y:S01]  /*51b0*/  MUFU.TANH R152, R152 ;  /* 0x0000009800987308 */ /* 0x000ea20000002400 */
[----:B------:R-:W-:-:S02]  /*51c0*/  VIADD R195, R21, UR27 ;  /* 0x0000001b15c37c36 */ /* 0x000fc40008000000 */
[----:B------:R-:W-:Y:S02]  /*51d0*/  VIADD R199, R21, UR6 ;  /* 0x0000000615c77c36 */ /* 0x000fe40008000000 */
[C---:B------:R-:W-:Y:S02]  /*51e0*/  IMAD.IADD R198, R0.reuse, 0x1, R195 ;  /* 0x0000000100c67824 */ /* 0x040fe400078e02c3 */
[----:B------:R-:W-:Y:S01]  /*51f0*/  IMAD.IADD R196, R0, 0x1, R199 ;  /* 0x0000000100c47824 */ /* 0x000fe200078e02c7 */
[----:B------:R-:W3:Y:S08]  /*5200*/  MUFU.TANH R153, R153 ;  /* 0x0000009900997308 */ /* 0x000ef00000002400 */
        /* <DEDUP_REMOVED lines=45> */
[----:B------:R-:W0:Y:S01]  /*54e0*/  MUFU.TANH R187, R187 ;  /* 0x000000bb00bb7308 */ /* 0x000e220000002400 */
[----:B-1234-:R-:W-:Y:S05]  /*54f0*/  @P1 BRA `(.L_x_1771) ;  /* 0x00000000005c1947 */ /* 0x01efea0003800000 */
[----:B------:R-:W-:Y:S01]  /*5500*/  ISETP.GT.AND P1, PT, R15, -0x1, PT ;  /* 0xffffffff0f00780c */ /* 0x000fe20003f24270 */
[----:B------:R-:W-:-:S12]  /*5510*/  BSSY B0, `(.L_x_1772) ;  /* 0x0000011000007945 */ /* 0x000fd80003800000 */
[----:B------:R-:W-:Y:S05]  /*5520*/  @P1 BRA `(.L_x_1773) ;  /* 0x0000000000241947 */ /* 0x000fea0003800000 */
[----:B------:R-:W-:Y:S02]  /*5530*/  IMAD.U32 R212, RZ, RZ, UR25 ;  /* 0x00000019ffd47e24 */ /* 0x000fe4000f8e00ff */
[----:B------:R-:W-:-:S03]  /*5540*/  IMAD.IADD R197, R0, 0x1, R9 ;  /* 0x0000000100c57824 */ /* 0x000fc600078e0209 */
[----:B------:R-:W-:Y:S02]  /*5550*/  ISETP.NE.AND P1, PT, R212, 0x1, PT ;  /* 0x00000001d400780c */ /* 0x000fe40003f25270 */
[----:B------:R-:W-:-:S11]  /*5560*/  LOP3.LUT R197, RZ, R197, RZ, 0x33, !PT ;  /* 0x000000c5ffc57212 */ /* 0x000fd600078e33ff */
[----:B------:R-:W1:Y:S02]  /*5570*/  @P1 LDC.64 R20, c[0x0][0x9e8] ;  /* 0x00027a00ff141b82 */ /* 0x000e640000000a00 */
[----:B-1----:R-:W-:-:S05]  /*5580*/  @P1 IMAD.HI.U32 R20, R197, R20, RZ ;  /* 0x00000014c5141227 */ /* 0x002fca00078e00ff */
[----:B------:R-:W-:-:S04]  /*5590*/  @P1 SHF.R.U32.HI R197, RZ, R21, R20 ;  /* 0x00000015ffc51219 */ /* 0x000fc80000011614 */
[----:B------:R-:W-:Y:S01]  /*55a0*/  LOP3.LUT R20, RZ, R197, RZ, 0x33, !PT ;  /* 0x000000c5ff147212 */ /* 0x000fe200078e33ff */
[----:B------:R-:W-:Y:S06]  /*55b0*/  BRA `(.L_x_1774) ;  /* 0x0000000000187947 */ /* 0x000fec0003800000 */
.L_x_1773:
[----:B------:R-:W-:-:S05]  /*55c0*/  IMAD.U32 R212, RZ, RZ, UR25 ;  /* 0x00000019ffd47e24 */ /* 0x000fca000f8e00ff */
[----:B------:R-:W-:-:S13]  /*55d0*/  ISETP.NE.AND P1, PT, R212, 0x1, PT ;  /* 0x00000001d400780c */ /* 0x000fda0003f25270 */
[----:B------:R-:W1:Y:S02]  /*55e0*/  @P1 LDC.64 R20, c[0x0][0x9e8] ;  /* 0x00027a00ff141b82 */ /* 0x000e640000000a00 */
[----:B-1----:R-:W-:-:S04]  /*55f0*/  @P1 IMAD.HI.U32 R194, R15, R20, RZ ;  /* 0x000000140fc21227 */ /* 0x002fc800078e00ff */
[----:B------:R-:W-:Y:S01]  /*5600*/  IMAD.MOV.U32 R20, RZ, RZ, R15 ;  /* 0x000000ffff147224 */ /* 0x000fe200078e000f */
[----:B------:R-:W-:-:S07]  /*5610*/  @P1 SHF.R.U32.HI R20, RZ, R21, R194 ;  /* 0x00000015ff141219 */ /* 0x000fce00000116c2 */
.L_x_1774:
[----:B------:R-:W-:Y:S05]  /*5620*/  BSYNC B0 ;  /* 0x0000000000007941 */ /* 0x000fea0003800000 */
.L_x_1772:
[----:B------:R-:W-:-:S04]  /*5630*/  IMAD R21, R5, -0x60, -R16 ;  /* 0xffffffa005157824 */ /* 0x000fc800078e0a10 */
[----:B------:R-:W-:-:S05]  /*5640*/  IMAD R21, R20, R212, R21 ;  /* 0x000000d414157224 */ /* 0x000fca00078e0215 */
[----:B------:R-:W-:Y:S02]  /*5650*/  VIADDMNMX R198, R21, R212, R198, PT ;  /* 0x000000d415c67246 */ /* 0x000fe400038001c6 */
[----:B------:R-:W-:-:S07]  /*5660*/  VIMNMX R196, R196, R21, !PT ;  /* 0x00000015c4c47248 */ /* 0x000fce0007fe0100 */
.L_x_1771:
[----:B------:R-:W-:Y:S01]  /*5670*/  IMAD R197, R5, -0x60, RZ ;  /* 0xffffffa005c57824 */ /* 0x000fe200078e02ff */
[----:B------:R-:W-:Y:S02]  /*5680*/  LOP3.LUT R2, R2, 0xfffbffff, RZ, 0xc0, !PT ;  /* 0xfffbffff02027812 */ /* 0x000fe400078ec0ff */
[----:B------:R-:W-:Y:S02]  /*5690*/  IADD3 R195, R195, 0x8, R0 ;  /* 0x00000008c3c37810 */ /* 0x000fe40007ffe000 */
        /* <DEDUP_REMOVED lines=17> */
[----:B0-----:R-:W-:Y:S02]  /*57b0*/  FSEL R156, R156, -INF , !P2 ;  /* 0xff8000009c9c7808 */ /* 0x001fe40005000000 */
        /* <DEDUP_REMOVED lines=106> */
[----:B------:R-:W-:Y:S02]  /*5e60*/  ISETP.GE.AND P5, PT, R197, 0x59, PT ;  /* 0x00000059c500780c */ /* 0x000fe40003fa6270 */
[----:B------:R-:W-:Y:S02]  /*5e70*/  IADD3 R191, R199, 0x8, R0 ;  /* 0x00000008c7bf7810 */ /* 0x000fe40007ffe000 */
[----:B------:R-:W-:-:S04]  /*5e80*/  ISETP.GT.AND P6, PT, R196, 0x58, !P5 ;  /* 0x00000058c400780c */ /* 0x000fc80006fc4270 */
[----:B------:R-:W-:-:S04]  /*5e90*/  ISETP.LT.OR P6, PT, R198, 0x59, P6 ;  /* 0x00000059c600780c */ /* 0x000fc800037c1670 */
[----:B------:R-:W-:Y:S02]  /*5ea0*/  FSEL R192, R192, -INF , !P6 ;  /* 0xff800000c0c07808 */ /* 0x000fe40007000000 */
[----:B------:R-:W-:-:S13]  /*5eb0*/  ISETP.GE.AND P6, PT, R197, 0x5a, PT ;  /* 0x0000005ac500780c */ /* 0x000fda0003fc6270 */
[----:B------:R-:W-:Y:S02]  /*5ec0*/  @P6 LOP3.LUT R2, R2, 0x1, RZ, 0xfc, !PT ;  /* 0x0000000102026812 */ /* 0x000fe400078efcff */
[----:B------:R-:W-:-:S04]  /*5ed0*/  ISETP.GT.AND P6, PT, R196, 0x59, !P6 ;  /* 0x00000059c400780c */ /* 0x000fc800077c4270 */
[----:B------:R-:W-:-:S04]  /*5ee0*/  ISETP.LT.OR P6, PT, R198, 0x5a, P6 ;  /* 0x0000005ac600780c */ /* 0x000fc800037c1670 */
[----:B------:R-:W-:Y:S02]  /*5ef0*/  FSEL R193, R193, -INF , !P6 ;  /* 0xff800000c1c17808 */ /* 0x000fe40007000000 */
[----:B------:R-:W-:-:S13]  /*5f00*/  PLOP3.LUT P6, PT, PT, PT, UP0, 0x40, 0x0 ;  /* 0x000000000000781c */ /* 0x000fda0003fce808 */
[----:B------:R-:W-:Y:S05]  /*5f10*/  @P6 BRA `(.L_x_1775) ;  /* 0x0000000000586947 */ /* 0x000fea0003800000 */
[----:B------:R-:W-:Y:S01]  /*5f20*/  ISETP.GT.AND P6, PT, R13, -0x1, PT ;  /* 0xffffffff0d00780c */ /* 0x000fe20003fc4270 */
[----:B------:R-:W-:-:S12]  /*5f30*/  BSSY B0, `(.L_x_1776) ;  /* 0x0000010000007945 */ /* 0x000fd80003800000 */
[----:B------:R-:W-:Y:S05]  /*5f40*/  @P6 BRA `(.L_x_1777) ;  /* 0x0000000000206947 */ /* 0x000fea0003800000 */
[----:B------:R-:W-:-:S05]  /*5f50*/  IMAD.U32 R198, RZ, RZ, UR25 ;  /* 0x00000019ffc67e24 */ /* 0x000fca000f8e00ff */
[----:B------:R-:W-:-:S13]  /*5f60*/  ISETP.NE.AND P6, PT, R198, 0x1, PT ;  /* 0x00000001c600780c */ /* 0x000fda0003fc5270 */
[----:B------:R-:W0:Y:S02]  /*5f70*/  @P6 LDC.64 R20, c[0x0][0x9e8] ;  /* 0x00027a00ff146b82 */ /* 0x000e240000000a00 */
[----:B0-----:R-:W-:-:S04]  /*5f80*/  @P6 IMAD.HI.U32 R196, R11, R20, RZ ;  /* 0x000000140bc46227 */ /* 0x001fc800078e00ff */
[----:B------:R-:W-:Y:S01]  /*5f90*/  IMAD.MOV.U32 R20, RZ, RZ, R11 ;  /* 0x000000ffff147224 */ /* 0x000fe200078e000b */
[----:B------:R-:W-:-:S04]  /*5fa0*/  @P6 SHF.R.U32.HI R20, RZ, R21, R196 ;  /* 0x00000015ff146219 */ /* 0x000fc800000116c4 */
[----:B------:R-:W-:Y:S01]  /*5fb0*/  LOP3.LUT R20, RZ, R20, RZ, 0x33, !PT ;  /* 0x00000014ff147212 */ /* 0x000fe200078e33ff */
[----:B------:R-:W-:Y:S06]  /*5fc0*/  BRA `(.L_x_1778) ;  /* 0x0000000000187947 */ /* 0x000fec0003800000 */
.L_x_1777:
[----:B------:R-:W-:-:S05]  /*5fd0*/  IMAD.U32 R198, RZ, RZ, UR25 ;  /* 0x00000019ffc67e24 */ /* 0x000fca000f8e00ff */
[----:B------:R-:W-:-:S13]  /*5fe0*/  ISETP.NE.AND P6, PT, R198, 0x1, PT ;  /* 0x00000001c600780c */ /* 0x000fda0003fc5270 */
[----:B------:R-:W0:Y:S02]  /*5ff0*/  @P6 LDC.64 R20, c[0x0][0x9e8] ;  /* 0x00027a00ff146b82 */ /* 0x000e240000000a00 */
[----:B0-----:R-:W-:-:S04]  /*6000*/  @P6 IMAD.HI.U32 R196, R13, R20, RZ ;  /* 0x000000140dc46227 */ /* 0x001fc800078e00ff */
[----:B------:R-:W-:Y:S01]  /*6010*/  IMAD.MOV.U32 R20, RZ, RZ, R13 ;  /* 0x000000ffff147224 */ /* 0x000fe200078e000d */
[----:B------:R-:W-:-:S07]  /*6020*/  @P6 SHF.R.U32.HI R20, RZ, R21, R196 ;  /* 0x00000015ff146219 */ /* 0x000fce00000116c4 */
.L_x_1778:
[----:B------:R-:W-:Y:S05]  /*6030*/  BSYNC B0 ;  /* 0x0000000000007941 */ /* 0x000fea0003800000 */
.L_x_1776:
[----:B------:R-:W-:-:S04]  /*6040*/  IMAD.IADD R197, R197, 0x1, -R16 ;  /* 0x00000001c5c57824 */ /* 0x000fc800078e0a10 */
[----:B------:R-:W-:-:S05]  /*6050*/  IMAD R20, R20, R198, R197 ;  /* 0x000000c614147224 */ /* 0x000fca00078e02c5 */
[----:B------:R-:W-:Y:S02]  /*6060*/  VIADDMNMX R195, R20, R198, R195, PT ;  /* 0x000000c614c37246 */ /* 0x000fe400038001c3 */
[----:B------:R-:W-:-:S07]  /*6070*/  VIMNMX R191, R191, R20, !PT ;  /* 0x00000014bfbf7248 */ /* 0x000fce0007fe0100 */
.L_x_1775:
[----:B------:R-:W-:Y:S02]  /*6080*/  ISETP.GT.AND P1, PT, R191, 0x1, !P1 ;  /* 0x00000001bf00780c */ /* 0x000fe40004f24270 */
[----:B------:R-:W-:Y:S02]  /*6090*/  LOP3.LUT P6, RZ, R2, 0x10000, RZ, 0xc0, !PT ;  /* 0x0001000002ff7812 */ /* 0x000fe400078cc0ff */
[----:B------:R-:W-:Y:S02]  /*60a0*/  ISETP.LT.OR P1, PT, R195, 0x2, P1 ;  /* 0x00000002c300780c */ /* 0x000fe40000f21670 */
[----:B------:R-:W-:Y:S02]  /*60b0*/  ISETP.GT.AND P2, PT, R191, 0x49, !P2 ;  /* 0x00000049bf00780c */ /* 0x000fe40005744270 */
        /* <DEDUP_REMOVED lines=55> */
[----:B------:R-:W-:-:S02]  /*6430*/  LOP3.LUT P1, RZ, R2, 0x2000, RZ, 0xc0, !PT ;  /* 0x0000200002ff7812 */ /* 0x000fc4000782c0ff */
[----:B------:R-:W-:Y:S02]  /*6440*/  FMNMX.FTZ R196, R193, R14, !PT ;  /* 0x0000000ec1c47209 */ /* 0x000fe40007810000 */
[----:B------:R-:W-:Y:S02]  /*6450*/  ISETP.GT.AND P1, PT, R191, 0x28, !P1 ;  /* 0x00000028bf00780c */ /* 0x000fe40004f24270 */
[----:B------:R-:W-:Y:S01]  /*6460*/  LOP3.LUT P6, RZ, R2, 0x20, RZ, 0xc0, !PT ;  /* 0x0000002002ff7812 */ /* 0x000fe200078cc0ff */
[----:B------:R-:W0:Y:S01]  /*6470*/  SHFL.BFLY PT, R21, R196, 0x2, 0x1f ;  /* 0x0c401f00c4157f89 */ /* 0x000e2200000e0000 */
[C---:B------:R-:W-:Y:S02]  /*6480*/  ISETP.LT.OR P1, PT, R195.reuse, 0x29, P1 ;  /* 0x00000029c300780c */ /* 0x040fe40000f21670 */
[----:B------:R-:W-:Y:S02]  /*6490*/  ISETP.LT.OR P2, PT, R195, 0x4a, P2 ;  /* 0x0000004ac300780c */ /* 0x000fe40001741670 */
[----:B------:R-:W-:-:S02]  /*64a0*/  FSEL R170, R170, -INF , !P1 ;  /* 0xff800000aaaa7808 */ /* 0x000fc40004800000 */
[----:B------:R-:W-:Y:S02]  /*64b0*/  LOP3.LUT P1, RZ, R2, 0x1000, RZ, 0xc0, !PT ;  /* 0x0000100002ff7812 */ /* 0x000fe4000782c0ff */
[C---:B------:R-:W-:Y:S02]  /*64c0*/  ISETP.GT.AND P3, PT, R191.reuse, 0x50, !P3 ;  /* 0x00000050bf00780c */ /* 0x040fe40005f64270 */
[----:B------:R-:W-:Y:S02]  /*64d0*/  ISETP.GT.AND P1, PT, R191, 0x29, !P1 ;  /* 0x00000029bf00780c */ /* 0x000fe40004f24270 */
[----:B------:R-:W-:Y:S02]  /*64e0*/  FSEL R183, R183, -INF , !P2 ;  /* 0xff800000b7b77808 */ /* 0x000fe40005000000 */
[----:B------:R-:W-:Y:S02]  /*64f0*/  ISETP.LT.OR P1, PT, R195, 0x2a, P1 ;  /* 0x0000002ac300780c */ /* 0x000fe40000f21670 */
[----:B------:R-:W-:-:S02]  /*6500*/  ISETP.GT.AND P4, PT, R191, 0x51, !P4 ;  /* 0x00000051bf00780c */ /* 0x000fc40006784270 */
[----:B------:R-:W-:Y:S02]  /*6510*/  FSEL R171, R171, -INF , !P1 ;  /* 0xff800000abab7808 */ /* 0x000fe40004800000 */
[----:B------:R-:W-:Y:S02]  /*6520*/  LOP3.LUT P1, RZ, R2, 0x800, RZ, 0xc0, !PT ;  /* 0x0000080002ff7812 */ /* 0x000fe4000782c0ff */
[----:B------:R-:W-:Y:S02]  /*6530*/  ISETP.LT.OR P3, PT, R195, 0x51, P3 ;  /* 0x00000051c300780c */ /* 0x000fe40001f61670 */
[----:B------:R-:W-:Y:S02]  /*6540*/  ISETP.GT.AND P1, PT, R191, 0x30, !P1 ;  /* 0x00000030bf00780c */ /* 0x000fe40004f24270 */
[----:B0-----:R-:W-:Y:S02]  /*6550*/  FMNMX.FTZ R198, R196, R21, !PT ;  /* 0x00000015c4c67209 */ /* 0x001fe40007810000 */
[----:B------:R-:W-:-:S02]  /*6560*/  ISETP.LT.OR P1, PT, R195, 0x31, P1 ;  /* 0x00000031c300780c */ /* 0x000fc40000f21670 */
[----:B------:R-:W-:Y:S01]  /*6570*/  ISETP.GT.AND P5, PT, R191, 0x58, !P5 ;  /* 0x00000058bf00780c */ /* 0x000fe20006fa4270 */
[----:B------:R-:W0:Y:S01]  /*6580*/  SHFL.BFLY PT, R21, R198, 0x1, 0x1f ;  /* 0x0c201f00c6157f89 */ /* 0x000e2200000e0000 */
[----:B------:R-:W-:Y:S02]  /*6590*/  FSEL R174, R174, -INF , !P1 ;  /* 0xff800000aeae7808 */ /* 0x000fe40004800000 */
[----:B------:R-:W-:Y:S02]  /*65a0*/  LOP3.LUT P1, RZ, R2, 0x400, RZ, 0xc0, !PT ;  /* 0x0000040002ff7812 */ /* 0x000fe4000782c0ff */
[----:B------:R-:W-:Y:S02]  /*65b0*/  ISETP.LT.OR P4, PT, R195, 0x52, P4 ;  /* 0x00000052c300780c */ /* 0x000fe40002781670 */
[----:B------:R-:W-:Y:S02]  /*65c0*/  ISETP.GT.AND P1, PT, R191, 0x31, !P1 ;  /* 0x00000031bf00780c */ /* 0x000fe40004f24270 */
[----:B------:R-:W-:-:S02]  /*65d0*/  FSEL R184, R184, -INF , !P3 ;  /* 0xff800000b8b87808 */ /* 0x000fc40005800000 */
[C---:B------:R-:W-:Y:S02]  /*65e0*/  ISETP.LT.OR P1, PT, R195.reuse, 0x32, P1 ;  /* 0x00000032c300780c */ /* 0x040fe40000f21670 */
[----:B------:R-:W-:Y:S02]  /*65f0*/  ISETP.LT.OR P5, PT, R195, 0x59, P5 ;  /* 0x00000059c300780c */ /* 0x000fe40002fa1670 */
[----:B------:R-:W-:Y:S02]  /*6600*/  FSEL R175, R175, -INF , !P1 ;  /* 0xff800000afaf7808 */ /* 0x000fe40004800000 */
[----:B------:R-:W-:Y:S02]  /*6610*/  LOP3.LUT P1, RZ, R2, 0x200, RZ, 0xc0, !PT ;  /* 0x0000020002ff7812 */ /* 0x000fe4000782c0ff */
[----:B------:R-:W-:Y:S02]  /*6620*/  FSEL R185, R185, -INF , !P4 ;  /* 0xff800000b9b97808 */ /* 0x000fe40006000000 */
[----:B------:R-:W-:-:S02]  /*6630*/  ISETP.GT.AND P1, PT, R191, 0x38, !P1 ;  /* 0x00000038bf00780c */ /* 0x000fc40004f24270 */
[----:B0-----:R-:W-:Y:S02]  /*6640*/  FMNMX.FTZ R14, R198, R21, !PT ;  /* 0x00000015c60e7209 */ /* 0x001fe40007810000 */
[----:B------:R-:W-:-:S03]  /*6650*/  ISETP.LT.OR P1, PT, R195, 0x39, P1 ;  /* 0x00000039c300780c */ /* 0x000fc60000f21670 */
[----:B------:R-:W-:Y:S01]  /*6660*/  FMUL.FTZ R197, R14, UR7 ;  /* 0x000000070ec57c20 */ /* 0x000fe20008410000 */
        /* <DEDUP_REMOVED lines=26> */
[----:B------:R-:W-:Y:S01]  /*6810*/  ISETP.LT.OR P2, PT, R195, 0x5a, P2 ;  /* 0x0000005ac300780c */ /* 0x000fe20001741670 */
[--C-:B------:R-:W-:Y:S01]  /*6820*/  FFMA.FTZ R199, R152, UR7, -R197.reuse ;  /* 0x0000000798c77c23 */ /* 0x100fe200080108c5 */
[----:B------:R-:W-:Y:S01]  /*6830*/  FMNMX.FTZ R12, R154, R213, !PT ;  /* 0x000000d59a0c7209 */ /* 0x000fe20007810000 */
[--C-:B------:R-:W-:Y:S01]  /*6840*/  FFMA.FTZ R152, R153, UR7, -R197.reuse ;  /* 0x0000000799987c23 */ /* 0x100fe200080108c5 */
[--C-:B------:R-:W-:Y:S01]  /*6850*/  FFMA.FTZ R196, R156, UR7, -R197.reuse ;  /* 0x000000079cc47c23 */ /* 0x100fe200080108c5 */
[--C-:B------:R-:W-:Y:S01]  /*6860*/  FFMA.FTZ R198, R160, UR7, -R197.reuse ;  /* 0x00000007a0c67c23 */ /* 0x100fe200080108c5 */
[----:B------:R-:W-:Y:S01]  /*6870*/  FMNMX.FTZ R153, R155, R12, !PT ;  /* 0x0000000c9b997209 */ /* 0x000fe20007810000 */
[--C-:B------:R-:W-:Y:S01]  /*6880*/  FFMA.FTZ R191, R172, UR7, -R197.reuse ;  /* 0x00000007acbf7c23 */ /* 0x100fe200080108c5 */
[----:B------:R0:W-:Y:S01]  /*6890*/  MUFU.EX2 R12, R196 ;  /* 0x000000c4000c7308 */ /* 0x0001e20000000800 */
[----:B------:R-:W-:Y:S01]  /*68a0*/  FSEL R195, R186, -INF , !P5 ;  /* 0xff800000bac37808 */ /* 0x000fe20006800000 */
[--C-:B------:R-:W-:Y:S01]  /*68b0*/  FFMA.FTZ R186, R203, UR7, -R197.reuse ;  /* 0x00000007cbba7c23 */ /* 0x100fe200080108c5 */
[----:B------:R-:W-:Y:S01]  /*68c0*/  FMNMX.FTZ R156, R158, R153, !PT ;  /* 0x000000999e9c7209 */ /* 0x000fe20007810000 */
[--C-:B------:R-:W-:Y:S01]  /*68d0*/  FFMA.FTZ R153, R157, UR7, -R197.reuse ;  /* 0x000000079d997c23 */ /* 0x100fe200080108c5 */
[--C-:B------:R-:W-:Y:S01]  /*68e0*/  FFMA.FTZ R203, R194, UR7, -R197.reuse ;  /* 0x00000007c2cb7c23 */ /* 0x100fe200080108c5 */
[----:B------:R-:W-:Y:S01]  /*68f0*/  FSEL R194, R14, RZ, P1 ;  /* 0x000000ff0ec27208 */ /* 0x000fe20000800000 */
[--C-:B------:R-:W-:Y:S01]  /*6900*/  FFMA.FTZ R188, R188, UR7, -R197.reuse ;  /* 0x00000007bcbc7c23 */ /* 0x100fe200080108c5 */
[----:B------:R-:W-:Y:S01]  /*6910*/  FMNMX.FTZ R157, R159, R156, !PT ;  /* 0x0000009c9f9d7209 */ /* 0x000fe20007810000 */
[----:B0-----:R-:W-:Y:S01]  /*6920*/  FFMA.FTZ R196, R164, UR7, -R197 ;  /* 0x00000007a4c47c23 */ /* 0x001fe200080108c5 */
[----:B------:R-:W-:Y:S01]  /*6930*/  MUFU.EX2 R199, R199 ;  /* 0x000000c700c77308 */ /* 0x000fe20000000800 */
[----:B------:R-:W-:Y:S01]  /*6940*/  FADD.FTZ R194, -R194, R7 ;  /* 0x00000007c2c27221 */ /* 0x000fe20000010100 */
[----:B------:R-:W-:Y:S01]  /*6950*/  FMNMX.FTZ R156, R162, R157, !PT ;  /* 0x0000009da29c7209 */ /* 0x000fe20007810000 */
[--C-:B------:R-:W-:Y:S01]  /*6960*/  FFMA.FTZ R189, R189, UR7, -R197.reuse ;  /* 0x00000007bdbd7c23 */ /* 0x100fe200080108c5 */
[----:B------:R-:W-:-:S02]  /*6970*/  FFMA.FTZ R190, R190, UR7, -R197 ;  /* 0x00000007bebe7c23 */ /* 0x000fc400080108c5 */
[----:B------:R-:W-:Y:S02]  /*6980*/  FMNMX.FTZ R157, R163, R156, !PT ;  /* 0x0000009ca39d7209 */ /* 0x000fe40007810000 */
[----:B------:R0:W-:Y:S02]  /*6990*/  MUFU.EX2 R156, R198 ;  /* 0x000000c6009c7308 */ /* 0x0001e40000000800 */
[----:B------:R-:W-:Y:S01]  /*69a0*/  FMNMX.FTZ R160, R166, R157, !PT ;  /* 0x0000009da6a07209 */ /* 0x000fe20007810000 */
[----:B------:R-:W-:-:S03]  /*69b0*/  FFMA.FTZ R157, R161, UR7, -R197 ;  /* 0x00000007a19d7c23 */ /* 0x000fc600080108c5 */
[----:B------:R-:W-:Y:S02]  /*69c0*/  FMNMX.FTZ R161, R167, R160, !PT ;  /* 0x000000a0a7a17209 */ /* 0x000fe40007810000 */
[----:B------:R-:W-:Y:S01]  /*69d0*/  MUFU.EX2 R152, R152 ;  /* 0x0000009800987308 */ /* 0x000fe20000000800 */
[----:B0-----:R-:W-:Y:S01]  /*69e0*/  FFMA.FTZ R198, R168, UR7, -R197 ;  /* 0x00000007a8c67c23 */ /* 0x001fe200080108c5 */
[----:B------:R-:W-:-:S04]  /*69f0*/  FMNMX.FTZ R160, R170, R161, !PT ;  /* 0x000000a1aaa07209 */ /* 0x000fc80007810000 */
[----:B------:R-:W-:Y:S02]  /*6a00*/  FMNMX.FTZ R161, R171, R160, !PT ;  /* 0x000000a0aba17209 */ /* 0x000fe40007810000 */
[----:B------:R-:W-:Y:S02]  /*6a10*/  MUFU.EX2 R153, R153 ;  /* 0x0000009900997308 */ /* 0x000fe40000000800 */
[----:B------:R-:W-:Y:S01]  /*6a20*/  FMNMX.FTZ R164, R174, R161, !PT ;  /* 0x000000a1aea47209 */ /* 0x000fe20007810000 */
[----:B------:R-:W-:-:S03]  /*6a30*/  FFMA.FTZ R161, R165, UR7, -R197 ;  /* 0x00000007a5a17c23 */ /* 0x000fc600080108c5 */
[----:B------:R-:W-:Y:S02]  /*6a40*/  FMNMX.FTZ R165, R175, R164, !PT ;  /* 0x000000a4afa57209 */ /* 0x000fe40007810000 */
[----:B------:R-:W-:Y:S02]  /*6a50*/  MUFU.EX2 R157, R157 ;  /* 0x0000009d009d7308 */ /* 0x000fe40000000800 */
[----:B------:R-:W-:-:S04]  /*6a60*/  FMNMX.FTZ R164, R178, R165, !PT ;  /* 0x000000a5b2a47209 */ /* 0x000fc80007810000 */
[----:B------:R-:W-:Y:S02]  /*6a70*/  FMNMX.FTZ R165, R179, R164, !PT ;  /* 0x000000a4b3a57209 */ /* 0x000fe40007810000 */
[----:B------:R0:W-:Y:S02]  /*6a80*/  MUFU.EX2 R164, R198 ;  /* 0x000000c600a47308 */ /* 0x0001e40000000800 */
[----:B------:R-:W-:Y:S01]  /*6a90*/  FMNMX.FTZ R168, R180, R165, !PT ;  /* 0x000000a5b4a87209 */ /* 0x000fe20007810000 */
[----:B------:R-:W-:-:S03]  /*6aa0*/  FFMA.FTZ R165, R169, UR7, -R197 ;  /* 0x00000007a9a57c23 */ /* 0x000fc600080108c5 */
[----:B------:R-:W-:Y:S02]  /*6ab0*/  FMNMX.FTZ R169, R181, R168, !PT ;  /* 0x000000a8b5a97209 */ /* 0x000fe40007810000 */
[----:B------:R1:W-:Y:S01]  /*6ac0*/  MUFU.EX2 R160, R196 ;  /* 0x000000c400a07308 */ /* 0x0003e20000000800 */
[----:B0-----:R-:W-:Y:S01]  /*6ad0*/  FSEL R198, R187, -INF , !P2 ;  /* 0xff800000bbc67808 */ /* 0x001fe20005000000 */
[--C-:B------:R-:W-:Y:S01]  /*6ae0*/  FFMA.FTZ R187, R202, UR7, -R197.reuse ;  /* 0x00000007cabb7c23 */ /* 0x100fe200080108c5 */
[----:B------:R-:W-:Y:S01]  /*6af0*/  FMNMX.FTZ R168, R182, R169, !PT ;  /* 0x000000a9b6a87209 */ /* 0x000fe20007810000 */
[--C-:B------:R-:W-:Y:S01]  /*6b00*/  FFMA.FTZ R202, R192, UR7, -R197.reuse ;  /* 0x00000007c0ca7c23 */ /* 0x100fe200080108c5 */
[----:B------:R-:W-:Y:S01]  /*6b10*/  FMUL.FTZ R192, R194, UR7 ;  /* 0x00000007c2c07c20 */ /* 0x000fe20008410000 */
[--C-:B------:R-:W-:Y:S01]  /*6b20*/  FFMA.FTZ R194, R193, UR7, -R197.reuse ;  /* 0x00000007c1c27c23 */ /* 0x100fe200080108c5 */
[----:B------:R-:W-:Y:S01]  /*6b30*/  FMNMX.FTZ R169, R183, R168, !PT ;  /* 0x000000a8b7a97209 */ /* 0x000fe20007810000 */
[----:B------:R-:W-:Y:S01]  /*6b40*/  MUFU.EX2 R161, R161 ;  /* 0x000000a100a17308 */ /* 0x000fe20000000800 */
[----:B-1----:R-:W-:-:S02]  /*6b50*/  FFMA.FTZ R196, R210, UR7, -R197 ;  /* 0x00000007d2c47c23 */ /* 0x002fc400080108c5 */
[----:B------:R-:W-:Y:S01]  /*6b60*/  FMNMX.FTZ R172, R184, R169, !PT ;  /* 0x000000a9b8ac7209 */ /* 0x000fe20007810000 */
[----:B------:R-:W-:-:S03]  /*6b70*/  FFMA.FTZ R169, R173, UR7, -R197 ;  /* 0x00000007ada97c23 */ /* 0x000fc600080108c5 */
[----:B------:R-:W-:Y:S01]  /*6b80*/  FMNMX.FTZ R172, R185, R172, !PT ;  /* 0x000000acb9ac7209 */ /* 0x000fe20007810000 */
[----:B------:R-:W0:Y:S03]  /*6b90*/  MUFU.EX2 R192, R192 ;  /* 0x000000c000c07308 */ /* 0x000e260000000800 */
[----:B------:R-:W-:Y:S01]  /*6ba0*/  FMNMX.FTZ R173, R195, R172, !PT ;  /* 0x000000acc3ad7209 */ /* 0x000fe20007810000 */
[----:B------:R-:W-:-:S03]  /*6bb0*/  FFMA.FTZ R172, R176, UR7, -R197 ;  /* 0x00000007b0ac7c23 */ /* 0x000fc600080108c5 */
[----:B------:R-:W-:Y:S01]  /*6bc0*/  FMNMX.FTZ R176, R198, R173, !PT ;  /* 0x000000adc6b07209 */ /* 0x000fe20007810000 */
[----:B------:R1:W-:Y:S01]  /*6bd0*/  MUFU.EX2 R168, R191 ;  /* 0x000000bf00a87308 */ /* 0x0003e20000000800 */
[----:B------:R-:W-:-:S03]  /*6be0*/  FFMA.FTZ R173, R200, UR7, -R197 ;  /* 0x00000007c8ad7c23 */ /* 0x000fc600080108c5 */
[----:B------:R-:W2:Y:S04]  /*6bf0*/  SHFL.BFLY PT, R213, R176, 0x2, 0x1f ;  /* 0x0c401f00b0d57f89 */ /* 0x000ea800000e0000 */
[----:B------:R-:W3:Y:S01]  /*6c00*/  MUFU.EX2 R165, R165 ;  /* 0x000000a500a57308 */ /* 0x000ee20000000800 */
[----:B0-----:R-:W-:Y:S01]  /*6c10*/  FFMA.FTZ R193, R192, R4, R199 ;  /* 0x00000004c0c17223 */ /* 0x001fe200000100c7 */
[----:B-1----:R-:W-:Y:S01]  /*6c20*/  FFMA.FTZ R191, R211, UR7, -R197 ;  /* 0x00000007d3bf7c23 */ /* 0x002fe200080108c5 */
[-C--:B------:R-:W-:Y:S01]  /*6c30*/  FMUL.FTZ R24, R24, R192.reuse ;  /* 0x000000c018187220 */ /* 0x080fe20000410000 */
[-C--:B------:R-:W-:Y:S01]  /*6c40*/  FMUL.FTZ R25, R25, R192.reuse ;  /* 0x000000c019197220 */ /* 0x080fe20000410000 */
[C---:B------:R-:W-:Y:S01]  /*6c50*/  FADD.FTZ R193, R152.reuse, R193 ;  /* 0x000000c198c17221 */ /* 0x040fe20000010000 */
[----:B------:R-:W-:Y:S01]  /*6c60*/  F2FP.BF16.F32.PACK_AB R152, R152, R199 ;  /* 0x000000c79898723e */ /* 0x000fe200000010ff */
[-C--:B------:R-:W-:Y:S01]  /*6c70*/  FMUL.FTZ R28, R28, R192.reuse ;  /* 0x000000c01c1c7220 */ /* 0x080fe20000410000 */
[----:B------:R-:W0:Y:S01]  /*6c80*/  MUFU.EX2 R169, R169 ;  /* 0x000000a900a97308 */ /* 0x000e220000000800 */
[----:B------:R-:W-:Y:S01]  /*6c90*/  FADD.FTZ R4, R12, R193 ;  /* 0x000000c10c047221 */ /* 0x000fe20000010000 */
[-C--:B------:R-:W-:Y:S01]  /*6ca0*/  FMUL.FTZ R29, R29, R192.reuse ;  /* 0x000000c01d1d7220 */ /* 0x080fe20000410000 */
[-C--:B------:R-:W-:Y:S01]  /*6cb0*/  FMUL.FTZ R32, R32, R192.reuse ;  /* 0x000000c020207220 */ /* 0x080fe20000410000 */
[-C--:B------:R-:W-:Y:S01]  /*6cc0*/  FMUL.FTZ R33, R33, R192.reuse ;  /* 0x000000c021217220 */ /* 0x080fe20000410000 */
[----:B------:R-:W-:Y:S01]  /*6cd0*/  FADD.FTZ R193, R153, R4 ;  /* 0x0000000499c17221 */ /* 0x000fe20000010000 */
[-C--:B------:R-:W-:Y:S01]  /*6ce0*/  FMUL.FTZ R36, R36, R192.reuse ;  /* 0x000000c024247220 */ /* 0x080fe20000410000 */
[----:B------:R-:W-:Y:S01]  /*6cf0*/  FMUL.FTZ R37, R37, R192 ;  /* 0x000000c025257220 */ /* 0x000fe20000410000 */
[----:B------:R-:W1:Y:S01]  /*6d00*/  MUFU.EX2 R172, R172 ;  /* 0x000000ac00ac7308 */ /* 0x000e620000000800 */
[----:B------:R-:W-:Y:S01]  /*6d10*/  FADD.FTZ R4, R156, R193 ;  /* 0x000000c19c047221 */ /* 0x000fe20000010000 */
[C---:B------:R-:W-:Y:S01]  /*6d20*/  F2FP.BF16.F32.PACK_AB R156, R157.reuse, R156 ;  /* 0x0000009c9d9c723e */ /* 0x040fe200000010ff */
[-C--:B------:R-:W-:Y:S01]  /*6d30*/  FMUL.FTZ R40, R40, R192.reuse ;  /* 0x000000c028287220 */ /* 0x080fe20000410000 */
[----:B--2---:R-:W-:Y:S01]  /*6d40*/  FMNMX.FTZ R213, R176, R213, !PT ;  /* 0x000000d5b0d57209 */ /* 0x004fe20007810000 */
[----:B------:R-:W-:Y:S01]  /*6d50*/  FADD.FTZ R211, R157, R4 ;  /* 0x000000049dd37221 */ /* 0x000fe20000010000 */
[-C--:B------:R-:W-:Y:S01]  /*6d60*/  FMUL.FTZ R41, R41, R192.reuse ;  /* 0x000000c029297220 */ /* 0x080fe20000410000 */
[-C--:B------:R-:W-:Y:S01]  /*6d70*/  FMUL.FTZ R44, R44, R192.reuse ;  /* 0x000000c02c2c7220 */ /* 0x080fe20000410000 */
[----:B------:R-:W2:Y:S01]  /*6d80*/  MUFU.EX2 R173, R173 ;  /* 0x000000ad00ad7308 */ /* 0x000ea20000000800 */
[----:B------:R-:W4:Y:S01]  /*6d90*/  SHFL.BFLY PT, R176, R213, 0x1, 0x1f ;  /* 0x0c201f00d5b07f89 */ /* 0x000f2200000e0000 */
[----:B------:R-:W-:Y:S01]  /*6da0*/  FADD.FTZ R4, R160, R211 ;  /* 0x000000d3a0047221 */ /* 0x000fe20000010000 */
[-C--:B------:R-:W-:Y:S01]  /*6db0*/  FMUL.FTZ R45, R45, R192.reuse ;  /* 0x000000c02d2d7220 */ /* 0x080fe20000410000 */
[-C--:B------:R-:W-:Y:S01]  /*6dc0*/  FMUL.FTZ R48, R48, R192.reuse ;  /* 0x000000c030307220 */ /* 0x080fe20000410000 */
[-C--:B------:R-:W-:Y:S01]  /*6dd0*/  FMUL.FTZ R49, R49, R192.reuse ;  /* 0x000000c031317220 */ /* 0x080fe20000410000 */
[----:B------:R-:W-:Y:S01]  /*6de0*/  FADD.FTZ R211, R161, R4 ;  /* 0x00000004a1d37221 */ /* 0x000fe20000010000 */
[-C--:B------:R-:W-:Y:S01]  /*6df0*/  FMUL.FTZ R52, R52, R192.reuse ;  /* 0x000000c034347220 */ /* 0x080fe20000410000 */
[----:B------:R-:W5:Y:S01]  /*6e00*/  MUFU.EX2 R186, R186 ;  /* 0x000000ba00ba7308 */ /* 0x000f620000000800 */
[-C--:B------:R-:W-:Y:S01]  /*6e10*/  FMUL.FTZ R53, R53, R192.reuse ;  /* 0x000000c035357220 */ /* 0x080fe20000410000 */
[----:B------:R-:W-:Y:S01]  /*6e20*/  FADD.FTZ R4, R164, R211 ;  /* 0x000000d3a4047221 */ /* 0x000fe20000010000 */
        /* <DEDUP_REMOVED lines=12> */
[----:B------:R-:W-:Y:S01]  /*6ef0*/  FMUL.FTZ R77, R77, R192 ;  /* 0x000000c04d4d7220 */ /* 0x000fe20000410000 */
[----:B------:R-:W5:Y:S01]  /*6f00*/  MUFU.EX2 R191, R191 ;  /* 0x000000bf00bf7308 */ /* 0x000f620000000800 */
[----:B----4-:R-:W-:Y:S01]  /*6f10*/  FMNMX.FTZ R176, R213, R176, !PT ;  /* 0x000000b0d5b07209 */ /* 0x010fe20007810000 */
[----:B---3--:R-:W-:Y:S01]  /*6f20*/  FADD.FTZ R213, R165, R4 ;  /* 0x00000004a5d57221 */ /* 0x008fe20000010000 */
[-C--:B------:R-:W-:Y:S01]  /*6f30*/  FMUL.FTZ R80, R80, R192.reuse ;  /* 0x000000c050507220 */ /* 0x080fe20000410000 */
[-C--:B------:R-:W-:Y:S01]  /*6f40*/  FMUL.FTZ R81, R81, R192.reuse ;  /* 0x000000c051517220 */ /* 0x080fe20000410000 */
[C---:B------:R-:W-:Y:S01]  /*6f50*/  FSETP.NEU.FTZ.AND P1, PT, R176.reuse, -INF , PT ;  /* 0xff800000b000780b */ /* 0x040fe20003f3d000 */
[----:B------:R-:W-:Y:S01]  /*6f60*/  FMUL.FTZ R200, R176, UR7 ;  /* 0x00000007b0c87c20 */ /* 0x000fe20008410000 */
[----:B------:R-:W-:Y:S01]  /*6f70*/  FADD.FTZ R4, R168, R213 ;  /* 0x000000d5a8047221 */ /* 0x000fe20000010000 */
[----:B------:R-:W3:Y:S01]  /*6f80*/  MUFU.EX2 R196, R196 ;  /* 0x000000c400c47308 */ /* 0x000ee20000000800 */
[----:B------:R-:W-:Y:S01]  /*6f90*/  FSEL R211, R176, RZ, P1 ;  /* 0x000000ffb0d37208 */ /* 0x000fe20000800000 */
[-C--:B------:R-:W-:Y:S01]  /*6fa0*/  FMUL.FTZ R84, R84, R192.reuse ;  /* 0x000000c054547220 */ /* 0x080fe20000410000 */
[----:B------:R-:W-:Y:S01]  /*6fb0*/  FSEL R197, R200, RZ, P1 ;  /* 0x000000ffc8c57208 */ /* 0x000fe20000800000 */
[----:B0-----:R-:W-:Y:S01]  /*6fc0*/  FADD.FTZ R213, R169, R4 ;  /* 0x00000004a9d57221 */ /* 0x001fe20000010000 */
[-C--:B------:R-:W-:Y:S01]  /*6fd0*/  FMUL.FTZ R85, R85, R192.reuse ;  /* 0x000000c055557220 */ /* 0x080fe20000410000 */
[----:B------:R-:W-:Y:S01]  /*6fe0*/  FADD.FTZ R4, -R211, R6 ;  /* 0x00000006d3047221 */ /* 0x000fe20000010100 */
[----:B------:R-:W-:Y:S01]  /*6ff0*/  FMUL.FTZ R88, R88, R192 ;  /* 0x000000c058587220 */ /* 0x000fe20000410000 */
[--C-:B------:R-:W-:Y:S01]  /*7000*/  FFMA.FTZ R200, R21, UR7, -R197.reuse ;  /* 0x0000000715c87c23 */ /* 0x100fe200080108c5 */
[--C-:B------:R-:W-:Y:S01]  /*7010*/  FFMA.FTZ R21, R20, UR7, -R197.reuse ;  /* 0x0000000714157c23 */ /* 0x100fe200080108c5 */
[----:B------:R-:W-:Y:S01]  /*7020*/  FFMA.FTZ R20, R154, UR7, -R197 ;  /* 0x000000079a147c23 */ /* 0x000fe200080108c5 */
[----:B-1----:R-:W-:Y:S01]  /*7030*/  FADD.FTZ R154, R172, R213 ;  /* 0x000000d5ac9a7221 */ /* 0x002fe20000010000 */
[--C-:B------:R-:W-:Y:S01]  /*7040*/  FFMA.FTZ R193, R158, UR7, -R197.reuse ;  /* 0x000000079ec17c23 */ /* 0x100fe200080108c5 */
[--C-:B------:R-:W-:Y:S01]  /*7050*/  FFMA.FTZ R158, R167, UR7, -R197.reuse ;  /* 0x00000007a79e7c23 */ /* 0x100fe200080108c5 */
[----:B------:R-:W0:Y:S01]  /*7060*/  MUFU.EX2 R188, R188 ;  /* 0x000000bc00bc7308 */ /* 0x000e220000000800 */
[----:B--2---:R-:W-:Y:S01]  /*7070*/  FADD.FTZ R167, R173, R154 ;  /* 0x0000009aada77221 */ /* 0x004fe20000010000 */
[--C-:B------:R-:W-:Y:S01]  /*7080*/  FFMA.FTZ R6, R163, UR7, -R197.reuse ;  /* 0x00000007a3067c23 */ /* 0x100fe200080108c5 */
[--C-:B------:R-:W-:Y:S01]  /*7090*/  FFMA.FTZ R163, R166, UR7, -R197.reuse ;  /* 0x00000007a6a37c23 */ /* 0x100fe200080108c5 */
[----:B------:R-:W-:Y:S01]  /*70a0*/  FFMA.FTZ R155, R155, UR7, -R197 ;  /* 0x000000079b9b7c23 */ /* 0x000fe200080108c5 */
[----:B-----5:R-:W-:Y:S01]  /*70b0*/  FADD.FTZ R154, R186, R167 ;  /* 0x000000a7ba9a7221 */ /* 0x020fe20000010000 */
[--C-:B------:R-:W-:Y:S01]  /*70c0*/  FFMA.FTZ R167, R178, UR7, -R197.reuse ;  /* 0x00000007b2a77c23 */ /* 0x100fe200080108c5 */
[--C-:B------:R-:W-:Y:S01]  /*70d0*/  FFMA.FTZ R170, R170, UR7, -R197.reuse ;  /* 0x00000007aaaa7c23 */ /* 0x100fe200080108c5 */
[----:B------:R-:W1:Y:S01]  /*70e0*/  MUFU.EX2 R189, R189 ;  /* 0x000000bd00bd7308 */ /* 0x000e620000000800 */
[----:B------:R-:W-:Y:S01]  /*70f0*/  FADD.FTZ R154, R187, R154 ;  /* 0x0000009abb9a7221 */ /* 0x000fe20000010000 */
[--C-:B------:R-:W-:Y:S01]  /*7100*/  FFMA.FTZ R210, R171, UR7, -R197.reuse ;  /* 0x00000007abd27c23 */ /* 0x100fe200080108c5 */
[--C-:B------:R-:W-:Y:S01]  /*7110*/  FFMA.FTZ R171, R174, UR7, -R197.reuse ;  /* 0x00000007aeab7c23 */ /* 0x100fe200080108c5 */
[--C-:B------:R-:W-:Y:S01]  /*7120*/  FFMA.FTZ R175, R175, UR7, -R197.reuse ;  /* 0x00000007afaf7c23 */ /* 0x100fe200080108c5 */
[----:B------:R-:W-:Y:S01]  /*7130*/  FADD.FTZ R211, R191, R154 ;  /* 0x0000009abfd37221 */ /* 0x000fe20000010000 */
[----:B------:R-:W-:Y:S01]  /*7140*/  F2FP.BF16.F32.PACK_AB R154, R153, R12 ;  /* 0x0000000c999a723e */ /* 0x000fe200000010ff */
[----:B------:R-:W-:Y:S01]  /*7150*/  FFMA.FTZ R180, R180, UR7, -R197 ;  /* 0x00000007b4b47c23 */ /* 0x000fe200080108c5 */
[----:B------:R-:W2:Y:S01]  /*7160*/  MUFU.EX2 R190, R190 ;  /* 0x000000be00be7308 */ /* 0x000ea20000000800 */
[----:B---3--:R-:W-:Y:S01]  /*7170*/  FADD.FTZ R211, R196, R211 ;  /* 0x000000d3c4d37221 */ /* 0x008fe20000010000 */
[--C-:B------:R-:W-:Y:S01]  /*7180*/  FFMA.FTZ R179, R179, UR7, -R197.reuse ;  /* 0x00000007b3b37c23 */ /* 0x100fe200080108c5 */
[--C-:B------:R-:W-:Y:S01]  /*7190*/  FFMA.FTZ R181, R181, UR7, -R197.reuse ;  /* 0x00000007b5b57c23 */ /* 0x100fe200080108c5 */
[--C-:B------:R-:W-:Y:S01]  /*71a0*/  FFMA.FTZ R182, R182, UR7, -R197.reuse ;  /* 0x00000007b6b67c23 */ /* 0x100fe200080108c5 */
[--C-:B------:R-:W-:Y:S01]  /*71b0*/  FFMA.FTZ R183, R183, UR7, -R197.reuse ;  /* 0x00000007b7b77c23 */ /* 0x100fe200080108c5 */
[--C-:B------:R-:W-:Y:S01]  /*71c0*/  FFMA.FTZ R184, R184, UR7, -R197.reuse ;  /* 0x00000007b8b87c23 */ /* 0x100fe200080108c5 */
[--C-:B------:R-:W-:Y:S01]  /*71d0*/  FFMA.FTZ R185, R185, UR7, -R197.reuse ;  /* 0x00000007b9b97c23 */ /* 0x100fe200080108c5 */
[----:B------:R-:W3:Y:S01]  /*71e0*/  MUFU.EX2 R203, R203 ;  /* 0x000000cb00cb7308 */ /* 0x000ee20000000800 */
[--C-:B------:R-:W-:Y:S01]  /*71f0*/  FFMA.FTZ R195, R195, UR7, -R197.reuse ;  /* 0x00000007c3c37c23 */ /* 0x100fe200080108c5 */
[-C--:B------:R-:W-:Y:S01]  /*7200*/  FMUL.FTZ R89, R89, R192.reuse ;  /* 0x000000c059597220 */ /* 0x080fe20000410000 */
[-C--:B------:R-:W-:Y:S01]  /*7210*/  FMUL.FTZ R92, R92, R192.reuse ;  /* 0x000000c05c5c7220 */ /* 0x080fe20000410000 */
[-C--:B------:R-:W-:Y:S01]  /*7220*/  FMUL.FTZ R93, R93, R192.reuse ;  /* 0x000000c05d5d7220 */ /* 0x080fe20000410000 */
[-C--:B------:R-:W-:Y:S01]  /*7230*/  FMUL.FTZ R96, R96, R192.reuse ;  /* 0x000000c060607220 */ /* 0x080fe20000410000 */
[-C--:B------:R-:W-:Y:S01]  /*7240*/  FMUL.FTZ R97, R97, R192.reuse ;  /* 0x000000c061617220 */ /* 0x080fe20000410000 */
[-C--:B------:R-:W-:Y:S01]  /*7250*/  FMUL.FTZ R100, R100, R192.reuse ;  /* 0x000000c064647220 */ /* 0x080fe20000410000 */
[----:B------:R4:W5:Y:S01]  /*7260*/  MUFU.EX2 R7, R202 ;  /* 0x000000ca00077308 */ /* 0x0009620000000800 */
        /* <DEDUP_REMOVED lines=8> */
[--C-:B----4-:R-:W-:Y:S01]  /*72f0*/  FFMA.FTZ R202, R159, UR7, -R197.reuse ;  /* 0x000000079fca7c23 */ /* 0x110fe200080108c5 */
[----:B------:R-:W-:Y:S01]  /*7300*/  FFMA.FTZ R159, R162, UR7, -R197 ;  /* 0x00000007a29f7c23 */ /* 0x000fe200080108c5 */
[----:B0-----:R-:W-:Y:S01]  /*7310*/  FADD.FTZ R162, R188, R211 ;  /* 0x000000d3bca27221 */ /* 0x001fe20000010000 */
[----:B------:R-:W-:Y:S01]  /*7320*/  FFMA.FTZ R197, R198, UR7, -R197 ;  /* 0x00000007c6c57c23 */ /* 0x000fe200080108c5 */
[-C--:B------:R-:W-:Y:S01]  /*7330*/  FMUL.FTZ R116, R116, R192.reuse ;  /* 0x000000c074747220 */ /* 0x080fe20000410000 */
[----:B------:R-:W-:Y:S01]  /*7340*/  FMUL.FTZ R117, R117, R192 ;  /* 0x000000c075757220 */ /* 0x000fe20000410000 */
[----:B-1----:R-:W-:Y:S01]  /*7350*/  FADD.FTZ R153, R189, R162 ;  /* 0x000000a2bd997221 */ /* 0x002fe20000010000 */
[----:B------:R-:W-:Y:S01]  /*7360*/  MUFU.EX2 R200, R200 ;  /* 0x000000c800c87308 */ /* 0x000fe20000000800 */
[----:B--2---:R-:W-:Y:S01]  /*7370*/  F2FP.BF16.F32.PACK_AB R158, R161, R160 ;  /* 0x000000a0a19e723e */ /* 0x004fe200000010ff */
[----:B------:R-:W-:Y:S01]  /*7380*/  FMUL.FTZ R120, R120, R192 ;  /* 0x000000c078787220 */ /* 0x000fe20000410000 */
[----:B------:R-:W-:Y:S01]  /*7390*/  FADD.FTZ R166, R190, R153 ;  /* 0x00000099bea67221 */ /* 0x000fe20000010000 */
[----:B------:R-:W-:Y:S01]  /*73a0*/  F2FP.BF16.F32.PACK_AB R160, R165, R164 ;  /* 0x000000a4a5a0723e */ /* 0x000fe200000010ff */
[----:B------:R-:W-:Y:S01]  /*73b0*/  FMUL.FTZ R121, R121, R192 ;  /* 0x000000c079797220 */ /* 0x000fe20000410000 */
[----:B------:R-:W-:Y:S01]  /*73c0*/  F2FP.BF16.F32.PACK_AB R164, R173, R172 ;  /* 0x000000acada4723e */ /* 0x000fe200000010ff */
[----:B---3--:R-:W-:Y:S01]  /*73d0*/  FADD.FTZ R172, R203, R166 ;  /* 0x000000a6cbac7221 */ /* 0x008fe20000010000 */
[----:B------:R-:W-:Y:S01]  /*73e0*/  F2FP.BF16.F32.PACK_AB R166, R187, R186 ;  /* 0x000000babba6723e */ /* 0x000fe200000010ff */
[----:B------:R-:W-:Y:S01]  /*73f0*/  FMUL.FTZ R187, R4, UR7 ;  /* 0x0000000704bb7c20 */ /* 0x000fe20008410000 */
[----:B------:R-:W-:Y:S01]  /*7400*/  MUFU.EX2 R21, R21 ;  /* 0x0000001500157308 */ /* 0x000fe20000000800 */
[----:B-----5:R-:W-:Y:S01]  /*7410*/  FADD.FTZ R153, R7, R172 ;  /* 0x000000ac07997221 */ /* 0x020fe20000010000 */
[----:B------:R-:W-:Y:S01]  /*7420*/  F2FP.BF16.F32.PACK_AB R172, R203, R190 ;  /* 0x000000becbac723e */ /* 0x000fe200000010ff */
[----:B------:R-:W-:Y:S01]  /*7430*/  FMUL.FTZ R124, R124, R192 ;  /* 0x000000c07c7c7220 */ /* 0x000fe20000410000 */
[----:B------:R-:W-:Y:S01]  /*7440*/  F2FP.BF16.F32.PACK_AB R162, R169, R168 ;  /* 0x000000a8a9a2723e */ /* 0x000fe200000010ff */
[-C--:B------:R-:W-:Y:S01]  /*7450*/  FMUL.FTZ R125, R125, R192.reuse ;  /* 0x000000c07d7d7220 */ /* 0x080fe20000410000 */
[----:B------:R-:W-:Y:S01]  /*7460*/  F2FP.BF16.F32.PACK_AB R168, R196, R191 ;  /* 0x000000bfc4a8723e */ /* 0x000fe200000010ff */
[-C--:B------:R-:W-:Y:S01]  /*7470*/  FMUL.FTZ R128, R128, R192.reuse ;  /* 0x000000c080807220 */ /* 0x080fe20000410000 */
[----:B------:R-:W0:Y:S01]  /*7480*/  MUFU.EX2 R187, R187 ;  /* 0x000000bb00bb7308 */ /* 0x000e220000000800 */
        /* <DEDUP_REMOVED lines=11> */
[----:B------:R-:W-:-:S04]  /*7540*/  FMUL.FTZ R149, R149, R192 ;  /* 0x000000c095957220 */ /* 0x000fc80000410000 */
[----:B------:R-:W2:Y:S01]  /*7550*/  MUFU.EX2 R155, R155 ;  /* 0x0000009b009b7308 */ /* 0x000ea20000000800 */
[-C--:B0-----:R-:W-:Y:S01]  /*7560*/  FMUL.FTZ R26, R26, R187.reuse ;  /* 0x000000bb1a1a7220 */ /* 0x081fe20000410000 */
        /* <DEDUP_REMOVED lines=13> */
[----:B------:R-:W-:Y:S01]  /*7640*/  FMUL.FTZ R51, R51, R187 ;  /* 0x000000bb33337220 */ /* 0x000fe20000410000 */
[----:B------:R-:W3:Y:S01]  /*7650*/  MUFU.EX2 R193, R193 ;  /* 0x000000c100c17308 */ /* 0x000ee20000000800 */
[----:B0-----:R-:W-:Y:S01]  /*7660*/  F2FP.BF16.F32.PACK_AB R170, R189, R188 ;  /* 0x000000bcbdaa723e */ /* 0x001fe200000010ff */
[----:B------:R-:W-:Y:S01]  /*7670*/  FFMA.FTZ R188, R187, R3, R200 ;  /* 0x00000003bbbc7223 */ /* 0x000fe200000100c8 */
[-C--:B------:R-:W-:Y:S01]  /*7680*/  FMUL.FTZ R54, R54, R187.reuse ;  /* 0x000000bb36367220 */ /* 0x080fe20000410000 */
[-C--:B------:R-:W-:Y:S01]  /*7690*/  FMUL.FTZ R55, R55, R187.reuse ;  /* 0x000000bb37377220 */ /* 0x080fe20000410000 */
[-C--:B------:R-:W-:Y:S01]  /*76a0*/  FMUL.FTZ R58, R58, R187.reuse ;  /* 0x000000bb3a3a7220 */ /* 0x080fe20000410000 */
[----:B------:R-:W-:Y:S01]  /*76b0*/  FADD.FTZ R3, R21, R188 ;  /* 0x000000bc15037221 */ /* 0x000fe20000010000 */
[-C--:B------:R-:W-:Y:S01]  /*76c0*/  FMUL.FTZ R59, R59, R187.reuse ;  /* 0x000000bb3b3b7220 */ /* 0x080fe20000410000 */
[----:B------:R-:W0:Y:S01]  /*76d0*/  MUFU.EX2 R202, R202 ;  /* 0x000000ca00ca7308 */ /* 0x000e220000000800 */
[-C--:B------:R-:W-:Y:S01]  /*76e0*/  FMUL.FTZ R62, R62, R187.reuse ;  /* 0x000000bb3e3e7220 */ /* 0x080fe20000410000 */
[----:B-1----:R-:W-:Y:S01]  /*76f0*/  FADD.FTZ R190, R20, R3 ;  /* 0x0000000314be7221 */ /* 0x002fe20000010000 */
[-C--:B------:R-:W-:Y:S01]  /*7700*/  FMUL.FTZ R63, R63, R187.reuse ;  /* 0x000000bb3f3f7220 */ /* 0x080fe20000410000 */
[-C--:B------:R-:W-:Y:S01]  /*7710*/  FMUL.FTZ R66, R66, R187.reuse ;  /* 0x000000bb42427220 */ /* 0x080fe20000410000 */
[-C--:B------:R-:W-:Y:S01]  /*7720*/  FMUL.FTZ R67, R67, R187.reuse ;  /* 0x000000bb43437220 */ /* 0x080fe20000410000 */
[C---:B--2---:R-:W-:Y:S01]  /*7730*/  FADD.FTZ R190, R155.reuse, R190 ;  /* 0x000000be9bbe7221 */ /* 0x044fe20000010000 */
[----:B------:R-:W-:Y:S01]  /*7740*/  F2FP.BF16.F32.PACK_AB R155, R155, R20 ;  /* 0x000000149b9b723e */ /* 0x000fe200000010ff */
[----:B------:R-:W1:Y:S01]  /*7750*/  MUFU.EX2 R159, R159 ;  /* 0x0000009f009f7308 */ /* 0x000e620000000800 */
[-C--:B------:R-:W-:Y:S01]  /*7760*/  FMUL.FTZ R70, R70, R187.reuse ;  /* 0x000000bb46467220 */ /* 0x080fe20000410000 */
[----:B---3--:R-:W-:Y:S01]  /*7770*/  FADD.FTZ R3, R193, R190 ;  /* 0x000000bec1037221 */ /* 0x008fe20000010000 */
[-C--:B------:R-:W-:Y:S01]  /*7780*/  FMUL.FTZ R71, R71, R187.reuse ;  /* 0x000000bb47477220 */ /* 0x080fe20000410000 */
[-C--:B------:R-:W-:Y:S01]  /*7790*/  FMUL.FTZ R74, R74, R187.reuse ;  /* 0x000000bb4a4a7220 */ /* 0x080fe20000410000 */
[-C--:B------:R-:W-:Y:S01]  /*77a0*/  FMUL.FTZ R75, R75, R187.reuse ;  /* 0x000000bb4b4b7220 */ /* 0x080fe20000410000 */
[-C--:B------:R-:W-:Y:S01]  /*77b0*/  FMUL.FTZ R78, R78, R187.reuse ;  /* 0x000000bb4e4e7220 */ /* 0x080fe20000410000 */
[----:B------:R-:W-:Y:S01]  /*77c0*/  FMUL.FTZ R79, R79, R187 ;  /* 0x000000bb4f4f7220 */ /* 0x000fe20000410000 */
[----:B------:R-:W2:Y:S01]  /*77d0*/  MUFU.EX2 R194, R194 ;  /* 0x000000c200c27308 */ /* 0x000ea20000000800 */
[C---:B0-----:R-:W-:Y:S01]  /*77e0*/  FADD.FTZ R190, R202.reuse, R3 ;  /* 0x00000003cabe7221 */ /* 0x041fe20000010000 */
[----:B------:R-:W-:Y:S01]  /*77f0*/  F2FP.BF16.F32.PACK_AB R157, R202, R193 ;  /* 0x000000c1ca9d723e */ /* 0x000fe200000010ff */
        /* <DEDUP_REMOVED lines=14> */
[C---:B--2---:R-:W-:Y:S01]  /*78e0*/  FADD.FTZ R4, R194.reuse, R153 ;  /* 0x00000099c2047221 */ /* 0x044fe20000010000 */
[----:B------:R-:W-:Y:S01]  /*78f0*/  F2FP.BF16.F32.PACK_AB R174, R194, R7 ;  /* 0x00000007c2ae723e */ /* 0x000fe200000010ff */
[-C--:B------:R-:W-:Y:S01]  /*7900*/  FMUL.FTZ R103, R103, R187.reuse ;  /* 0x000000bb67677220 */ /* 0x080fe20000410000 */
[----:B------:R-:W-:Y:S01]  /*7910*/  F2FP.BF16.F32.PACK_AB R153, R21, R200 ;  /* 0x000000c81599723e */ /* 0x000fe200000010ff */
        /* <DEDUP_REMOVED lines=10> */
[----:B------:R-:W-:Y:S01]  /*79c0*/  FMUL.FTZ R119, R119, R187 ;  /* 0x000000bb77777220 */ /* 0x000fe20000410000 */
[----:B------:R-:W-:Y:S01]  /*79d0*/  MUFU.EX2 R171, R171 ;  /* 0x000000ab00ab7308 */ /* 0x000fe20000000800 */
[----:B-1----:R-:W-:Y:S01]  /*79e0*/  FADD.FTZ R3, R163, R194 ;  /* 0x000000c2a3037221 */ /* 0x002fe20000010000 */
[----:B------:R-:W-:Y:S01]  /*79f0*/  F2FP.BF16.F32.PACK_AB R161, R178, R163 ;  /* 0x000000a3b2a1723e */ /* 0x000fe200000010ff */
[-C--:B------:R-:W-:Y:S01]  /*7a00*/  FMUL.FTZ R122, R122, R187.reuse ;  /* 0x000000bb7a7a7220 */ /* 0x080fe20000410000 */
[-C--:B------:R-:W-:Y:S01]  /*7a10*/  FMUL.FTZ R123, R123, R187.reuse ;  /* 0x000000bb7b7b7220 */ /* 0x080fe20000410000 */
[----:B------:R-:W-:Y:S01]  /*7a20*/  FADD.FTZ R3, R178, R3 ;  /* 0x00000003b2037221 */ /* 0x000fe20000010000 */
[-C--:B------:R-:W-:Y:S01]  /*7a30*/  FMUL.FTZ R126, R126, R187.reuse ;  /* 0x000000bb7e7e7220 */ /* 0x080fe20000410000 */
[-C--:B------:R-:W-:Y:S01]  /*7a40*/  FMUL.FTZ R127, R127, R187.reuse ;  /* 0x000000bb7f7f7220 */ /* 0x080fe20000410000 */
[----:B------:R-:W0:Y:S01]  /*7a50*/  MUFU.EX2 R186, R175 ;  /* 0x000000af00ba7308 */ /* 0x000e220000000800 */
[----:B--2---:R-:W-:Y:S01]  /*7a60*/  F2FP.BF16.F32.PACK_AB R163, R165, R12 ;  /* 0x0000000ca5a3723e */ /* 0x004fe200000010ff */
        /* <DEDUP_REMOVED lines=12> */
[----:B------:R-:W-:-:S02]  /*7b30*/  FMUL.FTZ R151, R151, R187 ;  /* 0x000000bb97977220 */ /* 0x000fc40000410000 */
[----:B------:R2:W-:Y:S08]  /*7b40*/  MUFU.EX2 R169, R180 ;  /* 0x000000b400a97308 */ /* 0x0005f00000000800 */
[----:B------:R-:W3:Y:S01]  /*7b50*/  MUFU.EX2 R188, R179 ;  /* 0x000000b300bc7308 */ /* 0x000ee20000000800 */
[----:B--2---:R-:W-:-:S04]  /*7b60*/  FADD.FTZ R180, R12, R3 ;  /* 0x000000030cb47221 */ /* 0x004fc80000010000 */
[----:B------:R-:W-:Y:S01]  /*7b70*/  FADD.FTZ R180, R165, R180 ;  /* 0x000000b4a5b47221 */ /* 0x000fe20000010000 */
[----:B0-----:R-:W-:Y:S02]  /*7b80*/  F2FP.BF16.F32.PACK_AB R165, R186, R171 ;  /* 0x000000abbaa5723e */ /* 0x001fe400000010ff */
[----:B------:R-:W0:Y:S01]  /*7b90*/  MUFU.EX2 R190, R181 ;  /* 0x000000b500be7308 */ /* 0x000e220000000800 */
[----:B------:R-:W-:-:S04]  /*7ba0*/  FADD.FTZ R3, R171, R180 ;  /* 0x000000b4ab037221 */ /* 0x000fc80000010000 */
[----:B------:R-:W-:-:S03]  /*7bb0*/  FADD.FTZ R180, R186, R3 ;  /* 0x00000003bab47221 */ /* 0x000fc60000010000 */
[----:B------:R-:W2:Y:S01]  /*7bc0*/  MUFU.EX2 R182, R182 ;  /* 0x000000b600b67308 */ /* 0x000ea20000000800 */
[----:B-1----:R-:W-:Y:S01]  /*7bd0*/  FADD.FTZ R3, R167, R180 ;  /* 0x000000b4a7037221 */ /* 0x002fe20000010000 */
[----:B---3--:R-:W-:-:S03]  /*7be0*/  F2FP.BF16.F32.PACK_AB R167, R188, R167 ;  /* 0x000000a7bca7723e */ /* 0x008fc600000010ff */
[----:B------:R-:W-:-:S03]  /*7bf0*/  FADD.FTZ R194, R188, R3 ;  /* 0x00000003bcc27221 */ /* 0x000fc60000010000 */
[----:B------:R-:W1:Y:S01]  /*7c00*/  MUFU.EX2 R183, R183 ;  /* 0x000000b700b77308 */ /* 0x000e620000000800 */
[----:B------:R-:W-:Y:S01]  /*7c10*/  FADD.FTZ R3, R169, R194 ;  /* 0x000000c2a9037221 */ /* 0x000fe20000010000 */
[----:B0-----:R-:W-:-:S03]  /*7c20*/  F2FP.BF16.F32.PACK_AB R169, R190, R169 ;  /* 0x000000a9bea9723e */ /* 0x001fc600000010ff */
[----:B------:R-:W-:-:S03]  /*7c30*/  FADD.FTZ R3, R190, R3 ;  /* 0x00000003be037221 */ /* 0x000fc60000010000 */
[----:B------:R-:W0:Y:S01]  /*7c40*/  MUFU.EX2 R173, R184 ;  /* 0x000000b800ad7308 */ /* 0x000e220000000800 */
[----:B--2---:R-:W-:-:S07]  /*7c50*/  FADD.FTZ R194, R182, R3 ;  /* 0x00000003b6c27221 */ /* 0x004fce0000010000 */
[----:B------:R-:W2:Y:S01]  /*7c60*/  MUFU.EX2 R180, R185 ;  /* 0x000000b900b47308 */ /* 0x000ea20000000800 */
[C---:B-1----:R-:W-:Y:S01]  /*7c70*/  FADD.FTZ R194, R183.reuse, R194 ;  /* 0x000000c2b7c27221 */ /* 0x042fe20000010000 */
[----:B------:R-:W-:-:S06]  /*7c80*/  F2FP.BF16.F32.PACK_AB R171, R183, R182 ;  /* 0x000000b6b7ab723e */ /* 0x000fcc00000010ff */
[----:B------:R-:W1:Y:S01]  /*7c90*/  MUFU.EX2 R175, R195 ;  /* 0x000000c300af7308 */ /* 0x000e620000000800 */
[----:B0-----:R-:W-:-:S07]  /*7ca0*/  FADD.FTZ R3, R173, R194 ;  /* 0x000000c2ad037221 */ /* 0x001fce0000010000 */
[----:B------:R-:W0:Y:S01]  /*7cb0*/  MUFU.EX2 R184, R197 ;  /* 0x000000c500b87308 */ /* 0x000e220000000800 */
[C---:B--2---:R-:W-:Y:S01]  /*7cc0*/  FADD.FTZ R6, R180.reuse, R3 ;  /* 0x00000003b4067221 */ /* 0x044fe20000010000 */
[----:B------:R-:W-:-:S03]  /*7cd0*/  F2FP.BF16.F32.PACK_AB R173, R180, R173 ;  /* 0x000000adb4ad723e */ /* 0x000fc600000010ff */
[----:B-1----:R-:W-:-:S04]  /*7ce0*/  FADD.FTZ R3, R175, R6 ;  /* 0x00000006af037221 */ /* 0x002fc80000010000 */
[C---:B0-----:R-:W-:Y:S01]  /*7cf0*/  FADD.FTZ R3, R184.reuse, R3 ;  /* 0x00000003b8037221 */ /* 0x041fe20000010000 */
[----:B------:R-:W-:Y:S01]  /*7d00*/  F2FP.BF16.F32.PACK_AB R175, R184, R175 ;  /* 0x000000afb8af723e */ /* 0x000fe200000010ff */
[----:B------:R-:W-:Y:S06]  /*7d10*/  @!P0 BRA `(.L_x_1779) ;  /* 0x0000000000048947 */ /* 0x000fec0003800000 */
[----:B------:R-:W-:Y:S01]  /*7d20*/  BPT.TRAP 0x1 ;  /* 0x000000040000795c */ /* 0x000fe20000300000 */
.L_x_1779:
[----:B------:R0:W1:Y:S01]  /*7d30*/  SYNCS.PHASECHK.TRANS64.TRYWAIT P1, [UR28+0x22850], R10 ;  /* 0x0228500aff0075a7 */ /* 0x000062000802015c */
[----:B------:R-:W-:Y:S05]  /*7d40*/  @!P0 BRA `(.L_x_1780) ;  /* 0x0000000000048947 */ /* 0x000fea0003800000 */
[----:B------:R-:W-:Y:S01]  /*7d50*/  BPT.TRAP 0x1 ;  /* 0x000000040000795c */ /* 0x000fe20000300000 */
.L_x_1780:
[----:B-1----:R-:W-:Y:S05]  /*7d60*/  @P1 BRA `(.L_x_1781) ;  /* 0x0000000000081947 */ /* 0x002fea0003800000 */
[----:B------:R-:W1:Y:S02]  /*7d70*/  SYNCS.PHASECHK.TRANS64.TRYWAIT P1, [UR28+0x22850], R10 ;  /* 0x0228500aff0075a7 */ /* 0x000e64000802015c */
[----:B-1----:R-:W-:Y:S05]  /*7d80*/  @!P1 BRA `(.L_x_1782) ;  /* 0x000000e000f49947 */ /* 0x002fea0003800000 */
.L_x_1781:
[----:B------:R-:W2:Y:S01]  /*7d90*/  S2R R6, SR_TID.X ;  /* 0x0000000000067919 */ /* 0x000ea20000002100 */
[----:B------:R-:W-:Y:S01]  /*7da0*/  UIMAD UR14, UR37, 0xc00, UR5 ;  /* 0x00000c00250e78a4 */ /* 0x000fe2000f8e0205 */
[----:B------:R-:W-:Y:S01]  /*7db0*/  UMOV UR11, 0x40000040 ;  /* 0x40000040000b7882 */ /* 0x000fe20000000000 */
[----:B------:R-:W3:Y:S05]  /*7dc0*/  S2R R7, SR_TID.X ;  /* 0x0000000000077919 */ /* 0x000eea0000002100 */
[----:B------:R-:W-:Y:S01]  /*7dd0*/  UMOV UR10, UR14 ;  /* 0x0000000e000a7c82 */ /* 0x000fe20008000000 */
[----:B--2---:R-:W-:Y:S02]  /*7de0*/  SHF.R.U32.HI R6, RZ, 0x7, R6 ;  /* 0x00000007ff067819 */ /* 0x004fe40000011606 */
[----:B---3--:R-:W-:-:S03]  /*7df0*/  LOP3.LUT P1, RZ, R7, 0x7f, RZ, 0xc0, !PT ;  /* 0x0000007f07ff7812 */ /* 0x008fc6000782c0ff */
[----:B------:R-:W-:Y:S02]  /*7e00*/  VIADD R6, R6, 0x8 ;  /* 0x0000000806067836 */ /* 0x000fe40000000000 */
[----:B------:R-:W-:-:S03]  /*7e10*/  IMAD.MOV.U32 R7, RZ, RZ, R14 ;  /* 0x000000ffff077224 */ /* 0x000fc600078e000e */
[----:B------:R2:W-:Y:S05]  /*7e20*/  BAR.SYNC.DEFER_BLOCKING R6, 0x100 ;  /* 0x000400060000751d */ /* 0x0005ea0000010000 */
[----:B-1----:R-:W-:Y:S02]  /*7e30*/  @!P1 VIADD R177, R177, 0x22860 ;  /* 0x00022860b1b19836 */ /* 0x002fe40000000000 */
[----:B--2---:R-:W-:-:S03]  /*7e40*/  IMAD.MOV.U32 R6, RZ, RZ, R176 ;  /* 0x000000ffff067224 */ /* 0x004fc600078e00b0 */
[----:B------:R-:W-:Y:S01]  /*7e50*/  @!P1 PRMT R177, RZ, 0x654, R177 ;  /* 0x00000654ffb19816 */ /* 0x000fe200000000b1 */
        /* <DEDUP_REMOVED lines=36> */
[----:B-1----:R-:W-:Y:S05]  /*80a0*/  @P1 BRA `(.L_x_1783) ;  /* 0xffffffc800b01947 */ /* 0x002fea000383ffff */
[----:B------:R-:W-:Y:S02]  /*80b0*/  IMAD.MOV.U32 R6, RZ, RZ, R176 ;  /* 0x000000ffff067224 */ /* 0x000fe400078e00b0 */
[----:B------:R-:W-:-:S07]  /*80c0*/  IMAD.MOV.U32 R7, RZ, RZ, R14 ;  /* 0x000000ffff077224 */ /* 0x000fce00078e000e */
.L_x_1766:
[----:B0-----:R-:W-:Y:S01]  /*80d0*/  IADD3 R10, R17, 0x80, -R18 ;  /* 0x00000080110a7810 */ /* 0x001fe20007ffe812 */
[----:B------:R-:W-:Y:S01]  /*80e0*/  ULDC UR18, c[0x0][0x9e4] ;  /* 0x0002790000127ab9 */ /* 0x000fe20000000800 */
[----:B------:R-:W-:Y:S01]  /*80f0*/  ULDC UR15, c[0x0][0x9dc] ;  /* 0x00027700000f7ab9 */ /* 0x000fe20000000800 */
[----:B------:R-:W-:Y:S02]  /*8100*/  UISETP.GE.AND UP0, UPT, UR18, 0x1, UPT ;  /* 0x000000011200788c */ /* 0x000fe4000bf06270 */
[----:B------:R-:W-:-:S04]  /*8110*/  IMAD R10, R201, 0x80, R10 ;  /* 0x00000080c90a7824 */ /* 0x000fc800078e020a */
[----:B------:R-:W-:Y:S02]  /*8120*/  PLOP3.LUT P1, PT, PT, PT, UP0, 0x40, 0x0 ;  /* 0x000000000000781c */ /* 0x000fe40003f2e808 */
[----:B------:R-:W-:-:S13]  /*8130*/  R2UR UR14, R10 ;  /* 0x000000000a0e72ca */ /* 0x000fda00000e0000 */
[----:B------:R-:W-:Y:S01]  /*8140*/  UIADD3 UR15, UR14, -UR15, URZ ;  /* 0x8000000f0e0f7290 */ /* 0x000fe2000fffe03f */
[----:B------:R-:W-:Y:S11]  /*8150*/  @P1 BRA `(.L_x_1784) ;  /* 0x0000000000441947 */ /* 0x000ff60003800000 */
        /* <DEDUP_REMOVED lines=10> */
.L_x_1785:
[----:B------:R-:W-:-:S11]  /*8200*/  UISETP.NE.AND UP1, UPT, UR18, 0x1, UPT ;  /* 0x000000011200788c */ /* 0x000fd6000bf25270 */
[----:B------:R-:W-:Y:S02]  /*8210*/  @UP1 ULDC.64 UR22, c[0x0][0x9e8] ;  /* 0x00027a0000161ab9 */ /* 0x000fe40000000a00 */
[----:B------:R-:W-:-:S04]  /*8220*/  UIMAD.WIDE.U32 UR10, UR14, UR22, URZ ;  /* 0x000000160e0a72a5 */ /* 0x000fc8000f8e003f */
[----:B------:R-:W-:-:S12]  /*8230*/  @UP1 USHF.R.U32.HI UR14, URZ, UR23, UR11 ;  /* 0x000000173f0e1299 */ /* 0x000fd8000801160b */
.L_x_1786:
[----:B------:R-:W-:-:S04]  /*8240*/  UIMAD UR14, UR14, UR18, URZ ;  /* 0x000000120e0e72a4 */ /* 0x000fc8000f8e023f */
[----:B------:R-:W-:-:S04]  /*8250*/  UISETP.LT.AND UP1, UPT, UR15, UR14, UPT ;  /* 0x0000000e0f00728c */ /* 0x000fc8000bf21270 */
[----:B------:R-:W-:-:S12]  /*8260*/  USEL UR15, UR15, UR14, !UP1 ;  /* 0x0000000e0f0f7287 */ /* 0x000fd8000c800000 */
.L_x_1784:
        /* <DEDUP_REMOVED lines=13> */
.L_x_1796:
[----:B------:R-:W-:Y:S01]  /*8340*/  UIADD3 UR37, UR37, 0x1, URZ ;  /* 0x0000000125257890 */ /* 0x000fe2000fffe03f */
[C---:B------:R-:W-:Y:S01]  /*8350*/  ISETP.GT.AND P1, PT, R9.reuse, UR24, PT ;  /* 0x0000001809007c0c */ /* 0x040fe2000bf24270 */
[----:B------:R-:W-:Y:S02]  /*8360*/  VIADD R9, R9, 0xffffffff ;  /* 0xffffffff09097836 */ /* 0x000fe40000000000 */
[----:B------:R-:W-:-:S04]  /*8370*/  UISETP.NE.AND UP1, UPT, UR37, 0x2, UPT ;  /* 0x000000022500788c */ /* 0x000fc8000bf25270 */
[----:B------:R-:W-:Y:S02]  /*8380*/  USEL UR10, URZ, 0x1, UP1 ;  /* 0x000000013f0a7887 */ /* 0x000fe40008800000 */
[----:B------:R-:W-:Y:S02]  /*8390*/  USEL UR37, UR37, URZ, UP1 ;  /* 0x0000003f25257287 */ /* 0x000fe40008800000 */
[----:B------:R-:W-:Y:S01]  /*83a0*/  ULOP3.LUT UR40, UR40, UR10, URZ, 0x3c, !UPT ;  /* 0x0000000a28287292 */ /* 0x000fe2000f8e3c3f */
[----:B-1----:R-:W-:Y:S11]  /*83b0*/  @!P0 BRA `(.L_x_1788) ;  /* 0x0000000000048947 */ /* 0x002ff60003800000 */
[----:B------:R-:W-:Y:S01]  /*83c0*/  BPT.TRAP 0x1 ;  /* 0x000000040000795c */ /* 0x000fe20000300000 */
.L_x_1788:
        /* <DEDUP_REMOVED lines=9> */
.L_x_1789:
[----:B-1----:R-:W-:Y:S05]  /*8460*/  @P2 BRA `(.L_x_1790) ;  /* 0x0000000000082947 */ /* 0x002fea0003800000 */
[----:B------:R-:W1:Y:S02]  /*8470*/  SYNCS.PHASECHK.TRANS64.TRYWAIT P2, [UR25+0x22830], R5 ;  /* 0x02283005ff0075a7 */ /* 0x000e640008040159 */
[----:B-1----:R-:W-:Y:S05]  /*8480*/  @!P2 BRA `(.L_x_1791) ;  /* 0x000000dc0048a947 */ /* 0x002fea0003800000 */
.L_x_1790:
[----:B------:R-:W-:Y:S01]  /*8490*/  UIMAD UR22, UR37, 0x300, UR4 ;  /* 0x00000300251678a4 */ /* 0x000fe2000f8e0204 */
[----:B------:R-:W-:Y:S01]  /*84a0*/  WARPGROUP.ARRIVE ;  /* 0x00000000000079c5 */ /* 0x000fe20000000000 */
[----:B------:R-:W-:Y:S01]  /*84b0*/  UMOV UR23, 0x40000040 ;  /* 0x4000004000177882 */ /* 0x000fe20000000000 */
[----:B------:R-:W-:Y:S01]  /*84c0*/  UMOV UR11, 0x40000040 ;  /* 0x40000040000b7882 */ /* 0x000fe20000000000 */
[----:B------:R-:W-:-:S03]  /*84d0*/  UIADD3 UR10, UR22, 0x2, URZ ;  /* 0x00000002160a7890 */ /* 0x000fc6000fffe03f */
[----:B------:R-:W2:Y:S01]  /*84e0*/  S2R R213, SR_TID.X ;  /* 0x0000000000d57919 */ /* 0x000ea20000002100 */
[----:B------:R-:W-:Y:S01]  /*84f0*/  UIADD3 UR14, UR22, 0x4, URZ ;  /* 0x00000004160e7890 */ /* 0x000fe2000fffe03f */
[----:B------:R-:W-:Y:S01]  /*8500*/  IMAD.U32 R214, RZ, RZ, UR25 ;  /* 0x00000019ffd67e24 */ /* 0x000fe2000f8e00ff */
[----:B------:R-:W-:Y:S01]  /*8510*/  UMOV UR15, 0x40000040 ;  /* 0x40000040000f7882 */ /* 0x000fe20000000000 */
[----:B------:R-:W-:Y:S01]  /*8520*/  HGMMA.64x96x16.F32.BF16 R152, gdesc[UR20], RZ, !UPT, gsb0 ;  /* 0x01600000149879f0 */ /* 0x000fe2000c0018ff */
[----:B------:R-:W-:Y:S01]  /*8530*/  UIADD3 UR18, UR22, 0x6, URZ ;  /* 0x0000000616127890 */ /* 0x000fe2000fffe03f */
[----:B------:R-:W-:Y:S01]  /*8540*/  UMOV UR19, 0x40000040 ;  /* 0x4000004000137882 */ /* 0x000fe20000000000 */
[----:B--2---:R-:W-:Y:S02]  /*8550*/  LOP3.LUT P2, RZ, R213, 0x7f, RZ, 0xc0, !PT ;  /* 0x0000007fd5ff7812 */ /* 0x004fe4000784c0ff */
[----:B------:R-:W-:Y:S01]  /*8560*/  SHF.R.U32.HI R213, RZ, 0x7, R213 ;  /* 0x00000007ffd57819 */ /* 0x000fe200000116d5 */
        /* <DEDUP_REMOVED lines=11> */
[----:B-1----:R-:W-:Y:S01]  /*8620*/  FMUL.FTZ R6, R153, UR26 ;  /* 0x0000001a99067c20 */ /* 0x002fe20008410000 */
        /* <DEDUP_REMOVED lines=48> */
[----:B------:R-:W-:-:S04]  /*8930*/  FMUL.FTZ R186, R199, UR26 ;  /* 0x0000001ac7ba7c20 */ /* 0x000fc80008410000 */
[----:B------:R-:W1:Y:S01]  /*8940*/  MUFU.TANH R156, R156 ;  /* 0x0000009c009c7308 */ /* 0x000e620000002400 */
[----:B--2---:R-:W-:-:S07]  /*8950*/  FMNMX.FTZ R7, R152, R7, !PT ;  /* 0x0000000798077209 */ /* 0x004fce0007810000 */
[----:B------:R-:W2:Y:S01]  /*8960*/  MUFU.TANH R157, R157 ;  /* 0x0000009d009d7308 */ /* 0x000ea20000002400 */
[----:B---3--:R-:W-:-:S07]  /*8970*/  FMNMX.FTZ R7, R154, R7, !PT ;  /* 0x000000079a077209 */ /* 0x008fce0007810000 */
[----:B------:R-:W3:Y:S01]  /*8980*/  MUFU.TANH R160, R160 ;  /* 0x000000a000a07308 */ /* 0x000ee20000002400 */
[----:B-1----:R-:W-:-:S07]  /*8990*/  FMNMX.FTZ R168, R156, R7, !PT ;  /* 0x000000079ca87209 */ /* 0x002fce0007810000 */
        /* <DEDUP_REMOVED lines=19> */
[----:B--2---:R-:W-:Y:S01]  /*8ad0*/  FMNMX.FTZ R7, R201, R168, !PT ;  /* 0x000000a8c9077209 */ /* 0x004fe20007810000 */
[----:B------:R-:W-:Y:S01]  /*8ae0*/  FMUL.FTZ R168, R175, UR26 ;  /* 0x0000001aafa87c20 */ /* 0x000fe20008410000 */
[----:B------:R-:W-:-:S05]  /*8af0*/  FMUL.FTZ R175, R190, UR26 ;  /* 0x0000001abeaf7c20 */ /* 0x000fca0008410000 */
        /* <DEDUP_REMOVED lines=15> */
[----:B---3--:R-:W-:Y:S01]  /*8bf0*/  FMNMX.FTZ R7, R167, R172, !PT ;  /* 0x000000aca7077209 */ /* 0x008fe20007810000 */
[----:B------:R-:W-:Y:S01]  /*8c00*/  FMUL.FTZ R172, R183, UR26 ;  /* 0x0000001ab7ac7c20 */ /* 0x000fe20008410000 */
[----:B------:R-:W-:-:S03]  /*8c10*/  FMUL.FTZ R183, R198, UR26 ;  /* 0x0000001ac6b77c20 */ /* 0x000fc60008410000 */
[----:B------:R-:W3:Y:S02]  /*8c20*/  SHFL.BFLY PT, R178, R7, 0x2, 0x1f ;  /* 0x0c401f0007b27f89 */ /* 0x000ee400000e0000 */
[----:B------:R-:W4:Y:S01]  /*8c30*/  MUFU.TANH R15, R15 ;  /* 0x0000000f000f7308 */ /* 0x000f220000002400 */
[----:B-1----:R-:W-:-:S07]  /*8c40*/  FMNMX.FTZ R189, R8, R11, !PT ;  /* 0x0000000b08bd7209 */ /* 0x002fce0007810000 */
[----:B------:R-:W1:Y:S08]  /*8c50*/  MUFU.TANH R21, R21 ;  /* 0x0000001500157308 */ /* 0x000e700000002400 */
[----:B------:R-:W5:Y:S01]  /*8c60*/  MUFU.TANH R153, R153 ;  /* 0x0000009900997308 */ /* 0x000f620000002400 */
[----:B---3--:R-:W-:Y:S01]  /*8c70*/  FMNMX.FTZ R187, R7, R178, !PT ;  /* 0x000000b207bb7209 */ /* 0x008fe20007810000 */
[----:B------:R-:W-:-:S06]  /*8c80*/  FMUL.FTZ R178, R191, UR26 ;  /* 0x0000001abfb27c20 */ /* 0x000fcc0008410000 */
[----:B------:R-:W3:Y:S01]  /*8c90*/  MUFU.TANH R155, R155 ;  /* 0x0000009b009b7308 */ /* 0x000ee20000002400 */
[----:B------:R-:W0:Y:S07]  /*8ca0*/  SHFL.BFLY PT, R190, R187, 0x1, 0x1f ;  /* 0x0c201f00bbbe7f89 */ /* 0x000e2e00000e0000 */
[----:B------:R-:W3:Y:S08]  /*8cb0*/  MUFU.TANH R158, R158 ;  /* 0x0000009e009e7308 */ /* 0x000ef00000002400 */
[----:B------:R-:W3:Y:S08]  /*8cc0*/  MUFU.TANH R159, R159 ;  /* 0x0000009f009f7308 */ /* 0x000ef00000002400 */
[----:B------:R-:W3:Y:S01]  /*8cd0*/  MUFU.TANH R162, R162 ;  /* 0x000000a200a27308 */ /* 0x000ee20000002400 */
[----:B0-----:R-:W-:-:S02]  /*8ce0*/  FMNMX.FTZ R7, R187, R190, !PT ;  /* 0x000000bebb077209 */ /* 0x001fc40007810000 */
[----:B--2---:R-:W-:-:S03]  /*8cf0*/  FMNMX.FTZ R190, R12, R189, !PT ;  /* 0x000000bd0cbe7209 */ /* 0x004fc60007810000 */
[----:B------:R-:W-:Y:S01]  /*8d00*/  FADD.FTZ R10, -R7, R10 ;  /* 0x0000000a070a7221 */ /* 0x000fe20000010100 */
[----:B----4-:R-:W-:Y:S01]  /*8d10*/  FMNMX.FTZ R190, R15, R190, !PT ;  /* 0x000000be0fbe7209 */ /* 0x010fe20007810000 */
[----:B------:R-:W-:Y:S01]  /*8d20*/  FMUL.FTZ R211, R7, UR7 ;  /* 0x0000000707d37c20 */ /* 0x000fe20008410000 */
[----:B------:R-:W0:Y:S01]  /*8d30*/  MUFU.TANH R163, R163 ;  /* 0x000000a300a37308 */ /* 0x000e220000002400 */
[----:B------:R-:W-:Y:S01]  /*8d40*/  FMUL.FTZ R187, R10, UR7 ;  /* 0x000000070abb7c20 */ /* 0x000fe20008410000 */
[----:B-1----:R-:W-:Y:S01]  /*8d50*/  FMNMX.FTZ R190, R21, R190, !PT ;  /* 0x000000be15be7209 */ /* 0x002fe20007810000 */
[--C-:B------:R-:W-:Y:S01]  /*8d60*/  FFMA.FTZ R10, R13, UR7, -R211.reuse ;  /* 0x000000070d0a7c23 */ /* 0x100fe200080108d3 */
[--C-:B------:R-:W-:Y:S01]  /*8d70*/  FFMA.FTZ R13, R6, UR7, -R211.reuse ;  /* 0x00000007060d7c23 */ /* 0x100fe200080108d3 */
[--C-:B------:R-:W-:Y:S01]  /*8d80*/  FFMA.FTZ R194, R201, UR7, -R211.reuse ;  /* 0x00000007c9c27c23 */ /* 0x100fe200080108d3 */
[----:B-----5:R-:W-:Y:S01]  /*8d90*/  FMNMX.FTZ R190, R153, R190, !PT ;  /* 0x000000be99be7209 */ /* 0x020fe20007810000 */
[--C-:B------:R-:W-:Y:S01]  /*8da0*/  FFMA.FTZ R14, R14, UR7, -R211.reuse ;  /* 0x000000070e0e7c23 */ /* 0x100fe200080108d3 */
[----:B------:R-:W1:Y:S01]  /*8db0*/  MUFU.TANH R165, R165 ;  /* 0x000000a500a57308 */ /* 0x000e620000002400 */
[--C-:B------:R-:W-:Y:S01]  /*8dc0*/  FFMA.FTZ R154, R154, UR7, -R211.reuse ;  /* 0x000000079a9a7c23 */ /* 0x100fe200080108d3 */
[----:B---3--:R-:W-:Y:S01]  /*8dd0*/  FMNMX.FTZ R189, R155, R190, !PT ;  /* 0x000000be9bbd7209 */ /* 0x008fe20007810000 */
[--C-:B------:R-:W-:Y:S01]  /*8de0*/  FFMA.FTZ R199, R188, UR7, -R211.reuse ;  /* 0x00000007bcc77c23 */ /* 0x100fe200080108d3 */
[--C-:B------:R-:W-:Y:S01]  /*8df0*/  FFMA.FTZ R188, R167, UR7, -R211.reuse ;  /* 0x00000007a7bc7c23 */ /* 0x100fe200080108d3 */
[--C-:B------:R-:W-:Y:S01]  /*8e00*/  FFMA.FTZ R190, R156, UR7, -R211.reuse ;  /* 0x000000079cbe7c23 */ /* 0x100fe200080108d3 */
[----:B------:R-:W-:Y:S01]  /*8e10*/  FMNMX.FTZ R6, R158, R189, !PT ;  /* 0x000000bd9e067209 */ /* 0x000fe20007810000 */
[--C-:B------:R-:W-:Y:S01]  /*8e20*/  FFMA.FTZ R189, R20, UR7, -R211.reuse ;  /* 0x0000000714bd7c23 */ /* 0x100fe200080108d3 */
[----:B------:R-:W2:Y:S01]  /*8e30*/  MUFU.TANH R168, R168 ;  /* 0x000000a800a87308 */ /* 0x000ea20000002400 */
[--C-:B------:R-:W-:Y:S01]  /*8e40*/  FFMA.FTZ R20, R152, UR7, -R211.reuse ;  /* 0x0000000798147c23 */ /* 0x100fe200080108d3 */
[----:B------:R-:W-:Y:S01]  /*8e50*/  FMNMX.FTZ R191, R159, R6, !PT ;  /* 0x000000069fbf7209 */ /* 0x000fe20007810000 */
[--C-:B------:R-:W-:Y:S01]  /*8e60*/  FFMA.FTZ R152, R166, UR7, -R211.reuse ;  /* 0x00000007a6987c23 */ /* 0x100fe200080108d3 */
[--C-:B------:R-:W-:Y:S01]  /*8e70*/  FFMA.FTZ R166, R200, UR7, -R211.reuse ;  /* 0x00000007c8a67c23 */ /* 0x100fe200080108d3 */
[--C-:B------:R-:W-:Y:S01]  /*8e80*/  FFMA.FTZ R157, R157, UR7, -R211.reuse ;  /* 0x000000079d9d7c23 */ /* 0x100fe200080108d3 */
[----:B------:R-:W-:Y:S01]  /*8e90*/  FMNMX.FTZ R6, R162, R191, !PT ;  /* 0x000000bfa2067209 */ /* 0x000fe20007810000 */
[--C-:B------:R-:W-:Y:S01]  /*8ea0*/  FFMA.FTZ R160, R160, UR7, -R211.reuse ;  /* 0x00000007a0a07c23 */ /* 0x100fe200080108d3 */
[----:B------:R-:W3:Y:S01]  /*8eb0*/  MUFU.TANH R169, R169 ;  /* 0x000000a900a97308 */ /* 0x000ee20000002400 */
[--C-:B------:R-:W-:Y:S01]  /*8ec0*/  FFMA.FTZ R192, R202, UR7, -R211.reuse ;  /* 0x00000007cac07c23 */ /* 0x100fe200080108d3 */
[----:B0-----:R-:W-:Y:S01]  /*8ed0*/  FMNMX.FTZ R6, R163, R6, !PT ;  /* 0x00000006a3067209 */ /* 0x001fe20007810000 */
[--C-:B------:R-:W-:Y:S01]  /*8ee0*/  FFMA.FTZ R161, R161, UR7, -R211.reuse ;  /* 0x00000007a1a17c23 */ /* 0x100fe200080108d3 */
[--C-:B------:R-:W-:Y:S01]  /*8ef0*/  FFMA.FTZ R164, R164, UR7, -R211.reuse ;  /* 0x00000007a4a47c23 */ /* 0x100fe200080108d3 */
[--C-:B------:R-:W-:Y:S01]  /*8f00*/  FFMA.FTZ R195, R203, UR7, -R211.reuse ;  /* 0x00000007cbc37c23 */ /* 0x100fe200080108d3 */
[----:B-1----:R-:W-:Y:S01]  /*8f10*/  FMNMX.FTZ R191, R165, R6, !PT ;  /* 0x00000006a5bf7209 */ /* 0x002fe20007810000 */
[--C-:B------:R-:W-:Y:S01]  /*8f20*/  FFMA.FTZ R177, R177, UR7, -R211.reuse ;  /* 0x00000007b1b17c23 */ /* 0x100fe200080108d3 */
[----:B------:R-:W0:Y:S01]  /*8f30*/  MUFU.TANH R170, R170 ;  /* 0x000000aa00aa7308 */ /* 0x000e220000002400 */
[--C-:B------:R-:W-:Y:S01]  /*8f40*/  FFMA.FTZ R176, R176, UR7, -R211.reuse ;  /* 0x00000007b0b07c23 */ /* 0x100fe200080108d3 */
[----:B--2---:R-:W-:Y:S01]  /*8f50*/  FMNMX.FTZ R6, R168, R191, !PT ;  /* 0x000000bfa8067209 */ /* 0x004fe20007810000 */
[--C-:B------:R-:W-:Y:S01]  /*8f60*/  FFMA.FTZ R180, R180, UR7, -R211.reuse ;  /* 0x00000007b4b47c23 */ /* 0x100fe200080108d3 */
[--C-:B------:R-:W-:Y:S01]  /*8f70*/  FFMA.FTZ R185, R185, UR7, -R211.reuse ;  /* 0x00000007b9b97c23 */ /* 0x100fe200080108d3 */
[----:B------:R-:W-:-:S03]  /*8f80*/  FFMA.FTZ R181, R181, UR7, -R211 ;  /* 0x00000007b5b57c23 */ /* 0x000fc600080108d3 */
[----:B------:R-:W1:Y:S01]  /*8f90*/  MUFU.TANH R171, R171 ;  /* 0x000000ab00ab7308 */ /* 0x000e620000002400 */
[----:B---3--:R-:W-:-:S07]  /*8fa0*/  FMNMX.FTZ R193, R169, R6, !PT ;  /* 0x00000006a9c17209 */ /* 0x008fce0007810000 */
        /* <DEDUP_REMOVED lines=18> */
[----:B------:R-:W2:Y:S01]  /*90d0*/  MUFU.EX2 R187, R187 ;  /* 0x000000bb00bb7308 */ /* 0x000ea20000000800 */
[----:B0-----:R-:W-:-:S07]  /*90e0*/  FMNMX.FTZ R193, R183, R6, !PT ;  /* 0x00000006b7c17209 */ /* 0x001fce0007810000 */
[----:B------:R-:W0:Y:S01]  /*90f0*/  MUFU.EX2 R10, R10 ;  /* 0x0000000a000a7308 */ /* 0x000e220000000800 */
[----:B-1----:R-:W-:-:S05]  /*9100*/  FMNMX.FTZ R6, R186, R193, !PT ;  /* 0x000000c1ba067209 */ /* 0x002fca0007810000 */
[----:B------:R-:W1:Y:S02]  /*9110*/  SHFL.BFLY PT, R197, R6, 0x2, 0x1f ;  /* 0x0c401f0006c57f89 */ /* 0x000e6400000e0000 */
[----:B------:R1:W-:Y:S01]  /*9120*/  MUFU.EX2 R193, R152 ;  /* 0x0000009800c17308 */ /* 0x0003e20000000800 */
[-C--:B--2---:R-:W-:Y:S01]  /*9130*/  FMUL.FTZ R24, R24, R187.reuse ;  /* 0x000000bb18187220 */ /* 0x084fe20000410000 */
[-C--:B------:R-:W-:Y:S01]  /*9140*/  FMUL.FTZ R25, R25, R187.reuse ;  /* 0x000000bb19197220 */ /* 0x080fe20000410000 */
[-C--:B------:R-:W-:Y:S01]  /*9150*/  FMUL.FTZ R28, R28, R187.reuse ;  /* 0x000000bb1c1c7220 */ /* 0x080fe20000410000 */
[-C--:B------:R-:W-:Y:S01]  /*9160*/  FMUL.FTZ R29, R29, R187.reuse ;  /* 0x000000bb1d1d7220 */ /* 0x080fe20000410000 */
[-C--:B------:R-:W-:Y:S01]  /*9170*/  FMUL.FTZ R32, R32, R187.reuse ;  /* 0x000000bb20207220 */ /* 0x080fe20000410000 */
[-C--:B------:R-:W-:Y:S01]  /*9180*/  FMUL.FTZ R33, R33, R187.reuse ;  /* 0x000000bb21217220 */ /* 0x080fe20000410000 */
[-C--:B------:R-:W-:Y:S01]  /*9190*/  FMUL.FTZ R36, R36, R187.reuse ;  /* 0x000000bb24247220 */ /* 0x080fe20000410000 */
[----:B------:R-:W-:Y:S01]  /*91a0*/  MUFU.EX2 R13, R13 ;  /* 0x0000000d000d7308 */ /* 0x000fe20000000800 */
[----:B0-----:R-:W-:Y:S01]  /*91b0*/  FFMA.FTZ R4, R187, R4, R10 ;  /* 0x00000004bb047223 */ /* 0x001fe2000001000a */
        /* <DEDUP_REMOVED lines=12> */
[----:B-1----:R-:W-:Y:S01]  /*9280*/  FMNMX.FTZ R152, R6, R197, !PT ;  /* 0x000000c506987209 */ /* 0x002fe20007810000 */
[----:B------:R-:W-:Y:S01]  /*9290*/  FFMA.FTZ R197, R184, UR7, -R211 ;  /* 0x00000007b8c57c23 */ /* 0x000fe200080108d3 */
[----:B------:R-:W0:Y:S01]  /*92a0*/  MUFU.EX2 R189, R189 ;  /* 0x000000bd00bd7308 */ /* 0x000e220000000800 */
        /* <DEDUP_REMOVED lines=24> */
[----:B0-----:R-:W-:Y:S01]  /*9430*/  F2FP.BF16.F32.PACK_AB R154, R189, R14 ;  /* 0x0000000ebd9a723e */ /* 0x001fe200000010ff */
[----:B------:R-:W-:Y:S01]  /*9440*/  FMUL.FTZ R100, R100, R187 ;  /* 0x000000bb64647220 */ /* 0x000fe20000410000 */
[----:B-1----:R-:W-:Y:S01]  /*9450*/  FMNMX.FTZ R6, R152, R201, !PT ;  /* 0x000000c998067209 */ /* 0x002fe20007810000 */
[-C--:B------:R-:W-:Y:S01]  /*9460*/  FMUL.FTZ R101, R101, R187.reuse ;  /* 0x000000bb65657220 */ /* 0x080fe20000410000 */
[-C--:B------:R-:W-:Y:S01]  /*9470*/  FMUL.FTZ R104, R104, R187.reuse ;  /* 0x000000bb68687220 */ /* 0x080fe20000410000 */
[-C--:B------:R-:W-:Y:S01]  /*9480*/  FMUL.FTZ R105, R105, R187.reuse ;  /* 0x000000bb69697220 */ /* 0x080fe20000410000 */
[-C--:B------:R-:W-:Y:S01]  /*9490*/  FMUL.FTZ R108, R108, R187.reuse ;  /* 0x000000bb6c6c7220 */ /* 0x080fe20000410000 */
[C---:B------:R-:W-:Y:S01]  /*94a0*/  FADD.FTZ R11, -R6.reuse, R11 ;  /* 0x0000000b060b7221 */ /* 0x040fe20000010100 */
[----:B------:R-:W-:Y:S01]  /*94b0*/  FMUL.FTZ R152, R6, UR7 ;  /* 0x0000000706987c20 */ /* 0x000fe20008410000 */
[----:B------:R-:W-:Y:S01]  /*94c0*/  MUFU.EX2 R157, R157 ;  /* 0x0000009d009d7308 */ /* 0x000fe20000000800 */
[----:B------:R-:W-:Y:S01]  /*94d0*/  FMUL.FTZ R109, R109, R187 ;  /* 0x000000bb6d6d7220 */ /* 0x000fe20000410000 */
[----:B------:R-:W-:Y:S01]  /*94e0*/  FMUL.FTZ R184, R11, UR7 ;  /* 0x000000070bb87c20 */ /* 0x000fe20008410000 */
[--C-:B------:R-:W-:Y:S01]  /*94f0*/  FFMA.FTZ R11, R8, UR7, -R152.reuse ;  /* 0x00000007080b7c23 */ /* 0x100fe20008010898 */
[--C-:B------:R-:W-:Y:S01]  /*9500*/  FFMA.FTZ R12, R12, UR7, -R152.reuse ;  /* 0x000000070c0c7c23 */ /* 0x100fe20008010898 */
[--C-:B------:R-:W-:Y:S01]  /*9510*/  FFMA.FTZ R15, R15, UR7, -R152.reuse ;  /* 0x000000070f0f7c23 */ /* 0x100fe20008010898 */
[--C-:B------:R-:W-:Y:S01]  /*9520*/  FFMA.FTZ R196, R21, UR7, -R152.reuse ;  /* 0x0000000715c47c23 */ /* 0x100fe20008010898 */
[--C-:B------:R-:W-:Y:S01]  /*9530*/  FFMA.FTZ R21, R153, UR7, -R152.reuse ;  /* 0x0000000799157c23 */ /* 0x100fe20008010898 */
[----:B------:R-:W-:Y:S01]  /*9540*/  MUFU.EX2 R184, R184 ;  /* 0x000000b800b87308 */ /* 0x000fe20000000800 */
[----:B------:R-:W-:Y:S01]  /*9550*/  @!P2 VIADD R153, R214, 0x22840 ;  /* 0x00022840d699a836 */ /* 0x000fe20000000000 */
[----:B------:R-:W-:Y:S01]  /*9560*/  IADD3 R8, -R213, 0xb, RZ ;  /* 0x0000000bd5087810 */ /* 0x000fe20007ffe1ff */
[--C-:B------:R-:W-:Y:S01]  /*9570*/  FFMA.FTZ R198, R155, UR7, -R152.reuse ;  /* 0x000000079bc67c23 */ /* 0x100fe20008010898 */
[--C-:B------:R-:W-:Y:S01]  /*9580*/  FFMA.FTZ R167, R158, UR7, -R152.reuse ;  /* 0x000000079ea77c23 */ /* 0x100fe20008010898 */
[--C-:B------:R-:W-:Y:S01]  /*9590*/  FFMA.FTZ R200, R159, UR7, -R152.reuse ;  /* 0x000000079fc87c23 */ /* 0x100fe20008010898 */
[----:B------:R-:W-:Y:S01]  /*95a0*/  @!P2 PRMT R153, RZ, 0x654, R153 ;  /* 0x00000654ff99a816 */ /* 0x000fe20000000099 */
[----:B------:R0:W-:Y:S06]  /*95b0*/  BAR.ARV R8, 0x100 ;  /* 0x000400080000751d */ /* 0x0001ec0000002000 */
[----:B------:R-:W1:Y:S01]  /*95c0*/  MUFU.EX2 R11, R11 ;  /* 0x0000000b000b7308 */ /* 0x000e620000000800 */
[----:B------:R2:W-:Y:S01]  /*95d0*/  @!P2 SYNCS.ARRIVE.TRANS64.RED.A1T0 RZ, [R153+URZ], RZ ;  /* 0x000000ff99ffa9a7 */ /* 0x0005e2000810043f */
[--C-:B------:R-:W-:Y:S01]  /*95e0*/  FFMA.FTZ R201, R162, UR7, -R152.reuse ;  /* 0x00000007a2c97c23 */ /* 0x100fe20008010898 */
[--C-:B------:R-:W-:Y:S01]  /*95f0*/  FFMA.FTZ R202, R163, UR7, -R152.reuse ;  /* 0x00000007a3ca7c23 */ /* 0x100fe20008010898 */
[--C-:B------:R-:W-:Y:S01]  /*9600*/  FFMA.FTZ R163, R165, UR7, -R152.reuse ;  /* 0x00000007a5a37c23 */ /* 0x100fe20008010898 */
[--C-:B------:R-:W-:Y:S01]  /*9610*/  FFMA.FTZ R210, R168, UR7, -R152.reuse ;  /* 0x00000007a8d27c23 */ /* 0x100fe20008010898 */
[--C-:B------:R-:W-:Y:S01]  /*9620*/  FFMA.FTZ R165, R169, UR7, -R152.reuse ;  /* 0x00000007a9a57c23 */ /* 0x100fe20008010898 */
[----:B------:R-:W-:Y:S01]  /*9630*/  FFMA.FTZ R212, R170, UR7, -R152 ;  /* 0x00000007aad47c23 */ /* 0x000fe20008010898 */
[----:B------:R-:W3:Y:S01]  /*9640*/  MUFU.EX2 R12, R12 ;  /* 0x0000000c000c7308 */ /* 0x000ee20000000800 */
[----:B--2---:R-:W-:Y:S01]  /*9650*/  FADD.FTZ R153, R13, R4 ;  /* 0x000000040d997221 */ /* 0x004fe20000010000 */
[--C-:B------:R-:W-:Y:S01]  /*9660*/  FFMA.FTZ R169, R171, UR7, -R152.reuse ;  /* 0x00000007aba97c23 */ /* 0x100fe20008010898 */
[--C-:B------:R-:W-:Y:S01]  /*9670*/  FFMA.FTZ R216, R172, UR7, -R152.reuse ;  /* 0x00000007acd87c23 */ /* 0x100fe20008010898 */
[--C-:B------:R-:W-:Y:S01]  /*9680*/  FFMA.FTZ R171, R173, UR7, -R152.reuse ;  /* 0x00000007adab7c23 */ /* 0x100fe20008010898 */
[----:B------:R-:W-:Y:S01]  /*9690*/  FADD.FTZ R4, R14, R153 ;  /* 0x000000990e047221 */ /* 0x000fe20000010000 */
[--C-:B------:R-:W-:Y:S01]  /*96a0*/  FFMA.FTZ R218, R174, UR7, -R152.reuse ;  /* 0x00000007aeda7c23 */ /* 0x100fe20008010898 */
[----:B------:R-:W-:Y:S01]  /*96b0*/  FFMA.FTZ R173, R175, UR7, -R152 ;  /* 0x00000007afad7c23 */ /* 0x000fe20008010898 */
[----:B------:R-:W2:Y:S01]  /*96c0*/  MUFU.EX2 R15, R15 ;  /* 0x0000000f000f7308 */ /* 0x000ea20000000800 */
[----:B-1----:R-:W-:Y:S01]  /*96d0*/  FFMA.FTZ R3, R184, R3, R11 ;  /* 0x00000003b8037223 */ /* 0x002fe2000001000b */
[----:B------:R-:W-:Y:S01]  /*96e0*/  FADD.FTZ R153, R189, R4 ;  /* 0x00000004bd997221 */ /* 0x000fe20000010000 */
[--C-:B------:R-:W-:Y:S01]  /*96f0*/  FFMA.FTZ R178, R178, UR7, -R152.reuse ;  /* 0x00000007b2b27c23 */ /* 0x100fe20008010898 */
[--C-:B------:R-:W-:Y:S01]  /*9700*/  FFMA.FTZ R175, R179, UR7, -R152.reuse ;  /* 0x00000007b3af7c23 */ /* 0x100fe20008010898 */
[--C-:B------:R-:W-:Y:S01]  /*9710*/  FFMA.FTZ R182, R182, UR7, -R152.reuse ;  /* 0x00000007b6b67c23 */ /* 0x100fe20008010898 */
[----:B------:R-:W-:Y:S01]  /*9720*/  FADD.FTZ R4, R20, R153 ;  /* 0x0000009914047221 */ /* 0x000fe20000010000 */
[----:B------:R-:W-:Y:S01]  /*9730*/  FFMA.FTZ R183, R183, UR7, -R152 ;  /* 0x00000007b7b77c23 */ /* 0x000fe20008010898 */
[----:B------:R-:W1:Y:S01]  /*9740*/  MUFU.EX2 R196, R196 ;  /* 0x000000c400c47308 */ /* 0x000e620000000800 */
[----:B---3--:R-:W-:Y:S01]  /*9750*/  FADD.FTZ R14, R12, R3 ;  /* 0x000000030c0e7221 */ /* 0x008fe20000010000 */
[----:B------:R-:W-:Y:S01]  /*9760*/  FADD.FTZ R153, R191, R4 ;  /* 0x00000004bf997221 */ /* 0x000fe20000010000 */
[----:B------:R-:W-:Y:S01]  /*9770*/  FFMA.FTZ R186, R186, UR7, -R152 ;  /* 0x00000007baba7c23 */ /* 0x000fe20008010898 */
[----:B------:R-:W-:Y:S01]  /*9780*/  F2FP.BF16.F32.PACK_AB R152, R13, R10 ;  /* 0x0000000a0d98723e */ /* 0x000fe200000010ff */
[-C--:B------:R-:W-:Y:S01]  /*9790*/  FMUL.FTZ R112, R112, R187.reuse ;  /* 0x000000bb70707220 */ /* 0x080fe20000410000 */
[----:B------:R-:W-:Y:S01]  /*97a0*/  FADD.FTZ R4, R190, R153 ;  /* 0x00000099be047221 */ /* 0x000fe20000010000 */
[----:B------:R-:W-:Y:S01]  /*97b0*/  F2FP.BF16.F32.PACK_AB R158, R157, R190 ;  /* 0x000000be9d9e723e */ /* 0x000fe200000010ff */
[----:B------:R-:W3:Y:S01]  /*97c0*/  MUFU.EX2 R21, R21 ;  /* 0x0000001500157308 */ /* 0x000ee20000000800 */
[----:B--2---:R-:W-:Y:S01]  /*97d0*/  FADD.FTZ R3, R15, R14 ;  /* 0x0000000e0f037221 */ /* 0x004fe20000010000 */
[----:B------:R-:W-:Y:S01]  /*97e0*/  FADD.FTZ R153, R157, R4 ;  /* 0x000000049d997221 */ /* 0x000fe20000010000 */
        /* <DEDUP_REMOVED lines=22> */
[----:B--2---:R-:W-:Y:S01]  /*9950*/  FADD.FTZ R14, R198, R3 ;  /* 0x00000003c60e7221 */ /* 0x004fe20000010000 */
[-C--:B------:R-:W-:Y:S01]  /*9960*/  FMUL.FTZ R148, R148, R187.reuse ;  /* 0x000000bb94947220 */ /* 0x080fe20000410000 */
[----:B------:R-:W-:Y:S01]  /*9970*/  FMUL.FTZ R149, R149, R187 ;  /* 0x000000bb95957220 */ /* 0x000fe20000410000 */
[----:B------:R-:W-:Y:S01]  /*9980*/  F2FP.BF16.F32.PACK_AB R156, R191, R20 ;  /* 0x00000014bf9c723e */ /* 0x000fe200000010ff */
        /* <DEDUP_REMOVED lines=56> */
[----:B------:R-:W-:Y:S01]  /*9d10*/  FADD.FTZ R153, R193, R4 ;  /* 0x00000004c1997221 */ /* 0x000fe20000010000 */
        /* <DEDUP_REMOVED lines=32> */
[----:B------:R-:W-:Y:S01]  /*9f20*/  FMUL.FTZ R151, R151, R184 ;  /* 0x000000b897977220 */ /* 0x000fe20000410000 */
[----:B------:R-:W-:Y:S01]  /*9f30*/  F2FP.BF16.F32.PACK_AB R155, R196, R15 ;  /* 0x0000000fc49b723e */ /* 0x000fe200000010ff */
[----:B------:R-:W3:Y:S01]  /*9f40*/  MUFU.EX2 R177, R177 ;  /* 0x000000b100b17308 */ /* 0x000ee20000000800 */
[C---:B--2---:R-:W-:Y:S01]  /*9f50*/  FADD.FTZ R4, R195.reuse, R4 ;  /* 0x00000004c3047221 */ /* 0x044fe20000010000 */
[----:B------:R-:W-:-:S02]  /*9f60*/  F2FP.BF16.F32.PACK_AB R164, R195, R166 ;  /* 0x000000a6c3a4723e */ /* 0x000fc400000010ff */
[----:B------:R-:W-:Y:S02]  /*9f70*/  F2FP.BF16.F32.PACK_AB R157, R198, R21 ;  /* 0x00000015c69d723e */ /* 0x000fe400000010ff */
[----:B------:R-:W-:Y:S02]  /*9f80*/  F2FP.BF16.F32.PACK_AB R161, R202, R201 ;  /* 0x000000c9caa1723e */ /* 0x000fe400000010ff */
[----:B------:R-:W2:Y:S01]  /*9f90*/  MUFU.EX2 R169, R169 ;  /* 0x000000a900a97308 */ /* 0x000ea20000000800 */
[----:B-1----:R-:W-:Y:S01]  /*9fa0*/  FADD.FTZ R14, R212, R3 ;  /* 0x00000003d40e7221 */ /* 0x002fe20000010000 */
[----:B------:R-:W-:Y:S02]  /*9fb0*/  F2FP.BF16.F32.PACK_AB R163, R210, R163 ;  /* 0x000000a3d2a3723e */ /* 0x000fe400000010ff */
[----:B------:R-:W-:-:S04]  /*9fc0*/  F2FP.BF16.F32.PACK_AB R165, R212, R165 ;  /* 0x000000a5d4a5723e */ /* 0x000fc800000010ff */
[----:B------:R-:W1:Y:S01]  /*9fd0*/  MUFU.EX2 R192, R192 ;  /* 0x000000c000c07308 */ /* 0x000e620000000800 */
[----:B---3--:R-:W-:-:S07]  /*9fe0*/  FADD.FTZ R153, R177, R4 ;  /* 0x00000004b1997221 */ /* 0x008fce0000010000 */
[----:B------:R-:W3:Y:S01]  /*9ff0*/  MUFU.EX2 R216, R216 ;  /* 0x000000d800d87308 */ /* 0x000ee20000000800 */
[----:B--2---:R-:W-:-:S07]  /*a000*/  FADD.FTZ R3, R169, R14 ;  /* 0x0000000ea9037221 */ /* 0x004fce0000010000 */
[----:B------:R-:W2:Y:S01]  /*a010*/  MUFU.EX2 R194, R194 ;  /* 0x000000c200c27308 */ /* 0x000ea20000000800 */
[C---:B-1----:R-:W-:Y:S01]  /*a020*/  FADD.FTZ R153, R192.reuse, R153 ;  /* 0x00000099c0997221 */ /* 0x042fe20000010000 */
[----:B------:R-:W-:-:S06]  /*a030*/  F2FP.BF16.F32.PACK_AB R166, R192, R177 ;  /* 0x000000b1c0a6723e */ /* 0x000fcc00000010ff */
[----:B------:R-:W1:Y:S01]  /*a040*/  MUFU.EX2 R171, R171 ;  /* 0x000000ab00ab7308 */ /* 0x000e620000000800 */
[C---:B---3--:R-:W-:Y:S01]  /*a050*/  FADD.FTZ R14, R216.reuse, R3 ;  /* 0x00000003d80e7221 */ /* 0x048fe20000010000 */
[----:B------:R-:W-:-:S06]  /*a060*/  F2FP.BF16.F32.PACK_AB R167, R216, R169 ;  /* 0x000000a9d8a7723e */ /* 0x000fcc00000010ff */
[----:B------:R-:W3:Y:S01]  /*a070*/  MUFU.EX2 R197, R197 ;  /* 0x000000c500c57308 */ /* 0x000ee20000000800 */
[----:B--2---:R-:W-:-:S07]  /*a080*/  FADD.FTZ R4, R194, R153 ;  /* 0x00000099c2047221 */ /* 0x004fce0000010000 */
[----:B------:R-:W2:Y:S01]  /*a090*/  MUFU.EX2 R218, R218 ;  /* 0x000000da00da7308 */ /* 0x000ea20000000800 */
[----:B-1----:R-:W-:-:S07]  /*a0a0*/  FADD.FTZ R3, R171, R14 ;  /* 0x0000000eab037221 */ /* 0x002fce0000010000 */
[----:B------:R-:W1:Y:S01]  /*a0b0*/  MUFU.EX2 R176, R176 ;  /* 0x000000b000b07308 */ /* 0x000e620000000800 */
[C---:B---3--:R-:W-:Y:S01]  /*a0c0*/  FADD.FTZ R153, R197.reuse, R4 ;  /* 0x00000004c5997221 */ /* 0x048fe20000010000 */
[----:B------:R-:W-:-:S06]  /*a0d0*/  F2FP.BF16.F32.PACK_AB R168, R197, R194 ;  /* 0x000000c2c5a8723e */ /* 0x000fcc00000010ff */
[----:B------:R-:W3:Y:S01]  /*a0e0*/  MUFU.EX2 R173, R173 ;  /* 0x000000ad00ad7308 */ /* 0x000ee20000000800 */
[C---:B--2---:R-:W-:Y:S01]  /*a0f0*/  FADD.FTZ R14, R218.reuse, R3 ;  /* 0x00000003da0e7221 */ /* 0x044fe20000010000 */
[----:B------:R-:W-:-:S06]  /*a100*/  F2FP.BF16.F32.PACK_AB R169, R218, R171 ;  /* 0x000000abdaa9723e */ /* 0x000fcc00000010ff */
[----:B------:R-:W2:Y:S01]  /*a110*/  MUFU.EX2 R199, R199 ;  /* 0x000000c700c77308 */ /* 0x000ea20000000800 */
[----:B-1----:R-:W-:Y:S01]  /*a120*/  FADD.FTZ R4, R176, R153 ;  /* 0x00000099b0047221 */ /* 0x002fe20000010000 */
[----:B------:R-:W-:-:S06]  /*a130*/  F2FP.BF16.F32.PACK_AB R153, R12, R11 ;  /* 0x0000000b0c99723e */ /* 0x000fcc00000010ff */
        /* <DEDUP_REMOVED lines=21> */
[----:B-1----:R-:W-:Y:S01]  /*a290*/  FADD.FTZ R3, R183, R12 ;  /* 0x0000000cb7037221 */ /* 0x002fe20000010000 */
[C---:B---3--:R-:W-:Y:S01]  /*a2a0*/  FADD.FTZ R4, R188.reuse, R13 ;  /* 0x0000000dbc047221 */ /* 0x048fe20000010000 */
[----:B------:R-:W-:Y:S02]  /*a2b0*/  F2FP.BF16.F32.PACK_AB R174, R188, R181 ;  /* 0x000000b5bcae723e */ /* 0x000fe400000010ff */
[C---:B--2---:R-:W-:Y:S01]  /*a2c0*/  FADD.FTZ R3, R186.reuse, R3 ;  /* 0x00000003ba037221 */ /* 0x044fe20000010000 */
[----:B------:R-:W-:Y:S01]  /*a2d0*/  F2FP.BF16.F32.PACK_AB R175, R186, R183 ;  /* 0x000000b7baaf723e */ /* 0x000fe200000010ff */
[----:B0-----:R-:W-:Y:S06]  /*a2e0*/  @!P0 BRA `(.L_x_1792) ;  /* 0x0000000000048947 */ /* 0x001fec0003800000 */
[----:B------:R-:W-:Y:S01]  /*a2f0*/  BPT.TRAP 0x1 ;  /* 0x000000040000795c */ /* 0x000fe20000300000 */
.L_x_1792:
[----:B------:R0:W1:Y:S01]  /*a300*/  SYNCS.PHASECHK.TRANS64.TRYWAIT P2, [UR25+0x22850], R5 ;  /* 0x02285005ff0075a7 */ /* 0x0000620008040159 */
[----:B------:R-:W-:Y:S05]  /*a310*/  @!P0 BRA `(.L_x_1793) ;  /* 0x0000000000048947 */ /* 0x000fea0003800000 */
[----:B------:R-:W-:Y:S01]  /*a320*/  BPT.TRAP 0x1 ;  /* 0x000000040000795c */ /* 0x000fe20000300000 */
.L_x_1793:
[----:B-1----:R-:W-:Y:S05]  /*a330*/  @P2 BRA `(.L_x_1794) ;  /* 0x0000000000082947 */ /* 0x002fea0003800000 */
[----:B------:R-:W1:Y:S02]  /*a340*/  SYNCS.PHASECHK.TRANS64.TRYWAIT P2, [UR25+0x22850], R5 ;  /* 0x02285005ff0075a7 */ /* 0x000e640008040159 */
[----:B-1----:R-:W-:Y:S05]  /*a350*/  @!P2 BRA `(.L_x_1795) ;  /* 0x000000bc00aca947 */ /* 0x002fea0003800000 */
.L_x_1794:
[----:B------:R-:W2:Y:S01]  /*a360*/  S2R R10, SR_TID.X ;  /* 0x00000000000a7919 */ /* 0x000ea20000002100 */
[----:B------:R-:W-:Y:S01]  /*a370*/  UIMAD UR14, UR37, 0xc00, UR5 ;  /* 0x00000c00250e78a4 */ /* 0x000fe2000f8e0205 */
[----:B------:R-:W-:Y:S01]  /*a380*/  IMAD.MOV.U32 R11, RZ, RZ, R6 ;  /* 0x000000ffff0b7224 */ /* 0x000fe200078e0006 */
[----:B------:R-:W-:-:S05]  /*a390*/  UMOV UR11, 0x40000040 ;  /* 0x40000040000b7882 */ /* 0x000fca0000000000 */
[----:B------:R-:W-:Y:S01]  /*a3a0*/  UMOV UR10, UR14 ;  /* 0x0000000e000a7c82 */ /* 0x000fe20008000000 */
[----:B--2---:R-:W-:-:S05]  /*a3b0*/  SHF.R.U32.HI R10, RZ, 0x7, R10 ;  /* 0x00000007ff0a7819 */ /* 0x004fca000001160a */
[----:B01----:R-:W-:Y:S02]  /*a3c0*/  VIADD R5, R10, 0x8 ;  /* 0x000000080a057836 */ /* 0x003fe40000000000 */
[----:B------:R-:W0:Y:S03]  /*a3d0*/  S2R R10, SR_TID.X ;  /* 0x00000000000a7919 */ /* 0x000e260000002100 */
[----:B------:R1:W-:Y:S06]  /*a3e0*/  BAR.SYNC.DEFER_BLOCKING R5, 0x100 ;  /* 0x000400050000751d */ /* 0x0003ec0000010000 */
[----:B------:R-:W-:Y:S01]  /*a3f0*/  WARPGROUP.ARRIVE ;  /* 0x00000000000079c5 */ /* 0x000fe20000000000 */
[----:B0-----:R-:W-:Y:S01]  /*a400*/  LOP3.LUT P2, RZ, R10, 0x7f, RZ, 0xc0, !PT ;  /* 0x0000007f0aff7812 */ /* 0x001fe2000784c0ff */
        /* <DEDUP_REMOVED lines=36> */
[----:B-1----:R-:W-:-:S07]  /*a650*/  IMAD.MOV.U32 R5, RZ, RZ, R9 ;  /* 0x000000ffff057224 */ /* 0x002fce00078e0009 */
.L_x_1787:
[----:B------:R-:W-:-:S13]  /*a660*/  ISETP.GE.AND P1, PT, R5, UR42, PT ;  /* 0x0000002a05007c0c */ /* 0x000fda000bf26270 */
[----:B------:R-:W-:Y:S05]  /*a670*/  @!P1 BRA `(.L_x_1797) ;  /* 0x0000003400749947 */ /* 0x000fea0003800000 */
[----:B------:R-:W-:Y:S01]  /*a680*/  IMAD.IADD R13, R17, 0x1, -R18 ;  /* 0x00000001110d7824 */ /* 0x000fe200078e0a12 */
[----:B------:R-:W-:Y:S01]  /*a690*/  ULDC UR26, c[0x0][0x9e4] ;  /* 0x00027900001a7ab9 */ /* 0x000fe20000000800 */
[----:B------:R-:W-:Y:S01]  /*a6a0*/  IMAD.MOV.U32 R12, RZ, RZ, R6 ;  /* 0x000000ffff0c7224 */ /* 0x000fe200078e0006 */
[----:B------:R-:W-:Y:S01]  /*a6b0*/  ULDC UR7, c[0x0][0x988] ;  /* 0x0002620000077ab9 */ /* 0x000fe20000000800 */
[----:B------:R-:W-:Y:S01]  /*a6c0*/  IMAD.MOV.U32 R10, RZ, RZ, R7 ;  /* 0x000000ffff0a7224 */ /* 0x000fe200078e0007 */
[----:B------:R-:W-:Y:S01]  /*a6d0*/  IADD3 R15, R13, 0x8, R0 ;  /* 0x000000080d0f7810 */ /* 0x000fe20007ffe000 */
[----:B------:R-:W-:Y:S01]  /*a6e0*/  IMAD.IADD R13, R0, 0x1, R13 ;  /* 0x00000001000d7824 */ /* 0x000fe200078e020d */
[----:B------:R-:W-:Y:S01]  /*a6f0*/  ULDC UR25, c[0x0][0x9d8] ;  /* 0x0002760000197ab9 */ /* 0x000fe20000000800 */
[----:B------:R-:W-:Y:S01]  /*a700*/  ULDC UR24, c[0x0][0x9e0] ;  /* 0x0002780000187ab9 */ /* 0x000fe20000000800 */
[----:B------:R-:W-:-:S07]  /*a710*/  LOP3.LUT R11, RZ, R15, RZ, 0x33, !PT ;  /* 0x0000000fff0b7212 */ /* 0x000fce00078e33ff */
.L_x_1814:
[----:B------:R-:W-:-:S04]  /*a720*/  UIADD3 UR37, UR37, 0x1, URZ ;  /* 0x0000000125257890 */ /* 0x000fc8000fffe03f */
[----:B------:R-:W-:-:S04]  /*a730*/  UISETP.NE.AND UP1, UPT, UR37, 0x2, UPT ;  /* 0x000000022500788c */ /* 0x000fc8000bf25270 */
[----:B------:R-:W-:Y:S02]  /*a740*/  USEL UR10, URZ, 0x1, UP1 ;  /* 0x000000013f0a7887 */ /* 0x000fe40008800000 */
[----:B------:R-:W-:Y:S02]  /*a750*/  USEL UR37, UR37, URZ, UP1 ;  /* 0x0000003f25257287 */ /* 0x000fe40008800000 */
[----:B------:R-:W-:Y:S01]  /*a760*/  ULOP3.LUT UR40, UR40, UR10, URZ, 0x3c, !UPT ;  /* 0x0000000a28287292 */ /* 0x000fe2000f8e3c3f */
[----:B------:R-:W-:Y:S11]  /*a770*/  @!P0 BRA `(.L_x_1798) ;  /* 0x0000000000048947 */ /* 0x000ff60003800000 */
[----:B------:R-:W-:Y:S01]  /*a780*/  BPT.TRAP 0x1 ;  /* 0x000000040000795c */ /* 0x000fe20000300000 */
.L_x_1798:
        /* <DEDUP_REMOVED lines=9> */
.L_x_1799:
[----:B-1----:R-:W-:Y:S05]  /*a820*/  @P1 BRA `(.L_x_1800) ;  /* 0x0000000000081947 */ /* 0x002fea0003800000 */
[----:B------:R-:W1:Y:S02]  /*a830*/  SYNCS.PHASECHK.TRANS64.TRYWAIT P1, [UR27+0x22830], R9 ;  /* 0x02283009ff0075a7 */ /* 0x000e64000802015b */
[----:B-1----:R-:W-:Y:S05]  /*a840*/  @!P1 BRA `(.L_x_1801) ;  /* 0x000000b800849947 */ /* 0x002fea0003800000 */
.L_x_1800:
[----:B------:R-:W-:Y:S01]  /*a850*/  UIMAD UR22, UR37, 0x300, UR4 ;  /* 0x00000300251678a4 */ /* 0x000fe2000f8e0204 */
[----:B------:R-:W-:Y:S01]  /*a860*/  WARPGROUP.ARRIVE ;  /* 0x00000000000079c5 */ /* 0x000fe20000000000 */
[----:B------:R-:W-:Y:S01]  /*a870*/  UMOV UR23, 0x40000040 ;  /* 0x4000004000177882 */ /* 0x000fe20000000000 */
[----:B------:R-:W-:Y:S01]  /*a880*/  UMOV UR11, 0x40000040 ;  /* 0x40000040000b7882 */ /* 0x000fe20000000000 */
[----:B------:R-:W-:-:S03]  /*a890*/  UIADD3 UR10, UR22, 0x2, URZ ;  /* 0x00000002160a7890 */ /* 0x000fc6000fffe03f */
[----:B-1----:R-:W1:Y:S01]  /*a8a0*/  S2R R6, SR_TID.X ;  /* 0x0000000000067919 */ /* 0x002e620000002100 */
[----:B------:R-:W-:Y:S01]  /*a8b0*/  UIADD3 UR14, UR22, 0x4, URZ ;  /* 0x00000004160e7890 */ /* 0x000fe2000fffe03f */
[----:B------:R-:W-:Y:S01]  /*a8c0*/  UMOV UR15, 0x40000040 ;  /* 0x40000040000f7882 */ /* 0x000fe20000000000 */
[----:B------:R-:W-:Y:S01]  /*a8d0*/  HGMMA.64x96x16.F32.BF16 R152, gdesc[UR20], RZ, !UPT, gsb0 ;  /* 0x01600000149879f0 */ /* 0x000fe2000c0018ff */
[----:B------:R-:W-:Y:S01]  /*a8e0*/  UIADD3 UR18, UR22, 0x6, URZ ;  /* 0x0000000616127890 */ /* 0x000fe2000fffe03f */
[----:B------:R-:W-:Y:S01]  /*a8f0*/  UMOV UR19, 0x40000040 ;  /* 0x4000004000137882 */ /* 0x000fe20000000000 */
[----:B-1----:R-:W-:Y:S02]  /*a900*/  LOP3.LUT P1, RZ, R6, 0x7f, RZ, 0xc0, !PT ;  /* 0x0000007f06ff7812 */ /* 0x002fe4000782c0ff */
[----:B------:R-:W-:-:S04]  /*a910*/  SHF.R.U32.HI R7, RZ, 0x7, R6 ;  /* 0x00000007ff077819 */ /* 0x000fc80000011606 */
[----:B------:R-:W-:Y:S01]  /*a920*/  IADD3 R8, -R7, 0xb, RZ ;  /* 0x0000000b07087810 */ /* 0x000fe20007ffe1ff */
[----:B------:R-:W-:-:S05]  /*a930*/  IMAD R7, R5, -0x60, R17 ;  /* 0xffffffa005077824 */ /* 0x000fca00078e0211 */
[----:B------:R-:W-:-:S05]  /*a940*/  IADD3 R7, -R18, 0x1, R7 ;  /* 0x0000000112077810 */ /* 0x000fca0007ffe107 */
[----:B------:R-:W-:Y:S01]  /*a950*/  IMAD.IADD R7, R7, 0x1, -R16 ;  /* 0x0000000107077824 */ /* 0x000fe200078e0a10 */
        /* <DEDUP_REMOVED lines=120> */
[----:B------:R-:W-:Y:S01]  /*b0e0*/  IMAD.U32 R180, RZ, RZ, UR26 ;  /* 0x0000001affb47e24 */ /* 0x000fe2000f8e00ff */
[----:B------:R-:W-:-:S04]  /*b0f0*/  IADD3 R179, R0, R17, -R18 ;  /* 0x0000001100b37210 */ /* 0x000fc80007ffe812 */
[----:B------:R-:W-:Y:S02]  /*b100*/  ISETP.NE.AND P1, PT, R180, 0x1, PT ;  /* 0x00000001b400780c */ /* 0x000fe40003f25270 */
[----:B------:R-:W-:-:S11]  /*b110*/  LOP3.LUT R179, RZ, R179, RZ, 0x33, !PT ;  /* 0x000000b3ffb37212 */ /* 0x000fd600078e33ff */
[----:B------:R-:W1:Y:S02]  /*b120*/  @P1 LDC.64 R6, c[0x0][0x9e8] ;  /* 0x00027a00ff061b82 */ /* 0x000e640000000a00 */
[----:B-1----:R-:W-:-:S05]  /*b130*/  @P1 IMAD.HI.U32 R6, R179, R6, RZ ;  /* 0x00000006b3061227 */ /* 0x002fca00078e00ff */
[----:B------:R-:W-:-:S04]  /*b140*/  @P1 SHF.R.U32.HI R179, RZ, R7, R6 ;  /* 0x00000007ffb31219 */ /* 0x000fc80000011606 */
[----:B------:R-:W-:Y:S01]  /*b150*/  LOP3.LUT R6, RZ, R179, RZ, 0x33, !PT ;  /* 0x000000b3ff067212 */ /* 0x000fe200078e33ff */
[----:B------:R-:W-:Y:S06]  /*b160*/  BRA `(.L_x_1805) ;  /* 0x0000000000187947 */ /* 0x000fec0003800000 */
.L_x_1804:
[----:B------:R-:W-:-:S05]  /*b170*/  IMAD.U32 R180, RZ, RZ, UR26 ;  /* 0x0000001affb47e24 */ /* 0x000fca000f8e00ff */
[----:B------:R-:W-:-:S13]  /*b180*/  ISETP.NE.AND P1, PT, R180, 0x1, PT ;  /* 0x00000001b400780c */ /* 0x000fda0003f25270 */
[----:B------:R-:W1:Y:S02]  /*b190*/  @P1 LDC.64 R6, c[0x0][0x9e8] ;  /* 0x00027a00ff061b82 */ /* 0x000e640000000a00 */
[----:B-1----:R-:W-:-:S04]  /*b1a0*/  @P1 IMAD.HI.U32 R178, R13, R6, RZ ;  /* 0x000000060db21227 */ /* 0x002fc800078e00ff */
[----:B------:R-:W-:Y:S01]  /*b1b0*/  IMAD.MOV.U32 R6, RZ, RZ, R13 ;  /* 0x000000ffff067224 */ /* 0x000fe200078e000d */
[----:B------:R-:W-:-:S07]  /*b1c0*/  @P1 SHF.R.U32.HI R6, RZ, R7, R178 ;  /* 0x00000007ff061219 */ /* 0x000fce00000116b2 */
.L_x_1805:
[----:B------:R-:W-:Y:S05]  /*b1d0*/  BSYNC B0 ;  /* 0x0000000000007941 */ /* 0x000fea0003800000 */
.L_x_1803:
[----:B------:R-:W-:-:S04]  /*b1e0*/  IMAD R7, R5, -0x60, -R16 ;  /* 0xffffffa005077824 */ /* 0x000fc800078e0a10 */
[----:B------:R-:W-:-:S05]  /*b1f0*/  IMAD R7, R6, R180, R7 ;  /* 0x000000b406077224 */ /* 0x000fca00078e0207 */
[----:B------:R-:W-:Y:S02]  /*b200*/  VIADDMNMX R196, R7, R180, R196, PT ;  /* 0x000000b407c47246 */ /* 0x000fe400038001c4 */
[----:B------:R-:W-:-:S07]  /*b210*/  VIMNMX R198, R198, R7, !PT ;  /* 0x00000007c6c67248 */ /* 0x000fce0007fe0100 */
.L_x_1802:
[----:B------:R-:W-:Y:S01]  /*b220*/  IMAD R195, R5, -0x60, RZ ;  /* 0xffffffa005c37824 */ /* 0x000fe200078e02ff */
[----:B------:R-:W-:-:S04]  /*b230*/  LOP3.LUT R2, R2, 0xfffbffff, RZ, 0xc0, !PT ;  /* 0xfffbffff02027812 */ /* 0x000fc800078ec0ff */
        /* <DEDUP_REMOVED lines=11> */
[C---:B------:R-:W-:Y:S02]  /*b2f0*/  ISETP.GE.AND P4, PT, R195.reuse, 0xa, PT ;  /* 0x0000000ac300780c */ /* 0x040fe40003f86270 */
        /* <DEDUP_REMOVED lines=89> */
[----:B------:R-:W-:Y:S02]  /*b890*/  ISETP.GT.AND P2, PT, R198, 0x41, !P3 ;  /* 0x00000041c600780c */ /* 0x000fe40005f44270 */
[----:B------:R-:W-:-:S02]  /*b8a0*/  IADD3 R184, R197, 0x8, R0 ;  /* 0x00000008c5b87810 */ /* 0x000fc40007ffe000 */
        /* <DEDUP_REMOVED lines=27> */
[----:B------:R-:W-:-:S11]  /*ba60*/  IADD3 R193, R199, 0x8, R0 ;  /* 0x00000008c7c17810 */ /* 0x000fd60007ffe000 */
        /* <DEDUP_REMOVED lines=17> */
.L_x_1808:
[----:B------:R-:W-:-:S05]  /*bb80*/  IMAD.U32 R196, RZ, RZ, UR26 ;  /* 0x0000001affc47e24 */ /* 0x000fca000f8e00ff */
[----:B------:R-:W-:-:S13]  /*bb90*/  ISETP.NE.AND P6, PT, R196, 0x1, PT ;  /* 0x00000001c400780c */ /* 0x000fda0003fc5270 */
[----:B------:R-:W0:Y:S02]  /*bba0*/  @P6 LDC.64 R6, c[0x0][0x9e8] ;  /* 0x00027a00ff066b82 */ /* 0x000e240000000a00 */
[----:B0-----:R-:W-:-:S04]  /*bbb0*/  @P6 IMAD.HI.U32 R194, R15, R6, RZ ;  /* 0x000000060fc26227 */ /* 0x001fc800078e00ff */
[----:B------:R-:W-:Y:S01]  /*bbc0*/  IMAD.MOV.U32 R6, RZ, RZ, R15 ;  /* 0x000000ffff067224 */ /* 0x000fe200078e000f */
[----:B------:R-:W-:-:S07]  /*bbd0*/  @P6 SHF.R.U32.HI R6, RZ, R7, R194 ;  /* 0x00000007ff066219 */ /* 0x000fce00000116c2 */
.L_x_1809:
[----:B------:R-:W-:Y:S05]  /*bbe0*/  BSYNC B0 ;  /* 0x0000000000007941 */ /* 0x000fea0003800000 */
.L_x_1807:
[----:B------:R-:W-:-:S04]  /*bbf0*/  IMAD.IADD R195, R195, 0x1, -R16 ;  /* 0x00000001c3c37824 */ /* 0x000fc800078e0a10 */
[----:B------:R-:W-:-:S05]  /*bc00*/  IMAD R195, R6, R196, R195 ;  /* 0x000000c406c37224 */ /* 0x000fca00078e02c3 */
[----:B------:R-:W-:Y:S02]  /*bc10*/  VIADDMNMX R193, R195, R196, R193, PT ;  /* 0x000000c4c3c17246 */ /* 0x000fe400038001c1 */
[----:B------:R-:W-:-:S07]  /*bc20*/  VIMNMX R184, R184, R195, !PT ;  /* 0x000000c3b8b87248 */ /* 0x000fce0007fe0100 */
.L_x_1806:
[----:B------:R-:W-:Y:S02]  /*bc30*/  ISETP.GT.AND P1, PT, R184, 0x1, !P1 ;  /* 0x00000001b800780c */ /* 0x000fe40004f24270 */
        /* <DEDUP_REMOVED lines=59> */
[----:B------:R-:W0:Y:S01]  /*bff0*/  SHFL.BFLY PT, R7, R6, 0x2, 0x1f ;  /* 0x0c401f0006077f89 */ /* 0x000e2200000e0000 */
        /* <DEDUP_REMOVED lines=10> */
[----:B------:R-:W-:Y:S02]  /*c0a0*/  ISETP.LT.OR P1, PT, R193, 0x2a, P1 ;  /* 0x0000002ac100780c */ /* 0x000fe40000f21670 */
[----:B------:R-:W-:Y:S02]  /*c0b0*/  ISETP.GT.AND P4, PT, R184, 0x51, !P4 ;  /* 0x00000051b800780c */ /* 0x000fe40006784270 */
[----:B------:R-:W-:-:S02]  /*c0c0*/  FSEL R164, R164, -INF , !P1 ;  /* 0xff800000a4a47808 */ /* 0x000fc40004800000 */
[----:B------:R-:W-:Y:S02]  /*c0d0*/  LOP3.LUT P1, RZ, R2, 0x800, RZ, 0xc0, !PT ;  /* 0x0000080002ff7812 */ /* 0x000fe4000782c0ff */
[----:B0-----:R-:W-:Y:S02]  /*c0e0*/  FMNMX.FTZ R194, R6, R7, !PT ;  /* 0x0000000706c27209 */ /* 0x001fe40007810000 */
[C---:B------:R-:W-:Y:S02]  /*c0f0*/  ISETP.GT.AND P1, PT, R184.reuse, 0x30, !P1 ;  /* 0x00000030b800780c */ /* 0x040fe40004f24270 */
[C---:B------:R-:W-:Y:S01]  /*c100*/  ISETP.LT.OR P3, PT, R193.reuse, 0x51, P3 ;  /* 0x00000051c100780c */ /* 0x040fe20001f61670 */
[----:B------:R-:W0:Y:S01]  /*c110*/  SHFL.BFLY PT, R7, R194, 0x1, 0x1f ;  /* 0x0c201f00c2077f89 */ /* 0x000e2200000e0000 */
[----:B------:R-:W-:Y:S02]  /*c120*/  ISETP.LT.OR P1, PT, R193, 0x31, P1 ;  /* 0x00000031c100780c */ /* 0x000fe40000f21670 */
[----:B------:R-:W-:-:S02]  /*c130*/  ISETP.GT.AND P5, PT, R184, 0x58, !P5 ;  /* 0x00000058b800780c */ /* 0x000fc40006fa4270 */
[----:B------:R-:W-:Y:S02]  /*c140*/  FSEL R165, R165, -INF , !P1 ;  /* 0xff800000a5a57808 */ /* 0x000fe40004800000 */
[----:B------:R-:W-:Y:S02]  /*c150*/  LOP3.LUT P1, RZ, R2, 0x400, RZ, 0xc0, !PT ;  /* 0x0000040002ff7812 */ /* 0x000fe4000782c0ff */
[C---:B------:R-:W-:Y:S02]  /*c160*/  ISETP.LT.OR P4, PT, R193.reuse, 0x52, P4 ;  /* 0x00000052c100780c */ /* 0x040fe40002781670 */
[----:B------:R-:W-:Y:S02]  /*c170*/  ISETP.GT.AND P1, PT, R184, 0x31, !P1 ;  /* 0x00000031b800780c */ /* 0x000fe40004f24270 */
[C---:B------:R-:W-:Y:S02]  /*c180*/  ISETP.LT.OR P5, PT, R193.reuse, 0x59, P5 ;  /* 0x00000059c100780c */ /* 0x040fe40002fa1670 */
[----:B------:R-:W-:-:S02]  /*c190*/  ISETP.LT.OR P1, PT, R193, 0x32, P1 ;  /* 0x00000032c100780c */ /* 0x000fc40000f21670 */
[----:B------:R-:W-:Y:S02]  /*c1a0*/  FSEL R198, R174, -INF , !P4 ;  /* 0xff800000aec67808 */ /* 0x000fe40006000000 */
[----:B------:R-:W-:Y:S02]  /*c1b0*/  FSEL R166, R166, -INF , !P1 ;  /* 0xff800000a6a67808 */ /* 0x000fe40004800000 */
[----:B------:R-:W-:Y:S02]  /*c1c0*/  LOP3.LUT P1, RZ, R2, 0x200, RZ, 0xc0, !PT ;  /* 0x0000020002ff7812 */ /* 0x000fe4000782c0ff */
[----:B0-----:R-:W-:Y:S02]  /*c1d0*/  FMNMX.FTZ R7, R194, R7, !PT ;  /* 0x00000007c2077209 */ /* 0x001fe40007810000 */
        /* <DEDUP_REMOVED lines=33> */
[--C-:B------:R-:W-:Y:S01]  /*c3f0*/  FFMA.FTZ R156, R201, UR7, -R212.reuse ;  /* 0x00000007c99c7c23 */ /* 0x100fe200080108d4 */
[--C-:B------:R-:W-:Y:S01]  /*c400*/  FFMA.FTZ R200, R200, UR7, -R212.reuse ;  /* 0x00000007c8c87c23 */ /* 0x100fe200080108d4 */
[----:B------:R-:W-:Y:S01]  /*c410*/  FMNMX.FTZ R6, R154, R195, !PT ;  /* 0x000000c39a067209 */ /* 0x000fe20007810000 */
[--C-:B------:R-:W-:Y:S01]  /*c420*/  FFMA.FTZ R173, R178, UR7, -R212.reuse ;  /* 0x00000007b2ad7c23 */ /* 0x100fe200080108d4 */
[----:B------:R-:W-:Y:S01]  /*c430*/  ISETP.LT.OR P2, PT, R193, 0x5a, P2 ;  /* 0x0000005ac100780c */ /* 0x000fe20001741670 */
[--C-:B------:R-:W-:Y:S01]  /*c440*/  FFMA.FTZ R178, R181, UR7, -R212.reuse ;  /* 0x00000007b5b27c23 */ /* 0x100fe200080108d4 */
[----:B------:R-:W-:Y:S01]  /*c450*/  FMNMX.FTZ R155, R157, R6, !PT ;  /* 0x000000069d9b7209 */ /* 0x000fe20007810000 */
[--C-:B------:R-:W-:Y:S01]  /*c460*/  FFMA.FTZ R174, R179, UR7, -R212.reuse ;  /* 0x00000007b3ae7c23 */ /* 0x100fe200080108d4 */
        /* <DEDUP_REMOVED lines=8> */
[----:B------:R-:W-:Y:S01]  /*c4f0*/  FFMA.FTZ R152, R152, UR7, -R212 ;  /* 0x0000000798987c23 */ /* 0x000fe200080108d4 */
[----:B------:R-:W-:Y:S01]  /*c500*/  MUFU.EX2 R14, R14 ;  /* 0x0000000e000e7308 */ /* 0x000fe20000000800 */
[----:B------:R-:W-:Y:S01]  /*c510*/  FADD.FTZ R189, -R189, R10 ;  /* 0x0000000abdbd7221 */ /* 0x000fe20000010100 */
[----:B------:R-:W-:Y:S01]  /*c520*/  FMNMX.FTZ R6, R160, R195, !PT ;  /* 0x000000c3a0067209 */ /* 0x000fe20007810000 */
[--C-:B------:R-:W-:Y:S01]  /*c530*/  FFMA.FTZ R203, R203, UR7, -R212.reuse ;  /* 0x00000007cbcb7c23 */ /* 0x100fe200080108d4 */
[--C-:B------:R-:W-:Y:S01]  /*c540*/  FFMA.FTZ R202, R202, UR7, -R212.reuse ;  /* 0x00000007caca7c23 */ /* 0x100fe200080108d4 */
[----:B------:R-:W-:Y:S01]  /*c550*/  FMUL.FTZ R10, R189, UR7 ;  /* 0x00000007bd0a7c20 */ /* 0x000fe20008410000 */
[----:B------:R-:W-:Y:S01]  /*c560*/  FMNMX.FTZ R195, R161, R6, !PT ;  /* 0x00000006a1c37209 */ /* 0x000fe20007810000 */
[--C-:B------:R-:W-:Y:S01]  /*c570*/  FFMA.FTZ R196, R211, UR7, -R212.reuse ;  /* 0x00000007d3c47c23 */ /* 0x100fe200080108d4 */
[----:B------:R-:W-:Y:S01]  /*c580*/  MUFU.EX2 R21, R21 ;  /* 0x0000001500157308 */ /* 0x000fe20000000800 */
[--C-:B------:R-:W-:Y:S01]  /*c590*/  FFMA.FTZ R210, R210, UR7, -R212.reuse ;  /* 0x00000007d2d27c23 */ /* 0x100fe200080108d4 */
[----:B------:R-:W-:Y:S01]  /*c5a0*/  FMNMX.FTZ R6, R162, R195, !PT ;  /* 0x000000c3a2067209 */ /* 0x000fe20007810000 */
[--C-:B------:R-:W-:Y:S01]  /*c5b0*/  FFMA.FTZ R187, R187, UR7, -R212.reuse ;  /* 0x00000007bbbb7c23 */ /* 0x100fe200080108d4 */
[----:B------:R-:W-:-:S02]  /*c5c0*/  FFMA.FTZ R185, R185, UR7, -R212 ;  /* 0x00000007b9b97c23 */ /* 0x000fc400080108d4 */
[----:B------:R-:W-:Y:S02]  /*c5d0*/  FMNMX.FTZ R197, R163, R6, !PT ;  /* 0x00000006a3c57209 */ /* 0x000fe40007810000 */
[----:B------:R0:W-:Y:S02]  /*c5e0*/  MUFU.EX2 R195, R200 ;  /* 0x000000c800c37308 */ /* 0x0001e40000000800 */
[----:B------:R-:W-:-:S04]  /*c5f0*/  FMNMX.FTZ R6, R164, R197, !PT ;  /* 0x000000c5a4067209 */ /* 0x000fc80007810000 */
[----:B------:R-:W-:Y:S02]  /*c600*/  FMNMX.FTZ R197, R165, R6, !PT ;  /* 0x00000006a5c57209 */ /* 0x000fe40007810000 */
[----:B------:R-:W1:Y:S01]  /*c610*/  MUFU.EX2 R10, R10 ;  /* 0x0000000a000a7308 */ /* 0x000e620000000800 */
[----:B0-----:R-:W-:Y:S01]  /*c620*/  FSEL R200, R177, -INF , !P2 ;  /* 0xff800000b1c87808 */ /* 0x001fe20005000000 */
[--C-:B------:R-:W-:Y:S01]  /*c630*/  FFMA.FTZ R177, R182, UR7, -R212.reuse ;  /* 0x00000007b6b17c23 */ /* 0x100fe200080108d4 */
[----:B------:R-:W-:Y:S01]  /*c640*/  FMNMX.FTZ R6, R166, R197, !PT ;  /* 0x000000c5a6067209 */ /* 0x000fe20007810000 */
[----:B------:R-:W-:-:S03]  /*c650*/  FFMA.FTZ R182, R191, UR7, -R212 ;  /* 0x00000007bfb67c23 */ /* 0x000fc600080108d4 */
[----:B------:R-:W-:Y:S01]  /*c660*/  FMNMX.FTZ R199, R167, R6, !PT ;  /* 0x00000006a7c77209 */ /* 0x000fe20007810000 */
[----:B------:R-:W0:Y:S03]  /*c670*/  MUFU.EX2 R152, R152 ;  /* 0x0000009800987308 */ /* 0x000e260000000800 */
[----:B------:R-:W-:-:S04]  /*c680*/  FMNMX.FTZ R6, R168, R199, !PT ;  /* 0x000000c7a8067209 */ /* 0x000fc80007810000 */
[----:B------:R-:W-:Y:S01]  /*c690*/  FMNMX.FTZ R199, R169, R6, !PT ;  /* 0x00000006a9c77209 */ /* 0x000fe20007810000 */
[----:B------:R-:W2:Y:S01]  /*c6a0*/  MUFU.EX2 R155, R194 ;  /* 0x000000c2009b7308 */ /* 0x000ea20000000800 */
[----:B-1----:R-:W-:Y:S01]  /*c6b0*/  FFMA.FTZ R189, R10, R4, R21 ;  /* 0x000000040abd7223 */ /* 0x002fe20000010015 */
[-C--:B------:R-:W-:Y:S01]  /*c6c0*/  FMUL.FTZ R24, R24, R10.reuse ;  /* 0x0000000a18187220 */ /* 0x080fe20000410000 */
[----:B------:R-:W-:Y:S01]  /*c6d0*/  FMNMX.FTZ R6, R170, R199, !PT ;  /* 0x000000c7aa067209 */ /* 0x000fe20007810000 */
[-C--:B------:R-:W-:Y:S01]  /*c6e0*/  FMUL.FTZ R25, R25, R10.reuse ;  /* 0x0000000a19197220 */ /* 0x080fe20000410000 */
[-C--:B------:R-:W-:Y:S01]  /*c6f0*/  FMUL.FTZ R28, R28, R10.reuse ;  /* 0x0000000a1c1c7220 */ /* 0x080fe20000410000 */
[----:B------:R-:W-:Y:S01]  /*c700*/  FMUL.FTZ R29, R29, R10 ;  /* 0x0000000a1d1d7220 */ /* 0x000fe20000410000 */
[----:B------:R-:W-:Y:S01]  /*c710*/  FMNMX.FTZ R201, R171, R6, !PT ;  /* 0x00000006abc97209 */ /* 0x000fe20007810000 */
[----:B------:R-:W1:Y:S01]  /*c720*/  MUFU.EX2 R156, R156 ;  /* 0x0000009c009c7308 */ /* 0x000e620000000800 */
[C---:B0-----:R-:W-:Y:S01]  /*c730*/  FADD.FTZ R189, R152.reuse, R189 ;  /* 0x000000bd98bd7221 */ /* 0x041fe20000010000 */
[----:B------:R-:W-:Y:S01]  /*c740*/  F2FP.BF16.F32.PACK_AB R152, R152, R21 ;  /* 0x000000159898723e */ /* 0x000fe200000010ff */
[-C--:B------:R-:W-:Y:S01]  /*c750*/  FMUL.FTZ R32, R32, R10.reuse ;  /* 0x0000000a20207220 */ /* 0x080fe20000410000 */
[----:B------:R-:W-:Y:S01]  /*c760*/  FMNMX.FTZ R201, R172, R201, !PT ;  /* 0x000000c9acc97209 */ /* 0x000fe20007810000 */
[----:B------:R-:W-:Y:S01]  /*c770*/  FADD.FTZ R4, R14, R189 ;  /* 0x000000bd0e047221 */ /* 0x000fe20000010000 */
[-C--:B------:R-:W-:Y:S01]  /*c780*/  FMUL.FTZ R33, R33, R10.reuse ;  /* 0x0000000a21217220 */ /* 0x080fe20000410000 */
[-C--:B------:R-:W-:Y:S01]  /*c790*/  FMUL.FTZ R36, R36, R10.reuse ;  /* 0x0000000a24247220 */ /* 0x080fe20000410000 */
[----:B------:R-:W-:Y:S01]  /*c7a0*/  FMNMX.FTZ R201, R184, R201, !PT ;  /* 0x000000c9b8c97209 */ /* 0x000fe20007810000 */
[----:B------:R0:W-:Y:S01]  /*c7b0*/  MUFU.EX2 R194, R203 ;  /* 0x000000cb00c27308 */ /* 0x0001e20000000800 */
[-C--:B------:R-:W-:Y:S01]  /*c7c0*/  FMUL.FTZ R37, R37, R10.reuse ;  /* 0x0000000a25257220 */ /* 0x080fe20000410000 */
[-C--:B------:R-:W-:Y:S01]  /*c7d0*/  FMUL.FTZ R40, R40, R10.reuse ;  /* 0x0000000a28287220 */ /* 0x080fe20000410000 */
[----:B------:R-:W-:Y:S01]  /*c7e0*/  FMNMX.FTZ R6, R198, R201, !PT ;  /* 0x000000c9c6067209 */ /* 0x000fe20007810000 */
[--C-:B------:R-:W-:Y:S01]  /*c7f0*/  FFMA.FTZ R201, R180, UR7, -R212.reuse ;  /* 0x00000007b4c97c23 */ /* 0x100fe200080108d4 */
[--C-:B------:R-:W-:Y:S01]  /*c800*/  FFMA.FTZ R180, R192, UR7, -R212.reuse ;  /* 0x00000007c0b47c23 */ /* 0x100fe200080108d4 */
[----:B------:R-:W-:Y:S01]  /*c810*/  FMUL.FTZ R41, R41, R10 ;  /* 0x0000000a29297220 */ /* 0x000fe20000410000 */
[----:B------:R-:W-:Y:S01]  /*c820*/  FMNMX.FTZ R175, R193, R6, !PT ;  /* 0x00000006c1af7209 */ /* 0x000fe20007810000 */
[----:B------:R-:W-:Y:S01]  /*c830*/  MUFU.EX2 R197, R202 ;  /* 0x000000ca00c57308 */ /* 0x000fe20000000800 */
[-C--:B------:R-:W-:Y:S01]  /*c840*/  FMUL.FTZ R44, R44, R10.reuse ;  /* 0x0000000a2c2c7220 */ /* 0x080fe20000410000 */
[-C--:B------:R-:W-:Y:S01]  /*c850*/  FMUL.FTZ R45, R45, R10.reuse ;  /* 0x0000000a2d2d7220 */ /* 0x080fe20000410000 */
[----:B------:R-:W-:Y:S01]  /*c860*/  FMNMX.FTZ R6, R200, R175, !PT ;  /* 0x000000afc8067209 */ /* 0x000fe20007810000 */
[-C--:B------:R-:W-:Y:S01]  /*c870*/  FMUL.FTZ R48, R48, R10.reuse ;  /* 0x0000000a30307220 */ /* 0x080fe20000410000 */
[-C--:B------:R-:W-:Y:S01]  /*c880*/  FMUL.FTZ R49, R49, R10.reuse ;  /* 0x0000000a31317220 */ /* 0x080fe20000410000 */
[-C--:B------:R-:W-:Y:S01]  /*c890*/  FMUL.FTZ R52, R52, R10.reuse ;  /* 0x0000000a34347220 */ /* 0x080fe20000410000 */
[-C--:B------:R-:W-:Y:S01]  /*c8a0*/  FMUL.FTZ R53, R53, R10.reuse ;  /* 0x0000000a35357220 */ /* 0x080fe20000410000 */
[----:B------:R-:W3:Y:S01]  /*c8b0*/  SHFL.BFLY PT, R181, R6, 0x2, 0x1f ;  /* 0x0c401f0006b57f89 */ /* 0x000ee200000e0000 */
        /* <DEDUP_REMOVED lines=23> */
[----:B---3--:R-:W-:Y:S01]  /*ca30*/  FMNMX.FTZ R191, R6, R181, !PT ;  /* 0x000000b506bf7209 */ /* 0x008fe20007810000 */
[--C-:B------:R-:W-:Y:S01]  /*ca40*/  FFMA.FTZ R181, R190, UR7, -R212.reuse ;  /* 0x00000007beb57c23 */ /* 0x100fe200080108d4 */
[----:B------:R-:W-:Y:S01]  /*ca50*/  FFMA.FTZ R190, R183, UR7, -R212 ;  /* 0x00000007b7be7c23 */ /* 0x000fe200080108d4 */
[----:B------:R-:W-:Y:S01]  /*ca60*/  MUFU.EX2 R174, R174 ;  /* 0x000000ae00ae7308 */ /* 0x000fe20000000800 */
[-C--:B------:R-:W-:Y:S01]  /*ca70*/  FMUL.FTZ R96, R96, R10.reuse ;  /* 0x0000000a60607220 */ /* 0x080fe20000410000 */
[----:B------:R-:W3:Y:S01]  /*ca80*/  SHFL.BFLY PT, R6, R191, 0x1, 0x1f ;  /* 0x0c201f00bf067f89 */ /* 0x000ee200000e0000 */
        /* <DEDUP_REMOVED lines=22> */
[----:B------:R-:W-:Y:S01]  /*cbf0*/  FMUL.FTZ R136, R136, R10 ;  /* 0x0000000a88887220 */ /* 0x000fe20000410000 */
[----:B---3--:R-:W-:Y:S01]  /*cc00*/  FMNMX.FTZ R6, R191, R6, !PT ;  /* 0x00000006bf067209 */ /* 0x008fe20007810000 */
[-C--:B------:R-:W-:Y:S01]  /*cc10*/  FMUL.FTZ R137, R137, R10.reuse ;  /* 0x0000000a89897220 */ /* 0x080fe20000410000 */
[-C--:B------:R-:W-:Y:S01]  /*cc20*/  FMUL.FTZ R140, R140, R10.reuse ;  /* 0x0000000a8c8c7220 */ /* 0x080fe20000410000 */
[-C--:B------:R-:W-:Y:S01]  /*cc30*/  FMUL.FTZ R141, R141, R10.reuse ;  /* 0x0000000a8d8d7220 */ /* 0x080fe20000410000 */
[C---:B------:R-:W-:Y:S01]  /*cc40*/  FSETP.NEU.FTZ.AND P1, PT, R6.reuse, -INF , PT ;  /* 0xff8000000600780b */ /* 0x040fe20003f3d000 */
[----:B------:R-:W-:Y:S01]  /*cc50*/  FMUL.FTZ R191, R6, UR7 ;  /* 0x0000000706bf7c20 */ /* 0x000fe20008410000 */
[----:B------:R-:W3:Y:S01]  /*cc60*/  MUFU.EX2 R180, R180 ;  /* 0x000000b400b47308 */ /* 0x000ee20000000800 */
[-C--:B------:R-:W-:Y:S01]  /*cc70*/  FMUL.FTZ R144, R144, R10.reuse ;  /* 0x0000000a90907220 */ /* 0x080fe20000410000 */
[-C--:B------:R-:W-:Y:S01]  /*cc80*/  FMUL.FTZ R145, R145, R10.reuse ;  /* 0x0000000a91917220 */ /* 0x080fe20000410000 */
[-C--:B------:R-:W-:Y:S01]  /*cc90*/  FMUL.FTZ R148, R148, R10.reuse ;  /* 0x0000000a94947220 */ /* 0x080fe20000410000 */
[----:B------:R-:W-:Y:S01]  /*cca0*/  FSEL R191, R191, RZ, P1 ;  /* 0x000000ffbfbf7208 */ /* 0x000fe20000800000 */
[----:B------:R-:W-:-:S03]  /*ccb0*/  FMUL.FTZ R149, R149, R10 ;  /* 0x0000000a95957220 */ /* 0x000fc60000410000 */
[----:B------:R-:W-:Y:S01]  /*ccc0*/  MUFU.EX2 R179, R179 ;  /* 0x000000b300b37308 */ /* 0x000fe20000000800 */
[--C-:B------:R-:W-:Y:S01]  /*ccd0*/  FFMA.FTZ R183, R20, UR7, -R191.reuse ;  /* 0x0000000714b77c23 */ /* 0x100fe200080108bf */
[--C-:B------:R-:W-:Y:S01]  /*cce0*/  FFMA.FTZ R20, R153, UR7, -R191.reuse ;  /* 0x0000000799147c23 */ /* 0x100fe200080108bf */
[----:B--2---:R-:W-:Y:S01]  /*ccf0*/  FADD.FTZ R153, R155, R4 ;  /* 0x000000049b997221 */ /* 0x004fe20000010000 */
[--C-:B------:R-:W-:Y:S01]  /*cd00*/  FFMA.FTZ R189, R154, UR7, -R191.reuse ;  /* 0x000000079abd7c23 */ /* 0x100fe200080108bf */
[--C-:B------:R-:W-:Y:S01]  /*cd10*/  FFMA.FTZ R211, R163, UR7, -R191.reuse ;  /* 0x00000007a3d37c23 */ /* 0x100fe200080108bf */
[----:B0-----:R-:W-:Y:S01]  /*cd20*/  FFMA.FTZ R203, R166, UR7, -R191 ;  /* 0x00000007a6cb7c23 */ /* 0x001fe200080108bf */
[----:B-1----:R-:W-:Y:S01]  /*cd30*/  FADD.FTZ R4, R156, R153 ;  /* 0x000000999c047221 */ /* 0x002fe20000010000 */
[----:B------:R-:W0:Y:S01]  /*cd40*/  MUFU.EX2 R182, R182 ;  /* 0x000000b600b67308 */ /* 0x000e220000000800 */
[----:B---3--:R-:W-:Y:S01]  /*cd50*/  F2FP.BF16.F32.PACK_AB R166, R180, R177 ;  /* 0x000000b1b4a6723e */ /* 0x008fe200000010ff */
        /* <DEDUP_REMOVED lines=14> */
[----:B------:R-:W-:Y:S01]  /*ce40*/  FSEL R153, R6, RZ, P1 ;  /* 0x000000ff06997208 */ /* 0x000fe20000800000 */
[----:B------:R-:W2:Y:S01]  /*ce50*/  MUFU.EX2 R186, R186 ;  /* 0x000000ba00ba7308 */ /* 0x000ea20000000800 */
[--C-:B------:R-:W-:Y:S01]  /*ce60*/  FFMA.FTZ R169, R169, UR7, -R191.reuse ;  /* 0x00000007a9a97c23 */ /* 0x100fe200080108bf */
[----:B------:R-:W-:Y:S01]  /*ce70*/  FADD.FTZ R4, R199, R4 ;  /* 0x00000004c7047221 */ /* 0x000fe20000010000 */
[--C-:B------:R-:W-:Y:S01]  /*ce80*/  FFMA.FTZ R171, R171, UR7, -R191.reuse ;  /* 0x00000007abab7c23 */ /* 0x100fe200080108bf */
[--C-:B------:R-:W-:Y:S01]  /*ce90*/  FFMA.FTZ R198, R198, UR7, -R191.reuse ;  /* 0x00000007c6c67c23 */ /* 0x100fe200080108bf */
[--C-:B------:R-:W-:Y:S01]  /*cea0*/  FFMA.FTZ R193, R193, UR7, -R191.reuse ;  /* 0x00000007c1c17c23 */ /* 0x100fe200080108bf */
[----:B------:R-:W-:Y:S01]  /*ceb0*/  FADD.FTZ R201, R173, R4 ;  /* 0x00000004adc97221 */ /* 0x000fe20000010000 */
[----:B------:R-:W-:Y:S01]  /*cec0*/  FADD.FTZ R4, -R153, R12 ;  /* 0x0000000c99047221 */ /* 0x000fe20000010100 */
[----:B------:R-:W-:Y:S01]  /*ced0*/  MUFU.EX2 R192, R192 ;  /* 0x000000c000c07308 */ /* 0x000fe20000000800 */
[----:B------:R-:W-:Y:S01]  /*cee0*/  FFMA.FTZ R12, R160, UR7, -R191 ;  /* 0x00000007a00c7c23 */ /* 0x000fe200080108bf */
[----:B------:R-:W-:Y:S01]  /*cef0*/  FADD.FTZ R154, R174, R201 ;  /* 0x000000c9ae9a7221 */ /* 0x000fe20000010000 */
[--C-:B------:R-:W-:Y:S01]  /*cf00*/  FFMA.FTZ R201, R165, UR7, -R191.reuse ;  /* 0x00000007a5c97c23 */ /* 0x100fe200080108bf */
[----:B------:R-:W-:Y:S01]  /*cf10*/  FFMA.FTZ R165, R172, UR7, -R191 ;  /* 0x00000007aca57c23 */ /* 0x000fe200080108bf */
[----:B------:R-:W-:Y:S01]  /*cf20*/  F2FP.BF16.F32.PACK_AB R156, R195, R156 ;  /* 0x0000009cc39c723e */ /* 0x000fe200000010ff */
[----:B------:R-:W-:Y:S01]  /*cf30*/  FADD.FTZ R153, R175, R154 ;  /* 0x0000009aaf997221 */ /* 0x000fe20000010000 */
[----:B------:R-:W-:Y:S01]  /*cf40*/  F2FP.BF16.F32.PACK_AB R158, R197, R194 ;  /* 0x000000c2c59e723e */ /* 0x000fe200000010ff */
[----:B------:R-:W3:Y:S01]  /*cf50*/  MUFU.EX2 R187, R187 ;  /* 0x000000bb00bb7308 */ /* 0x000ee20000000800 */
[----:B------:R-:W-:Y:S01]  /*cf60*/  F2FP.BF16.F32.PACK_AB R160, R199, R196 ;  /* 0x000000c4c7a0723e */ /* 0x000fe200000010ff */
[----:B------:R-:W-:Y:S01]  /*cf70*/  FADD.FTZ R154, R178, R153 ;  /* 0x00000099b29a7221 */ /* 0x000fe20000010000 */
[----:B------:R-:W-:Y:S01]  /*cf80*/  FFMA.FTZ R153, R168, UR7, -R191 ;  /* 0x00000007a8997c23 */ /* 0x000fe200080108bf */
[----:B0-----:R-:W-:-:S02]  /*cf90*/  F2FP.BF16.F32.PACK_AB R168, R182, R179 ;  /* 0x000000b3b6a8723e */ /* 0x001fc400000010ff */
[----:B------:R-:W-:Y:S01]  /*cfa0*/  FADD.FTZ R163, R177, R154 ;  /* 0x0000009ab1a37221 */ /* 0x000fe20000010000 */
[----:B------:R-:W-:Y:S01]  /*cfb0*/  FMUL.FTZ R177, R4, UR7 ;  /* 0x0000000704b17c20 */ /* 0x000fe20008410000 */
[----:B------:R-:W-:Y:S02]  /*cfc0*/  MUFU.EX2 R183, R183 ;  /* 0x000000b700b77308 */ /* 0x000fe40000000800 */
[----:B------:R-:W-:Y:S01]  /*cfd0*/  FADD.FTZ R154, R180, R163 ;  /* 0x000000a3b49a7221 */ /* 0x000fe20000010000 */
[--C-:B------:R-:W-:Y:S01]  /*cfe0*/  FFMA.FTZ R163, R170, UR7, -R191.reuse ;  /* 0x00000007aaa37c23 */ /* 0x100fe200080108bf */
[----:B------:R-:W-:Y:S02]  /*cff0*/  FFMA.FTZ R191, R200, UR7, -R191 ;  /* 0x00000007c8bf7c23 */ /* 0x000fe400080108bf */
[----:B------:R-:W-:Y:S02]  /*d000*/  FADD.FTZ R213, R179, R154 ;  /* 0x0000009ab3d57221 */ /* 0x000fe40000010000 */
[----:B------:R-:W0:Y:S02]  /*d010*/  MUFU.EX2 R177, R177 ;  /* 0x000000b100b17308 */ /* 0x000e240000000800 */
[----:B------:R-:W-:-:S04]  /*d020*/  FADD.FTZ R154, R182, R213 ;  /* 0x000000d5b69a7221 */ /* 0x000fc80000010000 */
[----:B-1----:R-:W-:Y:S01]  /*d030*/  FADD.FTZ R213, R181, R154 ;  /* 0x0000009ab5d57221 */ /* 0x002fe20000010000 */
[----:B------:R-:W-:Y:S01]  /*d040*/  F2FP.BF16.F32.PACK_AB R154, R155, R14 ;  /* 0x0000000e9b9a723e */ /* 0x000fe200000010ff */
[----:B------:R-:W1:Y:S02]  /*d050*/  MUFU.EX2 R188, R188 ;  /* 0x000000bc00bc7308 */ /* 0x000e640000000800 */
[----:B--2---:R-:W-:-:S04]  /*d060*/  FADD.FTZ R164, R186, R213 ;  /* 0x000000d5baa47221 */ /* 0x004fc80000010000 */
[----:B---3--:R-:W-:Y:S01]  /*d070*/  FADD.FTZ R155, R187, R164 ;  /* 0x000000a4bb9b7221 */ /* 0x008fe20000010000 */
[----:B------:R-:W-:Y:S01]  /*d080*/  F2FP.BF16.F32.PACK_AB R164, R178, R175 ;  /* 0x000000afb2a4723e */ /* 0x000fe200000010ff */
[----:B------:R-:W2:Y:S01]  /*d090*/  MUFU.EX2 R20, R20 ;  /* 0x0000001400147308 */ /* 0x000ea20000000800 */
[----:B0-----:R-:W-:Y:S01]  /*d0a0*/  FFMA.FTZ R180, R177, R3, R192 ;  /* 0x00000003b1b47223 */ /* 0x001fe200000100c0 */
[-C--:B------:R-:W-:Y:S01]  /*d0b0*/  FMUL.FTZ R26, R26, R177.reuse ;  /* 0x000000b11a1a7220 */ /* 0x080fe20000410000 */
[-C--:B------:R-:W-:Y:S01]  /*d0c0*/  FMUL.FTZ R27, R27, R177.reuse ;  /* 0x000000b11b1b7220 */ /* 0x080fe20000410000 */
[-C--:B------:R-:W-:Y:S01]  /*d0d0*/  FMUL.FTZ R30, R30, R177.reuse ;  /* 0x000000b11e1e7220 */ /* 0x080fe20000410000 */
[----:B------:R-:W-:Y:S01]  /*d0e0*/  FADD.FTZ R3, R183, R180 ;  /* 0x000000b4b7037221 */ /* 0x000fe20000010000 */
[-C--:B------:R-:W-:Y:S01]  /*d0f0*/  FMUL.FTZ R31, R31, R177.reuse ;  /* 0x000000b11f1f7220 */ /* 0x080fe20000410000 */
[----:B------:R-:W-:Y:S01]  /*d100*/  FMUL.FTZ R34, R34, R177 ;  /* 0x000000b122227220 */ /* 0x000fe20000410000 */
[----:B------:R-:W0:Y:S01]  /*d110*/  MUFU.EX2 R185, R185 ;  /* 0x000000b900b97308 */ /* 0x000e220000000800 */
[C---:B-1----:R-:W-:Y:S01]  /*d120*/  FADD.FTZ R170, R188.reuse, R155 ;  /* 0x0000009bbcaa7221 */ /* 0x042fe20000010000 */
        /* <DEDUP_REMOVED lines=47> */
[C---:B-1----:R-:W-:Y:S01]  /*d420*/  FADD.FTZ R180, R202.reuse, R155 ;  /* 0x0000009bcab47221 */ /* 0x042fe20000010000 */
[----:B------:R-:W-:Y:S01]  /*d430*/  F2FP.BF16.F32.PACK_AB R155, R189, R20 ;  /* 0x00000014bd9b723e */ /* 0x000fe200000010ff */
[----:B------:R-:W-:Y:S01]  /*d440*/  FMUL.FTZ R103, R103, R177 ;  /* 0x000000b167677220 */ /* 0x000fe20000410000 */
[----:B------:R-:W-:Y:S01]  /*d450*/  F2FP.BF16.F32.PACK_AB R157, R202, R157 ;  /* 0x0000009dca9d723e */ /* 0x000fe200000010ff */
        /* <DEDUP_REMOVED lines=11> */
[----:B------:R3:W4:Y:S01]  /*d510*/  MUFU.EX2 R184, R162 ;  /* 0x000000a200b87308 */ /* 0x0007220000000800 */
        /* <DEDUP_REMOVED lines=8> */
[----:B---3--:R-:W-:Y:S01]  /*d5a0*/  F2FP.BF16.F32.PACK_AB R162, R174, R173 ;  /* 0x000000adaea2723e */ /* 0x008fe200000010ff */
[----:B------:R-:W-:Y:S01]  /*d5b0*/  FMUL.FTZ R139, R139, R177 ;  /* 0x000000b18b8b7220 */ /* 0x000fe20000410000 */
[----:B------:R-:W-:Y:S01]  /*d5c0*/  F2FP.BF16.F32.PACK_AB R174, R190, R185 ;  /* 0x000000b9beae723e */ /* 0x000fe200000010ff */
[-C--:B------:R-:W-:Y:S01]  /*d5d0*/  FMUL.FTZ R142, R142, R177.reuse ;  /* 0x000000b18e8e7220 */ /* 0x080fe20000410000 */
[-C--:B------:R-:W-:Y:S01]  /*d5e0*/  FMUL.FTZ R143, R143, R177.reuse ;  /* 0x000000b18f8f7220 */ /* 0x080fe20000410000 */
[-C--:B------:R-:W-:Y:S01]  /*d5f0*/  FMUL.FTZ R146, R146, R177.reuse ;  /* 0x000000b192927220 */ /* 0x080fe20000410000 */
[-C--:B------:R-:W-:Y:S01]  /*d600*/  FMUL.FTZ R147, R147, R177.reuse ;  /* 0x000000b193937220 */ /* 0x080fe20000410000 */
[----:B------:R2:W-:Y:S01]  /*d610*/  MUFU.EX2 R3, R153 ;  /* 0x0000009900037308 */ /* 0x0005e20000000800 */
[-C--:B------:R-:W-:Y:S01]  /*d620*/  FMUL.FTZ R150, R150, R177.reuse ;  /* 0x000000b196967220 */ /* 0x080fe20000410000 */
[----:B------:R-:W-:-:S06]  /*d630*/  FMUL.FTZ R151, R151, R177 ;  /* 0x000000b197977220 */ /* 0x000fcc0000410000 */
[----:B------:R-:W3:Y:S01]  /*d640*/  MUFU.EX2 R21, R212 ;  /* 0x000000d400157308 */ /* 0x000ee20000000800 */
[----:B--2---:R-:W-:Y:S01]  /*d650*/  FADD.FTZ R153, R159, R180 ;  /* 0x000000b49f997221 */ /* 0x004fe20000010000 */
[----:B0-----:R-:W-:-:S03]  /*d660*/  F2FP.BF16.F32.PACK_AB R159, R12, R159 ;  /* 0x0000009f0c9f723e */ /* 0x001fc600000010ff */
[----:B------:R-:W-:-:S03]  /*d670*/  FADD.FTZ R182, R12, R153 ;  /* 0x000000990cb67221 */ /* 0x000fc60000010000 */
[----:B------:R-:W0:Y:S01]  /*d680*/  MUFU.EX2 R201, R201 ;  /* 0x000000c900c97308 */ /* 0x000e220000000800 */
[----:B-1----:R-:W-:Y:S01]  /*d690*/  FADD.FTZ R153, R161, R182 ;  /* 0x000000b6a1997221 */ /* 0x002fe20000010000 */
[----:B----4-:R-:W-:-:S03]  /*d6a0*/  F2FP.BF16.F32.PACK_AB R161, R184, R161 ;  /* 0x000000a1b8a1723e */ /* 0x010fc600000010ff */
[----:B------:R-:W-:-:S03]  /*d6b0*/  FADD.FTZ R153, R184, R153 ;  /* 0x00000099b8997221 */ /* 0x000fc60000010000 */
[----:B------:R-:W1:Y:S01]  /*d6c0*/  MUFU.EX2 R178, R203 ;  /* 0x000000cb00b27308 */ /* 0x000e620000000800 */
[----:B-----5:R-:W-:-:S04]  /*d6d0*/  FADD.FTZ R186, R14, R153 ;  /* 0x000000990eba7221 */ /* 0x020fc80000010000 */
[----:B---3--:R-:W-:-:S03]  /*d6e0*/  FADD.FTZ R186, R21, R186 ;  /* 0x000000ba15ba7221 */ /* 0x008fc60000010000 */
[----:B------:R-:W2:Y:S01]  /*d6f0*/  MUFU.EX2 R210, R210 ;  /* 0x000000d200d27308 */ /* 0x000ea20000000800 */
[----:B0-----:R-:W-:-:S07]  /*d700*/  FADD.FTZ R153, R201, R186 ;  /* 0x000000bac9997221 */ /* 0x001fce0000010000 */
[----:B------:R-:W0:Y:S01]  /*d710*/  MUFU.EX2 R169, R169 ;  /* 0x000000a900a97308 */ /* 0x000e220000000800 */
[----:B-1----:R-:W-:-:S07]  /*d720*/  FADD.FTZ R153, R178, R153 ;  /* 0x00000099b2997221 */ /* 0x002fce0000010000 */
[----:B------:R-:W1:Y:S01]  /*d730*/  MUFU.EX2 R180, R163 ;  /* 0x000000a300b47308 */ /* 0x000e620000000800 */
[----:B--2---:R-:W-:-:S04]  /*d740*/  FADD.FTZ R186, R210, R153 ;  /* 0x00000099d2ba7221 */ /* 0x004fc80000010000 */
[----:B------:R-:W-:-:S03]  /*d750*/  FADD.FTZ R186, R3, R186 ;  /* 0x000000ba03ba7221 */ /* 0x000fc60000010000 */
[----:B------:R-:W2:Y:S01]  /*d760*/  MUFU.EX2 R171, R171 ;  /* 0x000000ab00ab7308 */ /* 0x000ea20000000800 */
[----:B0-----:R-:W-:-:S07]  /*d770*/  FADD.FTZ R153, R169, R186 ;  /* 0x000000baa9997221 */ /* 0x001fce0000010000 */
[----:B------:R0:W3:Y:S01]  /*d780*/  MUFU.EX2 R182, R165 ;  /* 0x000000a500b67308 */ /* 0x0000e20000000800 */
[C---:B-1----:R-:W-:Y:S01]  /*d790*/  FADD.FTZ R186, R180.reuse, R153 ;  /* 0x00000099b4ba7221 */ /* 0x042fe20000010000 */
[----:B------:R-:W-:-:S06]  /*d7a0*/  F2FP.BF16.F32.PACK_AB R169, R180, R169 ;  /* 0x000000a9b4a9723e */ /* 0x000fcc00000010ff */
[----:B------:R1:W4:Y:S01]  /*d7b0*/  MUFU.EX2 R173, R167 ;  /* 0x000000a700ad7308 */ /* 0x0003220000000800 */
[----:B--2---:R-:W-:Y:S01]  /*d7c0*/  FADD.FTZ R153, R171, R186 ;  /* 0x000000baab997221 */ /* 0x004fe20000010000 */
[----:B0-----:R-:W-:-:S06]  /*d7d0*/  F2FP.BF16.F32.PACK_AB R165, R178, R201 ;  /* 0x000000c9b2a5723e */ /* 0x001fcc00000010ff */
[----:B------:R-:W0:Y:S01]  /*d7e0*/  MUFU.EX2 R198, R198 ;  /* 0x000000c600c67308 */ /* 0x000e220000000800 */
[C---:B---3--:R-:W-:Y:S01]  /*d7f0*/  FADD.FTZ R188, R182.reuse, R153 ;  /* 0x00000099b6bc7221 */ /* 0x048fe20000010000 */
[----:B-1----:R-:W-:Y:S02]  /*d800*/  F2FP.BF16.F32.PACK_AB R167, R3, R210 ;  /* 0x000000d203a7723e */ /* 0x002fe400000010ff */
[----:B------:R-:W-:Y:S02]  /*d810*/  F2FP.BF16.F32.PACK_AB R153, R183, R192 ;  /* 0x000000c0b799723e */ /* 0x000fe400000010ff */
[----:B------:R-:W-:Y:S02]  /*d820*/  F2FP.BF16.F32.PACK_AB R171, R182, R171 ;  /* 0x000000abb6ab723e */ /* 0x000fe400000010ff */
[----:B------:R-:W1:Y:S01]  /*d830*/  MUFU.EX2 R175, R193 ;  /* 0x000000c100af7308 */ /* 0x000e620000000800 */
[----:B----4-:R-:W-:-:S07]  /*d840*/  FADD.FTZ R163, R173, R188 ;  /* 0x000000bcada37221 */ /* 0x010fce0000010000 */
[----:B------:R-:W2:Y:S01]  /*d850*/  MUFU.EX2 R186, R191 ;  /* 0x000000bf00ba7308 */ /* 0x000ea20000000800 */
[C---:B0-----:R-:W-:Y:S01]  /*d860*/  FADD.FTZ R10, R198.reuse, R163 ;  /* 0x000000a3c60a7221 */ /* 0x041fe20000010000 */
[----:B------:R-:W-:Y:S02]  /*d870*/  F2FP.BF16.F32.PACK_AB R163, R21, R14 ;  /* 0x0000000e15a3723e */ /* 0x000fe400000010ff */
[----:B------:R-:W-:Y:S01]  /*d880*/  F2FP.BF16.F32.PACK_AB R173, R198, R173 ;  /* 0x000000adc6ad723e */ /* 0x000fe200000010ff */
[----:B-1----:R-:W-:-:S04]  /*d890*/  FADD.FTZ R3, R175, R10 ;  /* 0x0000000aaf037221 */ /* 0x002fc80000010000 */
[C---:B--2---:R-:W-:Y:S01]  /*d8a0*/  FADD.FTZ R3, R186.reuse, R3 ;  /* 0x00000003ba037221 */ /* 0x044fe20000010000 */
[----:B------:R-:W-:Y:S01]  /*d8b0*/  F2FP.BF16.F32.PACK_AB R175, R186, R175 ;  /* 0x000000afbaaf723e */ /* 0x000fe200000010ff */
[----:B------:R-:W-:Y:S06]  /*d8c0*/  @!P0 BRA `(.L_x_1810) ;  /* 0x0000000000048947 */ /* 0x000fec0003800000 */
[----:B------:R-:W-:Y:S01]  /*d8d0*/  BPT.TRAP 0x1 ;  /* 0x000000040000795c */ /* 0x000fe20000300000 */
.L_x_1810:
[----:B------:R0:W1:Y:S01]  /*d8e0*/  SYNCS.PHASECHK.TRANS64.TRYWAIT P1, [UR27+0x22850], R9 ;  /* 0x02285009ff0075a7 */ /* 0x000062000802015b */
[----:B------:R-:W-:Y:S05]  /*d8f0*/  @!P0 BRA `(.L_x_1811) ;  /* 0x0000000000048947 */ /* 0x000fea0003800000 */
[----:B------:R-:W-:Y:S01]  /*d900*/  BPT.TRAP 0x1 ;  /* 0x000000040000795c */ /* 0x000fe20000300000 */
.L_x_1811:
[----:B-1----:R-:W-:Y:S05]  /*d910*/  @P1 BRA `(.L_x_1812) ;  /* 0x0000000000081947 */ /* 0x002fea0003800000 */
[----:B------:R-:W1:Y:S02]  /*d920*/  SYNCS.PHASECHK.TRANS64.TRYWAIT P1, [UR27+0x22850], R9 ;  /* 0x02285009ff0075a7 */ /* 0x000e64000802015b */
[----:B-1----:R-:W-:Y:S05]  /*d930*/  @!P1 BRA `(.L_x_1813) ;  /* 0x0000008800609947 */ /* 0x002fea0003800000 */
.L_x_1812:
        /* <DEDUP_REMOVED lines=49> */
.L_x_1797:
[----:B------:R-:W0:Y:S01]  /*dc50*/  SHFL.BFLY PT, R5, R4, 0x2, 0x1f ;  /* 0x0c401f0004057f89 */ /* 0x000e2200000e0000 */
[----:B------:R-:W-:Y:S01]  /*dc60*/  IMAD.MOV.U32 R17, RZ, RZ, RZ ;  /* 0x000000ffff117224 */ /* 0x000fe200078e00ff */
[----:B------:R-:W-:Y:S01]  /*dc70*/  UIADD3 UR37, UR37, 0x1, URZ ;  /* 0x0000000125257890 */ /* 0x000fe2000fffe03f */
[----:B------:R-:W-:Y:S01]  /*dc80*/  IMAD.MOV.U32 R13, RZ, RZ, RZ ;  /* 0x000000ffff0d7224 */ /* 0x000fe200078e00ff */
[----:B------:R-:W1:Y:S01]  /*dc90*/  SHFL.BFLY PT, R10, R3, 0x2, 0x1f ;  /* 0x0c401f00030a7f89 */ /* 0x000e6200000e0000 */
[----:B------:R-:W-:Y:S01]  /*dca0*/  IMAD.U32 R18, RZ, RZ, UR7 ;  /* 0x00000007ff127e24 */ /* 0x000fe2000f8e00ff */
[----:B------:R-:W-:Y:S01]  /*dcb0*/  UISETP.NE.AND UP0, UPT, UR37, 0x2, UPT ;  /* 0x000000022500788c */ /* 0x000fe2000bf05270 */
[----:B------:R-:W-:Y:S01]  /*dcc0*/  IMAD.MOV.U32 R20, RZ, RZ, -0x800000 ;  /* 0xff800000ff147424 */ /* 0x000fe200078e00ff */
[----:B------:R2:W-:Y:S06]  /*dcd0*/  BAR.ARV R8, 0x100 ;  /* 0x000400080000751d */ /* 0x0005ec0000002000 */
[----:B------:R-:W-:-:S02]  /*dce0*/  USEL UR4, URZ, 0x1, UP0 ;  /* 0x000000013f047887 */ /* 0x000fc40008000000 */
[----:B------:R-:W-:Y:S06]  /*dcf0*/  BAR.ARV 0x8, 0x120 ;  /* 0x0204800000007b1d */ /* 0x000fec0000002000 */
[----:B------:R-:W-:Y:S01]  /*dd00*/  PLOP3.LUT P0, PT, PT, PT, PT, 0x8, 0x0 ;  /* 0x000000000000781c */ /* 0x000fe20003f0e170 */
[----:B------:R-:W-:Y:S01]  /*dd10*/  UIADD3 UR41, UR41, 0x1, URZ ;  /* 0x0000000129297890 */ /* 0x000fe2000fffe03f */
[----:B0-----:R-:W-:Y:S01]  /*dd20*/  FADD.FTZ R5, R5, R4 ;  /* 0x0000000405057221 */ /* 0x001fe20000010000 */
[----:B------:R-:W-:Y:S02]  /*dd30*/  USEL UR37, UR37, URZ, UP0 ;  /* 0x0000003f25257287 */ /* 0x000fe40008000000 */
[----:B------:R-:W-:Y:S01]  /*dd40*/  ULOP3.LUT UR40, UR40, UR4, URZ, 0x3c, !UPT ;  /* 0x0000000428287292 */ /* 0x000fe2000f8e3c3f */
[----:B-1----:R-:W-:Y:S01]  /*dd50*/  FADD.FTZ R10, R10, R3 ;  /* 0x000000030a0a7221 */ /* 0x002fe20000010000 */
[----:B------:R-:W0:Y:S04]  /*dd60*/  SHFL.BFLY PT, R0, R5, 0x1, 0x1f ;  /* 0x0c201f0005007f89 */ /* 0x000e2800000e0000 */
[----:B------:R-:W1:Y:S01]  /*dd70*/  SHFL.BFLY PT, R9, R10, 0x1, 0x1f ;  /* 0x0c201f000a097f89 */ /* 0x000e6200000e0000 */
[----:B0-----:R-:W-:Y:S01]  /*dd80*/  FADD.FTZ R152, R5, R0 ;  /* 0x0000000005987221 */ /* 0x001fe20000010000 */
[----:B-1----:R-:W-:-:S04]  /*dd90*/  FADD.FTZ R153, R10, R9 ;  /* 0x000000090a997221 */ /* 0x002fc80000010000 */
[----:B------:R-:W-:Y:S02]  /*dda0*/  FSETP.NE.FTZ.AND P1, PT, R152, RZ, PT ;  /* 0x000000ff9800720b */ /* 0x000fe40003f35000 */
[----:B------:R-:W-:-:S11]  /*ddb0*/  FSETP.NE.FTZ.AND P2, PT, R153, RZ, PT ;  /* 0x000000ff9900720b */ /* 0x000fd60003f55000 */
[----:B------:R-:W0:Y:S01]  /*ddc0*/  @P1 MUFU.RCP R17, R152 ;  /* 0x0000009800111308 */ /* 0x000e220000001000 */
[----:B------:R-:W-:-:S07]  /*ddd0*/  @P1 FMUL.FTZ R18, R18, 0.69314718246459960938 ;  /* 0x3f31721812121820 */ /* 0x000fce0000410000 */
[----:B------:R-:W1:Y:S01]  /*dde0*/  @P2 MUFU.RCP R13, R153 ;  /* 0x00000099000d2308 */ /* 0x000e620000001000 */
[-C--:B0-----:R-:W-:Y:S01]  /*ddf0*/  FMUL.FTZ R5, R24, R17.reuse ;  /* 0x0000001118057220 */ /* 0x081fe20000410000 */
        /* <DEDUP_REMOVED lines=63> */
[----:B------:R-:W0:Y:S01]  /*e1f0*/  @P2 MUFU.LG2 R44, R153 ;  /* 0x00000099002c2308 */ /* 0x000e220000000c00 */
[----:B------:R-:W-:-:S02]  /*e200*/  IMAD.U32 R52, RZ, RZ, UR7 ;  /* 0x00000007ff347e24 */ /* 0x000fc4000f8e00ff */
[-C--:B-1----:R-:W-:Y:S01]  /*e210*/  FMUL.FTZ R175, R27, R13.reuse ;  /* 0x0000000d1baf7220 */ /* 0x082fe20000410000 */
[-C--:B------:R-:W-:Y:S01]  /*e220*/  FMUL.FTZ R159, R79, R13.reuse ;  /* 0x0000000d4f9f7220 */ /* 0x080fe20000410000 */
[-C--:B------:R-:W-:Y:S01]  /*e230*/  FMUL.FTZ R161, R75, R13.reuse ;  /* 0x0000000d4ba17220 */ /* 0x080fe20000410000 */
[----:B------:R-:W-:Y:S01]  /*e240*/  @P2 FMUL.FTZ R52, R52, 0.69314718246459960938 ;  /* 0x3f31721834342820 */ /* 0x000fe20000410000 */
[-C--:B------:R-:W-:Y:S01]  /*e250*/  FMUL.FTZ R79, R83, R13.reuse ;  /* 0x0000000d534f7220 */ /* 0x080fe20000410000 */
[----:B------:R-:W-:Y:S01]  /*e260*/  IMAD.MOV.U32 R40, RZ, RZ, -0x800000 ;  /* 0xff800000ff287424 */ /* 0x000fe200078e00ff */
        /* <DEDUP_REMOVED lines=65> */
.L_x_1744:
[----:B------:R-:W0:Y:S01]  /*e680*/  S2R R6, SR_CgaCtaId ;  /* 0x0000000000067919 */ /* 0x000e220000008800 */
[----:B------:R-:W-:Y:S01]  /*e690*/  MOV R17, 0x400 ;  /* 0x0000040000117802 */ /* 0x000fe20000000f00 */
[----:B------:R-:W-:Y:S01]  /*e6a0*/  BSSY B0, `(.L_x_1815) ;  /* 0x00002a6000007945 */ /* 0x000fe20003800000 */
[----:B------:R-:W-:Y:S02]  /*e6b0*/  BAR.SYNC.DEFER_BLOCKING 0x5, 0x120 ;  /* 0x0144800000007b1d */ /* 0x000fe40000010000 */
[----:B0-----:R-:W-:-:S05]  /*e6c0*/  LEA R17, R6, R17, 0x18 ;  /* 0x0000001106117211 */ /* 0x001fca00078ec0ff */
[----:B------:R-:W0:Y:S02]  /*e6d0*/  LDS.128 R200, [R17+0x228d0] ;  /* 0x0228d00011c87984 */ /* 0x000e240000000c00 */
[----:B0-----:R-:W-:Y:S02]  /*e6e0*/  R2UR UR6, R202 ;  /* 0x00000000ca0672ca */ /* 0x001fe400000e0000 */
[----:B------:R-:W-:Y:S01]  /*e6f0*/  R2UR UR5, R203 ;  /* 0x00000000cb0572ca */ /* 0x000fe200000e0000 */
[----:B------:R-:W-:Y:S06]  /*e700*/  BAR.ARV 0x4, 0x120 ;  /* 0x0104800000007b1d */ /* 0x000fec0000002000 */
[----:B------:R-:W-:Y:S08]  /*e710*/  @P0 BRA `(.L_x_1816) ;  /* 0x0000001c00740947 */ /* 0x000ff00003800000 */
[----:B------:R-:W0:Y:S01]  /*e720*/  S2R R6, SR_SWINHI ;  /* 0x0000000000067919 */ /* 0x000e220000002f00 */
[----:B------:R-:W-:Y:S01]  /*e730*/  F2FP.BF16.F32.PACK_AB R4, R4, R5 ;  /* 0x000000050404723e */ /* 0x000fe200000010ff */
[----:B------:R-:W-:Y:S01]  /*e740*/  ULDC.64 UR8, c[0x0][0xbd8] ;  /* 0x0002f60000087ab9 */ /* 0x000fe20000000a00 */
[----:B------:R-:W-:Y:S01]  /*e750*/  F2FP.BF16.F32.PACK_AB R5, R175, R26 ;  /* 0x0000001aaf05723e */ /* 0x000fe200000010ff */
[----:B------:R-:W-:Y:S01]  /*e760*/  UISETP.NE.U32.AND UP0, UPT, UR8, URZ, UPT ;  /* 0x0000003f0800728c */ /* 0x000fe2000bf05070 */
[----:B------:R-:W-:Y:S02]  /*e770*/  F2FP.BF16.F32.PACK_AB R8, R8, R9 ;  /* 0x000000090808723e */ /* 0x000fe400000010ff */
[----:B------:R-:W-:Y:S01]  /*e780*/  F2FP.BF16.F32.PACK_AB R10, R10, R11 ;  /* 0x0000000b0a0a723e */ /* 0x000fe200000010ff */
[----:B------:R-:W-:Y:S01]  /*e790*/  UISETP.NE.AND.EX UP0, UPT, UR9, URZ, UPT, UP0 ;  /* 0x0000003f0900728c */ /* 0x000fe2000bf05300 */
[----:B------:R-:W-:Y:S02]  /*e7a0*/  F2FP.BF16.F32.PACK_AB R9, R169, R156 ;  /* 0x0000009ca909723e */ /* 0x000fe400000010ff */
[----:B------:R-:W-:Y:S01]  /*e7b0*/  F2FP.BF16.F32.PACK_AB R11, R168, R155 ;  /* 0x0000009ba80b723e */ /* 0x000fe200000010ff */
[----:B------:R-:W-:Y:S01]  /*e7c0*/  ULDC.64 UR8, c[0x0][0xbd8] ;  /* 0x0002f60000087ab9 */ /* 0x000fe20000000a00 */
[----:B------:R-:W-:Y:S01]  /*e7d0*/  F2FP.BF16.F32.PACK_AB R14, R14, R15 ;  /* 0x0000000f0e0e723e */ /* 0x000fe200000010ff */
[----:B------:R-:W-:Y:S01]  /*e7e0*/  UIMAD.WIDE UR8, UR43, 0x4, UR8 ;  /* 0x000000042b0878a5 */ /* 0x000fe2000f8e0208 */
        /* <DEDUP_REMOVED lines=9> */
[----:B------:R-:W-:Y:S02]  /*e880*/  MOV R34, R17 ;  /* 0x0000001100227202 */ /* 0x000fe40000000f00 */
[----:B0-----:R-:W-:Y:S02]  /*e890*/  MOV R35, R6 ;  /* 0x0000000600237202 */ /* 0x001fe40000000f00 */
[----:B------:R-:W-:Y:S02]  /*e8a0*/  F2FP.BF16.F32.PACK_AB R83, R160, R83 ;  /* 0x00000053a053723e */ /* 0x000fe400000010ff */
[----:B------:R-:W-:Y:S01]  /*e8b0*/  F2FP.BF16.F32.PACK_AB R89, R75, R90 ;  /* 0x0000005a4b59723e */ /* 0x000fe200000010ff */
[----:B------:R-:W-:Y:S01]  /*e8c0*/  IMAD.WIDE R6, R208, 0x2, R34 ;  /* 0x00000002d0067825 */ /* 0x000fe200078e0222 */
[----:B------:R-:W-:-:S02]  /*e8d0*/  F2FP.BF16.F32.PACK_AB R96, R97, R96 ;  /* 0x000000606160723e */ /* 0x000fc400000010ff */
[----:B------:R-:W-:Y:S02]  /*e8e0*/  F2FP.BF16.F32.PACK_AB R90, R93, R92 ;  /* 0x0000005c5d5a723e */ /* 0x000fe400000010ff */
        /* <DEDUP_REMOVED lines=36> */
[----:B------:R-:W-:Y:S02]  /*eb30*/  LOP3.LUT R44, R95, 0x380, RZ, 0xc0, !PT ;  /* 0x000003805f2c7812 */ /* 0x000fe400078ec0ff */
[----:B------:R-:W-:Y:S02]  /*eb40*/  LOP3.LUT R38, R13, R18, RZ, 0x3c, !PT ;  /* 0x000000120d267212 */ /* 0x000fe400078e3cff */
[----:B------:R-:W-:Y:S02]  /*eb50*/  LOP3.LUT R13, R50, 0x380, RZ, 0xc0, !PT ;  /* 0x00000380320d7812 */ /* 0x000fe400078ec0ff */
[----:B------:R-:W-:Y:S02]  /*eb60*/  LOP3.LUT R18, R179, 0x380, RZ, 0xc0, !PT ;  /* 0x00000380b3127812 */ /* 0x000fe400078ec0ff */
[----:B------:R-:W-:-:S02]  /*eb70*/  SHF.R.U64 R13, R13, 0x3, RZ ;  /* 0x000000030d0d7819 */ /* 0x000fc400000012ff */
[----:B------:R-:W-:Y:S02]  /*eb80*/  SHF.R.U64 R18, R18, 0x3, RZ ;  /* 0x0000000312127819 */ /* 0x000fe400000012ff */
[----:B------:R-:W-:Y:S02]  /*eb90*/  LOP3.LUT R50, R13, R50, RZ, 0x3c, !PT ;  /* 0x000000320d327212 */ /* 0x000fe400078e3cff */
[----:B------:R-:W-:Y:S02]  /*eba0*/  LOP3.LUT R13, R58, 0x380, RZ, 0xc0, !PT ;  /* 0x000003803a0d7812 */ /* 0x000fe400078ec0ff */
[----:B------:R-:W-:Y:S02]  /*ebb0*/  LOP3.LUT R52, R18, R179, RZ, 0x3c, !PT ;  /* 0x000000b312347212 */ /* 0x000fe400078e3cff */
[----:B------:R-:W-:Y:S02]  /*ebc0*/  LOP3.LUT R18, R185, 0x380, RZ, 0xc0, !PT ;  /* 0x00000380b9127812 */ /* 0x000fe400078ec0ff */
[----:B------:R-:W-:-:S02]  /*ebd0*/  SHF.R.U64 R13, R13, 0x3, RZ ;  /* 0x000000030d0d7819 */ /* 0x000fc400000012ff */
[----:B------:R-:W-:Y:S02]  /*ebe0*/  SHF.R.U64 R18, R18, 0x3, RZ ;  /* 0x0000000312127819 */ /* 0x000fe400000012ff */
[----:B------:R-:W-:Y:S02]  /*ebf0*/  LOP3.LUT R58, R13, R58, RZ, 0x3c, !PT ;  /* 0x0000003a0d3a7212 */ /* 0x000fe400078e3cff */
[----:B------:R-:W-:Y:S02]  /*ec00*/  MOV R13, R6 ;  /* 0x00000006000d7202 */ /* 0x000fe40000000f00 */
[----:B------:R-:W-:Y:S02]  /*ec10*/  LOP3.LUT R7, R191, 0x380, RZ, 0xc0, !PT ;  /* 0x00000380bf077812 */ /* 0x000fe400078ec0ff */
[----:B------:R-:W-:Y:S02]  /*ec20*/  LOP3.LUT R62, R18, R185, RZ, 0x3c, !PT ;  /* 0x000000b9123e7212 */ /* 0x000fe400078e3cff */
[----:B------:R-:W-:-:S02]  /*ec30*/  LOP3.LUT R18, R193, 0x380, RZ, 0xc0, !PT ;  /* 0x00000380c1127812 */ /* 0x000fc400078ec0ff */
[----:B------:R-:W-:Y:S02]  /*ec40*/  LOP3.LUT R46, R177, 0x380, RZ, 0xc0, !PT ;  /* 0x00000380b12e7812 */ /* 0x000fe400078ec0ff */
[----:B------:R-:W-:Y:S02]  /*ec50*/  LOP3.LUT R26, R94, 0x380, RZ, 0xc0, !PT ;  /* 0x000003805e1a7812 */ /* 0x000fe400078ec0ff */
[----:B------:R-:W-:Y:S02]  /*ec60*/  F2FP.BF16.F32.PACK_AB R6, R29, R0 ;  /* 0x000000001d06723e */ /* 0x000fe400000010ff */
[----:B------:R-:W-:Y:S02]  /*ec70*/  SHF.R.U64 R0, R7, 0x3, RZ ;  /* 0x0000000307007819 */ /* 0x000fe400000012ff */
[----:B------:R-:W-:Y:S02]  /*ec80*/  SHF.R.U64 R42, R42, 0x3, RZ ;  /* 0x000000032a2a7819 */ /* 0x000fe400000012ff */
[----:B------:R-:W-:Y:S01]  /*ec90*/  F2FP.BF16.F32.PACK_AB R7, R173, R30 ;  /* 0x0000001ead07723e */ /* 0x000fe200000010ff */
[----:B------:R-:W-:Y:S01]  /*eca0*/  BAR.SYNC.DEFER_BLOCKING 0x1, 0x100 ;  /* 0x0044000000007b1d */ /* 0x000fe20000010000 */
[----:B------:R-:W-:-:S02]  /*ecb0*/  SHF.R.U64 R44, R44, 0x3, RZ ;  /* 0x000000032c2c7819 */ /* 0x000fc400000012ff */
[----:B------:R-:W-:Y:S02]  /*ecc0*/  LOP3.LUT R54, R181, 0x380, RZ, 0xc0, !PT ;  /* 0x00000380b5367812 */ /* 0x000fe400078ec0ff */
[----:B------:R-:W-:Y:S02]  /*ecd0*/  SHF.R.U64 R18, R18, 0x3, RZ ;  /* 0x0000000312127819 */ /* 0x000fe400000012ff */
[----:B------:R-:W-:Y:S02]  /*ece0*/  SHF.R.U64 R46, R46, 0x3, RZ ;  /* 0x000000032e2e7819 */ /* 0x000fe400000012ff */
[----:B------:R-:W-:Y:S02]  /*ecf0*/  LOP3.LUT R56, R183, 0x380, RZ, 0xc0, !PT ;  /* 0x00000380b7387812 */ /* 0x000fe400078ec0ff */
[----:B------:R-:W-:Y:S02]  /*ed00*/  SHF.R.U64 R29, R26, 0x3, RZ ;  /* 0x000000031a1d7819 */ /* 0x000fe400000012ff */
[----:B------:R-:W-:-:S02]  /*ed10*/  LOP3.LUT R42, R42, R87, RZ, 0x3c, !PT ;  /* 0x000000572a2a7212 */ /* 0x000fc400078e3cff */
[----:B------:R-:W-:Y:S02]  /*ed20*/  LOP3.LUT R44, R44, R95, RZ, 0x3c, !PT ;  /* 0x0000005f2c2c7212 */ /* 0x000fe400078e3cff */
[----:B------:R-:W-:Y:S02]  /*ed30*/  SHF.R.U64 R54, R54, 0x3, RZ ;  /* 0x0000000336367819 */ /* 0x000fe400000012ff */
[----:B------:R-:W-:Y:S02]  /*ed40*/  LOP3.LUT R64, R187, 0x380, RZ, 0xc0, !PT ;  /* 0x00000380bb407812 */ /* 0x000fe400078ec0ff */
[----:B------:R-:W-:Y:S02]  /*ed50*/  LOP3.LUT R26, R18, R193, RZ, 0x3c, !PT ;  /* 0x000000c1121a7212 */ /* 0x000fe400078e3cff */
[----:B------:R-:W-:Y:S01]  /*ed60*/  LOP3.LUT R46, R46, R177, RZ, 0x3c, !PT ;  /* 0x000000b12e2e7212 */ /* 0x000fe200078e3cff */
[----:B------:R0:W-:Y:S01]  /*ed70*/  STSM.16.M88.4 [R13], R4 ;  /* 0x000000040d007844 */ /* 0x0001e20000000200 */
[----:B------:R-:W-:-:S02]  /*ed80*/  SHF.R.U64 R56, R56, 0x3, RZ ;  /* 0x0000000338387819 */ /* 0x000fc400000012ff */
[----:B------:R-:W-:Y:S02]  /*ed90*/  LOP3.LUT R66, R189, 0x380, RZ, 0xc0, !PT ;  /* 0x00000380bd427812 */ /* 0x000fe400078ec0ff */
[----:B------:R-:W-:Y:S02]  /*eda0*/  LOP3.LUT R30, R29, R94, RZ, 0x3c, !PT ;  /* 0x0000005e1d1e7212 */ /* 0x000fe400078e3cff */
[----:B------:R-:W-:Y:S02]  /*edb0*/  MOV R38, R38 ;  /* 0x0000002600267202 */ /* 0x000fe40000000f00 */
[----:B------:R-:W-:Y:S02]  /*edc0*/  MOV R42, R42 ;  /* 0x0000002a002a7202 */ /* 0x000fe40000000f00 */
[----:B------:R-:W-:Y:S02]  /*edd0*/  LOP3.LUT R54, R54, R181, RZ, 0x3c, !PT ;  /* 0x000000b536367212 */ /* 0x000fe400078e3cff */
[----:B------:R-:W-:-:S02]  /*ede0*/  SHF.R.U64 R64, R64, 0x3, RZ ;  /* 0x0000000340407819 */ /* 0x000fc400000012ff */
[----:B------:R-:W-:Y:S02]  /*edf0*/  MOV R44, R44 ;  /* 0x0000002c002c7202 */ /* 0x000fe40000000f00 */
[----:B0-----:R-:W-:Y:S02]  /*ee00*/  F2FP.BF16.F32.PACK_AB R4, R33, R32 ;  /* 0x000000202104723e */ /* 0x001fe400000010ff */
[----:B------:R-:W-:Y:S02]  /*ee10*/  F2FP.BF16.F32.PACK_AB R5, R171, R158 ;  /* 0x0000009eab05723e */ /* 0x000fe400000010ff */
[----:B------:R-:W-:Y:S02]  /*ee20*/  F2FP.BF16.F32.PACK_AB R6, R37, R36 ;  /* 0x000000242506723e */ /* 0x000fe400000010ff */
[----:B------:R-:W-:Y:S02]  /*ee30*/  F2FP.BF16.F32.PACK_AB R7, R170, R157 ;  /* 0x0000009daa07723e */ /* 0x000fe400000010ff */
[----:B------:R-:W-:-:S02]  /*ee40*/  MOV R32, R26 ;  /* 0x0000001a00207202 */ /* 0x000fc40000000f00 */
[----:B------:R-:W-:Y:S01]  /*ee50*/  F2FP.BF16.F32.PACK_AB R13, R167, R154 ;  /* 0x0000009aa70d723e */ /* 0x000fe200000010ff */
[----:B------:R0:W-:Y:S01]  /*ee60*/  STSM.16.M88.4 [R38], R4 ;  /* 0x0000000426007844 */ /* 0x0001e20000000200 */
[----:B------:R-:W-:Y:S02]  /*ee70*/  LOP3.LUT R56, R56, R183, RZ, 0x3c, !PT ;  /* 0x000000b738387212 */ /* 0x000fe400078e3cff */
[----:B------:R-:W-:Y:S01]  /*ee80*/  SHF.R.U64 R66, R66, 0x3, RZ ;  /* 0x0000000342427819 */ /* 0x000fe200000012ff */
[----:B------:R-:W-:Y:S01]  /*ee90*/  STSM.16.M88.4 [R42], R8 ;  /* 0x000000082a007844 */ /* 0x000fe20000000200 */
[----:B------:R-:W-:Y:S02]  /*eea0*/  MOV R46, R46 ;  /* 0x0000002e002e7202 */ /* 0x000fe40000000f00 */
[----:B------:R-:W-:Y:S01]  /*eeb0*/  MOV R18, R30 ;  /* 0x0000001e00127202 */ /* 0x000fe20000000f00 */
[----:B------:R-:W-:Y:S01]  /*eec0*/  STSM.16.M88.4 [R44], R12 ;  /* 0x0000000c2c007844 */ /* 0x000fe20000000200 */
        /* <DEDUP_REMOVED lines=8> */
[----:B0-----:R-:W-:Y:S01]  /*ef50*/  F2FP.BF16.F32.PACK_AB R4, R73, R72 ;  /* 0x000000484904723e */ /* 0x001fe200000010ff */
[----:B------:R-:W-:Y:S01]  /*ef60*/  STSM.16.M88.4 [R50], R28 ;  /* 0x0000001c32007844 */ /* 0x000fe20000000200 */
[----:B------:R-:W-:Y:S02]  /*ef70*/  F2FP.BF16.F32.PACK_AB R5, R161, R74 ;  /* 0x0000004aa105723e */ /* 0x000fe400000010ff */
[----:B------:R-:W-:Y:S02]  /*ef80*/  F2FP.BF16.F32.PACK_AB R6, R77, R76 ;  /* 0x0000004c4d06723e */ /* 0x000fe400000010ff */
[----:B------:R-:W-:Y:S02]  /*ef90*/  F2FP.BF16.F32.PACK_AB R7, R159, R78 ;  /* 0x0000004e9f07723e */ /* 0x000fe400000010ff */
[----:B------:R-:W-:Y:S02]  /*efa0*/  LOP3.LUT R64, R64, R187, RZ, 0x3c, !PT ;  /* 0x000000bb40407212 */ /* 0x000fe400078e3cff */
[----:B------:R-:W-:Y:S01]  /*efb0*/  MOV R54, R54 ;  /* 0x0000003600367202 */ /* 0x000fe20000000f00 */
[----:B------:R0:W-:Y:S01]  /*efc0*/  STSM.16.M88.4 [R52], R4 ;  /* 0x0000000434007844 */ /* 0x0001e20000000200 */
[----:B------:R-:W-:-:S02]  /*efd0*/  LOP3.LUT R66, R66, R189, RZ, 0x3c, !PT ;  /* 0x000000bd42427212 */ /* 0x000fc400078e3cff */
[----:B------:R-:W-:Y:S01]  /*efe0*/  MOV R56, R56 ;  /* 0x0000003800387202 */ /* 0x000fe20000000f00 */
[----:B------:R1:W-:Y:S01]  /*eff0*/  STSM.16.M88.4 [R54], R80 ;  /* 0x0000005036007844 */ /* 0x0003e20000000200 */
[----:B------:R-:W-:Y:S02]  /*f000*/  F2FP.BF16.F32.PACK_AB R91, R86, R91 ;  /* 0x0000005b565b723e */ /* 0x000fe400000010ff */
[----:B------:R-:W-:Y:S02]  /*f010*/  F2FP.BF16.F32.PACK_AB R97, R99, R98 ;  /* 0x000000626361723e */ /* 0x000fe400000010ff */
[----:B------:R-:W-:Y:S01]  /*f020*/  F2FP.BF16.F32.PACK_AB R104, R105, R104 ;  /* 0x000000686968723e */ /* 0x000fe200000010ff */
[----:B------:R1:W-:Y:S01]  /*f030*/  STSM.16.M88.4 [R56], R88 ;  /* 0x0000005838007844 */ /* 0x0003e20000000200 */
[----:B------:R-:W-:Y:S02]  /*f040*/  LOP3.LUT R70, R0, R191, RZ, 0x3c, !PT ;  /* 0x000000bf00467212 */ /* 0x000fe400078e3cff */
[----:B------:R-:W-:-:S02]  /*f050*/  MOV R58, R58 ;  /* 0x0000003a003a7202 */ /* 0x000fc40000000f00 */
[----:B------:R-:W-:Y:S01]  /*f060*/  F2FP.BF16.F32.PACK_AB R98, R101, R100 ;  /* 0x000000646562723e */ /* 0x000fe200000010ff */
[----:B0-----:R-:W-:Y:S01]  /*f070*/  IMAD.U32 R4, RZ, RZ, UR8 ;  /* 0x00000008ff047e24 */ /* 0x001fe2000f8e00ff */
[----:B------:R-:W-:Y:S01]  /*f080*/  F2FP.BF16.F32.PACK_AB R99, R103, R102 ;  /* 0x000000666763723e */ /* 0x000fe200000010ff */
[----:B------:R-:W-:Y:S01]  /*f090*/  IMAD.U32 R5, RZ, RZ, UR9 ;  /* 0x00000009ff057e24 */ /* 0x000fe2000f8e00ff */
[----:B------:R-:W-:Y:S01]  /*f0a0*/  F2FP.BF16.F32.PACK_AB R105, R107, R106 ;  /* 0x0000006a6b69723e */ /* 0x000fe200000010ff */
[----:B------:R-:W-:Y:S01]  /*f0b0*/  ULDC.64 UR8, c[0x0][0xbe0] ;  /* 0x0002f80000087ab9 */ /* 0x000fe20000000a00 */
        /* <DEDUP_REMOVED lines=26> */
[----:B------:R-:W-:-:S02]  /*f260*/  F2FP.BF16.F32.PACK_AB R138, R141, R140 ;  /* 0x0000008c8d8a723e */ /* 0x000fc400000010ff */
[----:B------:R-:W-:Y:S02]  /*f270*/  F2FP.BF16.F32.PACK_AB R139, R143, R142 ;  /* 0x0000008e8f8b723e */ /* 0x000fe400000010ff */
[----:B------:R-:W-:Y:S02]  /*f280*/  F2FP.BF16.F32.PACK_AB R145, R147, R146 ;  /* 0x000000929391723e */ /* 0x000fe400000010ff */
[----:B------:R-:W-:Y:S01]  /*f290*/  F2FP.BF16.F32.PACK_AB R146, R149, R148 ;  /* 0x000000949592723e */ /* 0x000fe200000010ff */
[----:B------:R1:W-:Y:S01]  /*f2a0*/  STSM.16.M88.4 [R32], R136 ;  /* 0x0000008820007844 */ /* 0x0003e20000000200 */
[----:B------:R-:W-:Y:S01]  /*f2b0*/  F2FP.BF16.F32.PACK_AB R147, R151, R150 ;  /* 0x000000969793723e */ /* 0x000fe200000010ff */
[----:B------:R-:W-:Y:S01]  /*f2c0*/  UISETP.NE.U32.AND UP1, UPT, UR8, URZ, UPT ;  /* 0x0000003f0800728c */ /* 0x000fe2000bf25070 */
[----:B------:R-:W0:Y:S01]  /*f2d0*/  LDC R3, c[0x0][0xa88] ;  /* 0x0002a200ff037b82 */ /* 0x000e220000000800 */
[----:B------:R-:W-:Y:S02]  /*f2e0*/  PLOP3.LUT P1, PT, PT, PT, UP0, 0x80, 0x0 ;  /* 0x000000000000781c */ /* 0x000fe40003f2f008 */
[----:B------:R1:W-:Y:S05]  /*f2f0*/  STSM.16.M88.4 [R18], R144 ;  /* 0x0000009012007844 */ /* 0x0003ea0000000200 */
[----:B------:R-:W-:Y:S01]  /*f300*/  BAR.SYNC.DEFER_BLOCKING 0x1, 0x100 ;  /* 0x0044000000007b1d */ /* 0x000fe20000010000 */
[----:B------:R-:W-:Y:S01]  /*f310*/  UISETP.NE.AND.EX UP1, UPT, UR9, URZ, UPT, UP1 ;  /* 0x0000003f0900728c */ /* 0x000fe2000bf25310 */
[----:B------:R-:W-:-:S05]  /*f320*/  IMAD R7, R22, 0x40, R19 ;  /* 0x0000004016077824 */ /* 0x000fca00078e0213 */
[----:B------:R-:W-:-:S05]  /*f330*/  PLOP3.LUT P2, PT, PT, PT, UP1, 0x80, 0x0 ;  /* 0x000000000000781c */ /* 0x000fca0003f4f018 */
[----:B------:R-:W-:Y:S02]  /*f340*/  @UP1 ULDC.64 UR8, c[0x0][0xbe0] ;  /* 0x0002f80000081ab9 */ /* 0x000fe40000000a00 */
[----:B------:R-:W-:Y:S01]  /*f350*/  @UP1 UIMAD.WIDE UR8, UR43, 0x4, UR8 ;  /* 0x000000042b0818a5 */ /* 0x000fe2000f8e0208 */
[----:B------:R-:W-:-:S05]  /*f360*/  IMAD.WIDE R34, R7, 0x2, R34 ;  /* 0x0000000207227825 */ /* 0x000fca00078e0222 */
[----:B------:R-:W-:Y:S02]  /*f370*/  IMAD.U32 R6, RZ, RZ, UR8 ;  /* 0x00000008ff067e24 */ /* 0x000fe4000f8e00ff */
[----:B------:R-:W-:Y:S01]  /*f380*/  IMAD.U32 R7, RZ, RZ, UR9 ;  /* 0x00000009ff077e24 */ /* 0x000fe2000f8e00ff */
[----:B------:R-:W2:Y:S01]  /*f390*/  @P1 LDG.E R0, desc[UR38][R4.64] ;  /* 0x0000002604001981 */ /* 0x000ea2000c1e1900 */
[----:B------:R-:W-:Y:S01]  /*f3a0*/  UMOV UR4, URZ ;  /* 0x0000003f00047c82 */ /* 0x000fe20008000000 */
[----:B------:R-:W-:Y:S02]  /*f3b0*/  IADD3 R13, P0, R34, 0x1000, RZ ;  /* 0x00001000220d7810 */ /* 0x000fe40007f1e0ff */
[----:B0-----:R1:W5:Y:S01]  /*f3c0*/  @P2 LDG.E R3, desc[UR38][R6.64] ;  /* 0x0000002606032981 */ /* 0x001362000c1e1900 */
[----:B--2---:R-:W-:Y:S01]  /*f3d0*/  @P1 R2UR UR4, R0 ;  /* 0x00000000000412ca */ /* 0x004fe200000e0000 */
[----:B-1----:R-:W-:-:S14]  /*f3e0*/  @P2 BRA `(.L_x_1817) ;  /* 0x0000000000102947 */ /* 0x002fdc0003800000 */
[----:B------:R-:W-:Y:S05]  /*f3f0*/  @!P1 BRA `(.L_x_1817) ;  /* 0x00000000000c9947 */ /* 0x000fea0003800000 */
[----:B------:R-:W2:Y:S04]  /*f400*/  LDG.E R0, desc[UR38][R4.64] ;  /* 0x0000002604007981 */ /* 0x000ea8000c1e1900 */
[----:B-----5:R-:W2:Y:S02]  /*f410*/  LDG.E R3, desc[UR38][R4.64+0x4] ;  /* 0x0000042604037981 */ /* 0x020ea4000c1e1900 */
[----:B--2---:R-:W-:-:S07]  /*f420*/  IMAD.IADD R3, R3, 0x1, -R0 ;  /* 0x0000000103037824 */ /* 0x004fce00078e0a00 */
.L_x_1817:
        /* <DEDUP_REMOVED lines=9> */
[----:B------:R-:W-:Y:S01]  /*f4c0*/  SHF.R.S32.HI R0, RZ, 0x1f, R6 ;  /* 0x0000001fff007819 */ /* 0x000fe20000011406 */
[----:B------:R-:W-:Y:S01]  /*f4d0*/  UIMAD.WIDE.U32 UR8, UR44, UR12, UR10 ;  /* 0x0000000c2c0872a5 */ /* 0x000fe2000f8e000a */
[----:B------:R-:W-:Y:S01]  /*f4e0*/  SHF.R.U64 R4, R4, 0x3, RZ ;  /* 0x0000000304047819 */ /* 0x000fe200000012ff */
[----:B------:R-:W-:Y:S01]  /*f4f0*/  UIMAD UR10, UR44, UR13, UR7 ;  /* 0x0000000d2c0a72a4 */ /* 0x000fe2000f8e0207 */
[----:B------:R-:W-:Y:S01]  /*f500*/  LOP3.LUT R12, R13, 0x380, RZ, 0xc0, !PT ;  /* 0x000003800d0c7812 */ /* 0x000fe200078ec0ff */
[----:B------:R-:W-:Y:S01]  /*f510*/  USHF.R.S32.HI UR7, URZ, 0x1f, UR43 ;  /* 0x0000001f3f077899 */ /* 0x000fe2000801142b */
[----:B------:R-:W-:Y:S01]  /*f520*/  LOP3.LUT R4, R4, R5, RZ, 0x3c, !PT ;  /* 0x0000000504047212 */ /* 0x000fe200078e3cff */
[----:B------:R-:W-:Y:S01]  /*f530*/  ULDC.64 UR12, c[0x0][0xb78] ;  /* 0x0002de00000c7ab9 */ /* 0x000fe20000000a00 */
[----:B------:R-:W-:Y:S01]  /*f540*/  UIADD3 UR9, UR9, UR10, URZ ;  /* 0x0000000a09097290 */ /* 0x000fe2000fffe03f */
[----:B------:R-:W-:Y:S01]  /*f550*/  IADD3 R9, P1, R34, 0x2000, RZ ;  /* 0x0000200022097810 */ /* 0x000fe20007f3e0ff */
[----:B------:R-:W-:Y:S01]  /*f560*/  USEL UR16, UR7, URZ, !UP0 ;  /* 0x0000003f07107287 */ /* 0x000fe2000c000000 */
[----:B------:R-:W-:Y:S01]  /*f570*/  SHF.R.U64 R12, R12, 0x3, RZ ;  /* 0x000000030c0c7819 */ /* 0x000fe200000012ff */
[----:B------:R-:W-:Y:S01]  /*f580*/  UIMAD.WIDE.U32 UR8, UR15, UR12, UR8 ;  /* 0x0000000c0f0872a5 */ /* 0x000fe2000f8e0008 */
[----:B------:R-:W-:Y:S01]  /*f590*/  LOP3.LUT R8, R9, 0x380, RZ, 0xc0, !PT ;  /* 0x0000038009087812 */ /* 0x000fe200078ec0ff */
[----:B------:R-:W-:Y:S01]  /*f5a0*/  UIMAD UR7, UR16, UR12, URZ ;  /* 0x0000000c100772a4 */ /* 0x000fe2000f8e023f */
[----:B------:R-:W-:Y:S01]  /*f5b0*/  LOP3.LUT R12, R12, R13, RZ, 0x3c, !PT ;  /* 0x0000000d0c0c7212 */ /* 0x000fe200078e3cff */
[----:B------:R-:W-:Y:S01]  /*f5c0*/  IMAD.X R13, RZ, RZ, R35, P0 ;  /* 0x000000ffff0d7224 */ /* 0x000fe200000e0623 */
[----:B------:R-:W-:Y:S01]  /*f5d0*/  SHF.R.U64 R8, R8, 0x3, RZ ;  /* 0x0000000308087819 */ /* 0x000fe200000012ff */
[----:B------:R-:W-:Y:S01]  /*f5e0*/  UIMAD UR7, UR15, UR13, UR7 ;  /* 0x0000000d0f0772a4 */ /* 0x000fe2000f8e0207 */
[----:B------:R-:W-:-:S02]  /*f5f0*/  IADD3 R5, P3, R6, UR8, RZ ;  /* 0x0000000806057c10 */ /* 0x000fc4000ff7e0ff */
[C---:B------:R-:W-:Y:S02]  /*f600*/  IADD3 R69, P0, R34.reuse, 0x8000, RZ ;  /* 0x0000800022457810 */ /* 0x040fe40007f1e0ff */
[C---:B------:R-:W-:Y:S01]  /*f610*/  IADD3 R61, P6, R34.reuse, 0x4000, RZ ;  /* 0x00004000223d7810 */ /* 0x040fe20007fde0ff */
[----:B------:R-:W-:Y:S01]  /*f620*/  IMAD.U32 R7, RZ, RZ, UR7 ;  /* 0x00000007ff077e24 */ /* 0x000fe2000f8e00ff */
[C---:B------:R-:W-:Y:S02]  /*f630*/  IADD3 R37, P5, R34.reuse, 0x5000, RZ ;  /* 0x0000500022257810 */ /* 0x040fe40007fbe0ff */
[----:B------:R-:W-:Y:S02]  /*f640*/  IADD3 R33, P4, R34, 0x6000, RZ ;  /* 0x0000600022217810 */ /* 0x000fe40007f9e0ff */
[----:B------:R-:W-:Y:S01]  /*f650*/  IADD3.X R0, R0, UR9, R7, P3, !PT ;  /* 0x0000000900007c10 */ /* 0x000fe20009ffe407 */
[----:B------:R-:W-:Y:S01]  /*f660*/  ULDC.64 UR8, c[0x0][0xb40] ;  /* 0x0002d00000087ab9 */ /* 0x000fe20000000a00 */
[----:B------:R-:W-:Y:S01]  /*f670*/  LOP3.LUT R8, R8, R9, RZ, 0x3c, !PT ;  /* 0x0000000908087212 */ /* 0x000fe200078e3cff */
[----:B------:R-:W-:Y:S01]  /*f680*/  IMAD.X R9, RZ, RZ, R35, P1 ;  /* 0x000000ffff097224 */ /* 0x000fe200008e0623 */
[----:B------:R-:W-:-:S02]  /*f690*/  LEA R46, P3, R5, UR8, 0x2 ;  /* 0x00000008052e7c11 */ /* 0x000fc4000f8610ff */
[C---:B------:R-:W-:Y:S02]  /*f6a0*/  IADD3 R57, P1, R34.reuse, 0x9000, RZ ;  /* 0x0000900022397810 */ /* 0x040fe40007f3e0ff */
[----:B------:R-:W-:Y:S01]  /*f6b0*/  LEA.HI.X R47, R5, UR9, R0, 0x2, P3 ;  /* 0x00000009052f7c11 */ /* 0x000fe200098f1400 */
[----:B------:R-:W-:Y:S01]  /*f6c0*/  IMAD.X R5, RZ, RZ, R35, P2 ;  /* 0x000000ffff057224 */ /* 0x000fe200010e0623 */
[----:B------:R-:W-:Y:S01]  /*f6d0*/  IADD3 R25, P3, R34, 0x7000, RZ ;  /* 0x0000700022197810 */ /* 0x000fe20007f7e0ff */
[----:B------:R-:W-:Y:S01]  /*f6e0*/  VIADD R0, R6, 0x8 ;  /* 0x0000000806007836 */ /* 0x000fe20000000000 */
[----:B------:R-:W-:Y:S01]  /*f6f0*/  IADD3 R49, P2, R34, 0xa000, RZ ;  /* 0x0000a00022317810 */ /* 0x000fe20007f5e0ff */
[----:B------:R-:W-:Y:S01]  /*f700*/  ULDC.64 UR8, c[0x0][0xaa0] ;  /* 0x0002a80000087ab9 */ /* 0x000fe20000000a00 */
[----:B------:R-:W-:Y:S02]  /*f710*/  LOP3.LUT R68, R69, 0x380, RZ, 0xc0, !PT ;  /* 0x0000038045447812 */ /* 0x000fe400078ec0ff */
[----:B------:R-:W-:-:S02]  /*f720*/  LOP3.LUT R60, R61, 0x380, RZ, 0xc0, !PT ;  /* 0x000003803d3c7812 */ /* 0x000fc400078ec0ff */
[----:B------:R-:W-:Y:S02]  /*f730*/  LOP3.LUT R36, R37, 0x380, RZ, 0xc0, !PT ;  /* 0x0000038025247812 */ /* 0x000fe400078ec0ff */
[----:B------:R-:W-:Y:S02]  /*f740*/  LOP3.LUT R32, R33, 0x380, RZ, 0xc0, !PT ;  /* 0x0000038021207812 */ /* 0x000fe400078ec0ff */
[----:B------:R-:W-:Y:S02]  /*f750*/  LOP3.LUT R24, R25, 0x380, RZ, 0xc0, !PT ;  /* 0x0000038019187812 */ /* 0x000fe400078ec0ff */
[----:B------:R-:W-:Y:S02]  /*f760*/  LOP3.LUT R48, R49, 0x380, RZ, 0xc0, !PT ;  /* 0x0000038031307812 */ /* 0x000fe400078ec0ff */
[----:B------:R-:W-:Y:S02]  /*f770*/  LOP3.LUT R56, R57, 0x380, RZ, 0xc0, !PT ;  /* 0x0000038039387812 */ /* 0x000fe400078ec0ff */
[----:B------:R-:W-:-:S02]  /*f780*/  SHF.R.U64 R68, R68, 0x3, RZ ;  /* 0x0000000344447819 */ /* 0x000fc400000012ff */
[----:B------:R-:W-:Y:S02]  /*f790*/  SHF.R.U64 R60, R60, 0x3, RZ ;  /* 0x000000033c3c7819 */ /* 0x000fe400000012ff */
[----:B------:R-:W-:Y:S02]  /*f7a0*/  SHF.R.U64 R36, R36, 0x3, RZ ;  /* 0x0000000324247819 */ /* 0x000fe400000012ff */
[----:B------:R-:W-:Y:S02]  /*f7b0*/  SHF.R.U64 R32, R32, 0x3, RZ ;  /* 0x0000000320207819 */ /* 0x000fe400000012ff */
[----:B------:R-:W-:Y:S02]  /*f7c0*/  SHF.R.U64 R24, R24, 0x3, RZ ;  /* 0x0000000318187819 */ /* 0x000fe400000012ff */
[----:B------:R-:W-:Y:S02]  /*f7d0*/  SHF.R.U64 R48, R48, 0x3, RZ ;  /* 0x0000000330307819 */ /* 0x000fe400000012ff */
[----:B------:R-:W-:-:S02]  /*f7e0*/  SHF.R.U64 R56, R56, 0x3, RZ ;  /* 0x0000000338387819 */ /* 0x000fc400000012ff */
        /* <DEDUP_REMOVED lines=12> */
[----:B------:R-:W-:-:S02]  /*f8b0*/  LOP3.LUT P0, RZ, R205, 0x3, RZ, 0xc0, !PT ;  /* 0x00000003cdff7812 */ /* 0x000fc4000780c0ff */
[C---:B------:R-:W-:Y:S02]  /*f8c0*/  IADD3 R43, P6, R34.reuse, 0xb000, RZ ;  /* 0x0000b000222b7810 */ /* 0x040fe40007fde0ff */
[C---:B------:R-:W-:Y:S02]  /*f8d0*/  IADD3 R73, P5, R34.reuse, 0xc000, RZ ;  /* 0x0000c00022497810 */ /* 0x040fe40007fbe0ff */
[C---:B------:R-:W-:Y:S02]  /*f8e0*/  IADD3 R65, P4, R34.reuse, 0xd000, RZ ;  /* 0x0000d00022417810 */ /* 0x040fe40007f9e0ff */
[----:B------:R-:W-:Y:S02]  /*f8f0*/  IADD3 R53, P3, R34, 0xe000, RZ ;  /* 0x0000e00022357810 */ /* 0x000fe40007f7e0ff */
[----:B------:R-:W-:Y:S01]  /*f900*/  LOP3.LUT R56, R56, R57, RZ, 0x3c, !PT ;  /* 0x0000003938387212 */ /* 0x000fe200078e3cff */
[----:B------:R-:W-:Y:S01]  /*f910*/  IMAD.X R57, RZ, RZ, R35, P1 ;  /* 0x000000ffff397224 */ /* 0x000fe200008e0623 */
[----:B------:R-:W-:-:S02]  /*f920*/  IADD3 R7, P2, R34, 0xf000, RZ ;  /* 0x0000f00022077810 */ /* 0x000fc40007f5e0ff */
[----:B-----5:R-:W-:Y:S02]  /*f930*/  ISETP.GE.OR P1, PT, R6, R3, P0 ;  /* 0x000000030600720c */ /* 0x020fe40000726670 */
[----:B------:R-:W-:Y:S01]  /*f940*/  LOP3.LUT R42, R43, 0x380, RZ, 0xc0, !PT ;  /* 0x000003802b2a7812 */ /* 0x000fe200078ec0ff */
[----:B------:R-:W-:Y:S01]  /*f950*/  IMAD.X R45, RZ, RZ, R35, P2 ;  /* 0x000000ffff2d7224 */ /* 0x000fe200010e0623 */
[----:B------:R-:W-:Y:S02]  /*f960*/  LOP3.LUT R72, R73, 0x380, RZ, 0xc0, !PT ;  /* 0x0000038049487812 */ /* 0x000fe400078ec0ff */
[----:B------:R-:W-:Y:S02]  /*f970*/  LOP3.LUT R64, R65, 0x380, RZ, 0xc0, !PT ;  /* 0x0000038041407812 */ /* 0x000fe400078ec0ff */
[----:B------:R-:W-:Y:S02]  /*f980*/  LOP3.LUT R52, R53, 0x380, RZ, 0xc0, !PT ;  /* 0x0000038035347812 */ /* 0x000fe400078ec0ff */
[----:B------:R-:W-:-:S02]  /*f990*/  LOP3.LUT R29, R34, 0x380, RZ, 0xc0, !PT ;  /* 0x00000380221d7812 */ /* 0x000fc400078ec0ff */
[----:B------:R-:W-:Y:S01]  /*f9a0*/  ISETP.GE.OR P0, PT, R0, R3, P0 ;  /* 0x000000030000720c */ /* 0x000fe20000706670 */
[----:B------:R-:W-:Y:S01]  /*f9b0*/  UIMAD UR7, UR11, UR8, URZ ;  /* 0x000000080b0772a4 */ /* 0x000fe2000f8e023f */
[----:B------:R-:W-:Y:S01]  /*f9c0*/  LOP3.LUT R0, R7, 0x380, RZ, 0xc0, !PT ;  /* 0x0000038007007812 */ /* 0x000fe200078ec0ff */
[----:B------:R0:W-:Y:S01]  /*f9d0*/  @!P1 STG.E desc[UR38][R46.64], R20 ;  /* 0x000000142e009986 */ /* 0x0001e2000c101926 */
[----:B------:R-:W-:Y:S02]  /*f9e0*/  SHF.R.U64 R42, R42, 0x3, RZ ;  /* 0x000000032a2a7819 */ /* 0x000fe400000012ff */
[----:B------:R-:W-:Y:S02]  /*f9f0*/  SHF.R.U64 R72, R72, 0x3, RZ ;  /* 0x0000000348487819 */ /* 0x000fe400000012ff */
[----:B------:R-:W-:Y:S02]  /*fa00*/  SHF.R.U64 R64, R64, 0x3, RZ ;  /* 0x0000000340407819 */ /* 0x000fe400000012ff */
[----:B------:R-:W-:-:S02]  /*fa10*/  SHF.R.U64 R52, R52, 0x3, RZ ;  /* 0x0000000334347819 */ /* 0x000fc400000012ff */
[----:B------:R-:W-:Y:S01]  /*fa20*/  SHF.R.U64 R29, R29, 0x3, RZ ;  /* 0x000000031d1d7819 */ /* 0x000fe200000012ff */
[----:B------:R1:W-:Y:S01]  /*fa30*/  @!P0 STG.E desc[UR38][R46.64+0x20], R40 ;  /* 0x000020282e008986 */ /* 0x0003e2000c101926 */
[----:B------:R-:W-:Y:S02]  /*fa40*/  SHF.R.U64 R0, R0, 0x3, RZ ;  /* 0x0000000300007819 */ /* 0x000fe400000012ff */
        /* <DEDUP_REMOVED lines=9> */
[----:B------:R-:W-:Y:S01]  /*fae0*/  IMAD.MOV.U32 R29, RZ, RZ, R35 ;  /* 0x000000ffff1d7224 */ /* 0x000fe200078e0023 */
[----:B------:R-:W-:Y:S01]  /*faf0*/  LOP3.LUT R44, R0, R7, RZ, 0x3c, !PT ;  /* 0x00000007002c7212 */ /* 0x000fe200078e3cff */
[----:B------:R-:W-:Y:S01]  /*fb00*/  IMAD.U32 R23, RZ, RZ, UR8 ;  /* 0x00000008ff177e24 */ /* 0x000fe2000f8e00ff */
[--C-:B------:R-:W-:Y:S01]  /*fb10*/  SHF.R.S32.HI R21, RZ, 0x1f, R19.reuse ;  /* 0x0000001fff157819 */ /* 0x100fe20000011413 */
[----:B0-----:R-:W-:Y:S01]  /*fb20*/  IMAD.MOV.U32 R20, RZ, RZ, R19 ;  /* 0x000000ffff147224 */ /* 0x001fe200078e0013 */
[----:B------:R-:W5:Y:S01]  /*fb30*/  LD.E.128 R12, desc[UR38][R12.64] ;  /* 0x000000260c0c7980 */ /* 0x000f62000c101d00 */
[----:B------:R-:W-:-:S03]  /*fb40*/  UIMAD UR7, UR4, UR9, UR7 ;  /* 0x00000009040772a4 */ /* 0x000fc6000f8e0207 */
[----:B------:R-:W5:Y:S01]  /*fb50*/  LD.E.128 R28, desc[UR38][R28.64] ;  /* 0x000000261c1c7980 */ /* 0x000f62000c101d00 */
[----:B------:R-:W-:Y:S01]  /*fb60*/  IMAD.WIDE.U32 R20, R23, UR4, R20 ;  /* 0x0000000417147c25 */ /* 0x000fe2000f8e0014 */
[----:B------:R-:W-:Y:S02]  /*fb70*/  ULDC.64 UR8, c[0x0][0xae0] ;  /* 0x0002b80000087ab9 */ /* 0x000fe40000000a00 */
        /* <DEDUP_REMOVED lines=19> */
[----:B0-----:R-:W0:Y:S01]  /*fcb0*/  FENCE.VIEW.ASYNC.S ;  /* 0x00000000000073c6 */ /* 0x001e220000000000 */
[----:B------:R-:W-:Y:S01]  /*fcc0*/  UIMAD UR4, UR14, UR8, URZ ;  /* 0x000000080e0472a4 */ /* 0x000fe2000f8e023f */
[----:B------:R-:W-:-:S02]  /*fcd0*/  VIADD R21, R21, UR7 ;  /* 0x0000000715157c36 */ /* 0x000fc40008000000 */
[----:B------:R-:W-:Y:S01]  /*fce0*/  IMAD.U32 R77, RZ, RZ, UR8 ;  /* 0x00000008ff4d7e24 */ /* 0x000fe2000f8e00ff */
[----:B------:R-:W-:Y:S01]  /*fcf0*/  UIMAD UR4, UR44, UR9, UR4 ;  /* 0x000000092c0472a4 */ /* 0x000fe2000f8e0204 */
[----:B------:R-:W-:Y:S02]  /*fd00*/  IMAD R23, R204, -0x80, R3 ;  /* 0xffffff80cc177824 */ /* 0x000fe400078e0203 */
[----:B------:R-:W-:Y:S01]  /*fd10*/  IMAD.WIDE.U32 R20, R77, UR44, R20 ;  /* 0x0000002c4d147c25 */ /* 0x000fe2000f8e0014 */
[----:B------:R-:W-:-:S03]  /*fd20*/  ULDC.64 UR8, c[0x0][0xae8] ;  /* 0x0002ba0000087ab9 */ /* 0x000fc60000000a00 */
[C---:B------:R-:W-:Y:S01]  /*fd30*/  VIADD R0, R22.reuse, 0x20 ;  /* 0x0000002016007836 */ /* 0x040fe20000000000 */
[-C--:B------:R-:W-:Y:S01]  /*fd40*/  ISETP.GE.AND P3, PT, R22, R23.reuse, PT ;  /* 0x000000171600720c */ /* 0x080fe20003f66270 */
[----:B------:R-:W-:Y:S01]  /*fd50*/  VIADD R21, R21, UR4 ;  /* 0x0000000415157c36 */ /* 0x000fe20008000000 */
[----:B------:R-:W-:Y:S01]  /*fd60*/  UIMAD UR4, UR16, UR8, URZ ;  /* 0x00000008100472a4 */ /* 0x000fe2000f8e023f */
[----:B------:R-:W-:Y:S01]  /*fd70*/  VIADD R17, R17, 0x22820 ;  /* 0x0002282011117836 */ /* 0x000fe20000000000 */
[----:B------:R-:W-:Y:S01]  /*fd80*/  ISETP.GE.AND P0, PT, R0, R23, PT ;  /* 0x000000170000720c */ /* 0x000fe20003f06270 */
[C---:B------:R-:W-:Y:S02]  /*fd90*/  VIADD R0, R22.reuse, 0x40 ;  /* 0x0000004016007836 */ /* 0x040fe40000000000 */
[----:B------:R-:W-:Y:S02]  /*fda0*/  VIADD R3, R22, 0x60 ;  /* 0x0000006016037836 */ /* 0x000fe40000000000 */
[----:B------:R-:W-:Y:S01]  /*fdb0*/  IMAD.U32 R79, RZ, RZ, UR8 ;  /* 0x00000008ff4f7e24 */ /* 0x000fe2000f8e00ff */
[----:B------:R-:W-:Y:S01]  /*fdc0*/  UIMAD UR4, UR15, UR9, UR4 ;  /* 0x000000090f0472a4 */ /* 0x000fe2000f8e0204 */
[----:B------:R-:W-:-:S02]  /*fdd0*/  PRMT R17, RZ, 0x654, R17 ;  /* 0x00000654ff117816 */ /* 0x000fc40000000011 */
[----:B------:R-:W-:Y:S01]  /*fde0*/  IMAD.WIDE.U32 R78, R79, UR15, R20 ;  /* 0x0000000f4f4e7c25 */ /* 0x000fe2000f8e0014 */
[-C--:B------:R-:W-:Y:S01]  /*fdf0*/  ISETP.GE.AND P1, PT, R0, R23.reuse, PT ;  /* 0x000000170000720c */ /* 0x080fe20003f26270 */
[----:B0-----:R0:W-:Y:S01]  /*fe00*/  SYNCS.ARRIVE.TRANS64.RED.A1T0 RZ, [R17+URZ], RZ ;  /* 0x000000ff11ff79a7 */ /* 0x0011e2000810043f */
[----:B------:R-:W-:Y:S02]  /*fe10*/  ISETP.GE.AND P2, PT, R3, R23, PT ;  /* 0x000000170300720c */ /* 0x000fe40003f46270 */
[--C-:B------:R-:W-:Y:S01]  /*fe20*/  SHF.R.S32.HI R23, RZ, 0x1f, R22.reuse ;  /* 0x0000001fff177819 */ /* 0x100fe20000011416 */
[----:B------:R-:W-:Y:S01]  /*fe30*/  BSSY B1, `(.L_x_1818) ;  /* 0x000001a000017945 */ /* 0x000fe20003800000 */
[----:B0-----:R-:W-:Y:S02]  /*fe40*/  VIADD R17, R79, UR4 ;  /* 0x000000044f117c36 */ /* 0x001fe40008000000 */
[----:B------:R-:W-:Y:S01]  /*fe50*/  IMAD.WIDE R76, R204, 0x80, R22 ;  /* 0x00000080cc4c7825 */ /* 0x000fe200078e0216 */
[----:B------:R-:W-:Y:S06]  /*fe60*/  @P3 BRA `(.L_x_1819) ;  /* 0x0000000000583947 */ /* 0x000fec0003800000 */
        /* <DEDUP_REMOVED lines=22> */
.L_x_1819:
[----:B------:R-:W-:Y:S05]  /*ffd0*/  BSYNC B1 ;  /* 0x0000000000017941 */ /* 0x000fea0003800000 */
.L_x_1818:
[----:B------:R-:W-:Y:S04]  /*ffe0*/  BSSY B1, `(.L_x_1820) ;  /* 0x000001a000017945 */ /* 0x000fe80003800000 */
[----:B------:R-:W-:Y:S05]  /*fff0*/  @P0 BRA `(.L_x_1821) ;  /* 0x0000000000600947 */ /* 0x000fea0003800000 */
[----:B------:R-:W-:Y:S01]  /*10000*/  IADD3 R3, P0, R76, 0x20, RZ ;  /* 0x000000204c037810 */ /* 0x000fe20007f1e0ff */
[C---:B------:R-:W-:Y:S01]  /*10010*/  VIADD R20, R19.reuse, 0x80 ;  /* 0x0000008013147836 */ /* 0x040fe20000000000 */
[----:B------:R-:W-:Y:S01]  /*10020*/  ULDC UR4, c[0x0][0xa8c] ;  /* 0x0002a30000047ab9 */ /* 0x000fe20000000800 */
[C---:B------:R-:W-:Y:S01]  /*10030*/  VIADD R18, R19.reuse, 0x40 ;  /* 0x0000004013127836 */ /* 0x040fe20000000000 */
        /* <DEDUP_REMOVED lines=20> */
.L_x_1821:
[----:B------:R-:W-:Y:S05]  /*10180*/  BSYNC B1 ;  /* 0x0000000000017941 */ /* 0x000fea0003800000 */
.L_x_1820:
        /* <DEDUP_REMOVED lines=26> */
.L_x_1823:
[----:B------:R-:W-:Y:S05]  /*10330*/  BSYNC B1 ;  /* 0x0000000000017941 */ /* 0x000fea0003800000 */
.L_x_1822:
        /* <DEDUP_REMOVED lines=27> */
.L_x_1816:
[----:B------:R-:W-:Y:S01]  /*104f0*/  ULDC.64 UR8, c[0x0][0xbd8] ;  /* 0x0002f60000087ab9 */ /* 0x000fe20000000a00 */
[----:B------:R-:W-:Y:S01]  /*10500*/  IMAD.MOV.U32 R9, RZ, RZ, RZ ;  /* 0x000000ffff097224 */ /* 0x000fe200078e00ff */
[----:B------:R-:W-:-:S04]  /*10510*/  UISETP.NE.U32.AND UP0, UPT, UR8, URZ, UPT ;  /* 0x0000003f0800728c */ /* 0x000fc8000bf05070 */
[----:B------:R-:W-:-:S03]  /*10520*/  UISETP.NE.AND.EX UP0, UPT, UR9, URZ, UPT, UP0 ;  /* 0x0000003f0900728c */ /* 0x000fc6000bf05300 */
[----:B------:R-:W-:Y:S02]  /*10530*/  ULDC.64 UR8, c[0x0][0xbd8] ;  /* 0x0002f60000087ab9 */ /* 0x000fe40000000a00 */
[----:B------:R-:W-:Y:S01]  /*10540*/  UIMAD.WIDE UR8, UR43, 0x4, UR8 ;  /* 0x000000042b0878a5 */ /* 0x000fe2000f8e0208 */
[----:B------:R-:W0:Y:S01]  /*10550*/  LDC R3, c[0x0][0xa88] ;  /* 0x0002a200ff037b82 */ /* 0x000e220000000800 */
[----:B------:R-:W-:-:S04]  /*10560*/  PLOP3.LUT P1, PT, PT, PT, UP0, 0x80, 0x0 ;  /* 0x000000000000781c */ /* 0x000fc80003f2f008 */
[----:B------:R-:W-:Y:S02]  /*10570*/  IMAD.U32 R4, RZ, RZ, UR8 ;  /* 0x00000008ff047e24 */ /* 0x000fe4000f8e00ff */
[----:B------:R-:W-:Y:S01]  /*10580*/  IMAD.U32 R5, RZ, RZ, UR9 ;  /* 0x00000009ff057e24 */ /* 0x000fe2000f8e00ff */
[----:B------:R-:W-:Y:S02]  /*10590*/  ULDC.64 UR8, c[0x0][0xbe0] ;  /* 0x0002f80000087ab9 */ /* 0x000fe40000000a00 */
[----:B------:R-:W-:-:S04]  /*105a0*/  UISETP.NE.U32.AND UP1, UPT, UR8, URZ, UPT ;  /* 0x0000003f0800728c */ /* 0x000fc8000bf25070 */
[----:B------:R-:W-:Y:S01]  /*105b0*/  UISETP.NE.AND.EX UP1, UPT, UR9, URZ, UPT, UP1 ;  /* 0x0000003f0900728c */ /* 0x000fe2000bf25310 */
[----:B------:R1:W5:Y:S05]  /*105c0*/  @P1 LDG.E R9, desc[UR38][R4.64] ;  /* 0x0000002604091981 */ /* 0x00036a000c1e1900 */
[----:B------:R-:W-:-:S05]  /*105d0*/  PLOP3.LUT P2, PT, PT, PT, UP1, 0x80, 0x0 ;  /* 0x000000000000781c */ /* 0x000fca0003f4f018 */
[----:B------:R-:W-:Y:S02]  /*105e0*/  @UP1 ULDC.64 UR8, c[0x0][0xbe0] ;  /* 0x0002f80000081ab9 */ /* 0x000fe40000000a00 */
[----:B------:R-:W-:-:S06]  /*105f0*/  @UP1 UIMAD.WIDE UR8, UR43, 0x4, UR8 ;  /* 0x000000042b0818a5 */ /* 0x000fcc000f8e0208 */
[----:B------:R-:W-:Y:S02]  /*10600*/  IMAD.U32 R6, RZ, RZ, UR8 ;  /* 0x00000008ff067e24 */ /* 0x000fe4000f8e00ff */
[----:B------:R-:W-:-:S05]  /*10610*/  IMAD.U32 R7, RZ, RZ, UR9 ;  /* 0x00000009ff077e24 */ /* 0x000fca000f8e00ff */
[----:B0-----:R1:W5:Y:S01]  /*10620*/  @P2 LDG.E R3, desc[UR38][R6.64] ;  /* 0x0000002606032981 */ /* 0x001362000c1e1900 */
[----:B------:R-:W-:Y:S01]  /*10630*/  USHF.R.S32.HI UR8, URZ, 0x1f, UR44 ;  /* 0x0000001f3f087899 */ /* 0x000fe2000801142c */
[----:B------:R-:W-:Y:S01]  /*10640*/  ISETP.GT.AND P0, PT, R209, 0x7f, PT ;  /* 0x0000007fd100780c */ /* 0x000fe20003f04270 */
[----:B------:R-:W-:-:S12]  /*10650*/  @P2 BRA `(.L_x_1825) ;  /* 0x0000000000102947 */ /* 0x000fd80003800000 */
[----:B------:R-:W-:Y:S05]  /*10660*/  @!P1 BRA `(.L_x_1825) ;  /* 0x00000000000c9947 */ /* 0x000fea0003800000 */
[----:B------:R-:W2:Y:S04]  /*10670*/  LDG.E R0, desc[UR38][R4.64] ;  /* 0x0000002604007981 */ /* 0x000ea8000c1e1900 */
[----:B-----5:R-:W2:Y:S02]  /*10680*/  LDG.E R3, desc[UR38][R4.64+0x4] ;  /* 0x0000042604037981 */ /* 0x020ea4000c1e1900 */
[----:B--2---:R-:W-:-:S07]  /*10690*/  IMAD.IADD R3, R3, 0x1, -R0 ;  /* 0x0000000103037824 */ /* 0x004fce00078e0a00 */
.L_x_1825:
        /* <DEDUP_REMOVED lines=8> */
[----:B0-----:R-:W-:-:S04]  /*10720*/  IMAD R0, R204, 0x80, R0 ;  /* 0x00000080cc007824 */ /* 0x001fc800078e0200 */
[----:B------:R-:W-:-:S05]  /*10730*/  VIADD R0, R0, 0xffffff80 ;  /* 0xffffff8000007836 */ /* 0x000fca0000000000 */
        /* <DEDUP_REMOVED lines=21> */
.L_x_1827:
[----:B------:R-:W-:Y:S05]  /*10890*/  BSYNC B1 ;  /* 0x0000000000017941 */ /* 0x000fea0003800000 */
.L_x_1826:
[----:B------:R-:W-:Y:S01]  /*108a0*/  ULDC.64 UR12, c[0x0][0xaa0] ;  /* 0x0002a800000c7ab9 */ /* 0x000fe20000000a00 */
[----:B-1----:R-:W-:Y:S01]  /*108b0*/  IMAD.MOV.U32 R4, RZ, RZ, R19 ;  /* 0x000000ffff047224 */ /* 0x002fe200078e0013 */
[----:B------:R-:W-:Y:S01]  /*108c0*/  BSSY B1, `(.L_x_1828) ;  /* 0x0000033000017945 */ /* 0x000fe20003800000 */
[----:B0-----:R-:W-:Y:S02]  /*108d0*/  IMAD.MOV.U32 R5, RZ, RZ, R10 ;  /* 0x000000ffff057224 */ /* 0x001fe400078e000a */
[----:B------:R-:W-:Y:S02]  /*108e0*/  IMAD R0, R8, UR12, RZ ;  /* 0x0000000c08007c24 */ /* 0x000fe4000f8e02ff */
[----:B------:R-:W-:-:S04]  /*108f0*/  IMAD.WIDE.U32 R4, R9, UR12, R4 ;  /* 0x0000000c09047c25 */ /* 0x000fc8000f8e0004 */
[----:B------:R-:W-:Y:S01]  /*10900*/  IMAD R9, R9, UR13, R0 ;  /* 0x0000000d09097c24 */ /* 0x000fe2000f8e0200 */
[----:B------:R-:W-:Y:S01]  /*10910*/  ULDC.64 UR12, c[0x0][0xae0] ;  /* 0x0002b800000c7ab9 */ /* 0x000fe20000000a00 */
[----:B------:R-:W-:Y:S01]  /*10920*/  IMAD R11, R204, -0x80, R3 ;  /* 0xffffff80cc0b7824 */ /* 0x000fe200078e0203 */
[----:B------:R-:W-:Y:S01]  /*10930*/  UIMAD UR4, UR8, UR12, URZ ;  /* 0x0000000c080472a4 */ /* 0x000fe2000f8e023f */
[----:B------:R-:W-:Y:S01]  /*10940*/  IMAD.IADD R5, R5, 0x1, R9 ;  /* 0x0000000105057824 */ /* 0x000fe200078e0209 */
[----:B------:R-:W-:Y:S01]  /*10950*/  SHF.R.S32.HI R9, RZ, 0x1f, R22 ;  /* 0x0000001fff097819 */ /* 0x000fe20000011416 */
[----:B------:R-:W-:Y:S01]  /*10960*/  IMAD.U32 R7, RZ, RZ, UR12 ;  /* 0x0000000cff077e24 */ /* 0x000fe2000f8e00ff */
[----:B------:R-:W-:Y:S01]  /*10970*/  UIMAD UR4, UR44, UR13, UR4 ;  /* 0x0000000d2c0472a4 */ /* 0x000fe2000f8e0204 */
[C---:B------:R-:W-:Y:S01]  /*10980*/  ISETP.GE.AND P2, PT, R22.reuse, R11, PT ;  /* 0x0000000b1600720c */ /* 0x040fe20003f46270 */
[----:B------:R-:W-:Y:S01]  /*10990*/  VIADD R6, R22, 0x40 ;  /* 0x0000004016067836 */ /* 0x000fe20000000000 */
[----:B------:R-:W-:Y:S01]  /*109a0*/  ULDC.64 UR12, c[0x0][0xae8] ;  /* 0x0002ba00000c7ab9 */ /* 0x000fe20000000a00 */
[----:B------:R-:W-:-:S03]  /*109b0*/  IMAD.WIDE.U32 R4, R7, UR44, R4 ;  /* 0x0000002c07047c25 */ /* 0x000fc6000f8e0004 */
[-C--:B------:R-:W-:Y:S01]  /*109c0*/  ISETP.GE.AND P0, PT, R6, R11.reuse, PT ;  /* 0x0000000b0600720c */ /* 0x080fe20003f06270 */
[----:B------:R-:W-:Y:S01]  /*109d0*/  VIADD R5, R5, UR4 ;  /* 0x0000000405057c36 */ /* 0x000fe20008000000 */
[----:B------:R-:W-:Y:S02]  /*109e0*/  UIMAD UR4, UR9, UR12, URZ ;  /* 0x0000000c090472a4 */ /* 0x000fe4000f8e023f */
[----:B------:R-:W-:Y:S02]  /*109f0*/  IMAD.U32 R7, RZ, RZ, UR12 ;  /* 0x0000000cff077e24 */ /* 0x000fe4000f8e00ff */
        /* <DEDUP_REMOVED lines=31> */
.L_x_1829:
[----:B------:R-:W-:Y:S05]  /*10bf0*/  BSYNC B1 ;  /* 0x0000000000017941 */ /* 0x000fea0003800000 */
.L_x_1828:
        /* <DEDUP_REMOVED lines=27> */
.L_x_1831:
[----:B------:R-:W-:Y:S05]  /*10db0*/  BSYNC B1 ;  /* 0x0000000000017941 */ /* 0x000fea0003800000 */
.L_x_1830:
        /* <DEDUP_REMOVED lines=26> */
.L_x_1833:
[----:B------:R-:W-:Y:S05]  /*10f60*/  BSYNC B1 ;  /* 0x0000000000017941 */ /* 0x000fea0003800000 */
.L_x_1832:
        /* <DEDUP_REMOVED lines=25> */
.L_x_1824:
[----:B------:R-:W-:Y:S05]  /*11100*/  BSYNC B0 ;  /* 0x0000000000007941 */ /* 0x000fea0003800000 */
.L_x_1815:
[----:B------:R-:W-:Y:S02]  /*11110*/  ULDC UR4, c[0x0][0xc14] ;  /* 0x0003050000047ab9 */ /* 0x000fe40000000800 */
[----:B------:R-:W-:-:S06]  /*11120*/  UISETP.GE.AND UP0, UPT, UR5, UR4, UPT ;  /* 0x000000040500728c */ /* 0x000fcc000bf06270 */
[----:B------:R-:W-:-:S13]  /*11130*/  PLOP3.LUT P0, PT, PT, PT, UP0, 0x80, 0x0 ;  /* 0x000000000000781c */ /* 0x000fda0003f0f008 */
[----:B------:R-:W-:Y:S05]  /*11140*/  @!P0 BRA `(.L_x_1834) ;  /* 0xfffffefc00188947 */ /* 0x000fea000383ffff */
[----:B------:R-:W-:Y:S05]  /*11150*/  EXIT ;  /* 0x000000000000794d */ /* 0x000fea0003800000 */
.L_x_1733:
        /* <DEDUP_REMOVED lines=21> */
[----:B------:R-:W-:Y:S02]  /*112b0*/  ISETP.GE.U32.AND P0, PT, R7, 0x2, PT ;  /* 0x000000020700780c */ /* 0x000fe40003f06070 */
        /* <DEDUP_REMOVED lines=15> */
[----:B0-----:R-:W-:Y:S01]  /*113b0*/  SEL R5, R6, RZ, P0 ;  /* 0x000000ff06057207 */ /* 0x001fe20000000000 */
[----:B------:R-:W-:Y:S01]  /*113c0*/  IMAD.MOV.U32 R6, RZ, RZ, RZ ;  /* 0x000000ffff067224 */ /* 0x000fe200078e00ff */
        /* <DEDUP_REMOVED lines=22> */
.L_x_1839:
[----:B------:R-:W-:Y:S02]  /*11530*/  VIADD R6, R6, 0x1f ;  /* 0x0000001f06067836 */ /* 0x000fe40000000000 */
[----:B------:R-:W-:-:S03]  /*11540*/  IMAD.U32 R19, RZ, RZ, UR7 ;  /* 0x00000007ff137e24 */ /* 0x000fc6000f8e00ff */
[----:B------:R-:W-:-:S13]  /*11550*/  ISETP.GE.AND P0, PT, R6, UR5, PT ;  /* 0x0000000506007c0c */ /* 0x000fda000bf06270 */
[----:B------:R-:W-:Y:S05]  /*11560*/  @P0 BRA `(.L_x_1836) ;  /* 0x0000000400c80947 */ /* 0x000fea0003800000 */
[----:B------:R-:W0:Y:S01]  /*11570*/  S2R R0, SR_TID.X ;  /* 0x0000000000007919 */ /* 0x000e220000002100 */
        /* <DEDUP_REMOVED lines=10> */
.L_x_1838:
[----:B------:R-:W-:Y:S05]  /*11620*/  BSYNC B0 ;  /* 0x0000000000007941 */ /* 0x000fea0003800000 */
.L_x_1837:
[----:B-----5:R-:W0:Y:S01]  /*11630*/  SHFL.UP PT, R0, R8, 0x1, RZ ;  /* 0x0420000008007989 */ /* 0x020e2200000e00ff */
[C---:B------:R-:W-:Y:S02]  /*11640*/  ISETP.NE.AND P0, PT, R9.reuse, RZ, PT ;  /* 0x000000ff0900720c */ /* 0x040fe40003f05270 */
[C---:B------:R-:W-:Y:S02]  /*11650*/  ISETP.GE.U32.AND P1, PT, R9.reuse, 0x2, PT ;  /* 0x000000020900780c */ /* 0x040fe40003f26070 */
        /* <DEDUP_REMOVED lines=23> */
.L_x_1835:
[----:B------:R-:W-:Y:S02]  /*117d0*/  IMAD.IADD R7, R3, 0x1, -R4 ;  /* 0x0000000103077824 */ /* 0x000fe400078e0a04 */
[----:B------:R-:W0:Y:S02]  /*117e0*/  LDC.64 R4, c[0x0][0xc68] ;  /* 0x00031a00ff047b82 */ /* 0x000e240000000a00 */
[----:B------:R-:W-:-:S05]  /*117f0*/  IMAD R3, R0, UR4, R7 ;  /* 0x0000000400037c24 */ /* 0x000fca000f8e0207 */
[----:B------:R-:W-:-:S13]  /*11800*/  ISETP.GT.AND P0, PT, R3, UR6, PT ;  /* 0x0000000603007c0c */ /* 0x000fda000bf04270 */
[----:B------:R-:W-:-:S04]  /*11810*/  VOTE.ANY R9, PT, !P0 ;  /* 0x0000000000097806 */ /* 0x000fc800040e0100 */
[----:B------:R-:W1:Y:S02]  /*11820*/  POPC R3, R9 ;  /* 0x0000000900037309 */ /* 0x000e640000000000 */
[----:B-1----:R-:W-:-:S04]  /*11830*/  IMAD.IADD R19, R3, 0x1, R6 ;  /* 0x0000000103137824 */ /* 0x002fc800078e0206 */
[----:B0-----:R-:W-:-:S05]  /*11840*/  IMAD.WIDE R4, R19, 0x4, R4 ;  /* 0x0000000413047825 */ /* 0x001fca00078e0204 */
[----:B------:R-:W2:Y:S01]  /*11850*/  LDG.E R10, desc[UR38][R4.64] ;  /* 0x00000026040a7981 */ /* 0x000ea2000c1e1900 */
[----:B------:R-:W-:-:S03]  /*11860*/  ISETP.NE.AND P0, PT, R9, RZ, PT ;  /* 0x000000ff0900720c */ /* 0x000fc60003f05270 */
[----:B------:R-:W2:Y:S02]  /*11870*/  SHFL.IDX PT, R17, R8, R3, 0x1f ;  /* 0x00001f0308117589 */ /* 0x000ea400000e0000 */
[----:B--2---:R-:W-:-:S05]  /*11880*/  IMAD R6, R17, R10, RZ ;  /* 0x0000000a11067224 */ /* 0x004fca00078e02ff */
[----:B------:R-:W-:-:S04]  /*11890*/  IABS R11, R6 ;  /* 0x00000006000b7213 */ /* 0x000fc80000000000 */
[----:B------:R-:W0:Y:S08]  /*118a0*/  I2F.RP R12, R11 ;  /* 0x0000000b000c7306 */ /* 0x000e300000209400 */
[----:B0-----:R-:W0:Y:S02]  /*118b0*/  MUFU.RCP R12, R12 ;  /* 0x0000000c000c7308 */ /* 0x001e240000001000 */
[----:B0-----:R-:W-:-:S06]  /*118c0*/  VIADD R13, R12, 0xffffffe ;  /* 0x0ffffffe0c0d7836 */ /* 0x001fcc0000000000 */
[----:B------:R0:W1:Y:S01]  /*118d0*/  F2I.FTZ.U32.TRUNC.NTZ R5, R13 ;  /* 0x0000000d00057305 */ /* 0x000062000021f000 */
[----:B------:R-:W-:Y:S05]  /*118e0*/  @!P0 BRA `(.L_x_1840) ;  /* 0x0000000000088947 */ /* 0x000fea0003800000 */
[----:B------:R-:W-:-:S05]  /*118f0*/  VIADD R3, R3, 0xffffffff ;  /* 0xffffffff03037836 */ /* 0x000fca0000000000 */
[----:B------:R2:W3:Y:S02]  /*11900*/  SHFL.IDX PT, R16, R0, R3, 0x1f ;  /* 0x00001f0300107589 */ /* 0x0004e400000e0000 */
.L_x_1840:
[----:B-12---:R-:W-:Y:S02]  /*11910*/  IMAD.MOV R0, RZ, RZ, -R5 ;  /* 0x000000ffff007224 */ /* 0x006fe400078e0a05 */
[----:B---3--:R-:W-:Y:S02]  /*11920*/  IMAD R16, R16, UR4, R7 ;  /* 0x0000000410107c24 */ /* 0x008fe4000f8e0207 */
[----:B------:R-:W-:Y:S01]  /*11930*/  IMAD R3, R0, R11, RZ ;  /* 0x0000000b00037224 */ /* 0x000fe200078e02ff */
[----:B------:R-:W-:Y:S01]  /*11940*/  IABS R0, R6 ;  /* 0x0000000600007213 */ /* 0x000fe20000000000 */
[----:B------:R-:W-:-:S04]  /*11950*/  IMAD.MOV.U32 R4, RZ, RZ, RZ ;  /* 0x000000ffff047224 */ /* 0x000fc800078e00ff */
[----:B------:R-:W-:Y:S01]  /*11960*/  IMAD.HI.U32 R4, R5, R3, R4 ;  /* 0x0000000305047227 */ /* 0x000fe200078e0004 */
[----:B------:R-:W-:-:S03]  /*11970*/  IADD3 R3, -R16, UR6, RZ ;  /* 0x0000000610037c10 */ /* 0x000fc6000fffe1ff */
[----:B------:R-:W-:Y:S01]  /*11980*/  IMAD.MOV R0, RZ, RZ, -R0 ;  /* 0x000000ffff007224 */ /* 0x000fe200078e0a00 */
[----:B------:R-:W-:-:S05]  /*11990*/  IABS R5, R3 ;  /* 0x0000000300057213 */ /* 0x000fca0000000000 */
        /* <DEDUP_REMOVED lines=12> */
[----:B------:R-:W-:Y:S02]  /*11a60*/  IMAD R0, R10, R4, RZ ;  /* 0x000000040a007224 */ /* 0x000fe400078e02ff */
[----:B------:R-:W-:Y:S02]  /*11a70*/  IMAD.MOV R4, RZ, RZ, -R4 ;  /* 0x000000ffff047224 */ /* 0x000fe400078e0a04 */
[----:B------:R-:W-:Y:S02]  /*11a80*/  IMAD.MOV R5, RZ, RZ, -R0 ;  /* 0x000000ffff057224 */ /* 0x000fe400078e0a00 */
[----:B------:R-:W-:-:S03]  /*11a90*/  IMAD R3, R6, R4, R3 ;  /* 0x0000000406037224 */ /* 0x000fc600078e0203 */
[----:B------:R-:W-:-:S04]  /*11aa0*/  VIADDMNMX R10, R5, UR4, R10, PT ;  /* 0x00000004050a7c46 */ /* 0x000fc8000b80010a */
[-C--:B------:R-:W-:Y:S02]  /*11ab0*/  IABS R7, R10.reuse ;  /* 0x0000000a00077213 */ /* 0x080fe40000000000 */
[----:B------:R-:W-:Y:S02]  /*11ac0*/  IABS R6, R10 ;  /* 0x0000000a00067213 */ /* 0x000fe40000000000 */
[----:B------:R-:W1:Y:S03]  /*11ad0*/  I2F.RP R8, R7 ;  /* 0x0000000700087306 */ /* 0x000e660000209400 */
[----:B------:R-:W-:-:S05]  /*11ae0*/  IMAD.MOV R6, RZ, RZ, -R6 ;  /* 0x000000ffff067224 */ /* 0x000fca00078e0a06 */
[----:B-1----:R-:W1:Y:S02]  /*11af0*/  MUFU.RCP R8, R8 ;  /* 0x0000000800087308 */ /* 0x002e640000001000 */
[----:B-1----:R-:W-:-:S06]  /*11b00*/  VIADD R5, R8, 0xffffffe ;  /* 0x0ffffffe08057836 */ /* 0x002fcc0000000000 */
[----:B------:R-:W1:Y:S02]  /*11b10*/  F2I.FTZ.U32.TRUNC.NTZ R5, R5 ;  /* 0x0000000500057305 */ /* 0x000e64000021f000 */
[----:B-1----:R-:W-:-:S04]  /*11b20*/  IMAD.MOV R4, RZ, RZ, -R5 ;  /* 0x000000ffff047224 */ /* 0x002fc800078e0a05 */
[----:B------:R-:W-:Y:S02]  /*11b30*/  IMAD R9, R4, R7, RZ ;  /* 0x0000000704097224 */ /* 0x000fe400078e02ff */
[----:B------:R-:W-:-:S04]  /*11b40*/  IMAD.MOV.U32 R4, RZ, RZ, RZ ;  /* 0x000000ffff047224 */ /* 0x000fc800078e00ff */
[----:B------:R-:W-:Y:S01]  /*11b50*/  IMAD.HI.U32 R4, R5, R9, R4 ;  /* 0x0000000905047227 */ /* 0x000fe200078e0004 */
[----:B------:R-:W-:Y:S02]  /*11b60*/  IABS R9, R3 ;  /* 0x0000000300097213 */ /* 0x000fe40000000000 */
[C---:B------:R-:W-:Y:S01]  /*11b70*/  LOP3.LUT R5, R3.reuse, R10, RZ, 0x3c, !PT ;  /* 0x0000000a03057212 */ /* 0x040fe200078e3cff */
[----:B------:R-:W-:Y:S02]  /*11b80*/  IMAD.IADD R3, R3, 0x1, R0 ;  /* 0x0000000103037824 */ /* 0x000fe400078e0200 */
[----:B------:R-:W-:-:S04]  /*11b90*/  IMAD.HI.U32 R4, R4, R9, RZ ;  /* 0x0000000904047227 */ /* 0x000fc800078e00ff */
[----:B------:R-:W-:-:S05]  /*11ba0*/  IMAD R6, R4, R6, R9 ;  /* 0x0000000604067224 */ /* 0x000fca00078e0209 */
        /* <DEDUP_REMOVED lines=8> */
[----:B------:R-:W-:Y:S01]  /*11c30*/  @!P0 LOP3.LUT R4, RZ, R10, RZ, 0x33, !PT ;  /* 0x0000000aff048212 */ /* 0x000fe200078e33ff */
[----:B------:R-:W-:-:S04]  /*11c40*/  IMAD.MOV R10, RZ, RZ, -R10 ;  /* 0x000000ffff0a7224 */ /* 0x000fc800078e0a0a */
[----:B------:R-:W-:Y:S01]  /*11c50*/  IMAD R18, R4, R10, R3 ;  /* 0x0000000a04127224 */ /* 0x000fe200078e0203 */
[----:B------:R-:W-:-:S05]  /*11c60*/  LOP3.LUT R4, RZ, R4, RZ, 0x33, !PT ;  /* 0x00000004ff047212 */ /* 0x000fca00078e33ff */
[----:B------:R-:W-:Y:S01]  /*11c70*/  IMAD.IADD R17, R17, 0x1, R4 ;  /* 0x0000000111117824 */ /* 0x000fe200078e0204 */
[----:B------:R-:W-:Y:S06]  /*11c80*/  BRA `(.L_x_1841) ;  /* 0x00000000000c7947 */ /* 0x000fec0003800000 */
.L_x_1836:
[----:B------:R-:W-:Y:S02]  /*11c90*/  IMAD.MOV.U32 R17, RZ, RZ, RZ ;  /* 0x000000ffff117224 */ /* 0x000fe400078e00ff */
[----:B------:R-:W-:Y:S02]  /*11ca0*/  IMAD.U32 R16, RZ, RZ, UR6 ;  /* 0x00000006ff107e24 */ /* 0x000fe4000f8e00ff */
[----:B------:R-:W-:-:S07]  /*11cb0*/  IMAD.MOV.U32 R18, RZ, RZ, RZ ;  /* 0x000000ffff127224 */ /* 0x000fce00078e00ff */
.L_x_1841:
[----:B------:R-:W1:Y:S01]  /*11cc0*/  S2R R0, SR_TID.X ;  /* 0x0000000000007919 */ /* 0x000e620000002100 */
[----:B------:R-:W-:Y:S01]  /*11cd0*/  STL [R1], RZ ;  /* 0x000000ff01007387 */ /* 0x000fe20000100800 */
[----:B-1----:R-:W-:-:S04]  /*11ce0*/  LOP3.LUT R0, R0, 0x1f, RZ, 0xc0, !PT ;  /* 0x0000001f00007812 */ /* 0x002fc800078ec0ff */
[----:B------:R-:W-:-:S13]  /*11cf0*/  ISETP.NE.AND P0, PT, R0, RZ, PT ;  /* 0x000000ff0000720c */ /* 0x000fda0003f05270 */
[----:B------:R-:W1:Y:S01]  /*11d00*/  @!P0 S2R R3, SR_CgaCtaId ;  /* 0x0000000000038919 */ /* 0x000e620000008800 */
[----:B------:R-:W-:-:S04]  /*11d10*/  @!P0 MOV R0, 0x400 ;  /* 0x0000040000008802 */ /* 0x000fc80000000f00 */
[----:B-1----:R-:W-:-:S05]  /*11d20*/  @!P0 LEA R0, R3, R0, 0x18 ;  /* 0x0000000003008211 */ /* 0x002fca00078ec0ff */
[----:B------:R1:W-:Y:S01]  /*11d30*/  @!P0 STS.128 [R0+0x228d0], R16 ;  /* 0x0228d01000008388 */ /* 0x0003e20000000c00 */
[----:B------:R-:W-:Y:S06]  /*11d40*/  BAR.ARV 0x5, 0x120 ;  /* 0x0144800000007b1d */ /* 0x000fec0000002000 */
[----:B------:R-:W-:Y:S01]  /*11d50*/  ISETP.GE.AND P0, PT, R19, UR5, PT ;  /* 0x0000000513007c0c */ /* 0x000fe2000bf06270 */
[----:B-1----:R-:W-:-:S05]  /*11d60*/  IMAD.MOV.U32 R0, RZ, RZ, 0x1 ;  /* 0x00000001ff007424 */ /* 0x002fca00078e00ff */
[----:B------:R1:W-:Y:S04]  /*11d70*/  STL [R1+0x4], R0 ;  /* 0x0000040001007387 */ /* 0x0003e80000100800 */
[----:B------:R1:W-:Y:S03]  /*11d80*/  STL [R1+0x18], RZ ;  /* 0x000018ff01007387 */ /* 0x0003e60000100800 */
[----:B------:R-:W-:Y:S05]  /*11d90*/  @P0 BRA `(.L_x_1842) ;  /* 0x0000003c00a80947 */ /* 0x000fea0003800000 */
[----:B-1----:R-:W-:Y:S01]  /*11da0*/  IMAD.MOV.U32 R0, RZ, RZ, 0x1 ;  /* 0x00000001ff007424 */ /* 0x002fe200078e00ff */
[----:B------:R1:W-:Y:S01]  /*11db0*/  STL [R1+0x18], RZ ;  /* 0x000018ff01007387 */ /* 0x0003e20000100800 */
[----:B------:R-:W-:Y:S01]  /*11dc0*/  ULDC UR37, c[0x0][0xc] ;  /* 0x0000030000257ab9 */ /* 0x000fe20000000800 */
[----:B------:R-:W-:Y:S02]  /*11dd0*/  ULDC.64 UR40, c[0x0][0x198] ;  /* 0x0000660000287ab9 */ /* 0x000fe40000000a00 */
[----:B------:R1:W-:Y:S04]  /*11de0*/  STL [R1+0x4], R0 ;  /* 0x0000040001007387 */ /* 0x0003e80000100800 */
[----:B------:R1:W-:Y:S02]  /*11df0*/  STL [R1], RZ ;  /* 0x000000ff01007387 */ /* 0x0003e40000100800 */
.L_x_1915:
[----:B------:R-:W-:Y:S05]  /*11e00*/  YIELD ;  /* 0x0000000000007946 */ /* 0x000fea0003800000 */
[----:B------:R-:W-:Y:S01]  /*11e10*/  ULDC.64 UR4, c[0x0][0xa28] ;  /* 0x00028a0000047ab9 */ /* 0x000fe20000000a00 */
[----:B------:R-:W-:Y:S01]  /*11e20*/  IMAD.MOV.U32 R4, RZ, RZ, RZ ;  /* 0x000000ffff047224 */ /* 0x000fe200078e00ff */
[----:B------:R-:W-:Y:S01]  /*11e30*/  ISETP.NE.U32.AND P0, PT, RZ, UR4, PT ;  /* 0x00000004ff007c0c */ /* 0x000fe2000bf05070 */
[----:B-1----:R-:W-:Y:S01]  /*11e40*/  IMAD.MOV.U32 R0, RZ, RZ, RZ ;  /* 0x000000ffff007224 */ /* 0x002fe200078e00ff */
[----:B------:R-:W-:Y:S02]  /*11e50*/  ULDC.64 UR6, c[0x0][0xa08] ;  /* 0x0002820000067ab9 */ /* 0x000fe40000000a00 */
[----:B------:R-:W-:Y:S01]  /*11e60*/  ISETP.NE.AND.EX P0, PT, RZ, UR5, PT, P0 ;  /* 0x00000005ff007c0c */ /* 0x000fe2000bf05300 */
[----:B------:R-:W-:-:S12]  /*11e70*/  ULDC.64 UR4, c[0x0][0xa00] ;  /* 0x0002800000047ab9 */ /* 0x000fd80000000a00 */
[----:B--2---:R-:W1:Y:S01]  /*11e80*/  @P0 LDC.64 R2, c[0x0][0xa28] ;  /* 0x00028a00ff020b82 */ /* 0x004e620000000a00 */
[----:B------:R-:W-:Y:S01]  /*11e90*/  ISETP.NE.U32.AND P2, PT, RZ, UR4, PT ;  /* 0x00000004ff007c0c */ /* 0x000fe2000bf45070 */
[----:B-1----:R-:W-:-:S05]  /*11ea0*/  @P0 IMAD.WIDE R2, R19, 0x4, R2 ;  /* 0x0000000413020825 */ /* 0x002fca00078e0202 */
[----:B------:R1:W5:Y:S01]  /*11eb0*/  @P0 LDG.E R4, desc[UR38][R2.64] ;  /* 0x0000002602040981 */ /* 0x000362000c1e1900 */
[----:B------:R-:W-:Y:S01]  /*11ec0*/  ISETP.NE.AND.EX P2, PT, RZ, UR5, PT, P2 ;  /* 0x00000005ff007c0c */ /* 0x000fe2000bf45320 */
[----:B------:R-:W-:Y:S01]  /*11ed0*/  ULDC.64 UR4, c[0x0][0xa18] ;  /* 0x0002860000047ab9 */ /* 0x000fe20000000a00 */
[----:B-1----:R-:W1:Y:S02]  /*11ee0*/  LDC.64 R2, c[0x0][0xa00] ;  /* 0x00028000ff027b82 */ /* 0x002e640000000a00 */
[----:B-1----:R-:W-:-:S09]  /*11ef0*/  IMAD.WIDE R2, R19, 0x4, R2 ;  /* 0x0000000413027825 */ /* 0x002fd200078e0202 */
[----:B------:R-:W2:Y:S01]  /*11f00*/  @P2 LDG.E R0, desc[UR38][R2.64] ;  /* 0x0000002602002981 */ /* 0x000ea2000c1e1900 */
[----:B------:R-:W-:Y:S01]  /*11f10*/  ISETP.NE.U32.AND P1, PT, RZ, UR4, PT ;  /* 0x00000004ff007c0c */ /* 0x000fe2000bf25070 */
[----:B------:R-:W-:-:S03]  /*11f20*/  ULDC UR4, c[0x0][0x288] ;  /* 0x0000a20000047ab9 */ /* 0x000fc60000000800 */
[----:B------:R-:W-:-:S13]  /*11f30*/  ISETP.NE.AND.EX P1, PT, RZ, UR5, PT, P1 ;  /* 0x00000005ff007c0c */ /* 0x000fda000bf25310 */
[----:B------:R-:W1:Y:S02]  /*11f40*/  @P1 LDC.64 R6, c[0x0][0xa18] ;  /* 0x00028600ff061b82 */ /* 0x000e640000000a00 */
[----:B-1----:R-:W-:Y:S01]  /*11f50*/  @P1 IMAD.WIDE R6, R19, 0x4, R6 ;  /* 0x0000000413061825 */ /* 0x002fe200078e0206 */
[----:B--2---:R1:W-:Y:S03]  /*11f60*/  STL [R1+0x1c], R0 ;  /* 0x00001c0001007387 */ /* 0x0043e60000100800 */
[----:B-1----:R-:W-:Y:S01]  /*11f70*/  IMAD.U32 R0, RZ, RZ, UR4 ;  /* 0x00000004ff007e24 */ /* 0x002fe2000f8e00ff */
[----:B------:R-:W-:-:S05]  /*11f80*/  ULDC.64 UR4, c[0x0][0x3f8] ;  /* 0x0000fe0000047ab9 */ /* 0x000fca0000000a00 */
[----:B------:R1:W5:Y:S01]  /*11f90*/  @P1 LDG.E R0, desc[UR38][R6.64] ;  /* 0x0000002606001981 */ /* 0x000362000c1e1900 */
[----:B------:R-:W-:Y:S01]  /*11fa0*/  UISETP.NE.U32.AND UP0, UPT, UR4, URZ, UPT ;  /* 0x0000003f0400728c */ /* 0x000fe2000bf05070 */
[----:B------:R-:W-:Y:S02]  /*11fb0*/  ISETP.NE.U32.AND P0, PT, RZ, UR6, PT ;  /* 0x00000006ff007c0c */ /* 0x000fe4000bf05070 */
[----:B------:R-:W-:Y:S01]  /*11fc0*/  ULDC UR4, c[0x0][0x404] ;  /* 0x0001010000047ab9 */ /* 0x000fe20000000800 */
[----:B------:R-:W-:Y:S01]  /*11fd0*/  UISETP.NE.AND.EX UP0, UPT, UR5, URZ, UPT, UP0 ;  /* 0x0000003f0500728c */ /* 0x000fe2000bf05300 */
[----:B------:R-:W-:Y:S02]  /*11fe0*/  ISETP.NE.AND.EX P0, PT, RZ, UR7, PT, P0 ;  /* 0x00000007ff007c0c */ /* 0x000fe4000bf05300 */
[----:B------:R-:W-:Y:S01]  /*11ff0*/  ULDC UR5, c[0x0][0x2e0] ;  /* 0x0000b80000057ab9 */ /* 0x000fe20000000800 */
[----:B------:R-:W-:-:S04]  /*12000*/  USEL UR4, UR4, 0x1, UP0 ;  /* 0x0000000104047887 */ /* 0x000fc80008000000 */
[----:B------:R-:W-:-:S06]  /*12010*/  UIMAD UR4, UR4, UR5, URZ ;  /* 0x00000005040472a4 */ /* 0x000fcc000f8e023f */
[----:B------:R-:W-:Y:S01]  /*12020*/  IMAD.U32 R5, RZ, RZ, UR4 ;  /* 0x00000004ff057e24 */ /* 0x000fe2000f8e00ff */
[----:B-1----:R-:W-:Y:S06]  /*12030*/  @P1 BRA `(.L_x_1843) ;  /* 0x0000000000101947 */ /* 0x002fec0003800000 */
[----:B------:R-:W-:Y:S05]  /*12040*/  @!P2 BRA `(.L_x_1843) ;  /* 0x00000000000ca947 */ /* 0x000fea0003800000 */
[----:B------:R-:W2:Y:S04]  /*12050*/  LDG.E R7, desc[UR38][R2.64] ;  /* 0x0000002602077981 */ /* 0x000ea8000c1e1900 */
[----:B-----5:R-:W2:Y:S02]  /*12060*/  LDG.E R0, desc[UR38][R2.64+0x4] ;  /* 0x0000042602007981 */ /* 0x020ea4000c1e1900 */
[----:B--2---:R-:W-:-:S07]  /*12070*/  IMAD.IADD R0, R0, 0x1, -R7 ;  /* 0x0000000100007824 */ /* 0x004fce00078e0a07 */
.L_x_1843:
[----:B------:R-:W1:Y:S01]  /*12080*/  LDC.64 R2, c[0x0][0xa08] ;  /* 0x00028200ff027b82 */ /* 0x000e620000000a00 */
[----:B------:R-:W-:Y:S01]  /*12090*/  IMAD.MOV.U32 R7, RZ, RZ, RZ ;  /* 0x000000ffff077224 */ /* 0x000fe200078e00ff */
[----:B------:R-:W-:Y:S01]  /*120a0*/  ULDC.64 UR4, c[0x0][0xa20] ;  /* 0x0002880000047ab9 */ /* 0x000fe20000000a00 */
[----:B-1----:R-:W-:-:S05]  /*120b0*/  IMAD.WIDE R2, R19, 0x4, R2 ;  /* 0x0000000413027825 */ /* 0x002fca00078e0202 */
[----:B------:R-:W2:Y:S01]  /*120c0*/  @P0 LDG.E R7, desc[UR38][R2.64] ;  /* 0x0000002602070981 */ /* 0x000ea2000c1e1900 */
[----:B------:R-:W-:-:S04]  /*120d0*/  ISETP.NE.U32.AND P1, PT, RZ, UR4, PT ;  /* 0x00000004ff007c0c */ /* 0x000fc8000bf25070 */
[----:B------:R-:W-:Y:S01]  /*120e0*/  ISETP.NE.AND.EX P1, PT, RZ, UR5, PT, P1 ;  /* 0x00000005ff007c0c */ /* 0x000fe2000bf25310 */
[----:B--2--5:R-:W-:-:S05]  /*120f0*/  IMAD.IADD R6, R7, 0x1, R4 ;  /* 0x0000000107067824 */ /* 0x024fca00078e0204 */
[----:B------:R1:W-:Y:S07]  /*12100*/  STL [R1+0x8], R6 ;  /* 0x0000080601007387 */ /* 0x0003ee0000100800 */
[----:B------:R-:W-:Y:S05]  /*12110*/  @!P1 BRA `(.L_x_1844) ;  /* 0x0000000000109947 */ /* 0x000fea0003800000 */
[----:B------:R-:W2:Y:S02]  /*12120*/  LDC.64 R2, c[0x0][0xa20] ;  /* 0x00028800ff027b82 */ /* 0x000ea40000000a00 */
[----:B--2---:R-:W-:-:S05]  /*12130*/  IMAD.WIDE R2, R19, 0x4, R2 ;  /* 0x0000000413027825 */ /* 0x004fca00078e0202 */
[----:B------:R2:W5:Y:S01]  /*12140*/  LDG.E R5, desc[UR38][R2.64] ;  /* 0x0000002602057981 */ /* 0x000562000c1e1900 */
[----:B------:R-:W-:Y:S05]  /*12150*/  BRA `(.L_x_1845) ;  /* 0x0000000000107947 */ /* 0x000fea0003800000 */
.L_x_1844:
[----:B------:R-:W-:Y:S05]  /*12160*/  @!P0 BRA `(.L_x_1845) ;  /* 0x00000000000c8947 */ /* 0x000fea0003800000 */
[----:B-1----:R-:W2:Y:S04]  /*12170*/  LDG.E R6, desc[UR38][R2.64] ;  /* 0x0000002602067981 */ /* 0x002ea8000c1e1900 */
[----:B------:R-:W2:Y:S02]  /*12180*/  LDG.E R5, desc[UR38][R2.64+0x4] ;  /* 0x0000042602057981 */ /* 0x000ea4000c1e1900 */
[----:B--2---:R-:W-:-:S07]  /*12190*/  IMAD.IADD R5, R5, 0x1, -R6 ;  /* 0x0000000105057824 */ /* 0x004fce00078e0a06 */
.L_x_1845:
[----:B--2---:R-:W2:Y:S01]  /*121a0*/  LDC.64 R2, c[0x0][0x9e0] ;  /* 0x00027800ff027b82 */ /* 0x004ea20000000a00 */
[----:B-----5:R-:W-:Y:S01]  /*121b0*/  IMAD.IADD R7, R5, 0x1, -R4 ;  /* 0x0000000105077824 */ /* 0x020fe200078e0a04 */
[----:B------:R-:W-:-:S04]  /*121c0*/  LEA R4, R17, 0x80, 0x7 ;  /* 0x0000008011047811 */ /* 0x000fc800078e38ff */
[----:B------:R-:W-:Y:S02]  /*121d0*/  IADD3 R9, R7, R4, -R0 ;  /* 0x0000000407097210 */ /* 0x000fe40007ffe800 */
[----:B--2---:R-:W-:-:S03]  /*121e0*/  ISETP.GE.AND P0, PT, R3, 0x1, PT ;  /* 0x000000010300780c */ /* 0x004fc60003f06270 */
[----:B------:R-:W-:-:S10]  /*121f0*/  IMAD.IADD R2, R9, 0x1, R2 ;  /* 0x0000000109027824 */ /* 0x000fd400078e0202 */
[----:B------:R-:W-:Y:S05]  /*12200*/  @!P0 BRA `(.L_x_1846) ;  /* 0x0000000000488947 */ /* 0x000fea0003800000 */
[C---:B------:R-:W-:Y:S01]  /*12210*/  ISETP.GT.AND P1, PT, R9.reuse, RZ, PT ;  /* 0x000000ff0900720c */ /* 0x040fe20003f24270 */
[----:B------:R-:W-:Y:S01]  /*12220*/  BSSY B0, `(.L_x_1847) ;  /* 0x000000e000007945 */ /* 0x000fe20003800000 */
[----:B-1----:R-:W-:-:S11]  /*12230*/  VIADD R6, R9, 0xffffffff ;  /* 0xffffffff09067836 */ /* 0x002fd60000000000 */
        /* <DEDUP_REMOVED lines=8> */
.L_x_1848:
[----:B------:R-:W-:-:S13]  /*122c0*/  ISETP.NE.AND P1, PT, R3, 0x1, PT ;  /* 0x000000010300780c */ /* 0x000fda0003f25270 */
[----:B------:R-:W1:Y:S02]  /*122d0*/  @P1 LDC.64 R4, c[0x0][0x9e8] ;  /* 0x00027a00ff041b82 */ /* 0x000e640000000a00 */
[----:B-1----:R-:W-:-:S05]  /*122e0*/  @P1 IMAD.HI.U32 R4, R6, R4, RZ ;  /* 0x0000000406041227 */ /* 0x002fca00078e00ff */
[----:B------:R-:W-:-:S07]  /*122f0*/  @P1 SHF.R.U32.HI R6, RZ, R5, R4 ;  /* 0x00000005ff061219 */ /* 0x000fce0000011604 */
.L_x_1849:
[----:B------:R-:W-:Y:S05]  /*12300*/  BSYNC B0 ;  /* 0x0000000000007941 */ /* 0x000fea0003800000 */
.L_x_1847:
[----:B------:R-:W-:-:S05]  /*12310*/  IMAD R5, R6, R3, R3 ;  /* 0x0000000306057224 */ /* 0x000fca00078e0203 */
[----:B------:R-:W-:-:S07]  /*12320*/  VIMNMX R2, R2, R5, PT ;  /* 0x0000000502027248 */ /* 0x000fce0003fe0100 */
.L_x_1846:
[----:B------:R-:W-:Y:S01]  /*12330*/  VIADD R2, R2, 0x5f ;  /* 0x0000005f02027836 */ /* 0x000fe20000000000 */
[----:B------:R-:W-:Y:S01]  /*12340*/  ULDC UR4, c[0x0][0x9dc] ;  /* 0x0002770000047ab9 */ /* 0x000fe20000000800 */
[----:B------:R-:W-:Y:S02]  /*12350*/  IMAD R0, R17, 0x80, -R0 ;  /* 0x0000008011007824 */ /* 0x000fe400078e0a00 */
[----:B------:R-:W-:-:S04]  /*12360*/  IMAD.HI R4, R2, 0x2aaaaaab, RZ ;  /* 0x2aaaaaab02047827 */ /* 0x000fc800078e02ff */
[C---:B------:R-:W-:Y:S01]  /*12370*/  VIADD R2, R7.reuse, 0x5f ;  /* 0x0000005f07027836 */ /* 0x040fe20000000000 */
[----:B------:R-:W-:Y:S01]  /*12380*/  SHF.R.U32.HI R5, RZ, 0x1f, R4 ;  /* 0x0000001fff057819 */ /* 0x000fe20000011604 */
[----:B------:R-:W-:Y:S02]  /*12390*/  IMAD.IADD R7, R7, 0x1, R0 ;  /* 0x0000000107077824 */ /* 0x000fe400078e0200 */
[----:B------:R-:W-:Y:S01]  /*123a0*/  IMAD.HI R2, R2, 0x2aaaaaab, RZ ;  /* 0x2aaaaaab02027827 */ /* 0x000fe200078e02ff */
[----:B------:R-:W-:-:S03]  /*123b0*/  LEA.HI.SX32 R4, R4, R5, 0x1c ;  /* 0x0000000504047211 */ /* 0x000fc600078fe2ff */
[----:B------:R-:W-:Y:S01]  /*123c0*/  VIADD R0, R7, -UR4 ;  /* 0x8000000407007c36 */ /* 0x000fe20008000000 */
[----:B------:R-:W-:-:S04]  /*123d0*/  SHF.R.U32.HI R5, RZ, 0x1f, R2 ;  /* 0x0000001fff057819 */ /* 0x000fc80000011602 */
[----:B------:R-:W-:-:S04]  /*123e0*/  LEA.HI.SX32 R5, R2, R5, 0x1c ;  /* 0x0000000502057211 */ /* 0x000fc800078fe2ff */
[----:B-1----:R-:W-:-:S05]  /*123f0*/  VIMNMX R6, R5, R4, PT ;  /* 0x0000000405067248 */ /* 0x002fca0003fe0100 */
[----:B------:R1:W-:Y:S01]  /*12400*/  STL [R1+0x14], R6 ;  /* 0x0000140601007387 */ /* 0x0003e20000100800 */
[----:B------:R-:W-:Y:S05]  /*12410*/  @!P0 BRA `(.L_x_1850) ;  /* 0x0000000000448947 */ /* 0x000fea0003800000 */
[----:B------:R-:W-:Y:S01]  /*12420*/  ISETP.GT.AND P0, PT, R7, -0x1, PT ;  /* 0xffffffff0700780c */ /* 0x000fe20003f04270 */
[----:B------:R-:W-:-:S12]  /*12430*/  BSSY B0, `(.L_x_1851) ;  /* 0x000000d000007945 */ /* 0x000fd80003800000 */
[----:B------:R-:W-:Y:S05]  /*12440*/  @P0 BRA `(.L_x_1852) ;  /* 0x00000000001c0947 */ /* 0x000fea0003800000 */
[----:B------:R-:W-:Y:S02]  /*12450*/  ISETP.NE.AND P0, PT, R3, 0x1, PT ;  /* 0x000000010300780c */ /* 0x000fe40003f05270 */
[----:B------:R-:W-:-:S11]  /*12460*/  LOP3.LUT R7, RZ, R7, RZ, 0x33, !PT ;  /* 0x00000007ff077212 */ /* 0x000fd600078e33ff */
[----:B------:R-:W2:Y:S02]  /*12470*/  @P0 LDC.64 R4, c[0x0][0x9e8] ;  /* 0x00027a00ff040b82 */ /* 0x000ea40000000a00 */
[----:B--2---:R-:W-:-:S05]  /*12480*/  @P0 IMAD.HI.U32 R4, R7, R4, RZ ;  /* 0x0000000407040227 */ /* 0x004fca00078e00ff */
[----:B------:R-:W-:-:S04]  /*12490*/  @P0 SHF.R.U32.HI R7, RZ, R5, R4 ;  /* 0x00000005ff070219 */ /* 0x000fc80000011604 */
[----:B------:R-:W-:Y:S01]  /*124a0*/  LOP3.LUT R7, RZ, R7, RZ, 0x33, !PT ;  /* 0x00000007ff077212 */ /* 0x000fe200078e33ff */
[----:B------:R-:W-:Y:S06]  /*124b0*/  BRA `(.L_x_1853) ;  /* 0x0000000000107947 */ /* 0x000fec0003800000 */
.L_x_1852:
[----:B------:R-:W-:-:S13]  /*124c0*/  ISETP.NE.AND P0, PT, R3, 0x1, PT ;  /* 0x000000010300780c */ /* 0x000fda0003f05270 */
[----:B------:R-:W2:Y:S02]  /*124d0*/  @P0 LDC.64 R4, c[0x0][0x9e8] ;  /* 0x00027a00ff040b82 */ /* 0x000ea40000000a00 */
[----:B--2---:R-:W-:-:S05]  /*124e0*/  @P0 IMAD.HI.U32 R4, R7, R4, RZ ;  /* 0x0000000407040227 */ /* 0x004fca00078e00ff */
[----:B------:R-:W-:-:S07]  /*124f0*/  @P0 SHF.R.U32.HI R7, RZ, R5, R4 ;  /* 0x00000005ff070219 */ /* 0x000fce0000011604 */
.L_x_1853:
[----:B------:R-:W-:Y:S05]  /*12500*/  BSYNC B0 ;  /* 0x0000000000007941 */ /* 0x000fea0003800000 */
.L_x_1851:
[----:B------:R-:W-:-:S05]  /*12510*/  IMAD R3, R7, R3, RZ ;  /* 0x0000000307037224 */ /* 0x000fca00078e02ff */
[----:B------:R-:W-:-:S07]  /*12520*/  VIMNMX R0, R0, R3, !PT ;  /* 0x0000000300007248 */ /* 0x000fce0007fe0100 */
.L_x_1850:
[----:B------:R-:W-:Y:S01]  /*12530*/  IMAD.HI R0, R0, 0x2aaaaaab, RZ ;  /* 0x2aaaaaab00007827 */ /* 0x000fe200078e02ff */
[----:B------:R-:W-:Y:S04]  /*12540*/  BSSY B6, `(.L_x_1854) ;  /* 0x00002ae000067945 */ /* 0x000fe80003800000 */
[----:B------:R-:W-:-:S04]  /*12550*/  SHF.R.U32.HI R3, RZ, 0x1f, R0 ;  /* 0x0000001fff037819 */ /* 0x000fc80000011600 */
[----:B------:R-:W-:-:S04]  /*12560*/  LEA.HI.SX32 R3, R0, R3, 0x1c ;  /* 0x0000000300037211 */ /* 0x000fc800078fe2ff */
[----:B------:R-:W-:-:S04]  /*12570*/  VIMNMX R2, RZ, R3, !PT ;  /* 0x00000003ff027248 */ /* 0x000fc80007fe0100 */
[----:B------:R-:W-:Y:S01]  /*12580*/  ISETP.GT.AND P0, PT, R6, R2, PT ;  /* 0x000000020600720c */ /* 0x000fe20003f04270 */
[----:B------:R2:W-:-:S12]  /*12590*/  STL [R1+0xc], R2 ;  /* 0x00000c0201007387 */ /* 0x0005d80000100800 */
[----:B--2---:R-:W-:Y:S05]  /*125a0*/  @P0 BRA `(.L_x_1855) ;  /* 0x0000000000440947 */ /* 0x004fea0003800000 */
[----:B------:R-:W2:Y:S02]  /*125b0*/  S2R R2, SR_TID.X ;  /* 0x0000000000027919 */ /* 0x000ea40000002100 */
[----:B--2---:R-:W-:-:S04]  /*125c0*/  LOP3.LUT R2, R2, 0x1f, RZ, 0xc0, !PT ;  /* 0x0000001f02027812 */ /* 0x004fc800078ec0ff */
[----:B------:R-:W-:-:S13]  /*125d0*/  ISETP.NE.AND P1, PT, R2, RZ, PT ;  /* 0x000000ff0200720c */ /* 0x000fda0003f25270 */
[----:B------:R-:W-:Y:S05]  /*125e0*/  @P1 BRA `(.L_x_1856) ;  /* 0x00000028008c1947 */ /* 0x000fea0003800000 */
[----:B------:R-:W2:Y:S01]  /*125f0*/  S2R R7, SR_LANEID ;  /* 0x0000000000077919 */ /* 0x000ea20000000000 */
[----:B------:R-:W-:Y:S01]  /*12600*/  VOTEU.ANY UR4, UPT, PT ;  /* 0x0000000000047886 */ /* 0x000fe200038e0100 */
[----:B------:R-:W3:Y:S01]  /*12610*/  LDC.64 R2, c[0x0][0xc38] ;  /* 0x00030e00ff027b82 */ /* 0x000ee20000000a00 */
[----:B------:R-:W2:Y:S08]  /*12620*/  FLO.U32 R0, UR4 ;  /* 0x0000000400007d00 */ /* 0x000eb000080e0000 */
[----:B------:R-:W3:Y:S01]  /*12630*/  POPC R5, UR4 ;  /* 0x0000000400057d09 */ /* 0x000ee20008000000 */
[----:B--2---:R-:W-:-:S13]  /*12640*/  ISETP.EQ.U32.AND P0, PT, R0, R7, PT ;  /* 0x000000070000720c */ /* 0x004fda0003f02070 */
[----:B---3--:R-:W2:Y:S01]  /*12650*/  @P0 ATOMG.E.ADD.STRONG.GPU PT, R3, desc[UR38][R2.64], R5 ;  /* 0x00000005020309a8 */ /* 0x008ea200081ee1e6 */
[----:B------:R-:W3:Y:S02]  /*12660*/  S2R R4, SR_LTMASK ;  /* 0x0000000000047919 */ /* 0x000ee40000003900 */
[----:B---3--:R-:W-:-:S04]  /*12670*/  LOP3.LUT R4, R4, UR4, RZ, 0xc0, !PT ;  /* 0x0000000404047c12 */ /* 0x008fc8000f8ec0ff */
[----:B------:R-:W3:Y:S01]  /*12680*/  POPC R7, R4 ;  /* 0x0000000400077309 */ /* 0x000ee20000000000 */
[----:B--2---:R-:W3:Y:S02]  /*12690*/  SHFL.IDX PT, R0, R3, R0, 0x1f ;  /* 0x00001f0003007589 */ /* 0x004ee400000e0000 */
[----:B---3--:R-:W-:Y:S01]  /*126a0*/  IADD3 R16, R0, UR37, R7 ;  /* 0x0000002500107c10 */ /* 0x008fe2000fffe007 */
[----:B------:R-:W-:Y:S06]  /*126b0*/  BRA `(.L_x_1856) ;  /* 0x0000002800587947 */ /* 0x000fec0003800000 */
.L_x_1855:
[----:B------:R-:W2:Y:S01]  /*126c0*/  S2R R3, SR_CgaCtaId ;  /* 0x0000000000037919 */ /* 0x000ea20000008800 */
[----:B------:R-:W-:-:S04]  /*126d0*/  MOV R0, 0x400 ;  /* 0x0000040000007802 */ /* 0x000fc80000000f00 */
[----:B--2---:R-:W-:-:S05]  /*126e0*/  LEA R2, R3, R0, 0x18 ;  /* 0x0000000003027211 */ /* 0x004fca00078ec0ff */
[----:B------:R2:W-:Y:S01]  /*126f0*/  STL [R1+0x10], R2 ;  /* 0x0000100201007387 */ /* 0x0005e20000100800 */
[----:B------:R-:W-:-:S05]  /*12700*/  VIADD R0, R2, 0x1c400 ;  /* 0x0001c40002007836 */ /* 0x000fca0000000000 */
[----:B------:R-:W-:-:S13]  /*12710*/  LOP3.LUT P0, RZ, R0, 0x3ff, RZ, 0xc0, !PT ;  /* 0x000003ff00ff7812 */ /* 0x000fda000780c0ff */
[----:B--2---:R-:W-:Y:S05]  /*12720*/  @!P0 BRA `(.L_x_1857) ;  /* 0x0000000000408947 */ /* 0x004fea0003800000 */
[----:B------:R-:W-:Y:S01]  /*12730*/  MOV R2, 0x0 ;  /* 0x0000000000027802 */ /* 0x000fe20000000f00 */
[----:B------:R-:W-:Y:S01]  /*12740*/  ULDC.64 UR6, c[0x4][0x90] ;  /* 0x0100240000067ab9 */ /* 0x000fe20000000a00 */
[----:B------:R-:W-:Y:S01]  /*12750*/  ULDC.64 UR8, c[0x4][0x98] ;  /* 0x0100260000087ab9 */ /* 0x000fe20000000a00 */
[----:B------:R-:W-:Y:S01]  /*12760*/  ULDC.64 UR4, c[0x4][0x8] ;  /* 0x0100020000047ab9 */ /* 0x000fe20000000a00 */
[----:B------:R-:W-:Y:S02]  /*12770*/  IMAD.U32 R4, RZ, RZ, UR6 ;  /* 0x00000006ff047e24 */ /* 0x000fe4000f8e00ff */
[----:B------:R-:W2:Y:S01]  /*12780*/  LDC.64 R2, c[0x4][R2] ;  /* 0x0100000002027b82 */ /* 0x000ea20000000a00 */
[----:B------:R-:W-:Y:S02]  /*12790*/  IMAD.U32 R5, RZ, RZ, UR7 ;  /* 0x00000007ff057e24 */ /* 0x000fe4000f8e00ff */
[----:B-1----:R-:W-:Y:S02]  /*127a0*/  IMAD.U32 R6, RZ, RZ, UR8 ;  /* 0x00000008ff067e24 */ /* 0x002fe4000f8e00ff */
[----:B------:R-:W-:-:S02]  /*127b0*/  IMAD.U32 R7, RZ, RZ, UR9 ;  /* 0x00000009ff077e24 */ /* 0x000fc4000f8e00ff */
[----:B------:R-:W-:Y:S02]  /*127c0*/  IMAD.U32 R10, RZ, RZ, UR4 ;  /* 0x00000004ff0a7e24 */ /* 0x000fe4000f8e00ff */
[----:B------:R-:W-:Y:S02]  /*127d0*/  IMAD.U32 R11, RZ, RZ, UR5 ;  /* 0x00000005ff0b7e24 */ /* 0x000fe4000f8e00ff */
[----:B------:R-:W-:Y:S02]  /*127e0*/  IMAD.MOV.U32 R8, RZ, RZ, 0x70 ;  /* 0x00000070ff087424 */ /* 0x000fe400078e00ff */
[----:B------:R-:W-:Y:S02]  /*127f0*/  IMAD.MOV.U32 R12, RZ, RZ, 0x1 ;  /* 0x00000001ff0c7424 */ /* 0x000fe400078e00ff */
[----:B0-----:R-:W-:-:S07]  /*12800*/  IMAD.MOV.U32 R13, RZ, RZ, RZ ;  /* 0x000000ffff0d7224 */ /* 0x001fce00078e00ff */
[----:B------:R-:W-:-:S07]  /*12810*/  LEPC R20, `(.L_x_1857) ;  /* 0x000000001014794e */ /* 0x000fce0000000000 */
[----:B--2---:R-:W-:Y:S05]  /*12820*/  CALL.ABS.NOINC R2 ;  /* 0x0000000002007343 */ /* 0x004fea0003c00000 */
.L_x_1857:
        /* <DEDUP_REMOVED lines=8> */
[----:B------:R2:W3:Y:S01]  /*128b0*/  LDC.64 R2, c[0x4][R0] ;  /* 0x0100000000027b82 */ /* 0x0004e20000000a00 */
[----:B------:R-:W-:Y:S02]  /*128c0*/  IMAD.U32 R4, RZ, RZ, UR6 ;  /* 0x00000006ff047e24 */ /* 0x000fe4000f8e00ff */
[----:B------:R-:W-:Y:S02]  /*128d0*/  IMAD.U32 R5, RZ, RZ, UR7 ;  /* 0x00000007ff057e24 */ /* 0x000fe4000f8e00ff */
[----:B-1----:R-:W-:Y:S02]  /*128e0*/  IMAD.U32 R6, RZ, RZ, UR8 ;  /* 0x00000008ff067e24 */ /* 0x002fe4000f8e00ff */
[----:B------:R-:W-:-:S02]  /*128f0*/  IMAD.U32 R7, RZ, RZ, UR9 ;  /* 0x00000009ff077e24 */ /* 0x000fc4000f8e00ff */
[----:B------:R-:W-:Y:S02]  /*12900*/  IMAD.U32 R10, RZ, RZ, UR4 ;  /* 0x00000004ff0a7e24 */ /* 0x000fe4000f8e00ff */
[----:B------:R-:W-:Y:S02]  /*12910*/  IMAD.U32 R11, RZ, RZ, UR5 ;  /* 0x00000005ff0b7e24 */ /* 0x000fe4000f8e00ff */
[----:B------:R-:W-:Y:S02]  /*12920*/  IMAD.MOV.U32 R8, RZ, RZ, 0x70 ;  /* 0x00000070ff087424 */ /* 0x000fe400078e00ff */
[----:B------:R-:W-:Y:S02]  /*12930*/  IMAD.MOV.U32 R12, RZ, RZ, 0x1 ;  /* 0x00000001ff0c7424 */ /* 0x000fe400078e00ff */
[----:B0-2---:R-:W-:-:S07]  /*12940*/  IMAD.MOV.U32 R13, RZ, RZ, RZ ;  /* 0x000000ffff0d7224 */ /* 0x005fce00078e00ff */
[----:B------:R-:W-:-:S07]  /*12950*/  LEPC R20, `(.L_x_1859) ;  /* 0x000000001014794e */ /* 0x000fce0000000000 */
[----:B---3--:R-:W-:Y:S05]  /*12960*/  CALL.ABS.NOINC R2 ;  /* 0x0000000002007343 */ /* 0x008fea0003c00000 */
.L_x_1859:
        /* <DEDUP_REMOVED lines=16> */
.L_x_1858:
[----:B------:R-:W2:Y:S01]  /*12a70*/  LDL.LU R7, [R1+0x1c] ;  /* 0x00001c0001077983 */ /* 0x000ea20000300800 */
[----:B------:R-:W3:Y:S01]  /*12a80*/  LDC R0, c[0x0][0x428] ;  /* 0x00010a00ff007b82 */ /* 0x000ee20000000800 */
[----:B------:R-:W-:Y:S01]  /*12a90*/  ULDC.64 UR4, c[0x0][0x9f8] ;  /* 0x00027e0000047ab9 */ /* 0x000fe20000000a00 */
[----:B------:R-:W-:Y:S01]  /*12aa0*/  IMAD.MOV.U32 R4, RZ, RZ, R19 ;  /* 0x000000ffff047224 */ /* 0x000fe200078e0013 */
[----:B-1----:R-:W1:Y:S01]  /*12ab0*/  S2R R6, SR_TID.X ;  /* 0x0000000000067919 */ /* 0x002e620000002100 */
[----:B---3--:R-:W-:Y:S01]  /*12ac0*/  ISETP.NE.AND P0, PT, R0, 0x1, PT ;  /* 0x000000010000780c */ /* 0x008fe20003f05270 */
[----:B------:R-:W-:Y:S01]  /*12ad0*/  IMAD.MOV.U32 R0, RZ, RZ, R18 ;  /* 0x000000ffff007224 */ /* 0x000fe200078e0012 */
[----:B-1----:R-:W-:-:S11]  /*12ae0*/  LOP3.LUT R6, R6, 0x1f, RZ, 0xc0, !PT ;  /* 0x0000001f06067812 */ /* 0x002fd600078ec0ff */
[----:B------:R-:W1:Y:S08]  /*12af0*/  @P0 LDC R3, c[0x0][0x42c] ;  /* 0x00010b00ff030b82 */ /* 0x000e700000000800 */
[----:B------:R-:W3:Y:S01]  /*12b00*/  @P0 LDC R5, c[0x0][0x430] ;  /* 0x00010c00ff050b82 */ /* 0x000ee20000000800 */
[----:B-1----:R-:W-:-:S05]  /*12b10*/  @P0 IMAD.HI.U32 R2, R18, R3, RZ ;  /* 0x0000000312020227 */ /* 0x002fca00078e00ff */
[----:B---3--:R-:W-:Y:S02]  /*12b20*/  @P0 SHF.R.U32.HI R0, RZ, R5, R2 ;  /* 0x00000005ff000219 */ /* 0x008fe40000011602 */
[----:B------:R-:W-:-:S04]  /*12b30*/  ISETP.NE.U32.AND P0, PT, RZ, UR4, PT ;  /* 0x00000004ff007c0c */ /* 0x000fc8000bf05070 */
[----:B------:R-:W-:Y:S01]  /*12b40*/  ISETP.NE.AND.EX P0, PT, RZ, UR5, PT, P0 ;  /* 0x00000005ff007c0c */ /* 0x000fe2000bf05300 */
[----:B------:R-:W-:-:S12]  /*12b50*/  ULDC.64 UR4, c[0x0][0xa00] ;  /* 0x0002800000047ab9 */ /* 0x000fd80000000a00 */
[----:B------:R-:W1:Y:S01]  /*12b60*/  @P0 LDC.64 R2, c[0x0][0x9f8] ;  /* 0x00027e00ff020b82 */ /* 0x000e620000000a00 */
[----:B------:R-:W-:-:S04]  /*12b70*/  ISETP.NE.AND P6, PT, R6, RZ, PT ;  /* 0x000000ff0600720c */ /* 0x000fc80003fc5270 */
[----:B------:R-:W-:-:S09]  /*12b80*/  PLOP3.LUT P1, PT, P6, PT, PT, 0x8, 0x0 ;  /* 0x000000000000781c */ /* 0x000fd2000372e170 */
[----:B------:R-:W-:Y:S01]  /*12b90*/  VOTEU.ALL UP1, P6 ;  /* 0x00000000003f7886 */ /* 0x000fe20003020000 */
[----:B-1----:R-:W-:-:S05]  /*12ba0*/  @P0 IMAD.WIDE R2, R19, 0x4, R2 ;  /* 0x0000000413020825 */ /* 0x002fca00078e0202 */
[----:B------:R1:W5:Y:S01]  /*12bb0*/  @P0 LDG.E R4, desc[UR38][R2.64] ;  /* 0x0000002602040981 */ /* 0x000362000c1e1900 */
[----:B------:R-:W-:Y:S01]  /*12bc0*/  ISETP.NE.U32.AND P0, PT, RZ, UR4, PT ;  /* 0x00000004ff007c0c */ /* 0x000fe2000bf05070 */
[----:B------:R-:W-:-:S03]  /*12bd0*/  @!UP1 UIADD3 UR8, UP0, UR40, 0x270, URZ ;  /* 0x0000027028089890 */ /* 0x000fc6000ff1e03f */
[----:B------:R-:W-:Y:S01]  /*12be0*/  ISETP.NE.AND.EX P0, PT, RZ, UR5, PT, P0 ;  /* 0x00000005ff007c0c */ /* 0x000fe2000bf05300 */
[----:B------:R-:W-:-:S03]  /*12bf0*/  @!UP1 UIADD3.X UR9, URZ, UR41, URZ, UP0, !UPT ;  /* 0x000000293f099290 */ /* 0x000fc600087fe43f */
[----:B------:R-:W-:Y:S01]  /*12c00*/  SEL R6, R19, RZ, !P0 ;  /* 0x000000ff13067207 */ /* 0x000fe20004000000 */
[----:B------:R-:W-:Y:S01]  /*12c10*/  VOTEU.ALL UP0, P6 ;  /* 0x00000000003f7886 */ /* 0x000fe20003000000 */
[----:B-12---:R-:W-:-:S07]  /*12c20*/  IMAD R17, R17, 0x80, R7 ;  /* 0x0000008011117824 */ /* 0x006fce00078e0207 */
.L_x_1860:
        /* <DEDUP_REMOVED lines=10> */
[----:B------:R-:W2:Y:S01]  /*12cd0*/  LDL R5, [R1+0x14] ;  /* 0x0000140001057983 */ /* 0x000ea20000100800 */
[----:B------:R-:W1:Y:S01]  /*12ce0*/  LDC.64 R2, c[0x0][0x3f8] ;  /* 0x0000fe00ff027b82 */ /* 0x000e620000000a00 */
[----:B------:R-:W-:Y:S02]  /*12cf0*/  ULDC.64 UR4, c[0x0][0xa08] ;  /* 0x0002820000047ab9 */ /* 0x000fe40000000a00 */
[----:B-1----:R-:W-:Y:S01]  /*12d00*/  LOP3.LUT P0, RZ, R2, UR4, RZ, 0xfc, !PT ;  /* 0x0000000402ff7c12 */ /* 0x002fe2000f80fcff */
[----:B------:R-:W-:-:S03]  /*12d10*/  UMOV UR4, 0xffffffff ;  /* 0xffffffff00047882 */ /* 0x000fc60000000000 */
[----:B------:R-:W-:-:S04]  /*12d20*/  LOP3.LUT P0, RZ, R3, UR5, RZ, 0xfc, P0 ;  /* 0x0000000503ff7c12 */ /* 0x000fc8000800fcff */
[----:B-----5:R-:W-:Y:S01]  /*12d30*/  SEL R7, R4, RZ, !P0 ;  /* 0x000000ff04077207 */ /* 0x020fe20004000000 */
[----:B--2---:R-:W-:Y:S01]  /*12d40*/  VIADD R8, R5, 0xffffffff ;  /* 0xffffffff05087836 */ /* 0x004fe20000000000 */
[----:B------:R-:W-:Y:S07]  /*12d50*/  BRA.DIV UR4, `(.L_x_1861) ;  /* 0x00000036046c7947 */ /* 0x000fee000b800000 */
.L_x_1931:
[----:B------:R-:W-:Y:S01]  /*12d60*/  UMOV UR4, 0xffffffff ;  /* 0xffffffff00047882 */ /* 0x000fe20000000000 */
[----:B------:R-:W-:Y:S02]  /*12d70*/  SHF.R.S32.HI R5, RZ, 0x1f, R4 ;  /* 0x0000001fff057819 */ /* 0x000fe40000011404 */
[----:B------:R-:W-:Y:S05]  /*12d80*/  BRA.DIV UR4, `(.L_x_1862) ;  /* 0x0000003604947947 */ /* 0x000fea000b800000 */
[----:B------:R-:W-:-:S13]  /*12d90*/  ELECT P6, URZ, PT ;  /* 0x00000000003f782f */ /* 0x000fda00038c0000 */
.L_x_1934:
        /* <DEDUP_REMOVED lines=10> */
[----:B------:R-:W-:-:S04]  /*12e40*/  @P0 SHF.R.U32.HI R7, RZ, R11, R10 ;  /* 0x0000000bff070219 */ /* 0x000fc8000001160a */
[--C-:B------:R-:W-:Y:S01]  /*12e50*/  SHF.R.S32.HI R11, RZ, 0x1f, R7.reuse ;  /* 0x0000001fff0b7819 */ /* 0x100fe20000011407 */
[--C-:B------:R-:W-:Y:S02]  /*12e60*/  IMAD.MOV R9, RZ, RZ, -R7.reuse ;  /* 0x000000ffff097224 */ /* 0x100fe400078e0a07 */
[----:B------:R-:W-:Y:S02]  /*12e70*/  IMAD.MOV.U32 R10, RZ, RZ, R7 ;  /* 0x000000ffff0a7224 */ /* 0x000fe400078e0007 */
[----:B------:R-:W-:Y:S02]  /*12e80*/  IMAD R8, R12, R9, R8 ;  /* 0x000000090c087224 */ /* 0x000fe400078e0208 */
[----:B------:R-:W-:Y:S02]  /*12e90*/  IMAD R9, R5, UR4, RZ ;  /* 0x0000000405097c24 */ /* 0x000fe4000f8e02ff */
[----:B------:R-:W-:-:S04]  /*12ea0*/  IMAD.WIDE.U32 R10, R4, UR4, R10 ;  /* 0x00000004040a7c25 */ /* 0x000fc8000f8e000a */
[----:B------:R-:W-:Y:S01]  /*12eb0*/  IMAD R9, R4, UR5, R9 ;  /* 0x0000000504097c24 */ /* 0x000fe2000f8e0209 */
[----:B------:R-:W-:-:S03]  /*12ec0*/  LEA R12, P0, R10, R2, 0x2 ;  /* 0x000000020a0c7211 */ /* 0x000fc600078010ff */
[----:B------:R-:W-:-:S05]  /*12ed0*/  IMAD.IADD R7, R11, 0x1, R9 ;  /* 0x000000010b077824 */ /* 0x000fca00078e0209 */
[----:B0-----:R-:W-:-:S05]  /*12ee0*/  LEA.HI.X R13, R10, R3, R7, 0x2, P0 ;  /* 0x000000030a0d7211 */ /* 0x001fca00000f1407 */
[----:B------:R1:W5:Y:S02]  /*12ef0*/  LDG.E R7, desc[UR38][R12.64] ;  /* 0x000000260c077981 */ /* 0x000364000c1e1900 */
.L_x_1864:
[----:B------:R-:W2:Y:S01]  /*12f00*/  LDL R9, [R1] ;  /* 0x0000000001097983 */ /* 0x000ea20000100800 */
[----:B------:R-:W-:-:S03]  /*12f10*/  MOV R11, 0x400 ;  /* 0x00000400000b7802 */ /* 0x000fc60000000f00 */
[----:B------:R-:W3:Y:S01]  /*12f20*/  LDL R10, [R1+0x4] ;  /* 0x00000400010a7983 */ /* 0x000ee20000100800 */
[----:B-1----:R-:W1:Y:S02]  /*12f30*/  S2R R12, SR_CgaCtaId ;  /* 0x00000000000c7919 */ /* 0x002e640000008800 */
[----:B-1----:R-:W-:-:S05]  /*12f40*/  LEA R11, R12, R11, 0x18 ;  /* 0x0000000b0c0b7211 */ /* 0x002fca00078ec0ff */
[----:B--2---:R-:W-:Y:S01]  /*12f50*/  IMAD R9, R9, 0x8, R11 ;  /* 0x0000000809097824 */ /* 0x004fe200078e020b */
[----:B---3--:R-:W-:-:S04]  /*12f60*/  SHF.L.U32 R10, R10, 0x1f, RZ ;  /* 0x0000001f0a0a7819 */ /* 0x008fc800000006ff */
[----:B------:R-:W1:Y:S02]  /*12f70*/  SYNCS.PHASECHK.TRANS64.TRYWAIT P0, [R9+URZ+0x22840], R10 ;  /* 0x0228400a090075a7 */ /* 0x000e64000800017f */
[----:B-1----:R-:W-:Y:S05]  /*12f80*/  @!P0 BRA `(.L_x_1865) ;  /* 0x0000003400348947 */ /* 0x002fea0003800000 */
.L_x_1935:
[----:B------:R-:W2:Y:S02]  /*12f90*/  S2R R11, SR_TID.X ;  /* 0x00000000000b7919 */ /* 0x000ea40000002100 */
        /* <DEDUP_REMOVED lines=10> */
.L_x_1866:
[----:B------:R-:W2:Y:S01]  /*13040*/  LDL R11, [R1] ;  /* 0x00000000010b7983 */ /* 0x000ea20000100800 */
[----:B------:R-:W-:-:S03]  /*13050*/  MOV R12, 0x400 ;  /* 0x00000400000c7802 */ /* 0x000fc60000000f00 */
[----:B-1----:R-:W3:Y:S01]  /*13060*/  LDL R10, [R1+0x8] ;  /* 0x00000800010a7983 */ /* 0x002ee20000100800 */
[----:B0-----:R-:W0:Y:S01]  /*13070*/  S2R R13, SR_CgaCtaId ;  /* 0x00000000000d7919 */ /* 0x001e220000008800 */
[----:B------:R-:W-:Y:S02]  /*13080*/  R2UR UR9, R9 ;  /* 0x00000000090972ca */ /* 0x000fe400000e0000 */
[----:B------:R-:W-:Y:S01]  /*13090*/  R2UR UR11, R8 ;  /* 0x00000000080b72ca */ /* 0x000fe200000e0000 */
[----:B------:R-:W-:Y:S01]  /*130a0*/  UIADD3 UR6, UP0, UR40, 0x370, URZ ;  /* 0x0000037028067890 */ /* 0x000fe2000ff1e03f */
[----:B------:R-:W-:Y:S02]  /*130b0*/  R2UR UR12, R0 ;  /* 0x00000000000c72ca */ /* 0x000fe400000e0000 */
[----:B-----5:R-:W-:Y:S01]  /*130c0*/  R2UR UR13, R7 ;  /* 0x00000000070d72ca */ /* 0x020fe200000e0000 */
[----:B------:R-:W-:Y:S01]  /*130d0*/  UIADD3.X UR7, URZ, UR41, URZ, UP0, !UPT ;  /* 0x000000293f077290 */ /* 0x000fe200087fe43f */
[----:B0-----:R-:W-:-:S05]  /*130e0*/  LEA R12, R13, R12, 0x18 ;  /* 0x0000000c0d0c7211 */ /* 0x001fca00078ec0ff */
[----:B------:R-:W-:Y:S01]  /*130f0*/  UIADD3 UR9, UR9, 0x22830, URZ ;  /* 0x0002283009097890 */ /* 0x000fe2000fffe03f */
[----:B------:R-:W-:Y:S01]  /*13100*/  UMOV UR5, 0x14f00000 ;  /* 0x14f0000000057882 */ /* 0x000fe20000000000 */
[----:B------:R-:W-:Y:S01]  /*13110*/  UMOV UR10, URZ ;  /* 0x0000003f000a7c82 */ /* 0x000fe20008000000 */
[----:B--2---:R-:W-:Y:S01]  /*13120*/  IMAD R9, R11, 0x3000, R12 ;  /* 0x000030000b097824 */ /* 0x004fe200078e020c */
[----:B---3--:R-:W-:-:S04]  /*13130*/  R2UR UR4, R10 ;  /* 0x000000000a0472ca */ /* 0x008fc800000e0000 */
[----:B------:R-:W-:-:S09]  /*13140*/  R2UR UR8, R9 ;  /* 0x00000000090872ca */ /* 0x000fd200000e0000 */
[----:B------:R-:W-:-:S04]  /*13150*/  UIMAD UR11, UR11, 0x60, UR4 ;  /* 0x000000600b0b78a4 */ /* 0x000fc8000f8e0204 */
[----:B------:R-:W-:Y:S01]  /*13160*/  UIADD3 UR8, UR8, 0x1c400, URZ ;  /* 0x0001c40008087890 */ /* 0x000fe2000fffe03f */
[----:B------:R-:W-:-:S08]  /*13170*/  UMOV UR4, 0x0 ;  /* 0x0000000000047882 */ /* 0x000fd00000000000 */
[----:B------:R1:W-:Y:S02]  /*13180*/  UTMALDG.4D [UR8], [UR6], desc[UR4] ;  /* 0x00000408060075b4 */ /* 0x0003e40008019000 */
[----:B-1----:R-:W-:Y:S01]  /*13190*/  NOP ;  /* 0x0000000000007918 */ /* 0x002fe20000000000 */
.L_x_1863:
[----:B------:R-:W2:Y:S01]  /*131a0*/  LDL.LU R12, [R1+0x18] ;  /* 0x00001800010c7983 */ /* 0x000ea20000300800 */
[----:B------:R-:W-:Y:S01]  /*131b0*/  MOV R10, 0x400 ;  /* 0x00000400000a7802 */ /* 0x000fe20000000f00 */
[----:B------:R-:W-:Y:S05]  /*131c0*/  WARPSYNC.ALL ;  /* 0x0000000000007948 */ /* 0x000fea0003800000 */
[----:B------:R-:W1:Y:S01]  /*131d0*/  S2R R11, SR_CgaCtaId ;  /* 0x00000000000b7919 */ /* 0x000e620000008800 */
        /* <DEDUP_REMOVED lines=11> */
[----:B-1----:R-:W-:Y:S01]  /*13290*/  LEA R10, R11, R10, 0x18 ;  /* 0x0000000a0b0a7211 */ /* 0x002fe200078ec0ff */
        /* <DEDUP_REMOVED lines=12> */
[----:B------:R-:W2:Y:S02]  /*13360*/  SYNCS.PHASECHK.TRANS64.TRYWAIT P0, [R10+URZ+0x22820], R6 ;  /* 0x022820060a0075a7 */ /* 0x000ea4000800017f */
[----:B-12---:R-:W-:Y:S05]  /*13370*/  @!P0 BRA `(.L_x_1868) ;  /* 0x00000030004c8947 */ /* 0x006fea0003800000 */
.L_x_1936:
[----:B------:R-:W-:Y:S05]  /*13380*/  BSYNC B0 ;  /* 0x0000000000007941 */ /* 0x000fea0003800000 */
.L_x_1867:
[----:B------:R-:W-:Y:S04]  /*13390*/  BSSY B0, `(.L_x_1869) ;  /* 0x000003b000007945 */ /* 0x000fe80003800000 */
[----:B------:R-:W-:Y:S05]  /*133a0*/  @!P6 BRA `(.L_x_1870) ;  /* 0x0000000000e4e947 */ /* 0x000fea0003800000 */
[----:B------:R-:W2:Y:S01]  /*133b0*/  LDL R10, [R1] ;  /* 0x00000000010a7983 */ /* 0x000ea20000100800 */
[----:B------:R-:W-:-:S03]  /*133c0*/  MOV R11, 0x400 ;  /* 0x00000400000b7802 */ /* 0x000fc60000000f00 */
[----:B-1----:R-:W3:Y:S01]  /*133d0*/  LDL R9, [R1+0x4] ;  /* 0x0000040001097983 */ /* 0x002ee20000100800 */
[----:B------:R-:W1:Y:S02]  /*133e0*/  S2R R12, SR_CgaCtaId ;  /* 0x00000000000c7919 */ /* 0x000e640000008800 */
[----:B-1----:R-:W-:-:S05]  /*133f0*/  LEA R11, R12, R11, 0x18 ;  /* 0x0000000b0c0b7211 */ /* 0x002fca00078ec0ff */
[----:B--2---:R-:W-:Y:S01]  /*13400*/  IMAD R6, R10, 0x8, R11 ;  /* 0x000000080a067824 */ /* 0x004fe200078e020b */
[----:B---3--:R-:W-:-:S04]  /*13410*/  SHF.L.U32 R9, R9, 0x1f, RZ ;  /* 0x0000001f09097819 */ /* 0x008fc800000006ff */
[----:B------:R-:W1:Y:S02]  /*13420*/  SYNCS.PHASECHK.TRANS64.TRYWAIT P0, [R6+URZ+0x22860], R9 ;  /* 0x02286009060075a7 */ /* 0x000e64000800017f */
[----:B-1----:R-:W-:Y:S05]  /*13430*/  @!P0 BRA `(.L_x_1871) ;  /* 0x00000030003c8947 */ /* 0x002fea0003800000 */
.L_x_1937:
        /* <DEDUP_REMOVED lines=11> */
.L_x_1872:
[----:B------:R-:W2:Y:S01]  /*134f0*/  LDL R10, [R1] ;  /* 0x00000000010a7983 */ /* 0x000ea20000100800 */
[----:B------:R-:W-:-:S03]  /*13500*/  MOV R11, 0x400 ;  /* 0x00000400000b7802 */ /* 0x000fc60000000f00 */
[----:B-1----:R-:W3:Y:S01]  /*13510*/  LDL R9, [R1+0x8] ;  /* 0x0000080001097983 */ /* 0x002ee20000100800 */
[----:B------:R-:W1:Y:S01]  /*13520*/  S2R R12, SR_CgaCtaId ;  /* 0x00000000000c7919 */ /* 0x000e620000008800 */
[----:B------:R-:W-:Y:S02]  /*13530*/  R2UR UR9, R6 ;  /* 0x00000000060972ca */ /* 0x000fe400000e0000 */
[----:B------:R-:W-:Y:S01]  /*13540*/  R2UR UR11, R8 ;  /* 0x00000000080b72ca */ /* 0x000fe200000e0000 */
[----:B------:R-:W-:Y:S01]  /*13550*/  UIADD3 UR4, UP0, UR40, 0x470, URZ ;  /* 0x0000047028047890 */ /* 0x000fe2000ff1e03f */
[----:B------:R-:W-:Y:S02]  /*13560*/  R2UR UR12, R0 ;  /* 0x00000000000c72ca */ /* 0x000fe400000e0000 */
[----:B------:R-:W-:Y:S02]  /*13570*/  R2UR UR13, R7 ;  /* 0x00000000070d72ca */ /* 0x000fe400000e0000 */
[----:B-1----:R-:W-:-:S05]  /*13580*/  LEA R11, R12, R11, 0x18 ;  /* 0x0000000b0c0b7211 */ /* 0x002fca00078ec0ff */
[----:B------:R-:W-:Y:S01]  /*13590*/  UIADD3 UR9, UR9, 0x22850, URZ ;  /* 0x0002285009097890 */ /* 0x000fe2000fffe03f */
[----:B------:R-:W-:Y:S01]  /*135a0*/  UMOV UR10, URZ ;  /* 0x0000003f000a7c82 */ /* 0x000fe20008000000 */
[----:B------:R-:W-:Y:S01]  /*135b0*/  UMOV UR6, 0x0 ;  /* 0x0000000000067882 */ /* 0x000fe20000000000 */
[----:B------:R-:W-:Y:S01]  /*135c0*/  UMOV UR7, 0x14f00000 ;  /* 0x14f0000000077882 */ /* 0x000fe20000000000 */
[----:B------:R-:W-:Y:S01]  /*135d0*/  UMOV UR16, 0x40 ;  /* 0x0000004000107882 */ /* 0x000fe20000000000 */
[----:B--2---:R-:W-:Y:S01]  /*135e0*/  IMAD R6, R10, 0xc000, R11 ;  /* 0x0000c0000a067824 */ /* 0x004fe200078e020b */
[----:B---3--:R-:W-:-:S04]  /*135f0*/  R2UR UR5, R9 ;  /* 0x00000000090572ca */ /* 0x008fc800000e0000 */
[----:B------:R-:W-:-:S09]  /*13600*/  R2UR UR14, R6 ;  /* 0x00000000060e72ca */ /* 0x000fd200000e0000 */
[----:B------:R-:W-:-:S04]  /*13610*/  UIMAD UR11, UR11, 0x60, UR5 ;  /* 0x000000600b0b78a4 */ /* 0x000fc8000f8e0205 */
[----:B------:R-:W-:Y:S02]  /*13620*/  UIADD3 UR8, UR14, 0x400, URZ ;  /* 0x000004000e087890 */ /* 0x000fe4000fffe03f */
[----:B------:R-:W-:Y:S02]  /*13630*/  UIADD3.X UR5, URZ, UR41, URZ, UP0, !UPT ;  /* 0x000000293f057290 */ /* 0x000fe400087fe43f */
        /* <DEDUP_REMOVED lines=16> */
.L_x_1870:
[----:B------:R-:W-:Y:S05]  /*13740*/  BSYNC B0 ;  /* 0x0000000000007941 */ /* 0x000fea0003800000 */
.L_x_1869:
[----:B-1----:R-:W2:Y:S04]  /*13750*/  LDL R6, [R1+0x14] ;  /* 0x0000140001067983 */ /* 0x002ea80000100800 */
[----:B------:R-:W3:Y:S01]  /*13760*/  LDL R9, [R1+0xc] ;  /* 0x00000c0001097983 */ /* 0x000ee20000100800 */
[----:B------:R-:W-:Y:S01]  /*13770*/  BSSY B0, `(.L_x_1873) ;  /* 0x000016f000007945 */ /* 0x000fe20003800000 */
[----:B--2---:R-:W-:-:S05]  /*13780*/  VIADD R8, R6, 0xfffffffe ;  /* 0xfffffffe06087836 */ /* 0x004fca0000000000 */
[----:B---3--:R-:W-:-:S13]  /*13790*/  ISETP.GE.AND P0, PT, R8, R9, PT ;  /* 0x000000090800720c */ /* 0x008fda0003f06270 */
[----:B------:R-:W-:Y:S05]  /*137a0*/  @!P0 BRA `(.L_x_1874) ;  /* 0x0000001400ac8947 */ /* 0x000fea0003800000 */
[----:B------:R-:W-:Y:S01]  /*137b0*/  LOP3.LUT R10, RZ, R9, RZ, 0x33, !PT ;  /* 0x00000009ff0a7212 */ /* 0x000fe200078e33ff */
[----:B------:R-:W-:Y:S01]  /*137c0*/  IMAD.MOV R9, RZ, RZ, -R6 ;  /* 0x000000ffff097224 */ /* 0x000fe200078e0a06 */
[----:B------:R-:W-:Y:S04]  /*137d0*/  BSSY B1, `(.L_x_1875) ;  /* 0x000007b000017945 */ /* 0x000fe80003800000 */
[----:B------:R-:W-:-:S05]  /*137e0*/  VIADDMNMX R10, R9, 0x1, R10, !PT ;  /* 0x00000001090a7846 */ /* 0x000fca000780010a */
[----:B------:R-:W-:-:S05]  /*137f0*/  IMAD.IADD R6, R6, 0x1, R10 ;  /* 0x0000000106067824 */ /* 0x000fca00078e020a */
[----:B------:R-:W-:-:S04]  /*13800*/  LOP3.LUT R6, R6, 0x1, RZ, 0xc0, !PT ;  /* 0x0000000106067812 */ /* 0x000fc800078ec0ff */
[----:B------:R-:W-:-:S13]  /*13810*/  ISETP.NE.U32.AND P0, PT, R6, 0x1, PT ;  /* 0x000000010600780c */ /* 0x000fda0003f05070 */
[----:B------:R-:W-:Y:S05]  /*13820*/  @P0 BRA `(.L_x_1876) ;  /* 0x0000000400d40947 */ /* 0x000fea0003800000 */
[----:B------:R-:W2:Y:S04]  /*13830*/  LDL.LU R11, [R1] ;  /* 0x00000000010b7983 */ /* 0x000ea80000300800 */
[----:B0-----:R-:W3:Y:S01]  /*13840*/  LDL.LU R13, [R1+0x4] ;  /* 0x00000400010d7983 */ /* 0x001ee20000300800 */
        /* <DEDUP_REMOVED lines=25> */
[----:B------:R-:W-:Y:S01]  /*139e0*/  LEA R2, P0, R6, R2, 0x2 ;  /* 0x0000000206027211 */ /* 0x000fe200078010ff */
[----:B------:R-:W-:-:S03]  /*139f0*/  IMAD.MOV R7, RZ, RZ, -R9 ;  /* 0x000000ffff077224 */ /* 0x000fc600078e0a09 */
[----:B------:R-:W-:Y:S01]  /*13a00*/  LEA.HI.X R3, R6, R3, R11, 0x2, P0 ;  /* 0x0000000306037211 */ /* 0x000fe200000f140b */
[----:B------:R-:W-:-:S04]  /*13a10*/  IMAD R8, R12, R7, R8 ;  /* 0x000000070c087224 */ /* 0x000fc800078e0208 */
[----:B------:R1:W5:Y:S04]  /*13a20*/  LDG.E R7, desc[UR38][R2.64] ;  /* 0x0000002602077981 */ /* 0x000368000c1e1900 */
.L_x_1879:
[----:B-1----:R-:W1:Y:S01]  /*13a30*/  S2R R3, SR_CgaCtaId ;  /* 0x0000000000037919 */ /* 0x002e620000008800 */
[----:B------:R-:W-:-:S04]  /*13a40*/  MOV R2, 0x400 ;  /* 0x0000040000027802 */ /* 0x000fc80000000f00 */
[----:B-1----:R-:W-:Y:S02]  /*13a50*/  LEA R2, R3, R2, 0x18 ;  /* 0x0000000203027211 */ /* 0x002fe400078ec0ff */
[----:B------:R-:W-:-:S03]  /*13a60*/  SHF.L.U32 R3, R13, 0x1f, RZ ;  /* 0x0000001f0d037819 */ /* 0x000fc600000006ff */
[----:B------:R-:W-:-:S04]  /*13a70*/  IMAD R2, R14, 0x8, R2 ;  /* 0x000000080e027824 */ /* 0x000fc800078e0202 */
[----:B------:R-:W1:Y:S02]  /*13a80*/  SYNCS.PHASECHK.TRANS64.TRYWAIT P0, [R2+URZ+0x22840], R3 ;  /* 0x02284003020075a7 */ /* 0x000e64000800017f */
[----:B-1----:R-:W-:Y:S05]  /*13a90*/  @!P0 BRA `(.L_x_1880) ;  /* 0x0000002800b88947 */ /* 0x002fea0003800000 */
.L_x_1938:
[----:B------:R-:W2:Y:S02]  /*13aa0*/  S2R R6, SR_TID.X ;  /* 0x0000000000067919 */ /* 0x000ea40000002100 */
[----:B--2---:R-:W-:-:S04]  /*13ab0*/  LOP3.LUT R6, R6, 0x7f, RZ, 0xc0, !PT ;  /* 0x0000007f06067812 */ /* 0x004fc800078ec0ff */
[----:B------:R-:W-:-:S13]  /*13ac0*/  ISETP.NE.AND P1, PT, R6, RZ, PT ;  /* 0x000000ff0600720c */ /* 0x000fda0003f25270 */
        /* <DEDUP_REMOVED lines=8> */
.L_x_1881:
[----:B------:R-:W2:Y:S01]  /*13b50*/  LDL R6, [R1] ;  /* 0x0000000001067983 */ /* 0x000ea20000100800 */
        /* <DEDUP_REMOVED lines=21> */
.L_x_1939:
        /* <DEDUP_REMOVED lines=8> */
.L_x_1883:
[----:B-12---:R-:W2:Y:S01]  /*13d30*/  LDL R3, [R1] ;  /* 0x0000000001037983 */ /* 0x006ea20000100800 */
        /* <DEDUP_REMOVED lines=33> */
.L_x_1878:
[----:B------:R-:W-:Y:S05]  /*13f50*/  BSYNC B2 ;  /* 0x0000000000027941 */ /* 0x000fea0003800000 */
.L_x_1877:
[----:B------:R-:W2:Y:S02]  /*13f60*/  LDL R2, [R1+0x14] ;  /* 0x0000140001027983 */ /* 0x000ea40000100800 */
[----:B--2---:R-:W-:-:S07]  /*13f70*/  VIADD R8, R2, 0xfffffffd ;  /* 0xfffffffd02087836 */ /* 0x004fce0000000000 */
.L_x_1876:
[----:B------:R-:W-:Y:S05]  /*13f80*/  BSYNC B1 ;  /* 0x0000000000017941 */ /* 0x000fea0003800000 */
.L_x_1875:
[----:B------:R-:W2:Y:S01]  /*13f90*/  LDL.LU R2, [R1+0x14] ;  /* 0x0000140001027983 */ /* 0x000ea20000300800 */
[----:B------:R-:W-:Y:S01]  /*13fa0*/  VIADD R10, R10, 0xfffffffe ;  /* 0xfffffffe0a0a7836 */ /* 0x000fe20000000000 */
[----:B--2---:R-:W-:-:S04]  /*13fb0*/  LOP3.LUT R3, RZ, R2, RZ, 0x33, !PT ;  /* 0x00000002ff037212 */ /* 0x004fc800078e33ff */
[----:B------:R-:W-:-:S13]  /*13fc0*/  ISETP.NE.AND P0, PT, R10, R3, PT ;  /* 0x000000030a00720c */ /* 0x000fda0003f05270 */
[----:B------:R-:W-:Y:S05]  /*13fd0*/  @!P0 BRA `(.L_x_1874) ;  /* 0x0000000c00a08947 */ /* 0x000fea0003800000 */
.L_x_1898:
        /* <DEDUP_REMOVED lines=28> */
[----:B------:R-:W-:-:S03]  /*141a0*/  LEA R6, P0, R2, UR4, 0x2 ;  /* 0x0000000402067c11 */ /* 0x000fc6000f8010ff */
[----:B------:R-:W-:-:S05]  /*141b0*/  IMAD.IADD R7, R7, 0x1, R3 ;  /* 0x0000000107077824 */ /* 0x000fca00078e0203 */
[----:B------:R-:W-:-:S06]  /*141c0*/  LEA.HI.X R7, R2, UR5, R7, 0x2, P0 ;  /* 0x0000000502077c11 */ /* 0x000fcc00080f1407 */
[----:B------:R1:W5:Y:S02]  /*141d0*/  LDG.E R7, desc[UR38][R6.64] ;  /* 0x0000002606077981 */ /* 0x000364000c1e1900 */
.L_x_1886:
[----:B------:R-:W2:Y:S01]  /*141e0*/  S2R R3, SR_CgaCtaId ;  /* 0x0000000000037919 */ /* 0x000ea20000008800 */
[----:B------:R-:W-:-:S04]  /*141f0*/  MOV R2, 0x400 ;  /* 0x0000040000027802 */ /* 0x000fc80000000f00 */
[----:B--2---:R-:W-:Y:S02]  /*14200*/  LEA R2, R3, R2, 0x18 ;  /* 0x0000000203027211 */ /* 0x004fe400078ec0ff */
[----:B------:R-:W-:-:S03]  /*14210*/  SHF.L.U32 R3, R10, 0x1f, RZ ;  /* 0x0000001f0a037819 */ /* 0x000fc600000006ff */
[----:B------:R-:W-:-:S04]  /*14220*/  IMAD R2, R9, 0x8, R2 ;  /* 0x0000000809027824 */ /* 0x000fc800078e0202 */
[----:B------:R-:W2:Y:S02]  /*14230*/  SYNCS.PHASECHK.TRANS64.TRYWAIT P0, [R2+URZ+0x22840], R3 ;  /* 0x02284003020075a7 */ /* 0x000ea4000800017f */
[----:B--2---:R-:W-:Y:S05]  /*14240*/  @!P0 BRA `(.L_x_1887) ;  /* 0x0000002000f48947 */ /* 0x004fea0003800000 */
.L_x_1940:
[----:B-1----:R-:W1:Y:S02]  /*14250*/  S2R R6, SR_TID.X ;  /* 0x0000000000067919 */ /* 0x002e640000002100 */
        /* <DEDUP_REMOVED lines=8> */
[----:B---3--:R-:W-:Y:S05]  /*142e0*/  @!P1 BRA `(.L_x_1888) ;  /* 0x0000000000049947 */ /* 0x008fea0003800000 */
[----:B------:R-:W-:Y:S01]  /*142f0*/  BPT.TRAP 0x1 ;  /* 0x000000040000795c */ /* 0x000fe20000300000 */
.L_x_1888:
[----:B------:R-:W3:Y:S01]  /*14300*/  LDL R12, [R1+0x8] ;  /* 0x00000800010c7983 */ /* 0x000ee20000100800 */
[----:B------:R-:W-:Y:S01]  /*14310*/  MOV R6, 0x400 ;  /* 0x0000040000067802 */ /* 0x000fe20000000f00 */
[----:B0-----:R-:W0:Y:S01]  /*14320*/  S2R R13, SR_CgaCtaId ;  /* 0x00000000000d7919 */ /* 0x001e220000008800 */
        /* <DEDUP_REMOVED lines=16> */
[----:B------:R-:W1:Y:S02]  /*14430*/  SYNCS.PHASECHK.TRANS64.TRYWAIT P1, [R2+URZ+0x22860], R3 ;  /* 0x02286003020075a7 */ /* 0x000e64000802017f */
[----:B01----:R-:W-:Y:S05]  /*14440*/  @!P1 BRA `(.L_x_1889) ;  /* 0x0000002000889947 */ /* 0x003fea0003800000 */
.L_x_1941:
[----:B------:R-:W-:Y:S05]  /*14450*/  @P0 BRA `(.L_x_1890) ;  /* 0x00000000001c0947 */ /* 0x000fea0003800000 */
[----:B------:R-:W1:Y:S01]  /*14460*/  S2R R11, SR_TID.X ;  /* 0x00000000000b7919 */ /* 0x000e620000002100 */
[----:B0-2---:R-:W-:-:S04]  /*14470*/  IMAD.MOV.U32 R3, RZ, RZ, 0xc000 ;  /* 0x0000c000ff037424 */ /* 0x005fc800078e00ff */
[----:B------:R3:W-:Y:S01]  /*14480*/  SYNCS.ARRIVE.TRANS64 RZ, [R2+URZ+0x22850], R3 ;  /* 0x0228500302ff79a7 */ /* 0x0007e2000800003f */
[----:B-1----:R-:W-:-:S04]  /*14490*/  LOP3.LUT R11, R11, 0x1f, RZ, 0xc0, !PT ;  /* 0x0000001f0b0b7812 */ /* 0x002fc800078ec0ff */
[----:B------:R-:W-:-:S13]  /*144a0*/  ISETP.NE.AND P1, PT, R11, RZ, PT ;  /* 0x000000ff0b00720c */ /* 0x000fda0003f25270 */
[----:B---3--:R-:W-:Y:S05]  /*144b0*/  @!P1 BRA `(.L_x_1890) ;  /* 0x0000000000049947 */ /* 0x008fea0003800000 */
[----:B------:R-:W-:Y:S01]  /*144c0*/  BPT.TRAP 0x1 ;  /* 0x000000040000795c */ /* 0x000fe20000300000 */
.L_x_1890:
[----:B------:R-:W1:Y:S01]  /*144d0*/  S2R R11, SR_CgaCtaId ;  /* 0x00000000000b7919 */ /* 0x000e620000008800 */
        /* <DEDUP_REMOVED lines=12> */
[----:B-1----:R-:W-:-:S05]  /*145a0*/  LEA R3, R11, R3, 0x18 ;  /* 0x000000030b037211 */ /* 0x002fca00078ec0ff */
        /* <DEDUP_REMOVED lines=19> */
.L_x_1885:
[----:B------:R-:W-:Y:S05]  /*146e0*/  BSYNC B1 ;  /* 0x0000000000017941 */ /* 0x000fea0003800000 */
.L_x_1884:
[----:B------:R-:W-:Y:S01]  /*146f0*/  VIADD R9, R9, 0x1 ;  /* 0x0000000109097836 */ /* 0x000fe20000000000 */
[----:B------:R-:W-:Y:S04]  /*14700*/  BSSY B1, `(.L_x_1891) ;  /* 0x0000071000017945 */ /* 0x000fe80003800000 */
[----:B------:R-:W-:-:S04]  /*14710*/  ISETP.NE.AND P0, PT, R9, 0x2, PT ;  /* 0x000000020900780c */ /* 0x000fc80003f05270 */
[----:B------:R-:W-:Y:S02]  /*14720*/  SEL R3, RZ, 0x1, P0 ;  /* 0x00000001ff037807 */ /* 0x000fe40000000000 */
[----:B------:R-:W-:Y:S01]  /*14730*/  SEL R12, R9, RZ, P0 ;  /* 0x000000ff090c7207 */ /* 0x000fe20000000000 */
[----:B------:R-:W-:Y:S01]  /*14740*/  VIADD R9, R8, 0xffffffff ;  /* 0xffffffff08097836 */ /* 0x000fe20000000000 */
[----:B------:R-:W-:-:S05]  /*14750*/  LOP3.LUT R11, R10, R3, RZ, 0x3c, !PT ;  /* 0x000000030a0b7212 */ /* 0x000fca00078e3cff */
[----:B------:R1:W-:Y:S04]  /*14760*/  STL [R1+0x4], R11 ;  /* 0x0000040b01007387 */ /* 0x0003e80000100800 */
[----:B------:R1:W-:Y:S01]  /*14770*/  STL [R1], R12 ;  /* 0x0000000c01007387 */ /* 0x0003e20000100800 */
[----:B------:R-:W-:Y:S05]  /*14780*/  @!P6 BRA `(.L_x_1892) ;  /* 0x0000000400a0e947 */ /* 0x000fea0003800000 */
        /* <DEDUP_REMOVED lines=20> */
[----:B------:R-:W-:-:S06]  /*148d0*/  LEA.HI.X R7, R2, UR5, R3, 0x2, P0 ;  /* 0x0000000502077c11 */ /* 0x000fcc00080f1403 */
[----:B------:R2:W5:Y:S03]  /*148e0*/  LDG.E R7, desc[UR38][R6.64] ;  /* 0x0000002606077981 */ /* 0x000566000c1e1900 */
.L_x_1893:
[----:B------:R-:W3:Y:S01]  /*148f0*/  S2R R3, SR_CgaCtaId ;  /* 0x0000000000037919 */ /* 0x000ee20000008800 */
[----:B------:R-:W-:-:S04]  /*14900*/  MOV R2, 0x400 ;  /* 0x0000040000027802 */ /* 0x000fc80000000f00 */
[----:B---3--:R-:W-:Y:S02]  /*14910*/  LEA R2, R3, R2, 0x18 ;  /* 0x0000000203027211 */ /* 0x008fe400078ec0ff */
[----:B------:R-:W-:-:S03]  /*14920*/  SHF.L.U32 R3, R11, 0x1f, RZ ;  /* 0x0000001f0b037819 */ /* 0x000fc600000006ff */
[----:B------:R-:W-:-:S04]  /*14930*/  IMAD R2, R12, 0x8, R2 ;  /* 0x000000080c027824 */ /* 0x000fc800078e0202 */
[----:B------:R-:W3:Y:S02]  /*14940*/  SYNCS.PHASECHK.TRANS64.TRYWAIT P0, [R2+URZ+0x22840], R3 ;  /* 0x02284003020075a7 */ /* 0x000ee4000800017f */
[----:B---3--:R-:W-:Y:S05]  /*14950*/  @!P0 BRA `(.L_x_1894) ;  /* 0x0000001c00588947 */ /* 0x008fea0003800000 */
.L_x_1942:
        /* <DEDUP_REMOVED lines=11> */
.L_x_1895:
[----:B------:R-:W2:Y:S01]  /*14a10*/  LDL R6, [R1] ;  /* 0x0000000001067983 */ /* 0x000ea20000100800 */
[----:B-1----:R-:W-:-:S03]  /*14a20*/  MOV R12, 0x400 ;  /* 0x00000400000c7802 */ /* 0x002fc60000000f00 */
[----:B------:R-:W4:Y:S01]  /*14a30*/  LDL R11, [R1+0x8] ;  /* 0x00000800010b7983 */ /* 0x000f220000100800 */
        /* <DEDUP_REMOVED lines=17> */
[----:B------:R-:W1:Y:S02]  /*14b50*/  SYNCS.PHASECHK.TRANS64.TRYWAIT P1, [R2+URZ+0x22860], R3 ;  /* 0x02286003020075a7 */ /* 0x000e64000802017f */
[----:B01----:R-:W-:Y:S05]  /*14b60*/  @!P1 BRA `(.L_x_1896) ;  /* 0x0000001800e89947 */ /* 0x003fea0003800000 */
.L_x_1943:
[----:B------:R-:W-:Y:S05]  /*14b70*/  @P0 BRA `(.L_x_1897) ;  /* 0x00000000001c0947 */ /* 0x000fea0003800000 */
[----:B------:R-:W1:Y:S01]  /*14b80*/  S2R R10, SR_TID.X ;  /* 0x00000000000a7919 */ /* 0x000e620000002100 */
[----:B0--3--:R-:W-:-:S04]  /*14b90*/  IMAD.MOV.U32 R3, RZ, RZ, 0xc000 ;  /* 0x0000c000ff037424 */ /* 0x009fc800078e00ff */
[----:B------:R2:W-:Y:S01]  /*14ba0*/  SYNCS.ARRIVE.TRANS64 RZ, [R2+URZ+0x22850], R3 ;  /* 0x0228500302ff79a7 */ /* 0x0005e2000800003f */
[----:B-1----:R-:W-:-:S04]  /*14bb0*/  LOP3.LUT R10, R10, 0x1f, RZ, 0xc0, !PT ;  /* 0x0000001f0a0a7812 */ /* 0x002fc800078ec0ff */
[----:B------:R-:W-:-:S13]  /*14bc0*/  ISETP.NE.AND P1, PT, R10, RZ, PT ;  /* 0x000000ff0a00720c */ /* 0x000fda0003f25270 */
[----:B--2---:R-:W-:Y:S05]  /*14bd0*/  @!P1 BRA `(.L_x_1897) ;  /* 0x0000000000049947 */ /* 0x004fea0003800000 */
[----:B------:R-:W-:Y:S01]  /*14be0*/  BPT.TRAP 0x1 ;  /* 0x000000040000795c */ /* 0x000fe20000300000 */
.L_x_1897:
[----:B0--3--:R-:W2:Y:S01]  /*14bf0*/  LDL R3, [R1] ;  /* 0x0000000001037983 */ /* 0x009ea20000100800 */
        /* <DEDUP_REMOVED lines=33> */
.L_x_1892:
[----:B------:R-:W-:Y:S05]  /*14e10*/  BSYNC B1 ;  /* 0x0000000000017941 */ /* 0x000fea0003800000 */
.L_x_1891:
[----:B------:R-:W2:Y:S01]  /*14e20*/  LDL R2, [R1+0xc] ;  /* 0x00000c0001027983 */ /* 0x000ea20000100800 */
[----:B------:R-:W-:Y:S01]  /*14e30*/  VIADD R8, R8, 0xfffffffe ;  /* 0xfffffffe08087836 */ /* 0x000fe20000000000 */
[----:B--2---:R-:W-:-:S13]  /*14e40*/  ISETP.GT.AND P0, PT, R9, R2, PT ;  /* 0x000000020900720c */ /* 0x004fda0003f04270 */
[----:B------:R-:W-:Y:S05]  /*14e50*/  @P0 BRA `(.L_x_1898) ;  /* 0xfffffff000600947 */ /* 0x000fea000383ffff */
.L_x_1874:
[----:B------:R-:W-:Y:S05]  /*14e60*/  BSYNC B0 ;  /* 0x0000000000007941 */ /* 0x000fea0003800000 */
.L_x_1873:
        /* <DEDUP_REMOVED lines=23> */
.L_x_1900:
[----:B------:R-:W-:Y:S05]  /*14fe0*/  BSYNC B0 ;  /* 0x0000000000007941 */ /* 0x000fea0003800000 */
.L_x_1899:
[----:B--2---:R-:W2:Y:S02]  /*14ff0*/  LDL.LU R2, [R1+0x4] ;  /* 0x0000040001027983 */ /* 0x004ea40000300800 */
[----:B--2---:R-:W-:-:S05]  /*15000*/  LOP3.LUT R2, R2, R0, RZ, 0x3c, !PT ;  /* 0x0000000002027212 */ /* 0x004fca00078e3cff */
[----:B------:R2:W-:Y:S02]  /*15010*/  STL [R1+0x4], R2 ;  /* 0x0000040201007387 */ /* 0x0005e40000100800 */
.L_x_1856:
[----:B------:R-:W-:Y:S05]  /*15020*/  BSYNC B6 ;  /* 0x0000000000067941 */ /* 0x000fea0003800000 */
.L_x_1854:
[----:B------:R-:W-:-:S03]  /*15030*/  UMOV UR4, 0xffffffff ;  /* 0xffffffff00047882 */ /* 0x000fc60000000000 */
[----:B------:R-:W-:Y:S05]  /*15040*/  BRA.DIV UR4, `(.L_x_1901) ;  /* 0x0000001604c47947 */ /* 0x000fea000b800000 */
[----:B------:R3:W4:Y:S04]  /*15050*/  SHFL.IDX PT, R4, R16, RZ, 0x1f ;  /* 0x00001fff10047589 */ /* 0x00072800000e0000 */
[----:B------:R3:W0:Y:S02]  /*15060*/  SHFL.IDX PT, R7, R16, 0x1, 0x1f ;  /* 0x00201f0010077f89 */ /* 0x00062400000e0000 */
.L_x_1947:
        /* <DEDUP_REMOVED lines=10> */
[----:B--2---:R-:W1:Y:S02]  /*15110*/  LDC.64 R2, c[0x0][0xc58] ;  /* 0x00031600ff027b82 */ /* 0x004e640000000a00 */
[----:B-1----:R-:W-:-:S05]  /*15120*/  IMAD.WIDE R2, R5, 0x4, R2 ;  /* 0x0000000405027825 */ /* 0x002fca00078e0202 */
[----:B------:R1:W5:Y:S02]  /*15130*/  LDG.E R17, desc[UR38][R2.64] ;  /* 0x0000002602117981 */ /* 0x000364000c1e1900 */
.L_x_1903:
[----:B------:R-:W-:Y:S05]  /*15140*/  BSYNC B0 ;  /* 0x0000000000007941 */ /* 0x000fea0003800000 */
.L_x_1902:
[----:B------:R-:W-:-:S03]  /*15150*/  UMOV UR4, 0xffffffff ;  /* 0xffffffff00047882 */ /* 0x000fc60000000000 */
[----:B------:R-:W-:Y:S05]  /*15160*/  BRA.DIV UR4, `(.L_x_1904) ;  /* 0x0000001604c87947 */ /* 0x000fea000b800000 */
[----:B0----5:R-:W0:Y:S01]  /*15170*/  SHFL.UP PT, R14, R17, 0x1, RZ ;  /* 0x04200000110e7989 */ /* 0x021e2200000e00ff */
[C---:B------:R-:W-:Y:S02]  /*15180*/  ISETP.NE.AND P0, PT, R6.reuse, RZ, PT ;  /* 0x000000ff0600720c */ /* 0x040fe40003f05270 */
[----:B------:R-:W-:Y:S02]  /*15190*/  ISETP.GE.U32.AND P1, PT, R6, 0x2, PT ;  /* 0x000000020600780c */ /* 0x000fe40003f26070 */
[----:B0-----:R-:W-:Y:S02]  /*151a0*/  SEL R14, R14, RZ, P0 ;  /* 0x000000ff0e0e7207 */ /* 0x001fe40000000000 */
[----:B------:R-:W-:-:S03]  /*151b0*/  ISETP.GE.U32.AND P0, PT, R6, 0x4, PT ;  /* 0x000000040600780c */ /* 0x000fc60003f06070 */
[----:B------:R-:W-:-:S05]  /*151c0*/  IMAD.IADD R13, R17, 0x1, R14 ;  /* 0x00000001110d7824 */ /* 0x000fca00078e020e */
[----:B------:R-:W1:Y:S02]  /*151d0*/  SHFL.UP PT, R14, R13, 0x2, RZ ;  /* 0x044000000d0e7989 */ /* 0x000e6400000e00ff */
[----:B-12---:R-:W-:Y:S02]  /*151e0*/  SEL R2, R14, RZ, P1 ;  /* 0x000000ff0e027207 */ /* 0x006fe40000800000 */
        /* <DEDUP_REMOVED lines=13> */
.L_x_1955:
[----:B------:R-:W-:Y:S02]  /*152c0*/  ULDC UR4, c[0x0][0xc10] ;  /* 0x0003040000047ab9 */ /* 0x000fe40000000800 */
[----:B------:R-:W-:-:S04]  /*152d0*/  IMAD.U32 R5, RZ, RZ, UR4 ;  /* 0x00000004ff057e24 */ /* 0x000fc8000f8e00ff */
[----:B-1----:R-:W-:-:S04]  /*152e0*/  IMAD R14, R14, R5, RZ ;  /* 0x000000050e0e7224 */ /* 0x002fc800078e02ff */
[----:B------:R-:W-:-:S05]  /*152f0*/  IMAD.IADD R7, R7, 0x1, R14 ;  /* 0x0000000107077824 */ /* 0x000fca00078e020e */
[----:B----4-:R-:W-:-:S13]  /*15300*/  ISETP.GT.AND P0, PT, R7, R4, PT ;  /* 0x000000040700720c */ /* 0x010fda0003f04270 */
[----:B------:R-:W-:Y:S05]  /*15310*/  @P0 BRA `(.L_x_1905) ;  /* 0x0000000000b40947 */ /* 0x000fea0003800000 */
[----:B------:R-:W1:Y:S02]  /*15320*/  LDC R0, c[0x0][0xc14] ;  /* 0x00030500ff007b82 */ /* 0x000e640000000800 */
.L_x_1910:
        /* <DEDUP_REMOVED lines=14> */
.L_x_1908:
[----:B------:R-:W-:Y:S05]  /*15410*/  BSYNC B0 ;  /* 0x0000000000007941 */ /* 0x000fea0003800000 */
.L_x_1907:
        /* <DEDUP_REMOVED lines=23> */
.L_x_1963:
[----:B------:R-:W-:Y:S02]  /*15590*/  ULDC UR4, c[0x0][0xc10] ;  /* 0x0003040000047ab9 */ /* 0x000fe40000000800 */
[----:B------:R-:W-:-:S04]  /*155a0*/  IMAD.U32 R5, RZ, RZ, UR4 ;  /* 0x00000004ff057e24 */ /* 0x000fc8000f8e00ff */
[----:B-1----:R-:W-:-:S04]  /*155b0*/  IMAD R14, R14, R5, RZ ;  /* 0x000000050e0e7224 */ /* 0x002fc800078e02ff */
[----:B------:R-:W-:-:S05]  /*155c0*/  IMAD.IADD R7, R14, 0x1, R7 ;  /* 0x000000010e077824 */ /* 0x000fca00078e0207 */
[----:B------:R-:W-:-:S13]  /*155d0*/  ISETP.GT.AND P0, PT, R7, R4, PT ;  /* 0x000000040700720c */ /* 0x000fda0003f04270 */
[----:B------:R-:W-:Y:S05]  /*155e0*/  @!P0 BRA `(.L_x_1910) ;  /* 0xfffffffc00508947 */ /* 0x000fea000383ffff */
.L_x_1905:
[----:B---3--:R-:W-:Y:S01]  /*155f0*/  IMAD.IADD R16, R7, 0x1, -R14 ;  /* 0x0000000107107824 */ /* 0x008fe200078e0a0e */
[----:B------:R-:W-:-:S03]  /*15600*/  UMOV UR4, 0xffffffff ;  /* 0xffffffff00047882 */ /* 0x000fc60000000000 */
[----:B------:R-:W-:-:S05]  /*15610*/  IMAD R3, R2, R5, R16 ;  /* 0x0000000502037224 */ /* 0x000fca00078e0210 */
[----:B------:R-:W-:Y:S01]  /*15620*/  ISETP.GT.AND P6, PT, R3, R4, PT ;  /* 0x000000040300720c */ /* 0x000fe20003fc4270 */
[----:B------:R-:W-:-:S12]  /*15630*/  BRA.DIV UR4, `(.L_x_1911) ;  /* 0x0000001a04347947 */ /* 0x000fd8000b800000 */
[----:B------:R-:W-:-:S04]  /*15640*/  VOTE.ANY R3, PT, !P6 ;  /* 0x0000000000037806 */ /* 0x000fc800070e0100 */
[----:B------:R-:W1:Y:S02]  /*15650*/  POPC R6, R3 ;  /* 0x0000000300067309 */ /* 0x000e640000000000 */
[----:B-1----:R1:W2:Y:S02]  /*15660*/  SHFL.IDX PT, R17, R17, R6, 0x1f ;  /* 0x00001f0611117589 */ /* 0x0022a400000e0000 */
.L_x_1967:
[----:B------:R-:W-:Y:S01]  /*15670*/  ISETP.NE.AND P0, PT, R3, RZ, PT ;  /* 0x000000ff0300720c */ /* 0x000fe20003f05270 */
[----:B------:R-:W-:-:S12]  /*15680*/  IMAD.MOV.U32 R7, RZ, RZ, RZ ;  /* 0x000000ffff077224 */ /* 0x000fd800078e00ff */
[----:B------:R-:W-:Y:S05]  /*15690*/  @!P0 BRA `(.L_x_1912) ;  /* 0x0000000000108947 */ /* 0x000fea0003800000 */
[----:B------:R-:W-:Y:S01]  /*156a0*/  UMOV UR4, 0xffffffff ;  /* 0xffffffff00047882 */ /* 0x000fe20000000000 */
[----:B------:R-:W-:Y:S02]  /*156b0*/  VIADD R12, R6, 0xffffffff ;  /* 0xffffffff060c7836 */ /* 0x000fe40000000000 */
[----:B------:R-:W-:Y:S05]  /*156c0*/  BRA.DIV UR4, `(.L_x_1913) ;  /* 0x0000001a04587947 */ /* 0x000fea000b800000 */
[----:B------:R3:W4:Y:S02]  /*156d0*/  SHFL.IDX PT, R7, R2, R12, 0x1f ;  /* 0x00001f0c02077589 */ /* 0x00072400000e0000 */
.L_x_1912:
[----:B0--3--:R-:W0:Y:S01]  /*156e0*/  LDC.64 R2, c[0x0][0xc68] ;  /* 0x00031a00ff027b82 */ /* 0x009e220000000a00 */
[----:B------:R-:W-:-:S04]  /*156f0*/  IMAD.IADD R19, R6, 0x1, R19 ;  /* 0x0000000106137824 */ /* 0x000fc800078e0213 */
[----:B0-----:R-:W-:-:S05]  /*15700*/  IMAD.WIDE R2, R19, 0x4, R2 ;  /* 0x0000000413027825 */ /* 0x001fca00078e0202 */
[----:B------:R0:W1:Y:S01]  /*15710*/  LDG.E R8, desc[UR38][R2.64] ;  /* 0x0000002602087981 */ /* 0x000062000c1e1900 */
[----:B----4-:R-:W-:-:S04]  /*15720*/  IMAD R16, R7, R5, R16 ;  /* 0x0000000507107224 */ /* 0x010fc800078e0210 */
[----:B------:R-:W-:Y:S02]  /*15730*/  IMAD.IADD R7, R4, 0x1, -R16 ;  /* 0x0000000104077824 */ /* 0x000fe400078e0a10 */
[----:B0-----:R-:W-:Y:S02]  /*15740*/  IMAD.MOV.U32 R2, RZ, RZ, RZ ;  /* 0x000000ffff027224 */ /* 0x001fe400078e00ff */
[----:B-12---:R-:W-:-:S05]  /*15750*/  IMAD R6, R17, R8, RZ ;  /* 0x0000000811067224 */ /* 0x006fca00078e02ff */
[-C--:B------:R-:W-:Y:S02]  /*15760*/  IABS R9, R6.reuse ;  /* 0x0000000600097213 */ /* 0x080fe40000000000 */
[----:B------:R-:W-:Y:S02]  /*15770*/  IABS R4, R6 ;  /* 0x0000000600047213 */ /* 0x000fe40000000000 */
[----:B------:R-:W0:Y:S03]  /*15780*/  I2F.RP R10, R9 ;  /* 0x00000009000a7306 */ /* 0x000e260000209400 */
[----:B------:R-:W-:-:S05]  /*15790*/  IMAD.MOV R4, RZ, RZ, -R4 ;  /* 0x000000ffff047224 */ /* 0x000fca00078e0a04 */
[----:B0-----:R-:W0:Y:S02]  /*157a0*/  MUFU.RCP R10, R10 ;  /* 0x0000000a000a7308 */ /* 0x001e240000001000 */
[----:B0-----:R-:W-:-:S06]  /*157b0*/  VIADD R11, R10, 0xffffffe ;  /* 0x0ffffffe0a0b7836 */ /* 0x001fcc0000000000 */
[----:B------:R-:W0:Y:S02]  /*157c0*/  F2I.FTZ.U32.TRUNC.NTZ R3, R11 ;  /* 0x0000000b00037305 */ /* 0x000e24000021f000 */
[----:B0-----:R-:W-:-:S04]  /*157d0*/  IMAD.MOV R12, RZ, RZ, -R3 ;  /* 0x000000ffff0c7224 */ /* 0x001fc800078e0a03 */
[----:B------:R-:W-:-:S04]  /*157e0*/  IMAD R13, R12, R9, RZ ;  /* 0x000000090c0d7224 */ /* 0x000fc800078e02ff */
[----:B------:R-:W-:Y:S01]  /*157f0*/  IMAD.HI.U32 R2, R3, R13, R2 ;  /* 0x0000000d03027227 */ /* 0x000fe200078e0002 */
        /* <DEDUP_REMOVED lines=9> */
[----:B------:R-:W-:-:S03]  /*15890*/  ISETP.GE.AND P0, PT, R3, RZ, PT ;  /* 0x000000ff0300720c */ /* 0x000fc60003f06270 */
[----:B------:R-:W-:-:S10]  /*158a0*/  IMAD.MOV.U32 R9, RZ, RZ, R2 ;  /* 0x000000ffff097224 */ /* 0x000fd400078e0002 */
[----:B------:R-:W-:Y:S01]  /*158b0*/  @!P0 IMAD.MOV R9, RZ, RZ, -R9 ;  /* 0x000000ffff098224 */ /* 0x000fe200078e0a09 */
[----:B------:R-:W-:-:S13]  /*158c0*/  ISETP.NE.AND P0, PT, R6, RZ, PT ;  /* 0x000000ff0600720c */ /* 0x000fda0003f05270 */
[----:B------:R-:W-:-:S05]  /*158d0*/  @!P0 LOP3.LUT R9, RZ, R6, RZ, 0x33, !PT ;  /* 0x00000006ff098212 */ /* 0x000fca00078e33ff */
[----:B------:R-:W-:Y:S02]  /*158e0*/  IMAD R4, R8, R9, RZ ;  /* 0x0000000908047224 */ /* 0x000fe400078e02ff */
[----:B------:R-:W-:Y:S02]  /*158f0*/  IMAD.MOV R9, RZ, RZ, -R9 ;  /* 0x000000ffff097224 */ /* 0x000fe400078e0a09 */
[----:B------:R-:W-:Y:S02]  /*15900*/  IMAD.MOV R2, RZ, RZ, -R4 ;  /* 0x000000ffff027224 */ /* 0x000fe400078e0a04 */
[----:B------:R-:W-:-:S03]  /*15910*/  IMAD R7, R6, R9, R7 ;  /* 0x0000000906077224 */ /* 0x000fc600078e0207 */
[----:B------:R-:W-:Y:S01]  /*15920*/  VIADDMNMX R8, R2, R5, R8, PT ;  /* 0x0000000502087246 */ /* 0x000fe20003800108 */
[----:B------:R-:W-:-:S03]  /*15930*/  IMAD.IADD R4, R7, 0x1, R4 ;  /* 0x0000000107047824 */ /* 0x000fc600078e0204 */
[----:B------:R-:W-:-:S04]  /*15940*/  IABS R5, R8 ;  /* 0x0000000800057213 */ /* 0x000fc80000000000 */
[----:B------:R-:W0:Y:S08]  /*15950*/  I2F.RP R10, R5 ;  /* 0x00000005000a7306 */ /* 0x000e300000209400 */
[----:B0-----:R-:W0:Y:S02]  /*15960*/  MUFU.RCP R10, R10 ;  /* 0x0000000a000a7308 */ /* 0x001e240000001000 */
[----:B0-----:R-:W-:-:S06]  /*15970*/  VIADD R2, R10, 0xffffffe ;  /* 0x0ffffffe0a027836 */ /* 0x001fcc0000000000 */
[----:B------:R0:W1:Y:S02]  /*15980*/  F2I.FTZ.U32.TRUNC.NTZ R3, R2 ;  /* 0x0000000200037305 */ /* 0x000064000021f000 */
[----:B0-----:R-:W-:Y:S02]  /*15990*/  IMAD.MOV.U32 R2, RZ, RZ, RZ ;  /* 0x000000ffff027224 */ /* 0x001fe400078e00ff */
[----:B-1----:R-:W-:-:S04]  /*159a0*/  IMAD.MOV R6, RZ, RZ, -R3 ;  /* 0x000000ffff067224 */ /* 0x002fc800078e0a03 */
[----:B------:R-:W-:Y:S01]  /*159b0*/  IMAD R9, R6, R5, RZ ;  /* 0x0000000506097224 */ /* 0x000fe200078e02ff */
[----:B------:R-:W-:-:S03]  /*159c0*/  IABS R6, R7 ;  /* 0x0000000700067213 */ /* 0x000fc60000000000 */
[----:B------:R-:W-:Y:S01]  /*159d0*/  IMAD.HI.U32 R3, R3, R9, R2 ;  /* 0x0000000903037227 */ /* 0x000fe200078e0002 */
[----:B------:R-:W-:-:S05]  /*159e0*/  IABS R9, R8 ;  /* 0x0000000800097213 */ /* 0x000fca0000000000 */
        /* <DEDUP_REMOVED lines=12> */
[----:B------:R-:W-:Y:S01]  /*15ab0*/  @!P0 LOP3.LUT R3, RZ, R8, RZ, 0x33, !PT ;  /* 0x00000008ff038212 */ /* 0x000fe200078e33ff */
[----:B------:R-:W-:-:S03]  /*15ac0*/  IMAD.MOV R8, RZ, RZ, -R8 ;  /* 0x000000ffff087224 */ /* 0x000fc600078e0a08 */
[----:B------:R-:W-:Y:S01]  /*15ad0*/  LOP3.LUT R2, RZ, R3, RZ, 0x33, !PT ;  /* 0x00000003ff027212 */ /* 0x000fe200078e33ff */
[----:B------:R-:W-:-:S04]  /*15ae0*/  IMAD R18, R3, R8, R4 ;  /* 0x0000000803127224 */ /* 0x000fc800078e0204 */
[----:B------:R-:W-:Y:S01]  /*15af0*/  IMAD.IADD R17, R17, 0x1, R2 ;  /* 0x0000000111117824 */ /* 0x000fe200078e0202 */
[----:B------:R-:W-:Y:S06]  /*15b00*/  BRA `(.L_x_1914) ;  /* 0x00000000001c7947 */ /* 0x000fec0003800000 */
.L_x_1906:
[----:B------:R-:W-:Y:S01]  /*15b10*/  UMOV UR4, URZ ;  /* 0x0000003f00047c82 */ /* 0x000fe20008000000 */
[----:B------:R-:W-:Y:S01]  /*15b20*/  UMOV UR5, URZ ;  /* 0x0000003f00057c82 */ /* 0x000fe20008000000 */
[----:B------:R-:W-:Y:S01]  /*15b30*/  ULDC UR6, c[0x0][0xc14] ;  /* 0x0003050000067ab9 */ /* 0x000fe20000000800 */
[----:B---3--:R-:W-:Y:S02]  /*15b40*/  IMAD.MOV.U32 R16, RZ, RZ, R4 ;  /* 0x000000ffff107224 */ /* 0x008fe400078e0004 */
[----:B------:R-:W-:Y:S02]  /*15b50*/  IMAD.U32 R17, RZ, RZ, UR4 ;  /* 0x00000004ff117e24 */ /* 0x000fe4000f8e00ff */
[----:B------:R-:W-:Y:S02]  /*15b60*/  IMAD.U32 R18, RZ, RZ, UR5 ;  /* 0x00000005ff127e24 */ /* 0x000fe4000f8e00ff */
[----:B------:R-:W-:-:S07]  /*15b70*/  IMAD.U32 R19, RZ, RZ, UR6 ;  /* 0x00000006ff137e24 */ /* 0x000fce000f8e00ff */
.L_x_1914:
        /* <DEDUP_REMOVED lines=12> */
.L_x_1842:
[----:B-1----:R-:W3:Y:S01]  /*15c40*/  LDL.LU R0, [R1+0x18] ;  /* 0x0000180001007983 */ /* 0x002ee20000300800 */
[----:B------:R-:W-:Y:S01]  /*15c50*/  BSSY B0, `(.L_x_1916) ;  /* 0x000000b000007945 */ /* 0x000fe20003800000 */
[----:B------:R-:W1:Y:S01]  /*15c60*/  S2R R5, SR_CgaCtaId ;  /* 0x0000000000057919 */ /* 0x000e620000008800 */
[----:B---3--:R-:W-:-:S05]  /*15c70*/  VIADD R0, R0, 0x1 ;  /* 0x0000000100007836 */ /* 0x008fca0000000000 */
[----:B--2---:R-:W-:-:S04]  /*15c80*/  LEA.HI R2, R0, R0, RZ, 0x1 ;  /* 0x0000000000027211 */ /* 0x004fc800078f08ff */
[----:B------:R-:W-:-:S05]  /*15c90*/  LOP3.LUT R3, R2, 0xfffffffe, RZ, 0xc0, !PT ;  /* 0xfffffffe02037812 */ /* 0x000fca00078ec0ff */
[----:B------:R-:W-:Y:S01]  /*15ca0*/  IMAD.IADD R3, R0, 0x1, -R3 ;  /* 0x0000000100037824 */ /* 0x000fe200078e0a03 */
[----:B------:R-:W-:-:S04]  /*15cb0*/  MOV R0, 0x400 ;  /* 0x0000040000007802 */ /* 0x000fc80000000f00 */
[----:B-1----:R-:W-:Y:S02]  /*15cc0*/  LEA R0, R5, R0, 0x18 ;  /* 0x0000000005007211 */ /* 0x002fe400078ec0ff */
[----:B------:R-:W-:-:S04]  /*15cd0*/  SHF.L.U32 R3, R3, 0x1f, RZ ;  /* 0x0000001f03037819 */ /* 0x000fc800000006ff */
[----:B------:R-:W1:Y:S02]  /*15ce0*/  SYNCS.PHASECHK.TRANS64.TRYWAIT P0, [R0+URZ+0x22820], R3 ;  /* 0x02282003000075a7 */ /* 0x000e64000800017f */
[----:B-1----:R-:W-:Y:S05]  /*15cf0*/  @!P0 BRA `(.L_x_1917) ;  /* 0x0000001000f48947 */ /* 0x002fea0003800000 */
.L_x_1970:
[----:B------:R-:W-:Y:S05]  /*15d00*/  BSYNC B0 ;  /* 0x0000000000007941 */ /* 0x000fea0003800000 */
.L_x_1916:
[----:B------:R-:W-:-:S03]  /*15d10*/  UMOV UR4, 0xffffffff ;  /* 0xffffffff00047882 */ /* 0x000fc60000000000 */
[----:B------:R-:W-:Y:S05]  /*15d20*/  BRA.DIV UR4, `(.L_x_1918) ;  /* 0x0000001204fc7947 */ /* 0x000fea000b800000 */
[----:B------:R-:W2:Y:S02]  /*15d30*/  S2R R2, SR_TID.X ;  /* 0x0000000000027919 */ /* 0x000ea40000002100 */
[----:B--2---:R-:W-:-:S04]  /*15d40*/  SHF.R.U32.HI R2, RZ, 0x5, R2 ;  /* 0x00000005ff027819 */ /* 0x004fc80000011602 */
[----:B------:R-:W-:-:S05]  /*15d50*/  LOP3.LUT R2, R2, 0x3, RZ, 0xc0, !PT ;  /* 0x0000000302027812 */ /* 0x000fca00078ec0ff */
[----:B------:R2:W3:Y:S02]  /*15d60*/  SHFL.IDX PT, R14, R2, RZ, 0x1f ;  /* 0x00001fff020e7589 */ /* 0x0004e400000e0000 */
.L_x_1973:
[----:B---3--:R-:W-:Y:S01]  /*15d70*/  ISETP.NE.AND P0, PT, R14, RZ, PT ;  /* 0x000000ff0e00720c */ /* 0x008fe20003f05270 */
[----:B------:R-:W-:-:S12]  /*15d80*/  BSSY B0, `(.L_x_1919) ;  /* 0x0000027000007945 */ /* 0x000fd80003800000 */
[----:B------:R-:W-:Y:S05]  /*15d90*/  @P0 BRA `(.L_x_1920) ;  /* 0x0000000000940947 */ /* 0x000fea0003800000 */
[----:B------:R-:W-:-:S03]  /*15da0*/  UMOV UR4, 0xffffffff ;  /* 0xffffffff00047882 */ /* 0x000fc60000000000 */
[----:B------:R-:W-:Y:S05]  /*15db0*/  BRA.DIV UR4, `(.L_x_1921) ;  /* 0x00000016040c7947 */ /* 0x000fea000b800000 */
[----:B------:R-:W-:-:S13]  /*15dc0*/  ELECT P6, URZ, PT ;  /* 0x00000000003f782f */ /* 0x000fda00038c0000 */
.L_x_1976:
[----:B------:R-:W-:Y:S05]  /*15dd0*/  @!P6 BRA `(.L_x_1920) ;  /* 0x000000000084e947 */ /* 0x000fea0003800000 */
[----:B------:R-:W-:-:S06]  /*15de0*/  ULOP3.LUT UR4, UR36, 0x2, URZ, 0xfc, !UPT ;  /* 0x0000000224047892 */ /* 0x000fcc000f8efc3f */
[----:B--2---:R-:W-:-:S05]  /*15df0*/  IMAD.U32 R2, RZ, RZ, UR4 ;  /* 0x00000004ff027e24 */ /* 0x004fca000f8e00ff */
[----:B------:R-:W-:-:S13]  /*15e00*/  ISETP.NE.AND P2, PT, R2, 0x3, PT ;  /* 0x000000030200780c */ /* 0x000fda0003f45270 */
[----:B------:R-:W-:Y:S05]  /*15e10*/  @!P2 BRA `(.L_x_1922) ;  /* 0x000000000004a947 */ /* 0x000fea0003800000 */
[----:B------:R-:W-:Y:S01]  /*15e20*/  BPT.TRAP 0x1 ;  /* 0x000000040000795c */ /* 0x000fe20000300000 */
.L_x_1922:
[----:B-1----:R-:W2:Y:S04]  /*15e30*/  LDL R3, [R1] ;  /* 0x0000000001037983 */ /* 0x002ea80000100800 */
[----:B------:R-:W3:Y:S01]  /*15e40*/  LDL.LU R7, [R1+0x4] ;  /* 0x0000040001077983 */ /* 0x000ee20000300800 */
[----:B------:R-:W-:-:S04]  /*15e50*/  VIADD R2, R0, 0x22840 ;  /* 0x0002284000027836 */ /* 0x000fc80000000000 */
[C---:B--2---:R-:W-:Y:S02]  /*15e60*/  IMAD R6, R3.reuse, 0x8, R2 ;  /* 0x0000000803067824 */ /* 0x044fe400078e0202 */
[----:B------:R-:W-:Y:S01]  /*15e70*/  VIADD R3, R3, 0x1 ;  /* 0x0000000103037836 */ /* 0x000fe20000000000 */
[----:B---3--:R-:W-:-:S04]  /*15e80*/  SHF.L.U32 R5, R7, 0x1f, RZ ;  /* 0x0000001f07057819 */ /* 0x008fc800000006ff */
[C---:B------:R-:W-:Y:S01]  /*15e90*/  ISETP.NE.AND P1, PT, R3.reuse, 0x2, PT ;  /* 0x000000020300780c */ /* 0x040fe20003f25270 */
[----:B------:R-:W1:Y:S03]  /*15ea0*/  SYNCS.PHASECHK.TRANS64.TRYWAIT P0, [R6+URZ], R5 ;  /* 0x00000005060075a7 */ /* 0x000e66000800017f */
[----:B------:R-:W-:Y:S02]  /*15eb0*/  SEL R4, RZ, 0x1, P1 ;  /* 0x00000001ff047807 */ /* 0x000fe40000800000 */
[----:B------:R-:W-:Y:S02]  /*15ec0*/  SEL R3, R3, RZ, P1 ;  /* 0x000000ff03037207 */ /* 0x000fe40000800000 */
[----:B------:R-:W-:-:S03]  /*15ed0*/  LOP3.LUT R4, R7, R4, RZ, 0x3c, !PT ;  /* 0x0000000407047212 */ /* 0x000fc600078e3cff */
[----:B------:R-:W-:Y:S01]  /*15ee0*/  IMAD R7, R3, 0x8, R2 ;  /* 0x0000000803077824 */ /* 0x000fe200078e0202 */
[----:B------:R-:W-:Y:S01]  /*15ef0*/  SHF.L.U32 R2, R4, 0x1f, RZ ;  /* 0x0000001f04027819 */ /* 0x000fe200000006ff */
[----:B-1----:R-:W-:Y:S06]  /*15f00*/  @!P0 BRA `(.L_x_1923) ;  /* 0x0000001000d88947 */ /* 0x002fec0003800000 */
.L_x_1977:
[----:B------:R-:W2:Y:S02]  /*15f10*/  SYNCS.PHASECHK.TRANS64.TRYWAIT P0, [R7+URZ], R2 ;  /* 0x00000002070075a7 */ /* 0x000ea4000800017f */
[----:B--2---:R-:W-:Y:S05]  /*15f20*/  @!P0 BRA `(.L_x_1924) ;  /* 0x0000001000e48947 */ /* 0x004fea0003800000 */
.L_x_1978:
[----:B------:R-:W-:Y:S05]  /*15f30*/  @!P2 BRA `(.L_x_1925) ;  /* 0x000000000004a947 */ /* 0x000fea0003800000 */
[----:B------:R-:W-:Y:S01]  /*15f40*/  BPT.TRAP 0x1 ;  /* 0x000000040000795c */ /* 0x000fe20000300000 */
.L_x_1925:
[----:B------:R-:W3:Y:S01]  /*15f50*/  LDL.LU R4, [R1] ;  /* 0x0000000001047983 */ /* 0x000ee20000300800 */
[----:B------:R-:W-:-:S04]  /*15f60*/  VIADD R0, R0, 0x22860 ;  /* 0x0002286000007836 */ /* 0x000fc80000000000 */
[----:B---3--:R-:W-:-:S04]  /*15f70*/  IMAD R4, R4, 0x8, R0 ;  /* 0x0000000804047824 */ /* 0x008fc800078e0200 */
[----:B------:R-:W3:Y:S02]  /*15f80*/  SYNCS.PHASECHK.TRANS64.TRYWAIT P0, [R4+URZ], R5 ;  /* 0x00000005040075a7 */ /* 0x000ee4000800017f */
[----:B---3--:R-:W-:Y:S05]  /*15f90*/  @!P0 BRA `(.L_x_1926) ;  /* 0x0000001000dc8947 */ /* 0x008fea0003800000 */
.L_x_1979:
[----:B------:R-:W-:-:S07]  /*15fa0*/  IMAD R3, R3, 0x8, R0 ;  /* 0x0000000803037824 */ /* 0x000fce00078e0200 */
.L_x_1927:
[----:B----4-:R4:W0:Y:S02]  /*15fb0*/  SYNCS.PHASECHK.TRANS64.TRYWAIT P0, [R3+URZ], R2 ;  /* 0x00000002030075a7 */ /* 0x010824000800017f */
[----:B0-----:R-:W-:Y:S05]  /*15fc0*/  @!P0 NANOSLEEP.SYNCS 0x989680 ;  /* 0x009896800000895d */ /* 0x001fea0003900000 */
[----:B------:R-:W0:Y:S02]  /*15fd0*/  @!P0 SYNCS.PHASECHK.TRANS64 P0, [R3+URZ], R2 ;  /* 0x00000002030085a7 */ /* 0x000e24000800007f */
[----:B0-----:R-:W-:Y:S05]  /*15fe0*/  @!P0 BRA `(.L_x_1927) ;  /* 0xfffffffc00f08947 */ /* 0x001fea000383ffff */
.L_x_1920:
[----:B------:R-:W-:Y:S05]  /*15ff0*/  BSYNC B0 ;  /* 0x0000000000007941 */ /* 0x000fea0003800000 */
.L_x_1919:
[----:B------:R-:W-:Y:S05]  /*16000*/  EXIT ;  /* 0x000000000000794d */ /* 0x000fea0003800000 */
.L_x_1746:
[----:B0-----:R0:W1:Y:S02]  /*16010*/  SYNCS.PHASECHK.TRANS64.TRYWAIT P0, [R9+URZ+0x22800], R0 ;  /* 0x02280000090075a7 */ /* 0x001064000800017f */
[----:B-1----:R-:W-:Y:S05]  /*16020*/  @!P0 NANOSLEEP.SYNCS 0x989680 ;  /* 0x009896800000895d */ /* 0x002fea0003900000 */
[----:B------:R-:W1:Y:S02]  /*16030*/  @!P0 SYNCS.PHASECHK.TRANS64 P0, [R9+URZ+0x22800], R0 ;  /* 0x02280000090085a7 */ /* 0x000e64000800007f */
[----:B-1----:R-:W-:Y:S05]  /*16040*/  @!P0 BRA `(.L_x_1746) ;  /* 0xfffffffc00f08947 */ /* 0x002fea000383ffff */
[----:B------:R-:W-:Y:S05]  /*16050*/  BRA `(.L_x_1928) ;  /* 0xfffffebc00107947 */ /* 0x000fea000383ffff */
.L_x_1750:
[----:B-1----:R1:W2:Y:S02]  /*16060*/  SYNCS.PHASECHK.TRANS64.TRYWAIT P1, [R5+URZ+0x22830], R12 ;  /* 0x0228300c050075a7 */ /* 0x0022a4000802017f */
[----:B--2---:R-:W-:Y:S05]  /*16070*/  @!P1 NANOSLEEP.SYNCS 0x989680 ;  /* 0x009896800000995d */ /* 0x004fea0003900000 */
[----:B------:R-:W2:Y:S02]  /*16080*/  @!P1 SYNCS.PHASECHK.TRANS64 P1, [R5+URZ+0x22830], R12 ;  /* 0x0228300c050095a7 */ /* 0x000ea4000802007f */
[----:B--2---:R-:W-:Y:S05]  /*16090*/  @!P1 BRA `(.L_x_1750) ;  /* 0xfffffffc00f09947 */ /* 0x004fea000383ffff */
[----:B------:R-:W-:Y:S05]  /*160a0*/  BRA `(.L_x_1749) ;  /* 0xfffffebc003c7947 */ /* 0x000fea000383ffff */
.L_x_1762:
[----:B-1----:R1:W2:Y:S02]  /*160b0*/  SYNCS.PHASECHK.TRANS64.TRYWAIT P1, [R5+URZ+0x22850], R12 ;  /* 0x0228500c050075a7 */ /* 0x0022a4000802017f */
[----:B--2---:R-:W-:Y:S05]  /*160c0*/  @!P1 NANOSLEEP.SYNCS 0x989680 ;  /* 0x009896800000995d */ /* 0x004fea0003900000 */
[----:B------:R-:W2:Y:S02]  /*160d0*/  @!P1 SYNCS.PHASECHK.TRANS64 P1, [R5+URZ+0x22850], R12 ;  /* 0x0228500c050095a7 */ /* 0x000ea4000802007f */
[----:B--2---:R-:W-:Y:S05]  /*160e0*/  @!P1 BRA `(.L_x_1762) ;  /* 0xfffffffc00f09947 */ /* 0x004fea000383ffff */
[----:B------:R-:W-:Y:S05]  /*160f0*/  BRA `(.L_x_1761) ;  /* 0xfffffee400487947 */ /* 0x000fea000383ffff */
.L_x_1770:
[----:B-1----:R-:W-:-:S04]  /*16100*/  IMAD.U32 R21, RZ, RZ, UR28 ;  /* 0x0000001cff157e24 */ /* 0x002fc8000f8e00ff */
[----:B------:R1:W2:Y:S03]  /*16110*/  SYNCS.PHASECHK.TRANS64.TRYWAIT P1, [R21+URZ+0x22830], R10 ;  /* 0x0228300a150075a7 */ /* 0x0002a6000802017f */
[----:B--2---:R-:W-:Y:S05]  /*16120*/  @!P1 NANOSLEEP.SYNCS 0x989680 ;  /* 0x009896800000995d */ /* 0x004fea0003900000 */
[----:B------:R-:W2:Y:S02]  /*16130*/  @!P1 SYNCS.PHASECHK.TRANS64 P1, [R21+URZ+0x22830], R10 ;  /* 0x0228300a150095a7 */ /* 0x000ea4000802007f */
[----:B--2---:R-:W-:Y:S05]  /*16140*/  @!P1 BRA `(.L_x_1770) ;  /* 0xfffffffc00ec9947 */ /* 0x004fea000383ffff */
[----:B------:R-:W-:Y:S05]  /*16150*/  BRA `(.L_x_1769) ;  /* 0xfffffee800d07947 */ /* 0x000fea000383ffff */
.L_x_1782:
[----:B-1----:R1:W2:Y:S02]  /*16160*/  SYNCS.PHASECHK.TRANS64.TRYWAIT P1, [R177+URZ+0x22850], R10 ;  /* 0x0228500ab10075a7 */ /* 0x0022a4000802017f */
[----:B--2---:R-:W-:Y:S05]  /*16170*/  @!P1 NANOSLEEP.SYNCS 0x989680 ;  /* 0x009896800000995d */ /* 0x004fea0003900000 */
[----:B------:R-:W2:Y:S02]  /*16180*/  @!P1 SYNCS.PHASECHK.TRANS64 P1, [R177+URZ+0x22850], R10 ;  /* 0x0228500ab10095a7 */ /* 0x000ea4000802007f */
[----:B--2---:R-:W-:Y:S05]  /*16190*/  @!P1 BRA `(.L_x_1782) ;  /* 0xfffffffc00f09947 */ /* 0x004fea000383ffff */
[----:B------:R-:W-:Y:S05]  /*161a0*/  BRA `(.L_x_1781) ;  /* 0xffffff1800f87947 */ /* 0x000fea000383ffff */
.L_x_1791:
[----:B-1----:R-:W-:-:S04]  /*161b0*/  IMAD.U32 R6, RZ, RZ, UR25 ;  /* 0x00000019ff067e24 */ /* 0x002fc8000f8e00ff */
[----:B------:R1:W2:Y:S03]  /*161c0*/  SYNCS.PHASECHK.TRANS64.TRYWAIT P2, [R6+URZ+0x22830], R5 ;  /* 0x02283005060075a7 */ /* 0x0002a6000804017f */
[----:B--2---:R-:W-:Y:S05]  /*161d0*/  @!P2 NANOSLEEP.SYNCS 0x989680 ;  /* 0x009896800000a95d */ /* 0x004fea0003900000 */
[----:B------:R-:W2:Y:S02]  /*161e0*/  @!P2 SYNCS.PHASECHK.TRANS64 P2, [R6+URZ+0x22830], R5 ;  /* 0x022830050600a5a7 */ /* 0x000ea4000804007f */
[----:B--2---:R-:W-:Y:S05]  /*161f0*/  @!P2 BRA `(.L_x_1791) ;  /* 0xfffffffc00eca947 */ /* 0x004fea000383ffff */
[----:B------:R-:W-:Y:S05]  /*16200*/  BRA `(.L_x_1790) ;  /* 0xffffff2000a07947 */ /* 0x000fea000383ffff */
.L_x_1795:
[----:B-1----:R1:W2:Y:S02]  /*16210*/  SYNCS.PHASECHK.TRANS64.TRYWAIT P2, [R214+URZ+0x22850], R5 ;  /* 0x02285005d60075a7 */ /* 0x0022a4000804017f */
[----:B--2---:R-:W-:Y:S05]  /*16220*/  @!P2 NANOSLEEP.SYNCS 0x989680 ;  /* 0x009896800000a95d */ /* 0x004fea0003900000 */
[----:B------:R-:W2:Y:S02]  /*16230*/  @!P2 SYNCS.PHASECHK.TRANS64 P2, [R214+URZ+0x22850], R5 ;  /* 0x02285005d600a5a7 */ /* 0x000ea4000804007f */
[----:B--2---:R-:W-:Y:S05]  /*16240*/  @!P2 BRA `(.L_x_1795) ;  /* 0xfffffffc00f0a947 */ /* 0x004fea000383ffff */
[----:B------:R-:W-:Y:S05]  /*16250*/  BRA `(.L_x_1794) ;  /* 0xffffff4000407947 */ /* 0x000fea000383ffff */
.L_x_1801:
[----:B-1----:R-:W-:-:S04]  /*16260*/  IMAD.U32 R6, RZ, RZ, UR27 ;  /* 0x0000001bff067e24 */ /* 0x002fc8000f8e00ff */
[----:B------:R1:W2:Y:S03]  /*16270*/  SYNCS.PHASECHK.TRANS64.TRYWAIT P1, [R6+URZ+0x22830], R9 ;  /* 0x02283009060075a7 */ /* 0x0002a6000802017f */
[----:B--2---:R-:W-:Y:S05]  /*16280*/  @!P1 NANOSLEEP.SYNCS 0x989680 ;  /* 0x009896800000995d */ /* 0x004fea0003900000 */
[----:B------:R-:W2:Y:S02]  /*16290*/  @!P1 SYNCS.PHASECHK.TRANS64 P1, [R6+URZ+0x22830], R9 ;  /* 0x02283009060095a7 */ /* 0x000ea4000802007f */
[----:B--2---:R-:W-:Y:S05]  /*162a0*/  @!P1 BRA `(.L_x_1801) ;  /* 0xfffffffc00ec9947 */ /* 0x004fea000383ffff */
[----:B------:R-:W-:Y:S05]  /*162b0*/  BRA `(.L_x_1800) ;  /* 0xffffff4400647947 */ /* 0x000fea000383ffff */
.L_x_1813:
[----:B-1----:R1:W2:Y:S02]  /*162c0*/  SYNCS.PHASECHK.TRANS64.TRYWAIT P1, [R176+URZ+0x22850], R9 ;  /* 0x02285009b00075a7 */ /* 0x0022a4000802017f */
[----:B--2---:R-:W-:Y:S05]  /*162d0*/  @!P1 NANOSLEEP.SYNCS 0x989680 ;  /* 0x009896800000995d */ /* 0x004fea0003900000 */
[----:B------:R-:W2:Y:S02]  /*162e0*/  @!P1 SYNCS.PHASECHK.TRANS64 P1, [R176+URZ+0x22850], R9 ;  /* 0x02285009b00095a7 */ /* 0x000ea4000802007f */
[----:B--2---:R-:W-:Y:S05]  /*162f0*/  @!P1 BRA `(.L_x_1813) ;  /* 0xfffffffc00f09947 */ /* 0x004fea000383ffff */
[----:B------:R-:W-:Y:S05]  /*16300*/  BRA `(.L_x_1812) ;  /* 0xffffff74008c7947 */ /* 0x000fea000383ffff */
.L_x_1861:
[----:B------:R-:W1:Y:S01]  /*16310*/  S2R R5, SR_TID.X ;  /* 0x0000000000057919 */ /* 0x000e620000002100 */
[----:B------:R-:W-:Y:S01]  /*16320*/  BSSY B0, `(.L_x_1929) ;  /* 0x000000a000007945 */ /* 0x000fe20003800000 */
[----:B------:R-:W-:Y:S02]  /*16330*/  IMAD.MOV.U32 R12, RZ, RZ, RZ ;  /* 0x000000ffff0c7224 */ /* 0x000fe400078e00ff */
[----:B------:R-:W-:Y:S02]  /*16340*/  IMAD.MOV.U32 R11, RZ, RZ, 0x1f ;  /* 0x0000001fff0b7424 */ /* 0x000fe400078e00ff */
[----:B------:R-:W-:Y:S01]  /*16350*/  IMAD.MOV.U32 R15, RZ, RZ, -0x1 ;  /* 0xffffffffff0f7424 */ /* 0x000fe200078e00ff */
[----:B-1----:R-:W-:-:S04]  /*16360*/  SHF.R.U32.HI R5, RZ, 0x5, R5 ;  /* 0x00000005ff057819 */ /* 0x002fc80000011605 */
[----:B------:R-:W-:-:S05]  /*16370*/  LOP3.LUT R5, R5, 0x3, RZ, 0xc0, !PT ;  /* 0x0000000305057812 */ /* 0x000fca00078ec0ff */
[----:B0-----:R-:W-:-:S07]  /*16380*/  IMAD.MOV.U32 R13, RZ, RZ, R5 ;  /* 0x000000ffff0d7224 */ /* 0x001fce00078e0005 */
[----:B------:R-:W-:Y:S05]  /*16390*/  WARPSYNC.COLLECTIVE R15, `(.L_x_1930) ;  /* 0x000000000f087348 */ /* 0x000fea0003c00000 */
[----:B------:R0:W1:Y:S02]  /*163a0*/  SHFL.IDX P6, R14, R13, R12, R11 ;  /* 0x0000000c0d0e7389 */ /* 0x00006400000c000b */
[----:B01----:R-:W-:Y:S01]  /*163b0*/  ENDCOLLECTIVE ;  /* 0x000000000000791b */ /* 0x003fe20003800000 */
.L_x_1930:
[----:B------:R-:W-:Y:S05]  /*163c0*/  BSYNC B0 ;  /* 0x0000000000007941 */ /* 0x000fea0003800000 */
.L_x_1929:
[----:B------:R-:W-:Y:S05]  /*163d0*/  BRA `(.L_x_1931) ;  /* 0xffffffc800607947 */ /* 0x000fea000383ffff */
.L_x_1862:
[----:B------:R-:W-:Y:S01]  /*163e0*/  BSSY B0, `(.L_x_1932) ;  /* 0x0000006000007945 */ /* 0x000fe20003800000 */
[----:B------:R-:W-:-:S07]  /*163f0*/  IMAD.MOV.U32 R15, RZ, RZ, -0x1 ;  /* 0xffffffffff0f7424 */ /* 0x000fce00078e00ff */
[----:B0-----:R-:W-:Y:S05]  /*16400*/  WARPSYNC.COLLECTIVE R15, `(.L_x_1933) ;  /* 0x000000000f0c7348 */ /* 0x001fea0003c00000 */
[----:B------:R-:W-:Y:S02]  /*16410*/  ELECT P6, UR62, PT ;  /* 0x00000000003e782f */ /* 0x000fe400038c0000 */
[----:B------:R-:W-:Y:S01]  /*16420*/  MOV R14, UR62 ;  /* 0x0000003e000e7c02 */ /* 0x000fe20008000f00 */
[----:B0-----:R-:W-:Y:S10]  /*16430*/  ENDCOLLECTIVE ;  /* 0x000000000000791b */ /* 0x001ff40003800000 */
.L_x_1933:
[----:B------:R-:W-:Y:S05]  /*16440*/  BSYNC B0 ;  /* 0x0000000000007941 */ /* 0x000fea0003800000 */
.L_x_1932:
[----:B------:R-:W-:Y:S05]  /*16450*/  BRA `(.L_x_1934) ;  /* 0xffffffc800507947 */ /* 0x000fea000383ffff */
.L_x_1865:
[----:B-1----:R1:W2:Y:S02]  /*16460*/  SYNCS.PHASECHK.TRANS64.TRYWAIT P0, [R9+URZ+0x22840], R10 ;  /* 0x0228400a090075a7 */ /* 0x0022a4000800017f */
[----:B--2---:R-:W-:Y:S05]  /*16470*/  @!P0 NANOSLEEP.SYNCS 0x989680 ;  /* 0x009896800000895d */ /* 0x004fea0003900000 */
[----:B------:R-:W2:Y:S02]  /*16480*/  @!P0 SYNCS.PHASECHK.TRANS64 P0, [R9+URZ+0x22840], R10 ;  /* 0x0228400a090085a7 */ /* 0x000ea4000800007f */
[----:B--2---:R-:W-:Y:S05]  /*16490*/  @!P0 BRA `(.L_x_1865) ;  /* 0xfffffffc00f08947 */ /* 0x004fea000383ffff */
[----:B------:R-:W-:Y:S05]  /*164a0*/  BRA `(.L_x_1935) ;  /* 0xffffffc800b87947 */ /* 0x000fea000383ffff */
.L_x_1868:
[----:B-1----:R-:W1:Y:S01]  /*164b0*/  S2R R10, SR_CgaCtaId ;  /* 0x00000000000a7919 */ /* 0x002e620000008800 */
[----:B------:R-:W-:-:S04]  /*164c0*/  MOV R9, 0x400 ;  /* 0x0000040000097802 */ /* 0x000fc80000000f00 */
[----:B-1----:R-:W-:-:S04]  /*164d0*/  LEA R9, R10, R9, 0x18 ;  /* 0x000000090a097211 */ /* 0x002fc800078ec0ff */
[----:B------:R1:W2:Y:S03]  /*164e0*/  SYNCS.PHASECHK.TRANS64.TRYWAIT P0, [R9+URZ+0x22820], R6 ;  /* 0x02282006090075a7 */ /* 0x0002a6000800017f */
[----:B--2---:R-:W-:Y:S05]  /*164f0*/  @!P0 NANOSLEEP.SYNCS 0x989680 ;  /* 0x009896800000895d */ /* 0x004fea0003900000 */
[----:B------:R-:W2:Y:S02]  /*16500*/  @!P0 SYNCS.PHASECHK.TRANS64 P0, [R9+URZ+0x22820], R6 ;  /* 0x02282006090085a7 */ /* 0x000ea4000800007f */
[----:B--2---:R-:W-:Y:S05]  /*16510*/  @!P0 BRA `(.L_x_1868) ;  /* 0xfffffffc00e48947 */ /* 0x004fea000383ffff */
[----:B------:R-:W-:Y:S05]  /*16520*/  BRA `(.L_x_1936) ;  /* 0xffffffcc00947947 */ /* 0x000fea000383ffff */
.L_x_1871:
[----:B-1----:R1:W2:Y:S02]  /*16530*/  SYNCS.PHASECHK.TRANS64.TRYWAIT P0, [R6+URZ+0x22860], R9 ;  /* 0x02286009060075a7 */ /* 0x0022a4000800017f */
[----:B--2---:R-:W-:Y:S05]  /*16540*/  @!P0 NANOSLEEP.SYNCS 0x989680 ;  /* 0x009896800000895d */ /* 0x004fea0003900000 */
[----:B------:R-:W2:Y:S02]  /*16550*/  @!P0 SYNCS.PHASECHK.TRANS64 P0, [R6+URZ+0x22860], R9 ;  /* 0x02286009060085a7 */ /* 0x000ea4000800007f */
[----:B--2---:R-:W-:Y:S05]  /*16560*/  @!P0 BRA `(.L_x_1871) ;  /* 0xfffffffc00f08947 */ /* 0x004fea000383ffff */
[----:B------:R-:W-:Y:S05]  /*16570*/  BRA `(.L_x_1937) ;  /* 0xffffffcc00b07947 */ /* 0x000fea000383ffff */
.L_x_1880:
[----:B-1----:R1:W2:Y:S02]  /*16580*/  SYNCS.PHASECHK.TRANS64.TRYWAIT P0, [R2+URZ+0x22840], R3 ;  /* 0x02284003020075a7 */ /* 0x0022a4000800017f */
[----:B--2---:R-:W-:Y:S05]  /*16590*/  @!P0 NANOSLEEP.SYNCS 0x989680 ;  /* 0x009896800000895d */ /* 0x004fea0003900000 */
[----:B------:R-:W2:Y:S02]  /*165a0*/  @!P0 SYNCS.PHASECHK.TRANS64 P0, [R2+URZ+0x22840], R3 ;  /* 0x02284003020085a7 */ /* 0x000ea4000800007f */
[----:B--2---:R-:W-:Y:S05]  /*165b0*/  @!P0 BRA `(.L_x_1880) ;  /* 0xfffffffc00f08947 */ /* 0x004fea000383ffff */
[----:B------:R-:W-:Y:S05]  /*165c0*/  BRA `(.L_x_1938) ;  /* 0xffffffd400347947 */ /* 0x000fea000383ffff */
.L_x_1882:
[----:B--2---:R2:W3:Y:S02]  /*165d0*/  SYNCS.PHASECHK.TRANS64.TRYWAIT P0, [R2+URZ+0x22860], R3 ;  /* 0x02286003020075a7 */ /* 0x0044e4000800017f */
[----:B---3--:R-:W-:Y:S05]  /*165e0*/  @!P0 NANOSLEEP.SYNCS 0x989680 ;  /* 0x009896800000895d */ /* 0x008fea0003900000 */
[----:B------:R-:W3:Y:S02]  /*165f0*/  @!P0 SYNCS.PHASECHK.TRANS64 P0, [R2+URZ+0x22860], R3 ;  /* 0x02286003020085a7 */ /* 0x000ee4000800007f */
[----:B---3--:R-:W-:Y:S05]  /*16600*/  @!P0 BRA `(.L_x_1882) ;  /* 0xfffffffc00f08947 */ /* 0x008fea000383ffff */
[----:B------:R-:W-:Y:S05]  /*16610*/  BRA `(.L_x_1939) ;  /* 0xffffffd400a47947 */ /* 0x000fea000383ffff */
.L_x_1887:
[----:B--2---:R2:W3:Y:S02]  /*16620*/  SYNCS.PHASECHK.TRANS64.TRYWAIT P0, [R2+URZ+0x22840], R3 ;  /* 0x02284003020075a7 */ /* 0x0044e4000800017f */
[----:B---3--:R-:W-:Y:S05]  /*16630*/  @!P0 NANOSLEEP.SYNCS 0x989680 ;  /* 0x009896800000895d */ /* 0x008fea0003900000 */
[----:B------:R-:W3:Y:S02]  /*16640*/  @!P0 SYNCS.PHASECHK.TRANS64 P0, [R2+URZ+0x22840], R3 ;  /* 0x02284003020085a7 */ /* 0x000ee4000800007f */
[----:B---3--:R-:W-:Y:S05]  /*16650*/  @!P0 BRA `(.L_x_1887) ;  /* 0xfffffffc00f08947 */ /* 0x008fea000383ffff */
[----:B------:R-:W-:Y:S05]  /*16660*/  BRA `(.L_x_1940) ;  /* 0xffffffd800f87947 */ /* 0x000fea000383ffff */
.L_x_1889:
[----:B0-----:R0:W1:Y:S02]  /*16670*/  SYNCS.PHASECHK.TRANS64.TRYWAIT P1, [R2+URZ+0x22860], R3 ;  /* 0x02286003020075a7 */ /* 0x001064000802017f */
[----:B-1----:R-:W-:Y:S05]  /*16680*/  @!P1 NANOSLEEP.SYNCS 0x989680 ;  /* 0x009896800000995d */ /* 0x002fea0003900000 */
[----:B------:R-:W1:Y:S02]  /*16690*/  @!P1 SYNCS.PHASECHK.TRANS64 P1, [R2+URZ+0x22860], R3 ;  /* 0x02286003020095a7 */ /* 0x000e64000802007f */
[----:B-1----:R-:W-:Y:S05]  /*166a0*/  @!P1 BRA `(.L_x_1889) ;  /* 0xfffffffc00f09947 */ /* 0x002fea000383ffff */
[----:B------:R-:W-:Y:S05]  /*166b0*/  BRA `(.L_x_1941) ;  /* 0xffffffdc00647947 */ /* 0x000fea000383ffff */
.L_x_1894:
[----:B---3--:R3:W4:Y:S02]  /*166c0*/  SYNCS.PHASECHK.TRANS64.TRYWAIT P0, [R2+URZ+0x22840], R3 ;  /* 0x02284003020075a7 */ /* 0x008724000800017f */
[----:B----4-:R-:W-:Y:S05]  /*166d0*/  @!P0 NANOSLEEP.SYNCS 0x989680 ;  /* 0x009896800000895d */ /* 0x010fea0003900000 */
[----:B------:R-:W4:Y:S02]  /*166e0*/  @!P0 SYNCS.PHASECHK.TRANS64 P0, [R2+URZ+0x22840], R3 ;  /* 0x02284003020085a7 */ /* 0x000f24000800007f */
[----:B----4-:R-:W-:Y:S05]  /*166f0*/  @!P0 BRA `(.L_x_1894) ;  /* 0xfffffffc00f08947 */ /* 0x010fea000383ffff */
[----:B------:R-:W-:Y:S05]  /*16700*/  BRA `(.L_x_1942) ;  /* 0xffffffe000947947 */ /* 0x000fea000383ffff */
.L_x_1896:
[----:B0-----:R0:W1:Y:S02]  /*16710*/  SYNCS.PHASECHK.TRANS64.TRYWAIT P1, [R2+URZ+0x22860], R3 ;  /* 0x02286003020075a7 */ /* 0x001064000802017f */
[----:B-1----:R-:W-:Y:S05]  /*16720*/  @!P1 NANOSLEEP.SYNCS 0x989680 ;  /* 0x009896800000995d */ /* 0x002fea0003900000 */
[----:B------:R-:W1:Y:S02]  /*16730*/  @!P1 SYNCS.PHASECHK.TRANS64 P1, [R2+URZ+0x22860], R3 ;  /* 0x02286003020095a7 */ /* 0x000e64000802007f */
[----:B-1----:R-:W-:Y:S05]  /*16740*/  @!P1 BRA `(.L_x_1896) ;  /* 0xfffffffc00f09947 */ /* 0x002fea000383ffff */
[----:B------:R-:W-:Y:S05]  /*16750*/  BRA `(.L_x_1943) ;  /* 0xffffffe400047947 */ /* 0x000fea000383ffff */
.L_x_1901:
[----:B------:R-:W-:Y:S01]  /*16760*/  BSSY B0, `(.L_x_1944) ;  /* 0x0000008000007945 */ /* 0x000fe20003800000 */
[----:B0-----:R-:W-:Y:S02]  /*16770*/  IMAD.MOV.U32 R13, RZ, RZ, R16 ;  /* 0x000000ffff0d7224 */ /* 0x001fe400078e0010 */
[----:B-1----:R-:W-:Y:S02]  /*16780*/  IMAD.MOV.U32 R12, RZ, RZ, RZ ;  /* 0x000000ffff0c7224 */ /* 0x002fe400078e00ff */
[----:B------:R-:W-:Y:S02]  /*16790*/  IMAD.MOV.U32 R11, RZ, RZ, 0x1f ;  /* 0x0000001fff0b7424 */ /* 0x000fe400078e00ff */
[----:B------:R-:W-:-:S07]  /*167a0*/  IMAD.MOV.U32 R15, RZ, RZ, -0x1 ;  /* 0xffffffffff0f7424 */ /* 0x000fce00078e00ff */
[----:B--2---:R-:W-:Y:S05]  /*167b0*/  WARPSYNC.COLLECTIVE R15, `(.L_x_1945) ;  /* 0x000000000f087348 */ /* 0x004fea0003c00000 */
[----:B------:R0:W1:Y:S02]  /*167c0*/  SHFL.IDX P6, R14, R13, R12, R11 ;  /* 0x0000000c0d0e7389 */ /* 0x00006400000c000b */
[----:B012---:R-:W-:Y:S01]  /*167d0*/  ENDCOLLECTIVE ;  /* 0x000000000000791b */ /* 0x007fe20003800000 */
.L_x_1945:
[----:B------:R-:W-:Y:S05]  /*167e0*/  BSYNC B0 ;  /* 0x0000000000007941 */ /* 0x000fea0003800000 */
.L_x_1944:
        /* <DEDUP_REMOVED lines=8> */
.L_x_1946:
[----:B------:R-:W-:Y:S01]  /*16870*/  IMAD.MOV.U32 R7, RZ, RZ, R14 ;  /* 0x000000ffff077224 */ /* 0x000fe200078e000e */
[----:B------:R-:W-:Y:S06]  /*16880*/  BRA `(.L_x_1947) ;  /* 0xffffffe400f87947 */ /* 0x000fec000383ffff */
.L_x_1904:
[----:B------:R-:W-:Y:S01]  /*16890*/  BSSY B0, `(.L_x_1948) ;  /* 0x0000008000007945 */ /* 0x000fe20003800000 */
[----:B0----5:R-:W-:Y:S02]  /*168a0*/  IMAD.MOV.U32 R13, RZ, RZ, R17 ;  /* 0x000000ffff0d7224 */ /* 0x021fe400078e0011 */
[----:B------:R-:W-:Y:S02]  /*168b0*/  IMAD.MOV.U32 R12, RZ, RZ, 0x1 ;  /* 0x00000001ff0c7424 */ /* 0x000fe400078e00ff */
[----:B------:R-:W-:Y:S02]  /*168c0*/  IMAD.MOV.U32 R11, RZ, RZ, RZ ;  /* 0x000000ffff0b7224 */ /* 0x000fe400078e00ff */
[----:B------:R-:W-:-:S07]  /*168d0*/  IMAD.MOV.U32 R15, RZ, RZ, -0x1 ;  /* 0xffffffffff0f7424 */ /* 0x000fce00078e00ff */
[----:B-1234-:R-:W-:Y:S05]  /*168e0*/  WARPSYNC.COLLECTIVE R15, `(.L_x_1949) ;  /* 0x000000000f087348 */ /* 0x01efea0003c00000 */
[----:B------:R0:W0:Y:S02]  /*168f0*/  SHFL.UP P6, R14, R13, R12, R11 ;  /* 0x0400000c0d0e7389 */ /* 0x00002400000c000b */
[----:B01234-:R-:W-:Y:S01]  /*16900*/  ENDCOLLECTIVE ;  /* 0x000000000000791b */ /* 0x01ffe20003800000 */
.L_x_1949:
[----:B------:R-:W-:Y:S05]  /*16910*/  BSYNC B0 ;  /* 0x0000000000007941 */ /* 0x000fea0003800000 */
.L_x_1948:
        /* <DEDUP_REMOVED lines=10> */
.L_x_1950:
        /* <DEDUP_REMOVED lines=8> */
.L_x_1951:
        /* <DEDUP_REMOVED lines=8> */
.L_x_1952:
        /* <DEDUP_REMOVED lines=8> */
.L_x_1953:
        /* <DEDUP_REMOVED lines=8> */
.L_x_1954:
[----:B------:R-:W-:Y:S05]  /*16bc0*/  BRA `(.L_x_1955) ;  /* 0xffffffe400bc7947 */ /* 0x000fea000383ffff */
.L_x_1909:
[----:B------:R-:W-:Y:S01]  /*16bd0*/  BSSY B0, `(.L_x_1956) ;  /* 0x0000008000007945 */ /* 0x000fe20003800000 */
[----:B-----5:R-:W-:Y:S02]  /*16be0*/  IMAD.MOV.U32 R13, RZ, RZ, R17 ;  /* 0x000000ffff0d7224 */ /* 0x020fe400078e0011 */
[----:B------:R-:W-:Y:S02]  /*16bf0*/  IMAD.MOV.U32 R12, RZ, RZ, 0x1 ;  /* 0x00000001ff0c7424 */ /* 0x000fe400078e00ff */
[----:B------:R-:W-:Y:S02]  /*16c00*/  IMAD.MOV.U32 R11, RZ, RZ, RZ ;  /* 0x000000ffff0b7224 */ /* 0x000fe400078e00ff */
[----:B------:R-:W-:-:S07]  /*16c10*/  IMAD.MOV.U32 R15, RZ, RZ, -0x1 ;  /* 0xffffffffff0f7424 */ /* 0x000fce00078e00ff */
[----:B0--3--:R-:W-:Y:S05]  /*16c20*/  WARPSYNC.COLLECTIVE R15, `(.L_x_1957) ;  /* 0x000000000f087348 */ /* 0x009fea0003c00000 */
[----:B------:R1:W2:Y:S02]  /*16c30*/  SHFL.UP P6, R14, R13, R12, R11 ;  /* 0x0400000c0d0e7389 */ /* 0x0002a400000c000b */
[----:B0123--:R-:W-:Y:S01]  /*16c40*/  ENDCOLLECTIVE ;  /* 0x000000000000791b */ /* 0x00ffe20003800000 */
.L_x_1957:
[----:B------:R-:W-:Y:S05]  /*16c50*/  BSYNC B0 ;  /* 0x0000000000007941 */ /* 0x000fea0003800000 */
.L_x_1956:
        /* <DEDUP_REMOVED lines=10> */
.L_x_1958:
        /* <DEDUP_REMOVED lines=8> */
.L_x_1959:
        /* <DEDUP_REMOVED lines=8> */
.L_x_1960:
        /* <DEDUP_REMOVED lines=8> */
.L_x_1961:
        /* <DEDUP_REMOVED lines=8> */
.L_x_1962:
[----:B------:R-:W-:Y:S05]  /*16f00*/  BRA `(.L_x_1963) ;  /* 0xffffffe400a07947 */ /* 0x000fea000383ffff */
.L_x_1911:
[----:B------:R-:W-:Y:S01]  /*16f10*/  BSSY B0, `(.L_x_1964) ;  /* 0x0000006000007945 */ /* 0x000fe20003800000 */
[----:B------:R-:W-:Y:S01]  /*16f20*/  PLOP3.LUT P6, PT, P6, PT, PT, 0x8, 0x0 ;  /* 0x000000000000781c */ /* 0x000fe200037ce170 */
[----:B------:R-:W-:-:S12]  /*16f30*/  IMAD.MOV.U32 R15, RZ, RZ, -0x1 ;  /* 0xffffffffff0f7424 */ /* 0x000fd800078e00ff */
[----:B0-----:R-:W-:Y:S05]  /*16f40*/  WARPSYNC.COLLECTIVE R15, `(.L_x_1965) ;  /* 0x000000000f087348 */ /* 0x001fea0003c00000 */
[----:B------:R-:W-:Y:S01]  /*16f50*/  VOTE.ANY R14, PT, P6 ;  /* 0x00000000000e7806 */ /* 0x000fe200030e0100 */
[----:B0-----:R-:W-:Y:S06]  /*16f60*/  ENDCOLLECTIVE ;  /* 0x000000000000791b */ /* 0x001fec0003800000 */
.L_x_1965:
[----:B------:R-:W-:Y:S05]  /*16f70*/  BSYNC B0 ;  /* 0x0000000000007941 */ /* 0x000fea0003800000 */
.L_x_1964:
        /* <DEDUP_REMOVED lines=9> */
.L_x_1966:
[----:B------:R-:W-:Y:S01]  /*17010*/  IMAD.MOV.U32 R17, RZ, RZ, R14 ;  /* 0x000000ffff117224 */ /* 0x000fe200078e000e */
[----:B------:R-:W-:Y:S06]  /*17020*/  BRA `(.L_x_1967) ;  /* 0xffffffe400907947 */ /* 0x000fec000383ffff */
.L_x_1913:
[----:B------:R-:W-:Y:S01]  /*17030*/  BSSY B0, `(.L_x_1968) ;  /* 0x0000007000007945 */ /* 0x000fe20003800000 */
[----:B------:R-:W-:Y:S02]  /*17040*/  IMAD.MOV.U32 R13, RZ, RZ, R2 ;  /* 0x000000ffff0d7224 */ /* 0x000fe400078e0002 */
[----:B------:R-:W-:Y:S02]  /*17050*/  IMAD.MOV.U32 R11, RZ, RZ, 0x1f ;  /* 0x0000001fff0b7424 */ /* 0x000fe400078e00ff */
[----:B------:R-:W-:-:S07]  /*17060*/  IMAD.MOV.U32 R15, RZ, RZ, -0x1 ;  /* 0xffffffffff0f7424 */ /* 0x000fce00078e00ff */
[----:B012---:R-:W-:Y:S05]  /*17070*/  WARPSYNC.COLLECTIVE R15, `(.L_x_1969) ;  /* 0x000000000f087348 */ /* 0x007fea0003c00000 */
[----:B------:R3:W4:Y:S02]  /*17080*/  SHFL.IDX P6, R14, R13, R12, R11 ;  /* 0x0000000c0d0e7389 */ /* 0x00072400000c000b */
[----:B01234-:R-:W-:Y:S01]  /*17090*/  ENDCOLLECTIVE ;  /* 0x000000000000791b */ /* 0x01ffe20003800000 */
.L_x_1969:
[----:B------:R-:W-:Y:S05]  /*170a0*/  BSYNC B0 ;  /* 0x0000000000007941 */ /* 0x000fea0003800000 */
.L_x_1968:
[----:B------:R-:W-:Y:S01]  /*170b0*/  IMAD.MOV.U32 R7, RZ, RZ, R14 ;  /* 0x000000ffff077224 */ /* 0x000fe200078e000e */
[----:B------:R-:W-:Y:S06]  /*170c0*/  BRA `(.L_x_1912) ;  /* 0xffffffe400847947 */ /* 0x000fec000383ffff */
.L_x_1917:
[----:B-1----:R1:W2:Y:S02]  /*170d0*/  SYNCS.PHASECHK.TRANS64.TRYWAIT P0, [R0+URZ+0x22820], R3 ;  /* 0x02282003000075a7 */ /* 0x0022a4000800017f */
[----:B--2---:R-:W-:Y:S05]  /*170e0*/  @!P0 NANOSLEEP.SYNCS 0x989680 ;  /* 0x009896800000895d */ /* 0x004fea0003900000 */
[----:B------:R-:W2:Y:S02]  /*170f0*/  @!P0 SYNCS.PHASECHK.TRANS64 P0, [R0+URZ+0x22820], R3 ;  /* 0x02282003000085a7 */ /* 0x000ea4000800007f */
[----:B--2---:R-:W-:Y:S05]  /*17100*/  @!P0 BRA `(.L_x_1917) ;  /* 0xfffffffc00f08947 */ /* 0x004fea000383ffff */
[----:B------:R-:W-:Y:S05]  /*17110*/  BRA `(.L_x_1970) ;  /* 0xffffffe800f87947 */ /* 0x000fea000383ffff */
.L_x_1918:
[----:B------:R-:W2:Y:S01]  /*17120*/  S2R R2, SR_TID.X ;  /* 0x0000000000027919 */ /* 0x000ea20000002100 */
[----:B------:R-:W-:Y:S01]  /*17130*/  BSSY B0, `(.L_x_1971) ;  /* 0x000000a000007945 */ /* 0x000fe20003800000 */
[----:B------:R-:W-:Y:S02]  /*17140*/  IMAD.MOV.U32 R12, RZ, RZ, RZ ;  /* 0x000000ffff0c7224 */ /* 0x000fe400078e00ff */
[----:B------:R-:W-:Y:S02]  /*17150*/  IMAD.MOV.U32 R11, RZ, RZ, 0x1f ;  /* 0x0000001fff0b7424 */ /* 0x000fe400078e00ff */
[----:B------:R-:W-:Y:S01]  /*17160*/  IMAD.MOV.U32 R15, RZ, RZ, -0x1 ;  /* 0xffffffffff0f7424 */ /* 0x000fe200078e00ff */
[----:B--2---:R-:W-:-:S04]  /*17170*/  SHF.R.U32.HI R2, RZ, 0x5, R2 ;  /* 0x00000005ff027819 */ /* 0x004fc80000011602 */
[----:B------:R-:W-:-:S05]  /*17180*/  LOP3.LUT R2, R2, 0x3, RZ, 0xc0, !PT ;  /* 0x0000000302027812 */ /* 0x000fca00078ec0ff */
[----:B0-----:R-:W-:-:S07]  /*17190*/  IMAD.MOV.U32 R13, RZ, RZ, R2 ;  /* 0x000000ffff0d7224 */ /* 0x001fce00078e0002 */
[----:B-1----:R-:W-:Y:S05]  /*171a0*/  WARPSYNC.COLLECTIVE R15, `(.L_x_1972) ;  /* 0x000000000f087348 */ /* 0x002fea0003c00000 */
[----:B------:R0:W2:Y:S02]  /*171b0*/  SHFL.IDX P6, R14, R13, R12, R11 ;  /* 0x0000000c0d0e7389 */ /* 0x0000a400000c000b */
[----:B012---:R-:W-:Y:S01]  /*171c0*/  ENDCOLLECTIVE ;  /* 0x000000000000791b */ /* 0x007fe20003800000 */
.L_x_1972:
[----:B------:R-:W-:Y:S05]  /*171d0*/  BSYNC B0 ;  /* 0x0000000000007941 */ /* 0x000fea0003800000 */
.L_x_1971:
[----:B------:R-:W-:Y:S05]  /*171e0*/  BRA `(.L_x_1973) ;  /* 0xffffffe800e07947 */ /* 0x000fea000383ffff */
.L_x_1921:
[----:B------:R-:W-:Y:S01]  /*171f0*/  BSSY B1, `(.L_x_1974) ;  /* 0x0000006000017945 */ /* 0x000fe20003800000 */
[----:B------:R-:W-:-:S07]  /*17200*/  IMAD.MOV.U32 R15, RZ, RZ, -0x1 ;  /* 0xffffffffff0f7424 */ /* 0x000fce00078e00ff */
[----:B012---:R-:W-:Y:S05]  /*17210*/  WARPSYNC.COLLECTIVE R15, `(.L_x_1975) ;  /* 0x000000000f0c7348 */ /* 0x007fea0003c00000 */
[----:B------:R-:W-:Y:S02]  /*17220*/  ELECT P6, UR62, PT ;  /* 0x00000000003e782f */ /* 0x000fe400038c0000 */
[----:B------:R-:W-:Y:S01]  /*17230*/  MOV R14, UR62 ;  /* 0x0000003e000e7c02 */ /* 0x000fe20008000f00 */
[----:B012---:R-:W-:Y:S10]  /*17240*/  ENDCOLLECTIVE ;  /* 0x000000000000791b */ /* 0x007ff40003800000 */
.L_x_1975:
[----:B------:R-:W-:Y:S05]  /*17250*/  BSYNC B1 ;  /* 0x0000000000017941 */ /* 0x000fea0003800000 */
.L_x_1974:
[----:B------:R-:W-:Y:S05]  /*17260*/  BRA `(.L_x_1976) ;  /* 0xffffffe800d87947 */ /* 0x000fea000383ffff */
.L_x_1923:
[----:B-1----:R1:W2:Y:S02]  /*17270*/  SYNCS.PHASECHK.TRANS64.TRYWAIT P0, [R6+URZ], R5 ;  /* 0x00000005060075a7 */ /* 0x0022a4000800017f */
[----:B--2---:R-:W-:Y:S05]  /*17280*/  @!P0 NANOSLEEP.SYNCS 0x989680 ;  /* 0x009896800000895d */ /* 0x004fea0003900000 */
[----:B------:R-:W2:Y:S02]  /*17290*/  @!P0 SYNCS.PHASECHK.TRANS64 P0, [R6+URZ], R5 ;  /* 0x00000005060085a7 */ /* 0x000ea4000800007f */
[----:B--2---:R-:W-:Y:S05]  /*172a0*/  @!P0 BRA `(.L_x_1923) ;  /* 0xfffffffc00f08947 */ /* 0x004fea000383ffff */
[----:B------:R-:W-:Y:S05]  /*172b0*/  BRA `(.L_x_1977) ;  /* 0xffffffec00147947 */ /* 0x000fea000383ffff */
.L_x_1924:
[----:B--2---:R2:W3:Y:S02]  /*172c0*/  SYNCS.PHASECHK.TRANS64.TRYWAIT P0, [R7+URZ], R2 ;  /* 0x00000002070075a7 */ /* 0x0044e4000800017f */
[----:B---3--:R-:W-:Y:S05]  /*172d0*/  @!P0 NANOSLEEP.SYNCS 0x989680 ;  /* 0x009896800000895d */ /* 0x008fea0003900000 */
[----:B------:R-:W3:Y:S02]  /*172e0*/  @!P0 SYNCS.PHASECHK.TRANS64 P0, [R7+URZ], R2 ;  /* 0x00000002070085a7 */ /* 0x000ee4000800007f */
[----:B---3--:R-:W-:Y:S05]  /*172f0*/  @!P0 BRA `(.L_x_1924) ;  /* 0xfffffffc00f08947 */ /* 0x008fea000383ffff */
[----:B------:R-:W-:Y:S05]  /*17300*/  BRA `(.L_x_1978) ;  /* 0xffffffec00087947 */ /* 0x000fea000383ffff */
.L_x_1926:
[----:B---3--:R3:W4:Y:S02]  /*17310*/  SYNCS.PHASECHK.TRANS64.TRYWAIT P0, [R4+URZ], R5 ;  /* 0x00000005040075a7 */ /* 0x008724000800017f */
[----:B----4-:R-:W-:Y:S05]  /*17320*/  @!P0 NANOSLEEP.SYNCS 0x989680 ;  /* 0x009896800000895d */ /* 0x010fea0003900000 */
[----:B------:R-:W4:Y:S02]  /*17330*/  @!P0 SYNCS.PHASECHK.TRANS64 P0, [R4+URZ], R5 ;  /* 0x00000005040085a7 */ /* 0x000f24000800007f */
[----:B----4-:R-:W-:Y:S05]  /*17340*/  @!P0 BRA `(.L_x_1926) ;  /* 0xfffffffc00f08947 */ /* 0x010fea000383ffff */
[----:B------:R-:W-:Y:S05]  /*17350*/  BRA `(.L_x_1979) ;  /* 0xffffffec00107947 */ /* 0x000fea000383ffff */
.L_x_1980:
        /* <DEDUP_REMOVED lines=10> */
.L_x_4723:


//--------------------- .text._ZN7cutlass13device_kernelIN5flash11enable_sm90INS1_16FlashAttnFwdSm90INS1_25CollectiveMainloopFwdSm90ILi2EN4cute5tupleIJNS5_1CILi1EEES8_S8_EEENS6_IJNS7_ILi128EEENS7_ILi96EEENS7_ILi64EEEEEELi256ENS_10bfloat16_tEfNS_4arch4Sm90ELb0ELb1ELb1ELb1ELb0ELb1ELb0ELb1ELb0ELb0ELb0ELb0EEENS1_21CollectiveEpilogueFwdINS6_IJSA_NS7_ILi256EEESB_EEES9_SE_SG_Li256ELb1ELb0ELb0ELb0EEENS1_36VarlenDynamicPersistentTileSchedulerILi128ELi96ELi256ELi32ELb0ELb0ELb1ELb1ELb0ELb1EEEEEEEEEvNT_6ParamsE --------------------------
	.section	.text._ZN7cutlass13device_kernelIN5flash11enable_sm90INS1_16FlashAttnFwdSm90INS1_25CollectiveMainloopFwdSm90ILi2EN4cute5tupleIJNS5_1CILi1EEES8_S8_EEENS6_IJNS7_ILi128EEENS7_ILi96EEENS7_ILi64EEEEEELi256ENS_10bfloat16_tEfNS_4arch4Sm90ELb0ELb1ELb1ELb1ELb0ELb1ELb0ELb1ELb0ELb0ELb0ELb0EEENS1_21CollectiveEpilogueFwdINS6_IJSA_NS7_ILi256EEESB_EEES9_SE_SG_Li256ELb1ELb0ELb0ELb0EEENS1_36VarlenDynamicPersistentTileSchedulerILi128ELi96ELi256ELi32ELb0ELb0ELb1ELb1ELb0ELb1EEEEEEEEEvNT_6ParamsE,"ax",@progbits
	.align	128
.text._ZN7cutlass13device_kernelIN5flash11enable_sm90INS1_16FlashAttnFwdSm90INS1_25CollectiveMainloopFwdSm90ILi2EN4cute5tupleIJNS5_1CILi1EEES8_S8_EEENS6_IJNS7_ILi128EEENS7_ILi96EEENS7_ILi64EEEEEELi256ENS_10bfloat16_tEfNS_4arch4Sm90ELb0ELb1ELb1ELb1ELb0ELb1ELb0ELb1ELb0ELb0ELb0ELb0EEENS1_21CollectiveEpilogueFwdINS6_IJSA_NS7_ILi256EEESB_EEES9_SE_SG_Li256ELb1ELb0ELb0ELb0EEENS1_36VarlenDynamicPersistentTileSchedulerILi128ELi96ELi256ELi32ELb0ELb0ELb1ELb1ELb0ELb1EEEEEEEEEvNT_6ParamsE:
        .type           _ZN7cutlass13device_kernelIN5flash11enable_sm90INS1_16FlashAttnFwdSm90INS1_25CollectiveMainloopFwdSm90ILi2EN4cute5tupleIJNS5_1CILi1EEES8_S8_EEENS6_IJNS7_ILi128EEENS7_ILi96EEENS7_ILi64EEEEEELi256ENS_10bfloat16_tEfNS_4arch4Sm90ELb0ELb1ELb1ELb1ELb0ELb1ELb0ELb1ELb0ELb0ELb0ELb0EEENS1_21CollectiveEpilogueFwdINS6_IJSA_NS7_ILi256EEESB_EEES9_SE_SG_Li256ELb1ELb0ELb0ELb0EEENS1_36VarlenDynamicPersistentTileSchedulerILi128ELi96ELi256ELi32ELb0ELb0ELb1ELb1ELb0ELb1EEEEEEEEEvNT_6ParamsE,@function
        .size           _ZN7cutlass13device_kernelIN5flash11enable_sm90INS1_16FlashAttnFwdSm90INS1_25CollectiveMainloopFwdSm90ILi2EN4cute5tupleIJNS5_1CILi1EEES8_S8_EEENS6_IJNS7_ILi128EEENS7_ILi96EEENS7_ILi64EEEEEELi256ENS_10bfloat16_tEfNS_4arch4Sm90ELb0ELb1ELb1ELb1ELb0ELb1ELb0ELb1ELb0ELb0ELb0ELb0EEENS1_21CollectiveEpilogueFwdINS6_IJSA_NS7_ILi256EEESB_EEES9_SE_SG_Li256ELb1ELb0ELb0ELb0EEENS1_36VarlenDynamicPersistentTileSchedulerILi128ELi96ELi256ELi32ELb0ELb0ELb1ELb1ELb0ELb1EEEEEEEEEvNT_6ParamsE,(.L_x_4724 - _ZN7cutlass13device_kernelIN5flash11enable_sm90INS1_16FlashAttnFwdSm90INS1_25CollectiveMainloopFwdSm90ILi2EN4cute5tupleIJNS5_1CILi1EEES8_S8_EEENS6_IJNS7_ILi128EEENS7_ILi96EEENS7_ILi64EEEEEELi256ENS_10bfloat16_tEfNS_4arch4Sm90ELb0ELb1ELb1ELb1ELb0ELb1ELb0ELb1ELb0ELb0ELb0ELb0EEENS1_21CollectiveEpilogueFwdINS6_IJSA_NS7_ILi256EEESB_EEES9_SE_SG_Li256ELb1ELb0ELb0ELb0EEENS1_36VarlenDynamicPersistentTileSchedulerILi128ELi96ELi256ELi32ELb0ELb0ELb1ELb1ELb0ELb1EEEEEEEEEvNT_6ParamsE)
        .other          _ZN7cutlass13device_kernelIN5flash11enable_sm90INS1_16FlashAttnFwdSm90INS1_25CollectiveMainloopFwdSm90ILi2EN4cute5tupleIJNS5_1CILi1EEES8_S8_EEENS6_IJNS7_ILi128EEENS7_ILi96EEENS7_ILi64EEEEEELi256ENS_10bfloat16_tEfNS_4arch4Sm90ELb0ELb1ELb1ELb1ELb0ELb1ELb0ELb1ELb0ELb0ELb0ELb0EEENS1_21CollectiveEpilogueFwdINS6_IJSA_NS7_ILi256EEESB_EEES9_SE_SG_Li256ELb1ELb0ELb0ELb0EEENS1_36VarlenDynamicPersistentTileSchedulerILi128ELi96ELi256ELi32ELb0ELb0ELb1ELb1ELb0ELb1EEEEEEEEEvNT_6ParamsE,@"STO_CUDA_ENTRY STV_DEFAULT"
_ZN7cutlass13device_kernelIN5flash11enable_sm90INS1_16FlashAttnFwdSm90INS1_25CollectiveMainloopFwdSm90ILi2EN4cute5tupleIJNS5_1CILi1EEES8_S8_EEENS6_IJNS7_ILi128EEENS7_ILi96EEENS7_ILi64EEEEEELi256ENS_10bfloat16_tEfNS_4arch4Sm90ELb0ELb1ELb1ELb1ELb0ELb1ELb0ELb1ELb0ELb0ELb0ELb0EEENS1_21CollectiveEpilogueFwdINS6_IJSA_NS7_ILi256EEESB_EEES9_SE_SG_Li256ELb1ELb0ELb0ELb0EEENS1_36VarlenDynamicPersistentTileSchedulerILi128ELi96ELi256ELi32ELb0ELb0ELb1ELb1ELb0ELb1EEEEEEEEEvNT_6ParamsE:
[----:B------:R-:W0:Y:S02]  /*0000*/  LDC R1, c[0x0][0x28] ;  /* 0x00000a00ff017b82 */ /* 0x000e240000000800 */
[----:B0-----:R-:W-:Y:S01]  /*0010*/  VIADD R1, R1, 0xffffffd0 ;  /* 0xffffffd001017836 */ /* 0x001fe20000000000 */
[----:B------:R-:W0:Y:S01]  /*0020*/  S2R R3, SR_TID.X ;  /* 0x0000000000037919 */ /* 0x000e220000002100 */
[----:B------:R-:W-:Y:S01]  /*0030*/  ELECT P0, URZ, PT ;  /* 0x00000000003f782f */ /* 0x000fe20003800000 */
[----:B------:R-:W-:Y:S01]  /*0040*/  BSSY B0, `(.L_x_1981) ;  /* 0x0000016000007945 */ /* 0x000fe20003800000 */
[----:B0-----:R-:W-:-:S05]  /*0050*/  SHF.R.U32.HI R0, RZ, 0x5, R3 ;  /* 0x00000005ff007819 */ /* 0x001fca0000011603 */
        /* <DEDUP_REMOVED lines=20> */
.L_x_1982:
[----:B------:R-:W-:Y:S05]  /*01a0*/  BSYNC B0 ;  /* 0x0000000000007941 */ /* 0x000fea0003800000 */
.L_x_1981:
[----:B------:R-:W-:Y:S01]  /*01b0*/  VOTEU.ANY UP0, P0 ;  /* 0x00000000003f7886 */ /* 0x000fe20000000100 */
[----:B------:R-:W0:Y:S01]  /*01c0*/  SHFL.IDX PT, R2, R0, RZ, 0x1f ;  /* 0x00001fff00027589 */ /* 0x000e2200000e0000 */
[----:B------:R-:W-:Y:S01]  /*01d0*/  UMOV UR4, 0x1 ;  /* 0x0000000100047882 */ /* 0x000fe20000000000 */
[----:B------:R-:W-:Y:S01]  /*01e0*/  UMOV UR7, 0x100 ;  /* 0x0000010000077882 */ /* 0x000fe20000000000 */
[----:B------:R-:W-:Y:S01]  /*01f0*/  SHF.R.U32.HI R4, RZ, 0x7, R3 ;  /* 0x00000007ff047819 */ /* 0x000fe20000011603 */
[----:B------:R-:W1:Y:S01]  /*0200*/  @UP0 S2UR UR8, SR_CgaCtaId ;  /* 0x00000000000809c3 */ /* 0x000e620000008800 */
[----:B------:R-:W-:Y:S01]  /*0210*/  @UP0 UMOV UR6, 0x400 ;  /* 0x0000040000060882 */ /* 0x000fe20000000000 */
[----:B------:R-:W-:-:S04]  /*0220*/  @UP0 UIADD3 UR4, -UR4, 0x100000, URZ ;  /* 0x0010000004040890 */ /* 0x000fc8000fffe13f */
[----:B------:R-:W-:Y:S02]  /*0230*/  @UP0 USHF.L.U32 UR5, UR4, 0xb, URZ ;  /* 0x0000000b04050899 */ /* 0x000fe4000800063f */
[----:B------:R-:W-:Y:S01]  /*0240*/  @UP0 USHF.L.U32 UR4, UR4, 0x1, URZ ;  /* 0x0000000104040899 */ /* 0x000fe2000800063f */
[----:B------:R-:W-:Y:S01]  /*0250*/  VOTEU.ANY UP1, P0 ;  /* 0x00000000003f7886 */ /* 0x000fe20000020100 */
[----:B0-----:R-:W-:Y:S02]  /*0260*/  ISETP.NE.AND P1, PT, R2, RZ, PT ;  /* 0x000000ff0200720c */ /* 0x001fe40003f25270 */
[----:B------:R0:W2:Y:S01]  /*0270*/  SHFL.IDX PT, R2, R4, RZ, 0x1f ;  /* 0x00001fff04027589 */ /* 0x0000a200000e0000 */
[----:B-1----:R-:W-:Y:S02]  /*0280*/  @UP0 ULEA UR8, UR8, UR6, 0x18 ;  /* 0x0000000608080291 */ /* 0x002fe4000f8ec03f */
[----:B------:R-:W-:-:S04]  /*0290*/  @UP0 UIADD3 UR6, -UR7, 0x100000, URZ ;  /* 0x0010000007060890 */ /* 0x000fc8000fffe13f */
[----:B------:R-:W-:Y:S02]  /*02a0*/  @UP0 USHF.L.U32 UR7, UR6, 0xb, URZ ;  /* 0x0000000b06070899 */ /* 0x000fe4000800063f */
[----:B------:R-:W-:Y:S01]  /*02b0*/  @UP0 USHF.L.U32 UR6, UR6, 0x1, URZ ;  /* 0x0000000106060899 */ /* 0x000fe2000800063f */
[----:B------:R-:W-:Y:S01]  /*02c0*/  VOTEU.ANY UP0, P0 ;  /* 0x00000000003f7886 */ /* 0x000fe20000000100 */
[----:B------:R-:W1:Y:S04]  /*02d0*/  FENCE.VIEW.ASYNC.S ;  /* 0x00000000000073c6 */ /* 0x000e680000000000 */
[----:B-1----:R0:W1:Y:S06]  /*02e0*/  @UP0 SYNCS.EXCH.64 URZ, [UR8+0x22800], UR4 ;  /* 0x02280004083f05b2 */ /* 0x00206c0008000100 */
[----:B------:R0:W3:Y:S02]  /*02f0*/  @UP1 SYNCS.EXCH.64 URZ, [UR8+0x22820], UR6 ;  /* 0x02282006083f15b2 */ /* 0x0000e40008000100 */
[----:B0-----:R-:W-:Y:S05]  /*0300*/  @P1 BRA `(.L_x_1983) ;  /* 0x0000000000481947 */ /* 0x001fea0003800000 */
[----:B------:R-:W0:Y:S01]  /*0310*/  S2UR UR5, SR_CgaCtaId ;  /* 0x00000000000579c3 */ /* 0x000e220000008800 */
        /* <DEDUP_REMOVED lines=15> */
[----:B------:R0:W0:Y:S01]  /*0410*/  SYNCS.EXCH.64 URZ, [UR8+0x22848], UR4 ;  /* 0x02284804083f75b2 */ /* 0x0000220008000100 */
[----:B------:R-:W-:Y:S01]  /*0420*/  NOP ;  /* 0x0000000000007918 */ /* 0x000fe20000000000 */
.L_x_1983:
[----:B------:R-:W5:Y:S01]  /*0430*/  SHFL.IDX PT, R4, R0, RZ, 0x1f ;  /* 0x00001fff00047589 */ /* 0x000f6200000e0000 */
[----:B------:R-:W-:Y:S01]  /*0440*/  NOP ;  /* 0x0000000000007918 */ /* 0x000fe20000000000 */
[----:B-----5:R-:W-:-:S13]  /*0450*/  ISETP.NE.AND P0, PT, R4, RZ, PT ;  /* 0x000000ff0400720c */ /* 0x020fda0003f05270 */
        /* <DEDUP_REMOVED lines=17> */
[----:B------:R0:W0:Y:S01]  /*0570*/  SYNCS.EXCH.64 URZ, [UR8+0x22868], UR6 ;  /* 0x02286806083f75b2 */ /* 0x0000220008000100 */
[----:B------:R-:W-:Y:S01]  /*0580*/  NOP ;  /* 0x0000000000007918 */ /* 0x000fe20000000000 */
.L_x_1984:
[----:B------:R-:W5:Y:S01]  /*0590*/  SHFL.IDX PT, R4, R0, RZ, 0x1f ;  /* 0x00001fff00047589 */ /* 0x000f6200000e0000 */
[----:B------:R-:W-:Y:S01]  /*05a0*/  NOP ;  /* 0x0000000000007918 */ /* 0x000fe20000000000 */
[----:B-----5:R-:W-:-:S13]  /*05b0*/  ISETP.NE.AND P0, PT, R4, RZ, PT ;  /* 0x000000ff0400720c */ /* 0x020fda0003f05270 */
        /* <DEDUP_REMOVED lines=13> */
[----:B------:R0:W0:Y:S01]  /*0690*/  SYNCS.EXCH.64 URZ, [UR6+0x22888], UR4 ;  /* 0x02288804063f75b2 */ /* 0x0000220008000100 */
[----:B------:R-:W-:Y:S01]  /*06a0*/  NOP ;  /* 0x0000000000007918 */ /* 0x000fe20000000000 */
.L_x_1985:
        /* <DEDUP_REMOVED lines=22> */
.L_x_1986:
        /* <DEDUP_REMOVED lines=22> */
.L_x_1987:
[----:B--2---:R-:W-:Y:S01]  /*0970*/  ISETP.NE.AND P0, PT, R2, RZ, PT ;  /* 0x000000ff0200720c */ /* 0x004fe20003f05270 */
[----:B------:R-:W-:Y:S01]  /*0980*/  IMAD.MOV.U32 R2, RZ, RZ, 0x1 ;  /* 0x00000001ff027424 */ /* 0x000fe200078e00ff */
[----:B------:R-:W-:Y:S01]  /*0990*/  NOP ;  /* 0x0000000000007918 */ /* 0x000fe20000000000 */
[----:B------:R-:W-:Y:S01]  /*09a0*/  ULDC.64 UR52, c[0x0][0x208] ;  /* 0x0000820000347ab9 */ /* 0x000fe20000000a00 */
[----:B------:R-:W-:Y:S02]  /*09b0*/  BSSY B7, `(.L_x_1988) ;  /* 0x0001e82000077945 */ /* 0x000fe40003800000 */
[----:B------:R-:W-:-:S05]  /*09c0*/  SEL R2, R2, 0x2, !P0 ;  /* 0x0000000202027807 */ /* 0x000fca0004000000 */
[----:B------:R2:W-:Y:S01]  /*09d0*/  STL [R1+0x2c], R2 ;  /* 0x00002c0201007387 */ /* 0x0005e20000100800 */
[----:B01-34-:R-:W-:Y:S06]  /*09e0*/  BAR.SYNC.DEFER_BLOCKING 0x0 ;  /* 0x0000000000007b1d */ /* 0x01bfec0000010000 */
[----:B------:R-:W-:Y:S05]  /*09f0*/  @!P0 BRA `(.L_x_1989) ;  /* 0x0000018400bc8947 */ /* 0x000fea0003800000 */
.L_x_1990:
[----:B------:R-:W-:-:S08]  /*0a00*/  NOP ;  /* 0x0000000000007918 */ /* 0x000fd00000000000 */
[----:B------:R-:W0:Y:S02]  /*0a10*/  USETMAXREG.TRY_ALLOC.CTAPOOL UP0, 0xf0 ;  /* 0x000000f0000079c8 */ /* 0x000e240008000600 */
[----:B0-----:R-:W-:-:S13]  /*0a20*/  PLOP3.LUT P0, PT, PT, PT, UP0, 0x80, 0x0 ;  /* 0x000000000000781c */ /* 0x001fda0003f0f008 */
[----:B------:R-:W-:Y:S05]  /*0a30*/  @!P0 BRA `(.L_x_1990) ;  /* 0xfffffffc00f08947 */ /* 0x000fea000383ffff */
[----:B------:R-:W-:Y:S01]  /*0a40*/  SHF.R.U32.HI R0, RZ, 0x7, R3 ;  /* 0x00000007ff007819 */ /* 0x000fe20000011603 */
[----:B------:R-:W0:Y:S08]  /*0a50*/  S2UR UR5, SR_CgaCtaId ;  /* 0x00000000000579c3 */ /* 0x000e300000008800 */
[----:B------:R-:W-:Y:S06]  /*0a60*/  BAR.ARV 0x8, 0x120 ;  /* 0x0204800000007b1d */ /* 0x000fec0000002000 */
[----:B------:R-:W-:Y:S01]  /*0a70*/  ISETP.NE.AND P0, PT, R0, 0x1, PT ;  /* 0x000000010000780c */ /* 0x000fe20003f05270 */
[----:B------:R-:W-:Y:S01]  /*0a80*/  UMOV UR4, 0x400 ;  /* 0x0000040000047882 */ /* 0x000fe20000000000 */
[----:B--2---:R-:W-:-:S11]  /*0a90*/  LOP3.LUT R2, R2, 0xffdfffff, RZ, 0xc0, !PT ;  /* 0xffdfffff02027812 */ /* 0x004fd600078ec0ff */
[----:B------:R-:W-:Y:S06]  /*0aa0*/  @!P0 BAR.ARV 0x9, 0x100 ;  /* 0x0244000000008b1d */ /* 0x000fec0000002000 */
[----:B0-----:R-:W-:Y:S01]  /*0ab0*/  ULEA UR4, UR5, UR4, 0x18 ;  /* 0x0000000405047291 */ /* 0x001fe2000f8ec03f */
[----:B------:R-:W-:Y:S01]  /*0ac0*/  @P0 LOP3.LUT R2, R2, 0x200000, RZ, 0xfc, !PT ;  /* 0x0020000002020812 */ /* 0x000fe200078efcff */
[----:B------:R-:W-:Y:S04]  /*0ad0*/  BAR.SYNC.DEFER_BLOCKING 0x5, 0x120 ;  /* 0x0144800000007b1d */ /* 0x000fe80000010000 */
[----:B------:R-:W-:-:S02]  /*0ae0*/  IMAD.U32 R17, RZ, RZ, UR4 ;  /* 0x00000004ff117e24 */ /* 0x000fc4000f8e00ff */
[----:B------:R-:W-:-:S03]  /*0af0*/  ULDC UR4, c[0x0][0xc14] ;  /* 0x0003050000047ab9 */ /* 0x000fc60000000800 */
[----:B------:R-:W0:Y:S01]  /*0b00*/  LDS.128 R204, [R17+0x228d0] ;  /* 0x0228d00011cc7984 */ /* 0x000e220000000c00 */
[----:B------:R-:W-:Y:S06]  /*0b10*/  BAR.ARV 0x4, 0x120 ;  /* 0x0104800000007b1d */ /* 0x000fec0000002000 */
[----:B0-----:R-:W-:-:S13]  /*0b20*/  ISETP.GE.AND P0, PT, R207, UR4, PT ;  /* 0x00000004cf007c0c */ /* 0x001fda000bf06270 */
[----:B------:R-:W-:Y:S05]  /*0b30*/  @P0 BRA `(.L_x_1991) ;  /* 0x000001e400a40947 */ /* 0x000fea0003800000 */
[----:B------:R-:W2:Y:S01]  /*0b40*/  LDL.LU R13, [R1+0x2c] ;  /* 0x00002c00010d7983 */ /* 0x000ea20000300800 */
[----:B------:R-:W-:Y:S02]  /*0b50*/  VIADD R12, R3, 0xffffff80 ;  /* 0xffffff80030c7836 */ /* 0x000fe40000000000 */
[----:B------:R-:W-:Y:S02]  /*0b60*/  IMAD.MOV.U32 R232, RZ, RZ, RZ ;  /* 0x000000ffffe87224 */ /* 0x000fe400078e00ff */
[----:B------:R-:W-:Y:S01]  /*0b70*/  IMAD.MOV.U32 R18, RZ, RZ, RZ ;  /* 0x000000ffff127224 */ /* 0x000fe200078e00ff */
[----:B------:R-:W-:Y:S01]  /*0b80*/  SHF.R.S32.HI R0, RZ, 0x1f, R12 ;  /* 0x0000001fff007819 */ /* 0x000fe2000001140c */
[----:B------:R-:W-:Y:S02]  /*0b90*/  IMAD.MOV.U32 R201, RZ, RZ, RZ ;  /* 0x000000ffffc97224 */ /* 0x000fe400078e00ff */
[----:B------:R-:W-:Y:S01]  /*0ba0*/  IMAD.MOV.U32 R22, RZ, RZ, RZ ;  /* 0x000000ffff167224 */ /* 0x000fe200078e00ff */
[CC--:B------:R-:W-:Y:S01]  /*0bb0*/  LEA.HI R3, R0.reuse, R12.reuse, RZ, 0x7 ;  /* 0x0000000c00037211 */ /* 0x0c0fe200078f38ff */
[----:B------:R-:W-:Y:S01]  /*0bc0*/  IMAD.MOV.U32 R16, RZ, RZ, RZ ;  /* 0x000000ffff107224 */ /* 0x000fe200078e00ff */
[----:B------:R-:W-:-:S02]  /*0bd0*/  LEA.HI R218, R0, R12, RZ, 0x5 ;  /* 0x0000000c00da7211 */ /* 0x000fc400078f28ff */
        /* <DEDUP_REMOVED lines=21> */
[----:B------:R-:W-:Y:S02]  /*0d30*/  IMAD R6, R6, 0x10, R9 ;  /* 0x0000001006067824 */ /* 0x000fe400078e0209 */
[----:B------:R-:W-:Y:S01]  /*0d40*/  IMAD.IADD R5, R12, 0x1, -R5 ;  /* 0x000000010c057824 */ /* 0x000fe200078e0a05 */
[----:B------:R-:W-:Y:S01]  /*0d50*/  LOP3.LUT R4, R4, 0x1ffffffe, RZ, 0xc0, !PT ;  /* 0x1ffffffe04047812 */ /* 0x000fe200078ec0ff */
[----:B------:R-:W-:Y:S02]  /*0d60*/  IMAD R3, R3, 0x40, R6 ;  /* 0x0000004003037824 */ /* 0x000fe400078e0206 */
[----:B------:R-:W-:Y:S02]  /*0d70*/  IMAD R5, R218, 0x10, R5 ;  /* 0x00000010da057824 */ /* 0x000fe400078e0205 */
[----:B------:R-:W-:Y:S01]  /*0d80*/  IMAD.IADD R4, R7, 0x1, -R4 ;  /* 0x0000000107047824 */ /* 0x000fe200078e0a04 */
[----:B------:R0:W-:Y:S01]  /*0d90*/  STL [R1+0xc], R3 ;  /* 0x00000c0301007387 */ /* 0x0001e20000100800 */
[----:B------:R-:W-:-:S02]  /*0da0*/  IMAD.IADD R8, R11, 0x1, -R8 ;  /* 0x000000010b087824 */ /* 0x000fc400078e0a08 */
[----:B------:R-:W-:Y:S02]  /*0db0*/  IMAD R7, R5, 0x8, R4 ;  /* 0x0000000805077824 */ /* 0x000fe400078e0204 */
[----:B------:R-:W-:Y:S01]  /*0dc0*/  IMAD.SHL.U32 R23, R8, 0x2, RZ ;  /* 0x0000000208177824 */ /* 0x000fe200078e00ff */
[CC--:B0-----:R-:W-:Y:S02]  /*0dd0*/  LEA.HI R3, R0.reuse, R12.reuse, RZ, 0x2 ;  /* 0x0000000c00037211 */ /* 0x0c1fe400078f10ff */
[----:B------:R-:W-:Y:S02]  /*0de0*/  LEA.HI R0, R0, R12, RZ, 0x3 ;  /* 0x0000000c00007211 */ /* 0x000fe400078f18ff */
[--C-:B------:R-:W-:Y:S02]  /*0df0*/  SHF.R.S32.HI R19, RZ, 0x2, R3.reuse ;  /* 0x00000002ff137819 */ /* 0x100fe40000011403 */
[----:B------:R-:W-:Y:S02]  /*0e00*/  LOP3.LUT R236, R3, 0xfffffffc, RZ, 0xc0, !PT ;  /* 0xfffffffc03ec7812 */ /* 0x000fe400078ec0ff */
[----:B------:R-:W-:Y:S01]  /*0e10*/  SHF.R.S32.HI R4, RZ, 0x1f, R3 ;  /* 0x0000001fff047819 */ /* 0x000fe20000011403 */
[----:B------:R-:W-:Y:S01]  /*0e20*/  VIADD R222, R19, 0x40 ;  /* 0x0000004013de7836 */ /* 0x000fe20000000000 */
[----:B------:R-:W-:Y:S01]  /*0e30*/  SHF.R.S32.HI R214, RZ, 0x3, R0 ;  /* 0x00000003ffd67819 */ /* 0x000fe20000011400 */
[----:B------:R-:W-:Y:S01]  /*0e40*/  IMAD.IADD R236, R12, 0x1, -R236 ;  /* 0x000000010cec7824 */ /* 0x000fe200078e0aec */
[----:B------:R-:W-:Y:S01]  /*0e50*/  LOP3.LUT R0, R0, 0x1ffffff8, RZ, 0xc0, !PT ;  /* 0x1ffffff800007812 */ /* 0x000fe200078ec0ff */
[----:B------:R-:W-:Y:S01]  /*0e60*/  IMAD.SHL.U32 R216, R222, 0x40, RZ ;  /* 0x00000040ded87824 */ /* 0x000fe200078e00ff */
[----:B------:R-:W-:-:S02]  /*0e70*/  SHF.R.S32.HI R3, RZ, 0x1f, R222 ;  /* 0x0000001fff037819 */ /* 0x000fc400000114de */
[----:B------:R-:W-:Y:S01]  /*0e80*/  LEA.HI R4, R4, R19, RZ, 0x3 ;  /* 0x0000001304047211 */ /* 0x000fe200078f18ff */
[----:B------:R-:W-:Y:S01]  /*0e90*/  IMAD.IADD R0, R12, 0x1, -R0 ;  /* 0x000000010c007824 */ /* 0x000fe200078e0a00 */
[----:B------:R-:W-:Y:S01]  /*0ea0*/  LEA.HI R5, R3, R222, RZ, 0x3 ;  /* 0x000000de03057211 */ /* 0x000fe200078f18ff */
[----:B------:R-:W-:Y:S01]  /*0eb0*/  IMAD.SHL.U32 R3, R236, 0x8, RZ ;  /* 0x00000008ec037824 */ /* 0x000fe200078e00ff */
[----:B------:R-:W-:Y:S01]  /*0ec0*/  LOP3.LUT R216, R216, 0x1c0, RZ, 0xc0, !PT ;  /* 0x000001c0d8d87812 */ /* 0x000fe200078ec0ff */
[----:B------:R-:W-:Y:S01]  /*0ed0*/  IMAD.SHL.U32 R208, R0, 0x8, RZ ;  /* 0x0000000800d07824 */ /* 0x000fe200078e00ff */
[----:B------:R-:W-:Y:S01]  /*0ee0*/  LOP3.LUT R4, R4, 0xfffffff8, RZ, 0xc0, !PT ;  /* 0xfffffff804047812 */ /* 0x000fe200078ec0ff */
[----:B------:R-:W-:Y:S01]  /*0ef0*/  IMAD.SHL.U32 R5, R5, 0x40, RZ ;  /* 0x0000004005057824 */ /* 0x000fe200078e00ff */
[----:B------:R-:W-:Y:S01]  /*0f00*/  LOP3.LUT R0, R216, 0x38, R3, 0xf8, !PT ;  /* 0x00000038d8007812 */ /* 0x000fe200078ef803 */
[----:B------:R-:W-:Y:S01]  /*0f10*/  IMAD.SHL.U32 R3, R7, 0x8, RZ ;  /* 0x0000000807037824 */ /* 0x000fe200078e00ff */
[----:B------:R-:W-:Y:S01]  /*0f20*/  SHF.R.U32.HI R6, RZ, 0x3, R216 ;  /* 0x00000003ff067819 */ /* 0x000fe200000116d8 */
[----:B------:R-:W-:Y:S01]  /*0f30*/  IMAD.IADD R237, R19, 0x1, -R4 ;  /* 0x0000000113ed7824 */ /* 0x000fe200078e0a04 */
[----:B------:R-:W-:-:S02]  /*0f40*/  LOP3.LUT R219, R5, 0xfffffe00, RZ, 0xc0, !PT ;  /* 0xfffffe0005db7812 */ /* 0x000fc400078ec0ff */
[----:B------:R0:W-:Y:S01]  /*0f50*/  STL [R1+0x14], R3 ;  /* 0x0000140301007387 */ /* 0x0001e20000100800 */
[----:B------:R-:W-:Y:S02]  /*0f60*/  SHF.R.S32.HI R233, RZ, 0x1f, R19 ;  /* 0x0000001fffe97819 */ /* 0x000fe40000011413 */
[----:B------:R-:W-:Y:S02]  /*0f70*/  LOP3.LUT R0, R219, R0, R6, 0xf6, !PT ;  /* 0x00000000db007212 */ /* 0x000fe400078ef606 */
[----:B------:R-:W-:-:S03]  /*0f80*/  SHF.R.S32.HI R235, RZ, 0x1f, R222 ;  /* 0x0000001fffeb7819 */ /* 0x000fc600000114de */
[----:B------:R-:W-:-:S05]  /*0f90*/  IMAD R0, R0, 0x2, R17 ;  /* 0x0000000200007824 */ /* 0x000fca00078e0211 */
[----:B------:R0:W-:Y:S02]  /*0fa0*/  STL [R1+0x8], R0 ;  /* 0x0000080001007387 */ /* 0x0001e40000100800 */
[----:B0-2---:R-:W-:-:S07]  /*0fb0*/  LOP3.LUT R200, R13, 0x1, RZ, 0xfc, !PT ;  /* 0x000000010dc87812 */ /* 0x005fce00078efcff */
.L_x_2204:
[----:B------:R-:W-:Y:S05]  /*0fc0*/  YIELD ;  /* 0x0000000000007946 */ /* 0x000fea0003800000 */
[----:B------:R-:W-:Y:S01]  /*0fd0*/  ULDC.64 UR4, c[0x0][0xa28] ;  /* 0x00028a0000047ab9 */ /* 0x000fe20000000a00 */
[----:B0--345:R-:W0:Y:S01]  /*0fe0*/  LDC.64 R6, c[0x0][0xa08] ;  /* 0x00028200ff067b82 */ /* 0x039e220000000a00 */
[----:B------:R-:W-:Y:S01]  /*0ff0*/  ISETP.NE.U32.AND P1, PT, RZ, UR4, PT ;  /* 0x00000004ff007c0c */ /* 0x000fe2000bf25070 */
[----:B------:R-:W-:Y:S02]  /*1000*/  IMAD.MOV.U32 R3, RZ, RZ, RZ ;  /* 0x000000ffff037224 */ /* 0x000fe400078e00ff */
[----:B------:R-:W-:Y:S01]  /*1010*/  IMAD.MOV.U32 R25, RZ, RZ, RZ ;  /* 0x000000ffff197224 */ /* 0x000fe200078e00ff */
[----:B------:R-:W-:Y:S01]  /*1020*/  ISETP.NE.AND.EX P1, PT, RZ, UR5, PT, P1 ;  /* 0x00000005ff007c0c */ /* 0x000fe2000bf25310 */
[----:B------:R-:W-:-:S02]  /*1030*/  ULDC.64 UR4, c[0x0][0xa18] ;  /* 0x0002860000047ab9 */ /* 0x000fc40000000a00 */
[----:B------:R-:W-:-:S04]  /*1040*/  ISETP.NE.U32.AND P2, PT, RZ, UR4, PT ;  /* 0x00000004ff007c0c */ /* 0x000fc8000bf45070 */
[----:B------:R-:W-:Y:S01]  /*1050*/  ISETP.NE.AND.EX P2, PT, RZ, UR5, PT, P2 ;  /* 0x00000005ff007c0c */ /* 0x000fe2000bf45320 */
[----:B------:R-:W-:Y:S02]  /*1060*/  ULDC.64 UR4, c[0x0][0xa08] ;  /* 0x0002820000047ab9 */ /* 0x000fe40000000a00 */
[----:B------:R-:W-:-:S03]  /*1070*/  ISETP.NE.U32.AND P0, PT, RZ, UR4, PT ;  /* 0x00000004ff007c0c */ /* 0x000fc6000bf05070 */
[----:B-1----:R-:W1:Y:S01]  /*1080*/  @P1 LDC.64 R4, c[0x0][0xa28] ;  /* 0x00028a00ff041b82 */ /* 0x002e620000000a00 */
[----:B------:R-:W-:Y:S01]  /*1090*/  ISETP.NE.AND.EX P0, PT, RZ, UR5, PT, P0 ;  /* 0x00000005ff007c0c */ /* 0x000fe2000bf05300 */
[----:B0-----:R-:W-:-:S06]  /*10a0*/  IMAD.WIDE R10, R207, 0x4, R6 ;  /* 0x00000004cf0a7825 */ /* 0x001fcc00078e0206 */
[----:B------:R-:W0:Y:S01]  /*10b0*/  @P2 LDC.64 R8, c[0x0][0xa18] ;  /* 0x00028600ff082b82 */ /* 0x000e220000000a00 */
[----:B------:R-:W-:Y:S02]  /*10c0*/  ULDC UR4, c[0x0][0x288] ;  /* 0x0000a20000047ab9 */ /* 0x000fe40000000800 */
[----:B------:R-:W-:Y:S01]  /*10d0*/  IMAD.U32 R203, RZ, RZ, UR4 ;  /* 0x00000004ffcb7e24 */ /* 0x000fe2000f8e00ff */
[----:B------:R-:W-:Y:S02]  /*10e0*/  ULDC.64 UR4, c[0x0][0x3f8] ;  /* 0x0000fe0000047ab9 */ /* 0x000fe40000000a00 */
[----:B------:R2:W5:Y:S01]  /*10f0*/  @P0 LDG.E R25, desc[UR52][R10.64] ;  /* 0x000000340a190981 */ /* 0x000562000c1e1900 */
[----:B-1----:R-:W-:-:S05]  /*1100*/  @P1 IMAD.WIDE R4, R207, 0x4, R4 ;  /* 0x00000004cf041825 */ /* 0x002fca00078e0204 */
[----:B------:R2:W5:Y:S01]  /*1110*/  @P1 LDG.E R3, desc[UR52][R4.64] ;  /* 0x0000003404031981 */ /* 0x000562000c1e1900 */
[----:B0-----:R-:W-:-:S05]  /*1120*/  @P2 IMAD.WIDE R6, R207, 0x4, R8 ;  /* 0x00000004cf062825 */ /* 0x001fca00078e0208 */
        /* <DEDUP_REMOVED lines=9> */
[----:B------:R-:W-:Y:S01]  /*11c0*/  IMAD.U32 R24, RZ, RZ, UR4 ;  /* 0x00000004ff187e24 */ /* 0x000fe2000f8e00ff */
[----:B--2---:R-:W-:Y:S06]  /*11d0*/  @P2 BRA `(.L_x_1992) ;  /* 0x0000000000242947 */ /* 0x004fec0003800000 */
        /* <DEDUP_REMOVED lines=9> */
.L_x_1992:
[----:B------:R-:W-:Y:S01]  /*1270*/  ULDC.64 UR4, c[0x0][0xa20] ;  /* 0x0002880000047ab9 */ /* 0x000fe20000000a00 */
[----:B------:R-:W-:Y:S01]  /*1280*/  IMAD.MOV.U32 R234, RZ, RZ, R205 ;  /* 0x000000ffffea7224 */ /* 0x000fe200078e00cd */
[----:B------:R-:W-:Y:S01]  /*1290*/  ISETP.NE.U32.AND P1, PT, RZ, UR4, PT ;  /* 0x00000004ff007c0c */ /* 0x000fe2000bf25070 */
[----:B------:R-:W-:Y:S02]  /*12a0*/  IMAD.MOV.U32 R220, RZ, RZ, R206 ;  /* 0x000000ffffdc7224 */ /* 0x000fe400078e00ce */
[----:B------:R-:W-:Y:S01]  /*12b0*/  IMAD.MOV.U32 R221, RZ, RZ, R207 ;  /* 0x000000ffffdd7224 */ /* 0x000fe200078e00cf */
[----:B------:R-:W-:-:S13]  /*12c0*/  ISETP.NE.AND.EX P1, PT, RZ, UR5, PT, P1 ;  /* 0x00000005ff007c0c */ /* 0x000fda000bf25310 */
[----:B------:R-:W-:Y:S05]  /*12d0*/  @!P1 BRA `(.L_x_1993) ;  /* 0x0000000000109947 */ /* 0x000fea0003800000 */
[----:B------:R-:W0:Y:S02]  /*12e0*/  LDC.64 R4, c[0x0][0xa20] ;  /* 0x00028800ff047b82 */ /* 0x000e240000000a00 */
[----:B0-----:R-:W-:-:S05]  /*12f0*/  IMAD.WIDE R4, R207, 0x4, R4 ;  /* 0x00000004cf047825 */ /* 0x001fca00078e0204 */
[----:B------:R0:W5:Y:S01]  /*1300*/  LDG.E R24, desc[UR52][R4.64] ;  /* 0x0000003404187981 */ /* 0x000162000c1e1900 */
[----:B------:R-:W-:Y:S05]  /*1310*/  BRA `(.L_x_1994) ;  /* 0x0000000000107947 */ /* 0x000fea0003800000 */
.L_x_1993:
[----:B------:R-:W-:Y:S05]  /*1320*/  @!P0 BRA `(.L_x_1994) ;  /* 0x00000000000c8947 */ /* 0x000fea0003800000 */
[----:B------:R-:W2:Y:S04]  /*1330*/  LDG.E R5, desc[UR52][R10.64] ;  /* 0x000000340a057981 */ /* 0x000ea8000c1e1900 */
[----:B------:R-:W2:Y:S02]  /*1340*/  LDG.E R24, desc[UR52][R10.64+0x4] ;  /* 0x000004340a187981 */ /* 0x000ea4000c1e1900 */
[----:B--2---:R-:W-:-:S07]  /*1350*/  IMAD.IADD R24, R24, 0x1, -R5 ;  /* 0x0000000118187824 */ /* 0x004fce00078e0a05 */
.L_x_1994:
[----:B------:R-:W-:Y:S01]  /*1360*/  ULDC.64 UR4, c[0x0][0xa10] ;  /* 0x0002840000047ab9 */ /* 0x000fe20000000a00 */
[----:B------:R-:W1:Y:S01]  /*1370*/  LDC.64 R10, c[0x0][0x9e0] ;  /* 0x00027800ff0a7b82 */ /* 0x000e620000000a00 */
[----:B------:R-:W-:-:S04]  /*1380*/  ISETP.NE.U32.AND P0, PT, RZ, UR4, PT ;  /* 0x00000004ff007c0c */ /* 0x000fc8000bf05070 */
[----:B------:R-:W-:Y:S01]  /*1390*/  ISETP.NE.AND.EX P0, PT, RZ, UR5, PT, P0 ;  /* 0x00000005ff007c0c */ /* 0x000fe2000bf05300 */
[----:B------:R-:W-:Y:S02]  /*13a0*/  ULDC.64 UR4, c[0x0][0xa30] ;  /* 0x00028c0000047ab9 */ /* 0x000fe40000000a00 */
[----:B------:R-:W-:-:S04]  /*13b0*/  ISETP.NE.U32.AND P1, PT, RZ, UR4, PT ;  /* 0x00000004ff007c0c */ /* 0x000fc8000bf25070 */
[----:B------:R-:W-:-:S06]  /*13c0*/  ISETP.NE.AND.EX P1, PT, RZ, UR5, PT, P1 ;  /* 0x00000005ff007c0c */ /* 0x000fcc000bf25310 */
[----:B0-----:R-:W0:Y:S08]  /*13d0*/  @P0 LDC.64 R4, c[0x0][0xa10] ;  /* 0x00028400ff040b82 */ /* 0x001e300000000a00 */
[----:B------:R-:W2:Y:S01]  /*13e0*/  @P1 LDC.64 R6, c[0x0][0xa30] ;  /* 0x00028c00ff061b82 */ /* 0x000ea20000000a00 */
[----:B0-----:R-:W-:-:S05]  /*13f0*/  @P0 IMAD.WIDE R4, R207, 0x4, R4 ;  /* 0x00000004cf040825 */ /* 0x001fca00078e0204 */
[----:B------:R-:W3:Y:S04]  /*1400*/  @P0 LDG.E R0, desc[UR52][R4.64] ;  /* 0x0000003404000981 */ /* 0x000ee8000c1e1900 */
[----:B------:R-:W3:Y:S01]  /*1410*/  @P0 LDG.E R9, desc[UR52][R4.64+0x4] ;  /* 0x0000043404090981 */ /* 0x000ee2000c1e1900 */
[----:B-----5:R-:W-:Y:S02]  /*1420*/  IMAD.MOV.U32 R31, RZ, RZ, R24 ;  /* 0x000000ffff1f7224 */ /* 0x020fe400078e0018 */
[----:B------:R-:W-:Y:S02]  /*1430*/  IMAD.IADD R8, R24, 0x1, -R3 ;  /* 0x0000000118087824 */ /* 0x000fe400078e0a03 */
[----:B--2---:R-:W-:-:S05]  /*1440*/  @P1 IMAD.WIDE R6, R207, 0x4, R6 ;  /* 0x00000004cf061825 */ /* 0x004fca00078e0206 */
[----:B------:R0:W5:Y:S01]  /*1450*/  @P1 LDG.E R31, desc[UR52][R6.64] ;  /* 0x00000034061f1981 */ /* 0x000162000c1e1900 */
[----:B-1----:R-:W-:Y:S02]  /*1460*/  ISETP.GE.AND P1, PT, R11, 0x1, PT ;  /* 0x000000010b00780c */ /* 0x002fe40003f26270 */
[----:B------:R-:W-:Y:S01]  /*1470*/  LEA R65, R205, 0x80, 0x7 ;  /* 0x00000080cd417811 */ /* 0x000fe200078e38ff */
[----:B---3--:R-:W-:-:S04]  /*1480*/  @P0 IMAD.IADD R62, R9, 0x1, -R0 ;  /* 0x00000001093e0824 */ /* 0x008fc800078e0a00 */
[----:B------:R-:W-:-:S04]  /*1490*/  IMAD.IADD R202, R8, 0x1, R62 ;  /* 0x0000000108ca7824 */ /* 0x000fc800078e023e */
[C---:B------:R-:W-:Y:S01]  /*14a0*/  VIADD R0, R202.reuse, 0x5f ;  /* 0x0000005fca007836 */ /* 0x040fe20000000000 */
[----:B------:R-:W-:-:S03]  /*14b0*/  IADD3 R65, R202, R65, -R203 ;  /* 0x00000041ca417210 */ /* 0x000fc60007ffe8cb */
[----:B------:R-:W-:-:S05]  /*14c0*/  IMAD.HI R0, R0, 0x2aaaaaab, RZ ;  /* 0x2aaaaaab00007827 */ /* 0x000fca00078e02ff */
[----:B------:R-:W-:-:S04]  /*14d0*/  SHF.R.U32.HI R3, RZ, 0x1f, R0 ;  /* 0x0000001fff037819 */ /* 0x000fc80000011600 */
[----:B------:R-:W-:Y:S01]  /*14e0*/  LEA.HI.SX32 R178, R0, R3, 0x1c ;  /* 0x0000000300b27211 */ /* 0x000fe200078fe2ff */
[----:B------:R-:W-:Y:S01]  /*14f0*/  IMAD.IADD R0, R65, 0x1, R10 ;  /* 0x0000000141007824 */ /* 0x000fe200078e020a */
[----:B0-----:R-:W-:Y:S06]  /*1500*/  @!P1 BRA `(.L_x_1995) ;  /* 0x0000000000489947 */ /* 0x001fec0003800000 */
[C---:B------:R-:W-:Y:S01]  /*1510*/  ISETP.GT.AND P0, PT, R65.reuse, RZ, PT ;  /* 0x000000ff4100720c */ /* 0x040fe20003f04270 */
[----:B------:R-:W-:Y:S01]  /*1520*/  BSSY B0, `(.L_x_1996) ;  /* 0x000000e000007945 */ /* 0x000fe20003800000 */
[----:B------:R-:W-:-:S11]  /*1530*/  VIADD R3, R65, 0xffffffff ;  /* 0xffffffff41037836 */ /* 0x000fd60000000000 */
[----:B------:R-:W-:Y:S05]  /*1540*/  @P0 BRA `(.L_x_1997) ;  /* 0x00000000001c0947 */ /* 0x000fea0003800000 */
[----:B------:R-:W-:Y:S01]  /*1550*/  ISETP.NE.AND P0, PT, R11, 0x1, PT ;  /* 0x000000010b00780c */ /* 0x000fe20003f05270 */
[----:B------:R-:W-:-:S12]  /*1560*/  IMAD.MOV R3, RZ, RZ, -R65 ;  /* 0x000000ffff037224 */ /* 0x000fd800078e0a41 */
[----:B------:R-:W0:Y:S02]  /*1570*/  @P0 LDC.64 R4, c[0x0][0x9e8] ;  /* 0x00027a00ff040b82 */ /* 0x000e240000000a00 */
[----:B0-----:R-:W-:-:S05]  /*1580*/  @P0 IMAD.HI.U32 R4, R3, R4, RZ ;  /* 0x0000000403040227 */ /* 0x001fca00078e00ff */
[----:B------:R-:W-:-:S04]  /*1590*/  @P0 SHF.R.U32.HI R3, RZ, R5, R4 ;  /* 0x00000005ff030219 */ /* 0x000fc80000011604 */
[----:B------:R-:W-:Y:S01]  /*15a0*/  LOP3.LUT R3, RZ, R3, RZ, 0x33, !PT ;  /* 0x00000003ff037212 */ /* 0x000fe200078e33ff */
[----:B------:R-:W-:Y:S06]  /*15b0*/  BRA `(.L_x_1998) ;  /* 0x0000000000107947 */ /* 0x000fec0003800000 */
.L_x_1997:
[----:B------:R-:W-:-:S13]  /*15c0*/  ISETP.NE.AND P0, PT, R11, 0x1, PT ;  /* 0x000000010b00780c */ /* 0x000fda0003f05270 */
[----:B------:R-:W0:Y:S02]  /*15d0*/  @P0 LDC.64 R4, c[0x0][0x9e8] ;  /* 0x00027a00ff040b82 */ /* 0x000e240000000a00 */
[----:B0-----:R-:W-:-:S05]  /*15e0*/  @P0 IMAD.HI.U32 R4, R3, R4, RZ ;  /* 0x0000000403040227 */ /* 0x001fca00078e00ff */
[----:B------:R-:W-:-:S07]  /*15f0*/  @P0 SHF.R.U32.HI R3, RZ, R5, R4 ;  /* 0x00000005ff030219 */ /* 0x000fce0000011604 */
.L_x_1998:
[----:B------:R-:W-:Y:S05]  /*1600*/  BSYNC B0 ;  /* 0x0000000000007941 */ /* 0x000fea0003800000 */
.L_x_1996:
[----:B------:R-:W-:-:S05]  /*1610*/  IMAD R3, R3, R11, R11 ;  /* 0x0000000b03037224 */ /* 0x000fca00078e020b */
[----:B------:R-:W-:-:S07]  /*1620*/  VIMNMX R0, R0, R3, PT ;  /* 0x0000000300007248 */ /* 0x000fce0003fe0100 */
.L_x_1995:
[----:B------:R-:W-:Y:S01]  /*1630*/  IMAD R61, R205, 0x80, -R203 ;  /* 0x00000080cd3d7824 */ /* 0x000fe200078e0acb */
[----:B------:R-:W-:-:S03]  /*1640*/  ULDC UR4, c[0x0][0x9dc] ;  /* 0x0002770000047ab9 */ /* 0x000fc60000000800 */
[----:B------:R-:W-:-:S04]  /*1650*/  IMAD.IADD R61, R202, 0x1, R61 ;  /* 0x00000001ca3d7824 */ /* 0x000fc800078e023d */
[----:B------:R-:W-:Y:S01]  /*1660*/  VIADD R3, R61, -UR4 ;  /* 0x800000043d037c36 */ /* 0x000fe20008000000 */
[----:B------:R-:W-:Y:S06]  /*1670*/  @!P1 BRA `(.L_x_1999) ;  /* 0x0000000000489947 */ /* 0x000fec0003800000 */
[----:B------:R-:W-:Y:S01]  /*1680*/  ISETP.GT.AND P0, PT, R61, -0x1, PT ;  /* 0xffffffff3d00780c */ /* 0x000fe20003f04270 */
[----:B------:R-:W-:-:S12]  /*1690*/  BSSY B0, `(.L_x_2000) ;  /* 0x000000e000007945 */ /* 0x000fd80003800000 */
        /* <DEDUP_REMOVED lines=8> */
.L_x_2001:
[----:B------:R-:W-:Y:S01]  /*1720*/  ISETP.NE.AND P0, PT, R11, 0x1, PT ;  /* 0x000000010b00780c */ /* 0x000fe20003f05270 */
[----:B------:R-:W-:-:S12]  /*1730*/  IMAD.MOV.U32 R4, RZ, RZ, R61 ;  /* 0x000000ffff047224 */ /* 0x000fd800078e003d */
[----:B------:R-:W0:Y:S02]  /*1740*/  @P0 LDC.64 R6, c[0x0][0x9e8] ;  /* 0x00027a00ff060b82 */ /* 0x000e240000000a00 */
[----:B0-----:R-:W-:-:S05]  /*1750*/  @P0 IMAD.HI.U32 R6, R61, R6, RZ ;  /* 0x000000063d060227 */ /* 0x001fca00078e00ff */
[----:B------:R-:W-:-:S07]  /*1760*/  @P0 SHF.R.U32.HI R4, RZ, R7, R6 ;  /* 0x00000007ff040219 */ /* 0x000fce0000011606 */
.L_x_2002:
[----:B------:R-:W-:Y:S05]  /*1770*/  BSYNC B0 ;  /* 0x0000000000007941 */ /* 0x000fea0003800000 */
.L_x_2000:
[----:B------:R-:W-:-:S05]  /*1780*/  IMAD R4, R4, R11, RZ ;  /* 0x0000000b04047224 */ /* 0x000fca00078e02ff */
[----:B------:R-:W-:-:S07]  /*1790*/  VIMNMX R3, R3, R4, !PT ;  /* 0x0000000403037248 */ /* 0x000fce0007fe0100 */
.L_x_1999:
[----:B------:R-:W-:Y:S02]  /*17a0*/  VIADD R0, R0, 0x5f ;  /* 0x0000005f00007836 */ /* 0x000fe40000000000 */
[----:B------:R-:W-:-:S04]  /*17b0*/  IMAD.HI R4, R3, 0x2aaaaaab, RZ ;  /* 0x2aaaaaab03047827 */ /* 0x000fc800078e02ff */
[----:B------:R-:W-:Y:S01]  /*17c0*/  IMAD.HI R0, R0, 0x2aaaaaab, RZ ;  /* 0x2aaaaaab00007827 */ /* 0x000fe200078e02ff */
[----:B------:R-:W-:-:S04]  /*17d0*/  SHF.R.U32.HI R5, RZ, 0x1f, R4 ;  /* 0x0000001fff057819 */ /* 0x000fc80000011604 */
[----:B------:R-:W-:Y:S02]  /*17e0*/  SHF.R.U32.HI R3, RZ, 0x1f, R0 ;  /* 0x0000001fff037819 */ /* 0x000fe40000011600 */
[----:B------:R-:W-:Y:S02]  /*17f0*/  LEA.HI.SX32 R5, R4, R5, 0x1c ;  /* 0x0000000504057211 */ /* 0x000fe400078fe2ff */
[----:B------:R-:W-:Y:S02]  /*1800*/  LEA.HI.SX32 R3, R0, R3, 0x1c ;  /* 0x0000000300037211 */ /* 0x000fe400078fe2ff */
[----:B------:R-:W-:Y:S02]  /*1810*/  VIMNMX R5, RZ, R5, !PT ;  /* 0x00000005ff057248 */ /* 0x000fe40007fe0100 */
[----:B------:R-:W-:-:S03]  /*1820*/  VIMNMX R3, R178, R3, PT ;  /* 0x00000003b2037248 */ /* 0x000fc60003fe0100 */
[--C-:B------:R-:W-:Y:S02]  /*1830*/  IMAD R5, R5, 0x60, -R8.reuse ;  /* 0x0000006005057824 */ /* 0x100fe400078e0a08 */
[----:B------:R-:W-:-:S03]  /*1840*/  IMAD R3, R3, 0x60, -R8 ;  /* 0x0000006003037824 */ /* 0x000fc600078e0a08 */
[----:B------:R-:W-:Y:S02]  /*1850*/  VIMNMX R5, RZ, R5, !PT ;  /* 0x00000005ff057248 */ /* 0x000fe40007fe0100 */
        /* <DEDUP_REMOVED lines=11> */
[----:B------:R-:W-:Y:S05]  /*1910*/  @!P1 BRA `(.L_x_2003) ;  /* 0x00000040009c9947 */ /* 0x000fea0003800000 */
        /* <DEDUP_REMOVED lines=20> */
.L_x_2005:
[----:B------:R-:W-:Y:S05]  /*1a60*/  BSYNC B6 ;  /* 0x0000000000067941 */ /* 0x000fea0003800000 */
.L_x_2004:
        /* <DEDUP_REMOVED lines=20> */
.L_x_2007:
[----:B------:R-:W-:Y:S05]  /*1bb0*/  BSYNC B6 ;  /* 0x0000000000067941 */ /* 0x000fea0003800000 */
.L_x_2006:
        /* <DEDUP_REMOVED lines=8> */
[----:B------:R-:W-:Y:S01]  /*1c40*/  ULDC.64 UR4, c[0x0][0x2f8] ;  /* 0x0000be0000047ab9 */ /* 0x000fe20000000a00 */
[----:B------:R-:W-:Y:S02]  /*1c50*/  IMAD.SHL.U32 R20, R236, 0x8, RZ ;  /* 0x00000008ec147824 */ /* 0x000fe400078e00ff */
[----:B------:R-:W3:Y:S08]  /*1c60*/  LDC R27, c[0x0][0x3d4] ;  /* 0x0000f500ff1b7b82 */ /* 0x000ef00000000800 */
[----:B------:R-:W4:Y:S08]  /*1c70*/  @P0 LDC.64 R4, c[0x0][0x9f8] ;  /* 0x00027e00ff040b82 */ /* 0x000f300000000a00 */
[----:B------:R-:W3:Y:S08]  /*1c80*/  LDC.64 R56, c[0x0][0x3d8] ;  /* 0x0000f600ff387b82 */ /* 0x000ef00000000a00 */
[----:B------:R-:W3:Y:S01]  /*1c90*/  LDC.64 R24, c[0x0][0x3e8] ;  /* 0x0000fa00ff187b82 */ /* 0x000ee20000000a00 */
[----:B----4-:R-:W-:-:S05]  /*1ca0*/  @P0 IMAD.WIDE R4, R207, 0x4, R4 ;  /* 0x00000004cf040825 */ /* 0x010fca00078e0204 */
[----:B------:R4:W3:Y:S01]  /*1cb0*/  @P0 LDG.E R207, desc[UR52][R4.64] ;  /* 0x0000003404cf0981 */ /* 0x0008e2000c1e1900 */
[----:B0-----:R-:W-:Y:S01]  /*1cc0*/  ISETP.NE.AND P0, PT, R0, 0x1, PT ;  /* 0x000000010000780c */ /* 0x001fe20003f05270 */
[C---:B------:R-:W-:Y:S01]  /*1cd0*/  VIADD R100, R20.reuse, 0x20 ;  /* 0x0000002014647836 */ /* 0x040fe20000000000 */
[----:B------:R-:W-:Y:S01]  /*1ce0*/  SHF.R.S32.HI R26, RZ, 0x1f, R58 ;  /* 0x0000001fff1a7819 */ /* 0x000fe2000001143a */
[C---:B------:R-:W-:Y:S01]  /*1cf0*/  VIADD R99, R20.reuse, 0x40 ;  /* 0x0000004014637836 */ /* 0x040fe20000000000 */
[----:B--2---:R-:W-:Y:S01]  /*1d00*/  SHF.R.U32.HI R32, RZ, 0x7, R32 ;  /* 0x00000007ff207819 */ /* 0x004fe20000011620 */
[----:B------:R-:W-:Y:S01]  /*1d10*/  VIADD R98, R20, 0x60 ;  /* 0x0000006014627836 */ /* 0x000fe20000000000 */
[----:B------:R-:W-:Y:S01]  /*1d20*/  SHF.R.S32.HI R21, RZ, 0x1f, R20 ;  /* 0x0000001fff157819 */ /* 0x000fe20000011414 */
[-C--:B-1----:R-:W-:Y:S01]  /*1d30*/  IMAD R6, R26, R44.reuse, RZ ;  /* 0x0000002c1a067224 */ /* 0x082fe200078e02ff */
[----:B------:R-:W-:Y:S01]  /*1d40*/  ISETP.NE.AND P6, PT, R32, 0x1, PT ;  /* 0x000000012000780c */ /* 0x000fe20003fc5270 */
[----:B----4-:R-:W-:Y:S01]  /*1d50*/  IMAD.WIDE.U32 R4, R58, R44, RZ ;  /* 0x0000002c3a047225 */ /* 0x010fe200078e00ff */
[----:B------:R-:W-:-:S02]  /*1d60*/  SHF.L.U64.HI R90, R44, 0x6, R45 ;  /* 0x000000062c5a7819 */ /* 0x000fc4000001022d */
[----:B---3--:R-:W-:Y:S01]  /*1d70*/  SHF.L.U64.HI R86, R24, 0x6, R25 ;  /* 0x0000000618567819 */ /* 0x008fe20000010219 */
[----:B------:R-:W0:Y:S01]  /*1d80*/  @P0 LDC R3, c[0x0][0x42c] ;  /* 0x00010b00ff030b82 */ /* 0x000e220000000800 */
[----:B------:R-:W-:Y:S01]  /*1d90*/  VIADD R96, R20, 0x80 ;  /* 0x0000008014607836 */ /* 0x000fe20000000000 */
[----:B------:R-:W-:Y:S01]  /*1da0*/  SHF.L.U64.HI R87, R56, 0x6, R57 ;  /* 0x0000000638577819 */ /* 0x000fe20000010239 */
[----:B------:R-:W-:Y:S02]  /*1db0*/  VIADD R94, R20, 0xa0 ;  /* 0x000000a0145e7836 */ /* 0x000fe40000000000 */
[----:B------:R-:W-:Y:S02]  /*1dc0*/  IMAD.SHL.U32 R40, R236, 0x4, RZ ;  /* 0x00000004ec287824 */ /* 0x000fe400078e00ff */
[----:B------:R-:W-:Y:S01]  /*1dd0*/  IMAD.SHL.U32 R89, R237, 0x40, RZ ;  /* 0x00000040ed597824 */ /* 0x000fe200078e00ff */
[----:B------:R-:W1:Y:S01]  /*1de0*/  @P0 LDC R7, c[0x0][0x430] ;  /* 0x00010c00ff070b82 */ /* 0x000e620000000800 */
[----:B------:R-:W-:Y:S01]  /*1df0*/  IMAD.WIDE.U32 R10, R19, R24, R20 ;  /* 0x00000018130a7225 */ /* 0x000fe200078e0014 */
[----:B------:R-:W-:-:S02]  /*1e00*/  SHF.R.S32.HI R41, RZ, 0x1f, R40 ;  /* 0x0000001fff297819 */ /* 0x000fc40000011428 */
[----:B------:R-:W-:Y:S01]  /*1e10*/  LOP3.LUT R89, R89, 0x1c0, RZ, 0xc0, !PT ;  /* 0x000001c059597812 */ /* 0x000fe200078ec0ff */
[----:B------:R-:W-:Y:S02]  /*1e20*/  IMAD.MOV.U32 R82, RZ, RZ, 0x20 ;  /* 0x00000020ff527424 */ /* 0x000fe400078e00ff */
[----:B------:R-:W-:Y:S01]  /*1e30*/  VIADD R83, R32, 0x8 ;  /* 0x0000000820537836 */ /* 0x000fe20000000000 */
[----:B------:R-:W-:Y:S01]  /*1e40*/  SHF.R.U32.HI R84, RZ, 0x3, R89 ;  /* 0x00000003ff547819 */ /* 0x000fe20000011659 */
[----:B------:R-:W-:Y:S01]  /*1e50*/  IMAD R79, R45, 0x60, RZ ;  /* 0x000000602d4f7824 */ /* 0x000fe200078e02ff */
[----:B------:R-:W-:Y:S01]  /*1e60*/  SHF.R.U32.HI R32, RZ, 0x3, R216 ;  /* 0x00000003ff207819 */ /* 0x000fe200000116d8 */
[----:B------:R-:W-:Y:S02]  /*1e70*/  IMAD.SHL.U32 R88, R44, 0x40, RZ ;  /* 0x000000402c587824 */ /* 0x000fe400078e00ff */
[----:B------:R-:W-:Y:S02]  /*1e80*/  IMAD.SHL.U32 R85, R56, 0x40, RZ ;  /* 0x0000004038557824 */ /* 0x000fe400078e00ff */
[----:B------:R-:W-:-:S04]  /*1e90*/  IMAD.WIDE.U32 R50, R24, 0x60, RZ ;  /* 0x0000006018327825 */ /* 0x000fc800078e00ff */
[----:B0-----:R-:W-:-:S04]  /*1ea0*/  @P0 IMAD.HI.U32 R0, R206, R3, RZ ;  /* 0x00000003ce000227 */ /* 0x001fc800078e00ff */
[----:B------:R-:W-:Y:S01]  /*1eb0*/  IMAD R3, R58, R45, R6 ;  /* 0x0000002d3a037224 */ /* 0x000fe200078e0206 */
[----:B-1----:R-:W-:Y:S01]  /*1ec0*/  @P0 SHF.R.U32.HI R206, RZ, R7, R0 ;  /* 0x00000007ffce0219 */ /* 0x002fe20000011600 */
[----:B------:R-:W-:Y:S01]  /*1ed0*/  IMAD R6, R233, R44, RZ ;  /* 0x0000002ce9067224 */ /* 0x000fe200078e02ff */
[----:B------:R-:W-:Y:S01]  /*1ee0*/  ISETP.NE.U32.AND P0, PT, RZ, UR6, PT ;  /* 0x00000006ff007c0c */ /* 0x000fe2000bf05070 */
[----:B------:R-:W-:Y:S01]  /*1ef0*/  IMAD.IADD R5, R5, 0x1, R3 ;  /* 0x0000000105057824 */ /* 0x000fe200078e0203 */
[----:B------:R-:W-:Y:S01]  /*1f00*/  SHF.R.S32.HI R7, RZ, 0x1f, R206 ;  /* 0x0000001fff077819 */ /* 0x000fe200000114ce */
[----:B------:R-:W-:Y:S01]  /*1f10*/  IMAD R6, R19, R45, R6 ;  /* 0x0000002d13067224 */ /* 0x000fe200078e0206 */
[----:B------:R-:W-:Y:S01]  /*1f20*/  ISETP.NE.AND.EX P0, PT, RZ, UR7, PT, P0 ;  /* 0x00000007ff007c0c */ /* 0x000fe2000bf05300 */
[----:B------:R-:W-:-:S04]  /*1f30*/  IMAD.WIDE.U32 R4, R206, UR4, R4 ;  /* 0x00000004ce047c25 */ /* 0x000fc8000f8e0004 */
[----:B------:R-:W-:Y:S02]  /*1f40*/  IMAD R3, R7, UR4, RZ ;  /* 0x0000000407037c24 */ /* 0x000fe4000f8e02ff */
[----:B------:R-:W-:Y:S02]  /*1f50*/  IMAD.SHL.U32 R91, R24, 0x40, RZ ;  /* 0x00000040185b7824 */ /* 0x000fe400078e00ff */
[----:B------:R-:W-:Y:S01]  /*1f60*/  IMAD R3, R206, UR5, R3 ;  /* 0x00000005ce037c24 */ /* 0x000fe2000f8e0203 */
[----:B------:R-:W-:Y:S01]  /*1f70*/  ULDC.64 UR4, c[0x0][0x300] ;  /* 0x0000c00000047ab9 */ /* 0x000fe20000000a00 */
[----:B------:R-:W-:Y:S02]  /*1f80*/  IMAD.SHL.U32 R80, R27, 0x2, RZ ;  /* 0x000000021b507824 */ /* 0x000fe400078e00ff */
[----:B------:R-:W-:Y:S01]  /*1f90*/  IMAD.IADD R5, R5, 0x1, R3 ;  /* 0x0000000105057824 */ /* 0x000fe200078e0203 */
[----:B------:R-:W-:Y:S02]  /*1fa0*/  SHF.R.S32.HI R0, RZ, 0x1f, R207 ;  /* 0x0000001fff007819 */ /* 0x000fe400000114cf */
[----:B------:R-:W-:-:S02]  /*1fb0*/  SEL R43, R207, RZ, !P0 ;  /* 0x000000ffcf2b7207 */ /* 0x000fc40004000000 */
        /* <DEDUP_REMOVED lines=9> */
[----:B------:R-:W-:Y:S01]  /*2050*/  ISETP.GE.AND P1, PT, R100, UR4, PT ;  /* 0x0000000464007c0c */ /* 0x000fe2000bf26270 */
[----:B------:R-:W-:Y:S01]  /*2060*/  IMAD.WIDE.U32 R44, R44, 0x60, RZ ;  /* 0x000000602c2c7825 */ /* 0x000fe200078e00ff */
[----:B------:R-:W-:-:S02]  /*2070*/  IADD3 R95, P0, R28, R4, RZ ;  /* 0x000000041c5f7210 */ /* 0x000fc40007f1e0ff */
        /* <DEDUP_REMOVED lines=12> */
[----:B------:R-:W-:Y:S01]  /*2140*/  ISETP.GE.AND P3, PT, R6, UR4, PT ;  /* 0x0000000406007c0c */ /* 0x000fe2000bf66270 */
[----:B------:R-:W-:Y:S01]  /*2150*/  IMAD.IADD R79, R45, 0x1, R79 ;  /* 0x000000012d4f7824 */ /* 0x000fe200078e024f */
[----:B------:R-:W-:-:S02]  /*2160*/  LOP3.LUT R0, R5, 0x2, R0, 0xe2, !PT ;  /* 0x0000000205007812 */ /* 0x000fc400078ee200 */
[----:B------:R-:W-:Y:S02]  /*2170*/  SEL R3, RZ, 0x4, P0 ;  /* 0x00000004ff037807 */ /* 0x000fe40000000000 */
[----:B------:R-:W-:Y:S02]  /*2180*/  SEL R6, RZ, 0x8, P1 ;  /* 0x00000008ff067807 */ /* 0x000fe40000800000 */
[----:B------:R-:W-:Y:S02]  /*2190*/  ISETP.GE.AND P0, PT, R96, UR4, PT ;  /* 0x0000000460007c0c */ /* 0x000fe4000bf06270 */
[----:B------:R-:W-:Y:S02]  /*21a0*/  ISETP.GE.AND P1, PT, R94, UR4, PT ;  /* 0x000000045e007c0c */ /* 0x000fe4000bf26270 */
[----:B------:R-:W-:Y:S02]  /*21b0*/  LOP3.LUT R0, R6, R0, R3, 0xfe, !PT ;  /* 0x0000000006007212 */ /* 0x000fe400078efe03 */
[----:B------:R-:W-:-:S02]  /*21c0*/  SEL R3, RZ, 0x10, P0 ;  /* 0x00000010ff037807 */ /* 0x000fc40000000000 */
[----:B------:R-:W-:Y:S02]  /*21d0*/  SEL R6, RZ, 0x20, P1 ;  /* 0x00000020ff067807 */ /* 0x000fe40000800000 */
[----:B------:R-:W-:Y:S01]  /*21e0*/  ISETP.GE.AND P2, PT, R4, UR4, PT ;  /* 0x0000000404007c0c */ /* 0x000fe2000bf46270 */
[----:B------:R-:W-:Y:S01]  /*21f0*/  IMAD.WIDE.U32 R4, R206, UR6, R20 ;  /* 0x00000006ce047c25 */ /* 0x000fe2000f8e0014 */
[----:B------:R-:W-:Y:S01]  /*2200*/  LOP3.LUT R3, R6, R0, R3, 0xfe, !PT ;  /* 0x0000000006037212 */ /* 0x000fe200078efe03 */
[----:B------:R-:W-:Y:S01]  /*2210*/  ULDC.64 UR4, c[0x0][0x328] ;  /* 0x0000ca0000047ab9 */ /* 0x000fe20000000a00 */
[----:B------:R-:W-:Y:S01]  /*2220*/  SEL R0, RZ, 0x40, P2 ;  /* 0x00000040ff007807 */ /* 0x000fe20001000000 */
[----:B------:R-:W-:Y:S01]  /*2230*/  IMAD.IADD R5, R5, 0x1, R7 ;  /* 0x0000000105057824 */ /* 0x000fe200078e0207 */
[----:B------:R-:W-:Y:S01]  /*2240*/  ISETP.GE.AND P0, PT, R20, R27, PT ;  /* 0x0000001b1400720c */ /* 0x000fe20003f06270 */
[----:B------:R-:W-:Y:S01]  /*2250*/  IMAD R7, R8, UR4, RZ ;  /* 0x0000000408077c24 */ /* 0x000fe2000f8e02ff */
[----:B------:R-:W-:Y:S01]  /*2260*/  LOP3.LUT R0, R3, R0, RZ, 0xfc, !PT ;  /* 0x0000000003007212 */ /* 0x000fe200078efcff */
[----:B------:R-:W-:Y:S01]  /*2270*/  IMAD.WIDE.U32 R8, R19, R56, R20 ;  /* 0x0000003813087225 */ /* 0x000fe200078e0014 */
[----:B------:R-:W-:-:S02]  /*2280*/  SEL R3, R27, RZ, P0 ;  /* 0x000000ff1b037207 */ /* 0x000fc40000000000 */
[----:B------:R-:W-:Y:S01]  /*2290*/  LOP3.LUT P1, RZ, R237, 0x4, RZ, 0xc0, !PT ;  /* 0x00000004edff7812 */ /* 0x000fe2000782c0ff */
[----:B------:R-:W-:Y:S01]  /*22a0*/  IMAD R67, R43, UR5, R7 ;  /* 0x000000052b437c24 */ /* 0x000fe2000f8e0207 */
[----:B------:R-:W-:Y:S01]  /*22b0*/  IADD3 R58, P2, R19, R58, RZ ;  /* 0x0000003a133a7210 */ /* 0x000fe20007f5e0ff */
[----:B------:R-:W-:Y:S01]  /*22c0*/  IMAD.WIDE.U32 R42, R43, UR4, R4 ;  /* 0x000000042b2a7c25 */ /* 0x000fe2000f8e0004 */
[----:B------:R-:W-:Y:S01]  /*22d0*/  SEL R82, R82, 0xffffffe0, !P1 ;  /* 0xffffffe052527807 */ /* 0x000fe20004800000 */
[----:B------:R-:W-:Y:S02]  /*22e0*/  ULDC UR4, c[0x0][0x2e4] ;  /* 0x0000b90000047ab9 */ /* 0x000fe40000000800 */
[C---:B------:R-:W-:Y:S01]  /*22f0*/  IMAD.IADD R3, R20.reuse, 0x1, R3 ;  /* 0x0000000114037824 */ /* 0x040fe200078e0203 */
[----:B------:R-:W-:Y:S01]  /*2300*/  ISETP.GE.AND P1, PT, R20, UR4, PT ;  /* 0x0000000414007c0c */ /* 0x000fe2000bf26270 */
[C---:B------:R-:W-:Y:S02]  /*2310*/  IMAD R4, R233.reuse, R56, RZ ;  /* 0x00000038e9047224 */ /* 0x040fe400078e02ff */
[----:B------:R-:W-:Y:S01]  /*2320*/  IMAD R6, R233, R24, RZ ;  /* 0x00000018e9067224 */ /* 0x000fe200078e02ff */
[----:B------:R-:W-:Y:S01]  /*2330*/  SHF.R.S32.HI R12, RZ, 0x1f, R3 ;  /* 0x0000001fff0c7819 */ /* 0x000fe20000011403 */
[----:B------:R-:W-:-:S02]  /*2340*/  IMAD R13, R19, R57, R4 ;  /* 0x00000039130d7224 */ /* 0x000fc400078e0204 */
[----:B------:R-:W-:Y:S01]  /*2350*/  IMAD.WIDE.U32 R4, R19, R56, R40 ;  /* 0x0000003813047225 */ /* 0x000fe200078e0028 */
[----:B------:R-:W-:Y:S02]  /*2360*/  LEA.HI R12, R12, R3, RZ, 0x3 ;  /* 0x000000030c0c7211 */ /* 0x000fe400078f18ff */
[----:B------:R-:W-:Y:S01]  /*2370*/  LOP3.LUT R3, R89, 0x18, R20, 0xf8, !PT ;  /* 0x0000001859037812 */ /* 0x000fe200078ef814 */
[----:B------:R-:W-:Y:S01]  /*2380*/  IMAD.IADD R5, R5, 0x1, R13 ;  /* 0x0000000105057824 */ /* 0x000fe200078e020d */
[----:B------:R-:W-:Y:S01]  /*2390*/  SHF.R.S32.HI R74, RZ, 0x3, R12 ;  /* 0x00000003ff4a7819 */ /* 0x000fe2000001140c */
[----:B------:R-:W-:Y:S01]  /*23a0*/  IMAD.IADD R9, R13, 0x1, R9 ;  /* 0x000000010d097824 */ /* 0x000fe200078e0209 */
[----:B-----5:R-:W-:Y:S01]  /*23b0*/  SHF.R.S32.HI R13, RZ, 0x1f, R31 ;  /* 0x0000001fff0d7819 */ /* 0x020fe2000001141f */
[----:B------:R-:W-:Y:S01]  /*23c0*/  IMAD R15, R19, R25, R6 ;  /* 0x00000019130f7224 */ /* 0x000fe200078e0206 */
[----:B------:R-:W-:Y:S01]  /*23d0*/  LOP3.LUT R3, R3, R84, RZ, 0x3c, !PT ;  /* 0x0000005403037212 */ /* 0x000fe200078e3cff */
[----:B------:R-:W-:Y:S01]  /*23e0*/  IMAD.WIDE.U32 R6, R19, R24, R40 ;  /* 0x0000001813067225 */ /* 0x000fe200078e0028 */
[----:B------:R-:W-:-:S03]  /*23f0*/  LOP3.LUT R75, R12, 0xfffffff8, RZ, 0xc0, !PT ;  /* 0xfffffff80c4b7812 */ /* 0x000fc600078ec0ff */
[----:B------:R-:W-:Y:S01]  /*2400*/  IMAD R14, R13, R24, RZ ;  /* 0x000000180d0e7224 */ /* 0x000fe200078e02ff */
[----:B------:R-:W-:Y:S01]  /*2410*/  SHF.R.S32.HI R66, RZ, 0x1f, R75 ;  /* 0x0000001fff427819 */ /* 0x000fe2000001144b */
[----:B------:R-:W-:Y:S02]  /*2420*/  IMAD.IADD R7, R7, 0x1, R15 ;  /* 0x0000000107077824 */ /* 0x000fe400078e020f */
[----:B------:R-:W-:Y:S02]  /*2430*/  IMAD.IADD R11, R15, 0x1, R11 ;  /* 0x000000010f0b7824 */ /* 0x000fe400078e020b */
[----:B------:R-:W-:Y:S01]  /*2440*/  IMAD R81, R218, 0x200, R3 ;  /* 0x00000200da517824 */ /* 0x000fe200078e0203 */
[----:B------:R-:W-:Y:S01]  /*2450*/  LOP3.LUT R3, R89, 0x38, R12, 0xf8, !PT ;  /* 0x0000003859037812 */ /* 0x000fe200078ef80c */
[----:B------:R-:W-:Y:S01]  /*2460*/  IMAD R15, R31, R25, R14 ;  /* 0x000000191f0f7224 */ /* 0x000fe200078e020e */
[----:B------:R-:W-:Y:S01]  /*2470*/  LOP3.LUT R12, R216, 0x38, R12, 0xf8, !PT ;  /* 0x00000038d80c7812 */ /* 0x000fe200078ef80c */
[----:B------:R-:W-:Y:S01]  /*2480*/  IMAD R14, R13, R56, RZ ;  /* 0x000000380d0e7224 */ /* 0x000fe200078e02ff */
[----:B------:R-:W-:Y:S01]  /*2490*/  LOP3.LUT R71, R3, R84, RZ, 0x3c, !PT ;  /* 0x0000005403477212 */ /* 0x000fe200078e3cff */
[----:B------:R-:W-:Y:S01]  /*24a0*/  IMAD.WIDE.U32 R46, R31, R24, R6 ;  /* 0x000000181f2e7225 */ /* 0x000fe200078e0006 */
[----:B------:R-:W-:-:S02]  /*24b0*/  LOP3.LUT R12, R12, R32, RZ, 0x3c, !PT ;  /* 0x000000200c0c7212 */ /* 0x000fc400078e3cff */
[----:B------:R-:W-:Y:S01]  /*24c0*/  SEL R3, RZ, 0xffffff80, P3 ;  /* 0xffffff80ff037807 */ /* 0x000fe20001800000 */
[----:B------:R-:W-:-:S03]  /*24d0*/  IMAD.WIDE.U32 R48, R31, R24, R10 ;  /* 0x000000181f307225 */ /* 0x000fc600078e000a */
[C---:B------:R-:W-:Y:S01]  /*24e0*/  LOP3.LUT R3, R0.reuse, 0x80, R3, 0xc8, !PT ;  /* 0x0000008000037812 */ /* 0x040fe200078ec803 */
[----:B------:R-:W-:Y:S01]  /*24f0*/  IMAD R7, R31, R57, R14 ;  /* 0x000000391f077224 */ /* 0x000fe200078e020e */
[----:B------:R-:W-:Y:S01]  /*2500*/  LOP3.LUT R0, R0, 0x40, RZ, 0xc0, !PT ;  /* 0x0000004000007812 */ /* 0x000fe200078ec0ff */
[----:B------:R-:W-:Y:S02]  /*2510*/  IMAD R11, R57, 0x60, RZ ;  /* 0x00000060390b7824 */ /* 0x000fe400078e02ff */
[----:B------:R-:W-:-:S04]  /*2520*/  IMAD.WIDE.U32 R52, R31, R56, R4 ;  /* 0x000000381f347225 */ /* 0x000fc800078e0004 */
[----:B------:R-:W-:-:S04]  /*2530*/  IMAD.WIDE.U32 R54, R31, R56, R8 ;  /* 0x000000381f367225 */ /* 0x000fc800078e0008 */
[----:B------:R-:W-:Y:S02]  /*2540*/  IMAD R25, R25, 0x60, RZ ;  /* 0x0000006019197824 */ /* 0x000fe400078e02ff */
        /* <DEDUP_REMOVED lines=10> */
[----:B------:R-:W-:Y:S02]  /*25f0*/  IMAD R71, R218, 0x200, R71 ;  /* 0x00000200da477824 */ /* 0x000fe400078e0247 */
[----:B------:R-:W-:Y:S02]  /*2600*/  IMAD.IADD R69, R219, 0x1, R12 ;  /* 0x00000001db457824 */ /* 0x000fe400078e020c */
[----:B------:R-:W-:-:S07]  /*2610*/  IMAD.IADD R67, R43, 0x1, R67 ;  /* 0x000000012b437824 */ /* 0x000fce00078e0243 */
.L_x_2055:
[----:B0-----:R-:W0:Y:S01]  /*2620*/  LDC.64 R102, c[0x0][0x2d8] ;  /* 0x0000b600ff667b82 */ /* 0x001e220000000a00 */
        /* <DEDUP_REMOVED lines=8> */
[CC--:B------:R-:W-:Y:S02]  /*26b0*/  IADD3 R4, P3, P4, R95.reuse, R108.reuse, R88 ;  /* 0x0000006c5f047210 */ /* 0x0c0fe40007c7e058 */
[----:B------:R-:W-:Y:S01]  /*26c0*/  IADD3 R6, P5, R95, R108, RZ ;  /* 0x0000006c5f067210 */ /* 0x000fe20007fbe0ff */
[----:B------:R-:W-:-:S04]  /*26d0*/  IMAD.IADD R111, R109, 0x1, R5 ;  /* 0x000000016d6f7824 */ /* 0x000fc800078e0205 */
[----:B------:R-:W-:Y:S01]  /*26e0*/  IMAD.X R7, R111, 0x1, R93, P5 ;  /* 0x000000016f077824 */ /* 0x000fe200028e065d */
[----:B------:R-:W-:Y:S02]  /*26f0*/  IADD3.X R5, R93, R111, R90, P3, P4 ;  /* 0x0000006f5d057210 */ /* 0x000fe40001fe845a */
[-C--:B0-----:R-:W-:Y:S02]  /*2700*/  LEA R12, P3, R4, R102.reuse, 0x1 ;  /* 0x00000066040c7211 */ /* 0x081fe400078608ff */
[----:B------:R-:W-:Y:S02]  /*2710*/  LEA R14, P5, R6, R102, 0x1 ;  /* 0x00000066060e7211 */ /* 0x000fe400078a08ff */
[-C--:B------:R-:W-:Y:S01]  /*2720*/  LEA.HI.X R13, R4, R103.reuse, R5, 0x1, P3 ;  /* 0x00000067040d7211 */ /* 0x080fe200018f0c05 */
[----:B------:R-:W-:Y:S01]  /*2730*/  IMAD R5, R18, 0x1800, R81 ;  /* 0x0000180012057824 */ /* 0x000fe200078e0251 */
[----:B-1----:R-:W-:Y:S02]  /*2740*/  ISETP.GE.AND P3, PT, R107, 0x1, PT ;  /* 0x000000016b00780c */ /* 0x002fe40003f66270 */
[----:B------:R-:W-:Y:S01]  /*2750*/  LEA.HI.X R15, R6, R103, R7, 0x1, P5 ;  /* 0x00000067060f7211 */ /* 0x000fe200028f0c07 */
[----:B------:R-:W-:Y:S01]  /*2760*/  IMAD R7, R18, 0x1800, R77 ;  /* 0x0000180012077824 */ /* 0x000fe200078e024d */
[----:B------:R-:W-:Y:S01]  /*2770*/  ISETP.GT.AND P4, PT, R63, R60, PT ;  /* 0x0000003c3f00720c */ /* 0x000fe20003f84270 */
[----:B------:R-:W-:-:S02]  /*2780*/  IMAD R110, R5, 0x2, R30 ;  /* 0x00000002056e7824 */ /* 0x000fc400078e021e */
[----:B------:R-:W-:Y:S01]  /*2790*/  IMAD R106, R7, 0x2, R30 ;  /* 0x00000002076a7824 */ /* 0x000fe200078e021e */
[----:B------:R-:W-:-:S05]  /*27a0*/  P2R R101, PR, RZ, 0x10 ;  /* 0x00000010ff657803 */ /* 0x000fca0000000000 */
[----:B---34-:R-:W-:Y:S05]  /*27b0*/  @!P3 BRA `(.L_x_2009) ;  /* 0x000000280094b947 */ /* 0x018fea0003800000 */
        /* <DEDUP_REMOVED lines=42> */
.L_x_2012:
[----:B------:R-:W-:Y:S05]  /*2a60*/  BSYNC B1 ;  /* 0x0000000000017941 */ /* 0x000fea0003800000 */
.L_x_2011:
        /* <DEDUP_REMOVED lines=29> */
.L_x_2014:
[----:B------:R-:W-:Y:S05]  /*2c40*/  BSYNC B1 ;  /* 0x0000000000017941 */ /* 0x000fea0003800000 */
.L_x_2013:
[----:B0-----:R-:W-:Y:S01]  /*2c50*/  IMAD.MOV.U32 R4, RZ, RZ, R38 ;  /* 0x000000ffff047224 */ /* 0x001fe200078e0026 */
[----:B------:R-:W-:Y:S01]  /*2c60*/  ISETP.NE.AND P3, PT, R200, 0x3, PT ;  /* 0x00000003c800780c */ /* 0x000fe20003f65270 */
        /* <DEDUP_REMOVED lines=25> */
[----:B------:R-:W-:-:S02]  /*2e00*/  PRMT R108, R4, 0x7610, R108 ;  /* 0x00007610046c7816 */ /* 0x000fc4000000006c */
[----:B------:R-:W-:Y:S02]  /*2e10*/  PRMT R109, R5, 0x7610, R109 ;  /* 0x00007610056d7816 */ /* 0x000fe4000000006d */
[----:B------:R-:W-:Y:S02]  /*2e20*/  PRMT R112, R6, 0x7610, R112 ;  /* 0x0000761006707816 */ /* 0x000fe40000000070 */
[----:B------:R-:W-:Y:S01]  /*2e30*/  PRMT R111, R7, 0x7610, R111 ;  /* 0x00007610076f7816 */ /* 0x000fe2000000006f */
[----:B------:R-:W-:Y:S06]  /*2e40*/  @!P3 BRA `(.L_x_2015) ;  /* 0x000000000004b947 */ /* 0x000fec0003800000 */
[----:B------:R-:W-:Y:S01]  /*2e50*/  BPT.TRAP 0x1 ;  /* 0x000000040000795c */ /* 0x000fe20000300000 */
.L_x_2015:
[----:B------:R-:W-:Y:S01]  /*2e60*/  IMAD R92, R18, 0x8, R17 ;  /* 0x00000008125c7824 */ /* 0x000fe200078e0211 */
[----:B------:R-:W-:Y:S01]  /*2e70*/  SHF.L.U32 R105, R201, 0x1f, RZ ;  /* 0x0000001fc9697819 */ /* 0x000fe200000006ff */
[----:B------:R-:W-:Y:S03]  /*2e80*/  BSSY B1, `(.L_x_2016) ;  /* 0x0000003000017945 */ /* 0x000fe60003800000 */
[----:B------:R-:W0:Y:S02]  /*2e90*/  SYNCS.PHASECHK.TRANS64.TRYWAIT P6, [R92+URZ+0x22890], R105 ;  /* 0x022890695c0075a7 */ /* 0x000e2400080c017f */
[----:B0-----:R-:W-:Y:S05]  /*2ea0*/  @!P6 BRA `(.L_x_2017) ;  /* 0x000001c000d0e947 */ /* 0x001fea0003800000 */
.L_x_2323:
[----:B------:R-:W-:Y:S05]  /*2eb0*/  BSYNC B1 ;  /* 0x0000000000017941 */ /* 0x000fea0003800000 */
.L_x_2016:
        /* <DEDUP_REMOVED lines=29> */
[----:B------:R-:W-:Y:S01]  /*3090*/  FMUL.FTZ R7, R7, R116 ;  /* 0x0000007407077220 */ /* 0x000fe20000410000 */
[----:B------:R-:W-:Y:S01]  /*30a0*/  LOP3.LUT R4, R4, 0xffff0000, RZ, 0xc0, !PT ;  /* 0xffff000004047812 */ /* 0x000fe200078ec0ff */
[C---:B------:R-:W-:Y:S01]  /*30b0*/  FMUL.FTZ R125, R37.reuse, R122 ;  /* 0x0000007a257d7220 */ /* 0x040fe20000410000 */
[----:B------:R-:W-:Y:S01]  /*30c0*/  FMUL.FTZ R37, R37, R118 ;  /* 0x0000007625257220 */ /* 0x000fe20000410000 */
[----:B------:R-:W-:Y:S01]  /*30d0*/  LOP3.LUT R121, R121, 0xffff0000, RZ, 0xc0, !PT ;  /* 0xffff000079797812 */ /* 0x000fe200078ec0ff */
[----:B------:R-:W-:Y:S01]  /*30e0*/  IMAD.U32 R115, R115, 0x10000, RZ ;  /* 0x0001000073737824 */ /* 0x000fe200078e00ff */
[----:B------:R-:W-:Y:S01]  /*30f0*/  LOP3.LUT R117, R117, 0xffff0000, RZ, 0xc0, !PT ;  /* 0xffff000075757812 */ /* 0x000fe200078ec0ff */
[C---:B------:R-:W-:Y:S01]  /*3100*/  FFMA.FTZ R123, R6.reuse, R116, -R123 ;  /* 0x00000074067b7223 */ /* 0x040fe2000001087b */
[----:B------:R-:W-:Y:S01]  /*3110*/  FFMA.FTZ R120, R6, R120, R7 ;  /* 0x0000007806787223 */ /* 0x000fe20000010007 */
[----:B------:R-:W-:Y:S01]  /*3120*/  FFMA.FTZ R125, R36, R118, -R125 ;  /* 0x00000076247d7223 */ /* 0x000fe2000001087d */
[----:B------:R-:W-:Y:S01]  /*3130*/  FMUL.FTZ R6, R4, R119 ;  /* 0x0000007704067220 */ /* 0x000fe20000410000 */
[----:B------:R-:W-:Y:S01]  /*3140*/  FFMA.FTZ R36, R36, R122, R37 ;  /* 0x0000007a24247223 */ /* 0x000fe20000010025 */
        /* <DEDUP_REMOVED lines=13> */
.L_x_2023:
[----:B------:R-:W-:Y:S05]  /*3220*/  BSYNC B3 ;  /* 0x0000000000037941 */ /* 0x000fea0003800000 */
.L_x_2022:
[----:B--2---:R1:W-:Y:S02]  /*3230*/  STG.E.128 desc[UR52][R14.64], R4 ;  /* 0x000000040e007986 */ /* 0x0043e4000c101d34 */
.L_x_2021:
[----:B------:R-:W-:Y:S05]  /*3240*/  BSYNC B2 ;  /* 0x0000000000027941 */ /* 0x000fea0003800000 */
.L_x_2020:
        /* <DEDUP_REMOVED lines=19> */
[C---:B------:R-:W-:Y:S01]  /*3380*/  LOP3.LUT R116, R115.reuse, 0xffff0000, RZ, 0xc0, !PT ;  /* 0xffff000073747812 */ /* 0x040fe200078ec0ff */
        /* <DEDUP_REMOVED lines=32> */
.L_x_2025:
[----:B------:R-:W-:Y:S05]  /*3590*/  BSYNC B2 ;  /* 0x0000000000027941 */ /* 0x000fea0003800000 */
.L_x_2024:
[----:B--2---:R2:W-:Y:S02]  /*35a0*/  STG.E.128 desc[UR52][R14.64+0x40], R4 ;  /* 0x000040040e007986 */ /* 0x0045e4000c101d34 */
.L_x_2019:
[----:B------:R-:W-:Y:S05]  /*35b0*/  BSYNC B1 ;  /* 0x0000000000017941 */ /* 0x000fea0003800000 */
.L_x_2018:
        /* <DEDUP_REMOVED lines=53> */
.L_x_2030:
[----:B------:R-:W-:Y:S05]  /*3910*/  BSYNC B2 ;  /* 0x0000000000027941 */ /* 0x000fea0003800000 */
.L_x_2029:
[----:B--2---:R3:W-:Y:S02]  /*3920*/  STG.E.128 desc[UR52][R12.64], R4 ;  /* 0x000000040c007986 */ /* 0x0047e4000c101d34 */
.L_x_2028:
[----:B------:R-:W-:Y:S05]  /*3930*/  BSYNC B1 ;  /* 0x0000000000017941 */ /* 0x000fea0003800000 */
.L_x_2027:
        /* <DEDUP_REMOVED lines=52> */
.L_x_2032:
[----:B------:R-:W-:Y:S05]  /*3c80*/  BSYNC B1 ;  /* 0x0000000000017941 */ /* 0x000fea0003800000 */
.L_x_2031:
[----:B--2---:R4:W-:Y:S01]  /*3c90*/  STG.E.128 desc[UR52][R12.64+0x40], R4 ;  /* 0x000040040c007986 */ /* 0x0049e2000c101d34 */
[----:B------:R-:W-:Y:S05]  /*3ca0*/  BRA `(.L_x_2026) ;  /* 0x0000001400bc7947 */ /* 0x000fea0003800000 */
.L_x_2010:
[----:B------:R-:W-:Y:S02]  /*3cb0*/  ISETP.GE.AND P3, PT, R222, R104, PT ;  /* 0x00000068de00720c */ /* 0x000fe40003f66270 */
[----:B------:R-:W-:Y:S02]  /*3cc0*/  CS2R R14, SRZ ;  /* 0x00000000000e7805 */ /* 0x000fe4000001ff00 */
[----:B------:R-:W-:Y:S02]  /*3cd0*/  CS2R R12, SRZ ;  /* 0x00000000000c7805 */ /* 0x000fe4000001ff00 */
[----:B------:R-:W-:Y:S02]  /*3ce0*/  CS2R R26, SRZ ;  /* 0x00000000001a7805 */ /* 0x000fe4000001ff00 */
[----:B------:R-:W-:Y:S02]  /*3cf0*/  ISETP.GE.OR P3, PT, R20, R107, P3 ;  /* 0x0000006b1400720c */ /* 0x000fe40001f66670 */
[----:B------:R-:W-:-:S11]  /*3d00*/  CS2R R24, SRZ ;  /* 0x0000000000187805 */ /* 0x000fd6000001ff00 */
        /* <DEDUP_REMOVED lines=12> */
[----:B--2---:R-:W-:-:S04]  /*3dd0*/  @!P4 LEA R32, P5, R6, R32, 0x1 ;  /* 0x000000200620c211 */ /* 0x004fc800078a08ff */
[----:B------:R-:W-:Y:S02]  /*3de0*/  @!P4 LEA.HI.X R33, R6, R33, R7, 0x1, P5 ;  /* 0x000000210621c211 */ /* 0x000fe400028f0c07 */
[----:B------:R-:W-:-:S03]  /*3df0*/  @!P4 IADD3 R4, P5, R48, R4, RZ ;  /* 0x000000043004c210 */ /* 0x000fc60007fbe0ff */
[----:B------:R-:W2:Y:S02]  /*3e00*/  @!P4 LDG.E.128 R12, desc[UR52][R32.64] ;  /* 0x00000034200cc981 */ /* 0x000ea4000c1e1d00 */
[----:B------:R-:W-:Y:S01]  /*3e10*/  @!P4 IMAD.X R6, R113, 0x1, R72, P5 ;  /* 0x000000017106c824 */ /* 0x000fe200028e0648 */
[----:B---3--:R-:W-:-:S04]  /*3e20*/  @!P4 LEA R34, P5, R4, R34, 0x1 ;  /* 0x000000220422c211 */ /* 0x008fc800078a08ff */
[----:B------:R-:W-:-:S05]  /*3e30*/  @!P4 LEA.HI.X R35, R4, R35, R6, 0x1, P5 ;  /* 0x000000230423c211 */ /* 0x000fca00028f0c06 */
[----:B------:R3:W4:Y:S01]  /*3e40*/  @!P4 LDG.E.128 R24, desc[UR52][R34.64] ;  /* 0x000000342218c981 */ /* 0x000722000c1e1d00 */
[C---:B0-----:R-:W-:Y:S02]  /*3e50*/  @!P3 LEA R36, P4, R5.reuse, R36, 0x1 ;  /* 0x000000240524b211 */ /* 0x041fe400078808ff */
[----:B------:R-:W-:Y:S02]  /*3e60*/  CS2R R6, SRZ ;  /* 0x0000000000067805 */ /* 0x000fe4000001ff00 */
[----:B------:R-:W-:Y:S02]  /*3e70*/  @!P3 LEA.HI.X R37, R5, R37, R10, 0x1, P4 ;  /* 0x000000250525b211 */ /* 0x000fe400020f0c0a */
[----:B------:R-:W-:Y:S02]  /*3e80*/  CS2R R4, SRZ ;  /* 0x0000000000047805 */ /* 0x000fe4000001ff00 */
[----:B-1----:R-:W-:Y:S02]  /*3e90*/  @!P3 LEA R38, P4, R8, R38, 0x1 ;  /* 0x000000260826b211 */ /* 0x002fe400078808ff */
[----:B------:R-:W-:-:S02]  /*3ea0*/  CS2R R10, SRZ ;  /* 0x00000000000a7805 */ /* 0x000fc4000001ff00 */
[----:B------:R-:W-:Y:S01]  /*3eb0*/  @!P3 LEA.HI.X R39, R8, R39, R9, 0x1, P4 ;  /* 0x000000270827b211 */ /* 0x000fe200020f0c09 */
[----:B------:R-:W5:Y:S01]  /*3ec0*/  @!P3 LDG.E.128 R4, desc[UR52][R36.64] ;  /* 0x000000342404b981 */ /* 0x000f62000c1e1d00 */
[----:B------:R-:W-:-:S06]  /*3ed0*/  CS2R R8, SRZ ;  /* 0x0000000000087805 */ /* 0x000fcc000001ff00 */
[----:B------:R-:W5:Y:S01]  /*3ee0*/  @!P3 LDG.E.128 R8, desc[UR52][R38.64] ;  /* 0x000000342608b981 */ /* 0x000f62000c1e1d00 */
[----:B------:R-:W-:Y:S02]  /*3ef0*/  ISETP.NE.AND P3, PT, R200, 0x3, PT ;  /* 0x00000003c800780c */ /* 0x000fe40003f65270 */
[----:B------:R-:W-:Y:S01]  /*3f00*/  ISETP.GE.AND P4, PT, R20, R107, PT ;  /* 0x0000006b1400720c */ /* 0x000fe20003f86270 */
[----:B--2---:R-:W-:Y:S02]  /*3f10*/  IMAD.MOV.U32 R32, RZ, RZ, R14 ;  /* 0x000000ffff207224 */ /* 0x004fe400078e000e */
[----:B------:R-:W-:Y:S02]  /*3f20*/  IMAD.MOV.U32 R33, RZ, RZ, R15 ;  /* 0x000000ffff217224 */ /* 0x000fe400078e000f */
[----:B---3--:R-:W-:Y:S02]  /*3f30*/  IMAD.MOV.U32 R34, RZ, RZ, R12 ;  /* 0x000000ffff227224 */ /* 0x008fe400078e000c */
[----:B------:R-:W-:Y:S01]  /*3f40*/  IMAD.MOV.U32 R35, RZ, RZ, R13 ;  /* 0x000000ffff237224 */ /* 0x000fe200078e000d */
[----:B------:R-:W-:-:S02]  /*3f50*/  PRMT R128, R32, 0x7610, R128 ;  /* 0x0000761020807816 */ /* 0x000fc40000000080 */
[----:B------:R-:W-:Y:S02]  /*3f60*/  PRMT R112, R112, 0x5410, R33 ;  /* 0x0000541070707816 */ /* 0x000fe40000000021 */
[----:B------:R-:W-:Y:S01]  /*3f70*/  PRMT R114, R114, 0x5410, R34 ;  /* 0x0000541072727816 */ /* 0x000fe20000000022 */
[----:B----4-:R-:W-:Y:S01]  /*3f80*/  IMAD.MOV.U32 R32, RZ, RZ, R26 ;  /* 0x000000ffff207224 */ /* 0x010fe200078e001a */
[----:B------:R-:W-:Y:S01]  /*3f90*/  PRMT R134, R35, 0x7610, R134 ;  /* 0x0000761023867816 */ /* 0x000fe20000000086 */
[----:B------:R-:W-:Y:S02]  /*3fa0*/  IMAD.MOV.U32 R33, RZ, RZ, R27 ;  /* 0x000000ffff217224 */ /* 0x000fe400078e001b */
[----:B------:R-:W-:Y:S02]  /*3fb0*/  IMAD.MOV.U32 R34, RZ, RZ, R24 ;  /* 0x000000ffff227224 */ /* 0x000fe400078e0018 */
[----:B------:R-:W-:Y:S01]  /*3fc0*/  IMAD.MOV.U32 R35, RZ, RZ, R25 ;  /* 0x000000ffff237224 */ /* 0x000fe200078e0019 */
[----:B------:R-:W-:-:S02]  /*3fd0*/  PRMT R136, R32, 0x7610, R136 ;  /* 0x0000761020887816 */ /* 0x000fc40000000088 */
[----:B------:R-:W-:Y:S02]  /*3fe0*/  PRMT R137, R33, 0x7610, R137 ;  /* 0x0000761021897816 */ /* 0x000fe40000000089 */
[----:B------:R-:W-:Y:S01]  /*3ff0*/  PRMT R138, R34, 0x7610, R138 ;  /* 0x00007610228a7816 */ /* 0x000fe2000000008a */
[----:B-----5:R-:W-:Y:S01]  /*4000*/  IMAD.MOV.U32 R32, RZ, RZ, R6 ;  /* 0x000000ffff207224 */ /* 0x020fe200078e0006 */
[----:B------:R-:W-:Y:S01]  /*4010*/  PRMT R116, R116, 0x5410, R35 ;  /* 0x0000541074747816 */ /* 0x000fe20000000023 */
[----:B------:R-:W-:Y:S02]  /*4020*/  IMAD.MOV.U32 R33, RZ, RZ, R7 ;  /* 0x000000ffff217224 */ /* 0x000fe400078e0007 */
[----:B------:R-:W-:Y:S02]  /*4030*/  IMAD.MOV.U32 R34, RZ, RZ, R4 ;  /* 0x000000ffff227224 */ /* 0x000fe400078e0004 */
        /* <DEDUP_REMOVED lines=15> */
.L_x_2033:
        /* <DEDUP_REMOVED lines=9> */
.L_x_2324:
[----:B------:R-:W-:Y:S05]  /*41c0*/  BSYNC B1 ;  /* 0x0000000000017941 */ /* 0x000fea0003800000 */
.L_x_2034:
        /* <DEDUP_REMOVED lines=11> */
[----:B------:R-:W-:Y:S01]  /*4280*/  LEA.HI R33, R33, R32, RZ, 0x4 ;  /* 0x0000002021217211 */ /* 0x000fe200078f20ff */
[----:B------:R-:W-:Y:S01]  /*4290*/  IMAD R32, R18, 0x1800, R71 ;  /* 0x0000180012207824 */ /* 0x000fe200078e0247 */
[----:B------:R-:W-:Y:S02]  /*42a0*/  IADD3.X R123, R97, R124, R66, P5, P6 ;  /* 0x0000007c617b7210 */ /* 0x000fe40002fec442 */
[----:B------:R-:W-:Y:S01]  /*42b0*/  LEA.HI.SX32 R33, R33, R74, 0x1c ;  /* 0x0000004a21217211 */ /* 0x000fe200078fe2ff */
[----:B------:R-:W-:-:S04]  /*42c0*/  IMAD R32, R32, 0x2, R17 ;  /* 0x0000000220207824 */ /* 0x000fc800078e0211 */
[----:B------:R-:W-:-:S05]  /*42d0*/  IMAD.SHL.U32 R125, R33, 0x8, RZ ;  /* 0x00000008217d7824 */ /* 0x000fca00078e00ff */
[----:B------:R-:W-:-:S04]  /*42e0*/  LOP3.LUT R33, R89, 0x38, R125, 0xf8, !PT ;  /* 0x0000003859217812 */ /* 0x000fc800078ef87d */
[----:B------:R-:W-:-:S05]  /*42f0*/  LOP3.LUT R33, R33, R84, RZ, 0x3c, !PT ;  /* 0x0000005421217212 */ /* 0x000fca00078e3cff */
[----:B------:R-:W-:-:S04]  /*4300*/  IMAD R33, R218, 0x200, R33 ;  /* 0x00000200da217824 */ /* 0x000fc800078e0221 */
[----:B------:R-:W-:-:S04]  /*4310*/  IMAD R34, R18, 0x1800, R33 ;  /* 0x0000180012227824 */ /* 0x000fc800078e0221 */
[----:B------:R-:W-:Y:S02]  /*4320*/  IMAD R36, R34, 0x2, R17 ;  /* 0x0000000222247824 */ /* 0x000fe400078e0211 */
[----:B------:R-:W1:Y:S04]  /*4330*/  LDS.128 R32, [R32+0x1c400] ;  /* 0x01c4000020207984 */ /* 0x000e680000000c00 */
[----:B------:R-:W2:Y:S01]  /*4340*/  LDS.128 R36, [R36+0x1c400] ;  /* 0x01c4000024247984 */ /* 0x000ea20000000c00 */
[----:B------:R-:W-:Y:S05]  /*4350*/  @P4 BRA `(.L_x_2039) ;  /* 0x00000004006c4947 */ /* 0x000fea0003800000 */
[----:B------:R-:W-:Y:S02]  /*4360*/  SHF.R.U32.HI R127, RZ, 0x10, R13 ;  /* 0x00000010ff7f7819 */ /* 0x000fe4000001160d */
[----:B------:R-:W-:Y:S02]  /*4370*/  SHF.R.U32.HI R132, RZ, 0x10, R25 ;  /* 0x00000010ff847819 */ /* 0x000fe40000011619 */
[----:B------:R-:W-:Y:S02]  /*4380*/  SHF.R.U64 R129, R14, 0x10, R15 ;  /* 0x000000100e817819 */ /* 0x000fe4000000120f */
[----:B------:R-:W-:Y:S02]  /*4390*/  PRMT R127, R134, 0x5410, R127 ;  /* 0x00005410867f7816 */ /* 0x000fe4000000007f */
[----:B------:R-:W-:Y:S02]  /*43a0*/  PRMT R132, R116, 0x5432, R132 ;  /* 0x0000543274847816 */ /* 0x000fe40000000084 */
[----:B------:R-:W-:-:S02]  /*43b0*/  SHF.R.U32.HI R135, RZ, 0x10, R27 ;  /* 0x00000010ff877819 */ /* 0x000fc4000001161b */
[----:B------:R-:W-:Y:S01]  /*43c0*/  SHF.R.U64 R131, R24, 0x10, R25 ;  /* 0x0000001018837819 */ /* 0x000fe20000001219 */
[----:B------:R-:W-:Y:S01]  /*43d0*/  IMAD.U32 R134, R132, 0x10000, RZ ;  /* 0x0001000084867824 */ /* 0x000fe200078e00ff */
[----:B------:R-:W-:Y:S01]  /*43e0*/  SHF.R.U64 R133, R26, 0x10, R27 ;  /* 0x000000101a857819 */ /* 0x000fe2000000121b */
[----:B--2---:R-:W-:Y:S01]  /*43f0*/  IMAD.U32 R27, R37, 0x10000, RZ ;  /* 0x00010000251b7824 */ /* 0x004fe200078e00ff */
[----:B------:R-:W-:Y:S01]  /*4400*/  PRMT R129, R128, 0x5410, R129 ;  /* 0x0000541080817816 */ /* 0x000fe20000000081 */
[----:B------:R-:W-:Y:S01]  /*4410*/  IMAD.U32 R128, R127, 0x10000, RZ ;  /* 0x000100007f807824 */ /* 0x000fe200078e00ff */
[----:B------:R-:W-:Y:S01]  /*4420*/  SHF.R.U64 R126, R12, 0x10, R13 ;  /* 0x000000100c7e7819 */ /* 0x000fe2000000120d */
[----:B-1----:R-:W-:Y:S01]  /*4430*/  IMAD.U32 R13, R33, 0x10000, RZ ;  /* 0x00010000210d7824 */ /* 0x002fe200078e00ff */
[----:B------:R-:W-:Y:S01]  /*4440*/  SHF.R.U32.HI R130, RZ, 0x10, R15 ;  /* 0x00000010ff827819 */ /* 0x000fe2000001160f */
[----:B------:R-:W-:Y:S01]  /*4450*/  IMAD.U32 R24, R35, 0x10000, RZ ;  /* 0x0001000023187824 */ /* 0x000fe200078e00ff */
[----:B------:R-:W-:Y:S01]  /*4460*/  PRMT R135, R137, 0x5410, R135 ;  /* 0x0000541089877816 */ /* 0x000fe20000000087 */
[----:B------:R-:W-:Y:S01]  /*4470*/  IMAD.U32 R26, R36, 0x10000, RZ ;  /* 0x00010000241a7824 */ /* 0x000fe200078e00ff */
[----:B------:R-:W-:Y:S01]  /*4480*/  LOP3.LUT R14, R33, 0xffff0000, RZ, 0xc0, !PT ;  /* 0xffff0000210e7812 */ /* 0x000fe200078ec0ff */
[----:B------:R-:W-:Y:S01]  /*4490*/  IMAD.U32 R12, R32, 0x10000, RZ ;  /* 0x00010000200c7824 */ /* 0x000fe200078e00ff */
[----:B------:R-:W-:Y:S01]  /*44a0*/  LOP3.LUT R33, R37, 0xffff0000, RZ, 0xc0, !PT ;  /* 0xffff000025217812 */ /* 0x000fe200078ec0ff */
[----:B------:R-:W-:Y:S01]  /*44b0*/  IMAD.U32 R37, R39, 0x10000, RZ ;  /* 0x0001000027257824 */ /* 0x000fe200078e00ff */
[----:B------:R-:W-:Y:S01]  /*44c0*/  LOP3.LUT R132, R132, 0xffff0000, RZ, 0xc0, !PT ;  /* 0xffff000084847812 */ /* 0x000fe200078ec0ff */
[----:B------:R-:W-:Y:S01]  /*44d0*/  IMAD.U32 R15, R34, 0x10000, RZ ;  /* 0x00010000220f7824 */ /* 0x000fe200078e00ff */
[----:B------:R-:W-:Y:S01]  /*44e0*/  PRMT R131, R138, 0x5410, R131 ;  /* 0x000054108a837816 */ /* 0x000fe20000000083 */
[C---:B------:R-:W-:Y:S01]  /*44f0*/  FMUL.FTZ R138, R27.reuse, R128 ;  /* 0x000000801b8a7220 */ /* 0x040fe20000410000 */
[----:B------:R-:W-:Y:S01]  /*4500*/  PRMT R133, R136, 0x5410, R133 ;  /* 0x0000541088857816 */ /* 0x000fe20000000085 */
[----:B------:R-:W-:Y:S01]  /*4510*/  FMUL.FTZ R136, R27, R134 ;  /* 0x000000861b887220 */ /* 0x000fe20000410000 */
[----:B------:R-:W-:Y:S01]  /*4520*/  LOP3.LUT R127, R127, 0xffff0000, RZ, 0xc0, !PT ;  /* 0xffff00007f7f7812 */ /* 0x000fe200078ec0ff */
[----:B------:R-:W-:Y:S01]  /*4530*/  IMAD.U32 R27, R135, 0x10000, RZ ;  /* 0x00010000871b7824 */ /* 0x000fe200078e00ff */
[----:B------:R-:W-:Y:S01]  /*4540*/  PRMT R130, R112, 0x5432, R130 ;  /* 0x0000543270827816 */ /* 0x000fe20000000082 */
[----:B------:R-:W-:Y:S01]  /*4550*/  FMUL.FTZ R137, R33, R132 ;  /* 0x0000008421897220 */ /* 0x000fe20000410000 */
[C---:B------:R-:W-:Y:S01]  /*4560*/  FFMA.FTZ R136, R13.reuse, R128, -R136 ;  /* 0x000000800d887223 */ /* 0x040fe20000010888 */
[----:B------:R-:W-:Y:S01]  /*4570*/  FFMA.FTZ R138, R13, R134, R138 ;  /* 0x000000860d8a7223 */ /* 0x000fe2000001008a */
[----:B------:R-:W-:Y:S01]  /*4580*/  FMUL.FTZ R33, R33, R127 ;  /* 0x0000007f21217220 */ /* 0x000fe20000410000 */
[----:B------:R-:W-:Y:S01]  /*4590*/  PRMT R126, R114, 0x5432, R126 ;  /* 0x00005432727e7816 */ /* 0x000fe2000000007e */
[----:B------:R-:W-:-:S02]  /*45a0*/  IMAD.U32 R13, R130, 0x10000, RZ ;  /* 0x00010000820d7824 */ /* 0x000fc400078e00ff */
[----:B------:R-:W-:Y:S01]  /*45b0*/  FMUL.FTZ R139, R37, R27 ;  /* 0x0000001b258b7220 */ /* 0x000fe20000410000 */
[C---:B------:R-:W-:Y:S01]  /*45c0*/  FFMA.FTZ R137, R14.reuse, R127, -R137 ;  /* 0x0000007f0e897223 */ /* 0x040fe20000010889 */
[----:B------:R-:W-:Y:S01]  /*45d0*/  LOP3.LUT R39, R39, 0xffff0000, RZ, 0xc0, !PT ;  /* 0xffff000027277812 */ /* 0x000fe200078ec0ff */
[----:B------:R-:W-:Y:S01]  /*45e0*/  FFMA.FTZ R127, R14, R132, R33 ;  /* 0x000000840e7f7223 */ /* 0x000fe20000010021 */
[----:B------:R-:W-:Y:S01]  /*45f0*/  LOP3.LUT R128, R135, 0xffff0000, RZ, 0xc0, !PT ;  /* 0xffff000087807812 */ /* 0x000fe200078ec0ff */
[-C--:B------:R-:W-:Y:S01]  /*4600*/  FMUL.FTZ R134, R37, R13.reuse ;  /* 0x0000000d25867220 */ /* 0x080fe20000410000 */
[----:B------:R-:W-:Y:S01]  /*4610*/  FFMA.FTZ R139, R24, R13, -R139 ;  /* 0x0000000d188b7223 */ /* 0x000fe2000001088b */
[----:B------:R-:W-:Y:S01]  /*4620*/  LOP3.LUT R130, R130, 0xffff0000, RZ, 0xc0, !PT ;  /* 0xffff000082827812 */ /* 0x000fe200078ec0ff */
[----:B------:R-:W-:Y:S01]  /*4630*/  IMAD.U32 R33, R131, 0x10000, RZ ;  /* 0x0001000083217824 */ /* 0x000fe200078e00ff */
[----:B------:R-:W-:Y:S01]  /*4640*/  LOP3.LUT R25, R35, 0xffff0000, RZ, 0xc0, !PT ;  /* 0xffff000023197812 */ /* 0x000fe200078ec0ff */
[----:B------:R-:W-:-:S02]  /*4650*/  IMAD.U32 R13, R126, 0x10000, RZ ;  /* 0x000100007e0d7824 */ /* 0x000fc400078e00ff */
        /* <DEDUP_REMOVED lines=8> */
[----:B------:R-:W-:Y:S01]  /*46e0*/  FFMA.FTZ R130, R25, R130, -R14 ;  /* 0x0000008219827223 */ /* 0x000fe2000001080e */
[----:B------:R-:W-:Y:S01]  /*46f0*/  LOP3.LUT R32, R32, 0xffff0000, RZ, 0xc0, !PT ;  /* 0xffff000020207812 */ /* 0x000fe200078ec0ff */
[----:B------:R-:W-:-:S02]  /*4700*/  IMAD.U32 R35, R38, 0x10000, RZ ;  /* 0x0001000026237824 */ /* 0x000fc400078e00ff */
        /* <DEDUP_REMOVED lines=32> */
.L_x_2039:
[----:B------:R-:W-:Y:S05]  /*4910*/  BSYNC B2 ;  /* 0x0000000000027941 */ /* 0x000fea0003800000 */
.L_x_2038:
[----:B------:R-:W-:Y:S02]  /*4920*/  ISETP.GE.AND P5, PT, R125, R113, PT ;  /* 0x000000717d00720c */ /* 0x000fe40003fa6270 */
[----:B------:R-:W-:-:S11]  /*4930*/  P2R R13, PR, RZ, 0x1 ;  /* 0x00000001ff0d7803 */ /* 0x000fd60000000000 */
[--C-:B------:R-:W-:Y:S02]  /*4940*/  @!P5 SHF.R.S32.HI R12, RZ, 0x1f, R125.reuse ;  /* 0x0000001fff0cd819 */ /* 0x100fe4000001147d */
[----:B------:R-:W-:-:S04]  /*4950*/  @!P5 IADD3 R110, P0, P6, R28, R110, R125 ;  /* 0x0000006e1c6ed210 */ /* 0x000fc80007e1e07d */
[----:B------:R-:W-:Y:S02]  /*4960*/  @!P5 IADD3.X R124, R97, R124, R12, P0, P6 ;  /* 0x0000007c617cd210 */ /* 0x000fe400007ec40c */
[CC--:B------:R-:W-:Y:S02]  /*4970*/  LEA R12, P6, R122.reuse, R102.reuse, 0x1 ;  /* 0x000000667a0c7211 */ /* 0x0c0fe400078c08ff */
[----:B------:R-:W-:Y:S02]  /*4980*/  ISETP.NE.AND P0, PT, R13, RZ, PT ;  /* 0x000000ff0d00720c */ /* 0x000fe40003f05270 */
[----:B------:R-:W-:Y:S02]  /*4990*/  LEA.HI.X R13, R122, R103, R123, 0x1, P6 ;  /* 0x000000677a0d7211 */ /* 0x000fe400030f0c7b */
[----:B------:R-:W-:-:S03]  /*49a0*/  @!P5 LEA R14, P6, R110, R102, 0x1 ;  /* 0x000000666e0ed211 */ /* 0x000fc600078c08ff */
[----:B-1----:R1:W-:Y:S01]  /*49b0*/  STG.E.128 desc[UR52][R12.64], R32 ;  /* 0x000000200c007986 */ /* 0x0023e2000c101d34 */
[----:B------:R-:W-:-:S05]  /*49c0*/  @!P5 LEA.HI.X R15, R110, R103, R124, 0x1, P6 ;  /* 0x000000676e0fd211 */ /* 0x000fca00030f0c7c */
[----:B--2---:R1:W-:Y:S04]  /*49d0*/  @!P5 STG.E.128 desc[UR52][R14.64], R36 ;  /* 0x000000240e00d986 */ /* 0x0043e8000c101d34 */
.L_x_2037:
[----:B------:R-:W-:Y:S05]  /*49e0*/  BSYNC B1 ;  /* 0x0000000000017941 */ /* 0x000fea0003800000 */
.L_x_2036:
[C---:B------:R-:W-:Y:S01]  /*49f0*/  ISETP.GE.OR P5, PT, R222.reuse, R104, P1 ;  /* 0x00000068de00720c */ /* 0x040fe20000fa6670 */
        /* <DEDUP_REMOVED lines=29> */
[----:B------:R-:W-:Y:S02]  /*4bd0*/  PRMT R121, R121, 0x5410, R36 ;  /* 0x0000541079797816 */ /* 0x000fe40000000024 */
[--C-:B------:R-:W-:Y:S01]  /*4be0*/  SHF.R.U64 R37, R10, 0x10, R11.reuse ;  /* 0x000000100a257819 */ /* 0x100fe2000000120b */
[----:B------:R-:W-:Y:S01]  /*4bf0*/  IMAD.U32 R36, R117, 0x10000, RZ ;  /* 0x0001000075247824 */ /* 0x000fe200078e00ff */
[----:B------:R-:W-:Y:S01]  /*4c00*/  SHF.R.U32.HI R110, RZ, 0x10, R11 ;  /* 0x00000010ff6e7819 */ /* 0x000fe2000001160b */
[----:B--2---:R-:W-:Y:S01]  /*4c10*/  IMAD.U32 R11, R25, 0x10000, RZ ;  /* 0x00010000190b7824 */ /* 0x004fe200078e00ff */
[----:B------:R-:W-:Y:S01]  /*4c20*/  SHF.R.U32.HI R107, RZ, 0x10, R7 ;  /* 0x00000010ff6b7819 */ /* 0x000fe20000011607 */
[----:B------:R-:W-:Y:S01]  /*4c30*/  IMAD.U32 R38, R121, 0x10000, RZ ;  /* 0x0001000079267824 */ /* 0x000fe200078e00ff */
[----:B------:R-:W-:Y:S01]  /*4c40*/  SHF.R.U64 R115, R4, 0x10, R5 ;  /* 0x0000001004737819 */ /* 0x000fe20000001205 */
[----:B-1----:R-:W-:Y:S01]  /*4c50*/  IMAD.U32 R5, R13, 0x10000, RZ ;  /* 0x000100000d057824 */ /* 0x002fe200078e00ff */
[----:B------:R-:W-:Y:S01]  /*4c60*/  PRMT R119, R119, 0x5410, R110 ;  /* 0x0000541077777816 */ /* 0x000fe2000000006e */
[C---:B------:R-:W-:Y:S01]  /*4c70*/  FMUL.FTZ R106, R11.reuse, R38 ;  /* 0x000000260b6a7220 */ /* 0x040fe20000410000 */
[----:B------:R-:W-:Y:S01]  /*4c80*/  PRMT R114, R114, 0x5410, R107 ;  /* 0x0000541072727816 */ /* 0x000fe2000000006b */
[-C--:B------:R-:W-:Y:S01]  /*4c90*/  FMUL.FTZ R110, R11, R36.reuse ;  /* 0x000000240b6e7220 */ /* 0x080fe20000410000 */
[----:B------:R-:W-:Y:S01]  /*4ca0*/  SHF.R.U64 R111, R6, 0x10, R7 ;  /* 0x00000010066f7819 */ /* 0x000fe20000001207 */
[----:B------:R-:W-:Y:S01]  /*4cb0*/  FFMA.FTZ R106, R5, R36, -R106 ;  /* 0x00000024056a7223 */ /* 0x000fe2000001086a */
[----:B------:R-:W-:Y:S01]  /*4cc0*/  LOP3.LUT R6, R13, 0xffff0000, RZ, 0xc0, !PT ;  /* 0xffff00000d067812 */ /* 0x000fe200078ec0ff */
[----:B------:R-:W-:Y:S01]  /*4cd0*/  FFMA.FTZ R110, R5, R38, R110 ;  /* 0x00000026056e7223 */ /* 0x000fe2000001006e */
[----:B------:R-:W-:Y:S01]  /*4ce0*/  LOP3.LUT R13, R25, 0xffff0000, RZ, 0xc0, !PT ;  /* 0xffff0000190d7812 */ /* 0x000fe200078ec0ff */
[----:B------:R-:W-:Y:S01]  /*4cf0*/  IMAD.U32 R25, R27, 0x10000, RZ ;  /* 0x000100001b197824 */ /* 0x000fe200078e00ff */
[----:B------:R-:W-:Y:S01]  /*4d00*/  LOP3.LUT R121, R121, 0xffff0000, RZ, 0xc0, !PT ;  /* 0xffff000079797812 */ /* 0x000fe200078ec0ff */
[----:B------:R-:W-:Y:S01]  /*4d10*/  IMAD.U32 R11, R119, 0x10000, RZ ;  /* 0x00010000770b7824 */ /* 0x000fe200078e00ff */
[----:B------:R-:W-:Y:S01]  /*4d20*/  SHF.R.U64 R39, R8, 0x10, R9 ;  /* 0x0000001008277819 */ /* 0x000fe20000001209 */
        /* <DEDUP_REMOVED lines=8> */
[----:B------:R-:W-:Y:S01]  /*4db0*/  FMUL.FTZ R39, R25, R11 ;  /* 0x0000000b19277220 */ /* 0x000fe20000410000 */
[----:B------:R-:W-:Y:S01]  /*4dc0*/  LOP3.LUT R36, R119, 0xffff0000, RZ, 0xc0, !PT ;  /* 0xffff000077247812 */ /* 0x000fe200078ec0ff */
[----:B------:R-:W-:Y:S01]  /*4dd0*/  FMUL.FTZ R38, R25, R5 ;  /* 0x0000000519267220 */ /* 0x000fe20000410000 */
[----:B------:R-:W-:Y:S01]  /*4de0*/  LOP3.LUT R114, R114, 0xffff0000, RZ, 0xc0, !PT ;  /* 0xffff000072727812 */ /* 0x000fe200078ec0ff */
[----:B------:R-:W-:Y:S01]  /*4df0*/  IMAD.U32 R10, R24, 0x10000, RZ ;  /* 0x00010000180a7824 */ /* 0x000fe200078e00ff */
[----:B------:R-:W-:Y:S01]  /*4e00*/  PRMT R116, R116, 0x5410, R115 ;  /* 0x0000541074747816 */ /* 0x000fe20000000073 */
[C---:B------:R-:W-:Y:S01]  /*4e10*/  FFMA.FTZ R37, R6.reuse, R117, -R37 ;  /* 0x0000007506257223 */ /* 0x040fe20000010825 */
[----:B------:R-:W-:Y:S01]  /*4e20*/  LOP3.LUT R9, R15, 0xffff0000, RZ, 0xc0, !PT ;  /* 0xffff00000f097812 */ /* 0x000fe200078ec0ff */
[----:B------:R-:W-:Y:S01]  /*4e30*/  FFMA.FTZ R121, R6, R121, R13 ;  /* 0x0000007906797223 */ /* 0x000fe2000001000d */
[C---:B------:R-:W-:Y:S01]  /*4e40*/  FFMA.FTZ R39, R8.reuse, R5, -R39 ;  /* 0x0000000508277223 */ /* 0x040fe20000010827 */
[----:B------:R-:W-:Y:S01]  /*4e50*/  FFMA.FTZ R38, R8, R11, R38 ;  /* 0x0000000b08267223 */ /* 0x000fe20000010026 */
[----:B------:R-:W-:Y:S01]  /*4e60*/  LOP3.LUT R24, R24, 0xffff0000, RZ, 0xc0, !PT ;  /* 0xffff000018187812 */ /* 0x000fe200078ec0ff */
[----:B------:R-:W-:Y:S01]  /*4e70*/  FMUL.FTZ R6, R27, R36 ;  /* 0x000000241b067220 */ /* 0x000fe20000410000 */
[----:B------:R-:W-:-:S02]  /*4e80*/  IMAD.U32 R13, R120, 0x10000, RZ ;  /* 0x00010000780d7824 */ /* 0x000fc400078e00ff */
[-C--:B------:R-:W-:Y:S01]  /*4e90*/  FMUL.FTZ R8, R27, R114.reuse ;  /* 0x000000721b087220 */ /* 0x080fe20000410000 */
[----:B------:R-:W-:Y:S01]  /*4ea0*/  LOP3.LUT R25, R120, 0xffff0000, RZ, 0xc0, !PT ;  /* 0xffff000078197812 */ /* 0x000fe200078ec0ff */
[----:B------:R-:W-:Y:S02]  /*4eb0*/  IMAD.U32 R5, R116, 0x10000, RZ ;  /* 0x0001000074057824 */ /* 0x000fe400078e00ff */
[C---:B------:R-:W-:Y:S01]  /*4ec0*/  FFMA.FTZ R114, R9.reuse, R114, -R6 ;  /* 0x0000007209727223 */ /* 0x040fe20000010806 */
[C---:B------:R-:W-:Y:S01]  /*4ed0*/  IMAD.U32 R4, R12.reuse, 0x10000, RZ ;  /* 0x000100000c047824 */ /* 0x040fe200078e00ff */
[----:B------:R-:W-:Y:S01]  /*4ee0*/  LOP3.LUT R12, R12, 0xffff0000, RZ, 0xc0, !PT ;  /* 0xffff00000c0c7812 */ /* 0x000fe200078ec0ff */
[----:B------:R-:W-:Y:S01]  /*4ef0*/  FMUL.FTZ R27, R10, R13 ;  /* 0x0000000d0a1b7220 */ /* 0x000fe20000410000 */
[----:B------:R-:W-:Y:S01]  /*4f00*/  LOP3.LUT R11, R116, 0xffff0000, RZ, 0xc0, !PT ;  /* 0xffff0000740b7812 */ /* 0x000fe200078ec0ff */
[----:B------:R-:W-:Y:S01]  /*4f10*/  FFMA.FTZ R107, R9, R36, R8 ;  /* 0x00000024096b7223 */ /* 0x000fe20000010008 */
[----:B------:R-:W-:Y:S01]  /*4f20*/  FMUL.FTZ R10, R10, R5 ;  /* 0x000000050a0a7220 */ /* 0x000fe20000410000 */
[----:B------:R-:W-:Y:S01]  /*4f30*/  FMUL.FTZ R9, R24, R25 ;  /* 0x0000001918097220 */ /* 0x000fe20000410000 */
[----:B------:R-:W-:Y:S01]  /*4f40*/  PRMT R112, R112, 0x5410, R111 ;  /* 0x0000541070707816 */ /* 0x000fe2000000006f */
[----:B------:R-:W-:-:S02]  /*4f50*/  IMAD.U32 R15, R26, 0x10000, RZ ;  /* 0x000100001a0f7824 */ /* 0x000fc400078e00ff */
[----:B------:R-:W-:Y:S01]  /*4f60*/  FFMA.FTZ R10, R4, R13, R10 ;  /* 0x0000000d040a7223 */ /* 0x000fe2000001000a */
[----:B------:R-:W-:Y:S01]  /*4f70*/  FFMA.FTZ R8, R12, R11, -R9 ;  /* 0x0000000b0c087223 */ /* 0x000fe20000010809 */
[----:B------:R-:W-:Y:S01]  /*4f80*/  LOP3.LUT R26, R26, 0xffff0000, RZ, 0xc0, !PT ;  /* 0xffff00001a1a7812 */ /* 0x000fe200078ec0ff */
[----:B------:R-:W-:Y:S01]  /*4f90*/  FFMA.FTZ R27, R4, R5, -R27 ;  /* 0x00000005041b7223 */ /* 0x000fe2000001081b */
[----:B------:R-:W-:Y:S01]  /*4fa0*/  FMUL.FTZ R13, R24, R11 ;  /* 0x0000000b180d7220 */ /* 0x000fe20000410000 */
[C---:B------:R-:W-:Y:S01]  /*4fb0*/  LOP3.LUT R9, R118.reuse, 0xffff0000, RZ, 0xc0, !PT ;  /* 0xffff000076097812 */ /* 0x040fe200078ec0ff */
[----:B------:R-:W-:Y:S01]  /*4fc0*/  IMAD.U32 R6, R118, 0x10000, RZ ;  /* 0x0001000076067824 */ /* 0x000fe200078e00ff */
[C---:B------:R-:W-:Y:S01]  /*4fd0*/  LOP3.LUT R5, R112.reuse, 0xffff0000, RZ, 0xc0, !PT ;  /* 0xffff000070057812 */ /* 0x040fe200078ec0ff */
[----:B------:R-:W-:Y:S02]  /*4fe0*/  IMAD.U32 R4, R112, 0x10000, RZ ;  /* 0x0001000070047824 */ /* 0x000fe400078e00ff */
[----:B------:R-:W-:Y:S01]  /*4ff0*/  FFMA.FTZ R13, R12, R25, R13 ;  /* 0x000000190c0d7223 */ /* 0x000fe2000001000d */
[C---:B------:R-:W-:Y:S01]  /*5000*/  IMAD.U32 R7, R14.reuse, 0x10000, RZ ;  /* 0x000100000e077824 */ /* 0x040fe200078e00ff */
        /* <DEDUP_REMOVED lines=19> */
[----:B------:R-:W-:Y:S01]  /*5140*/  F2FP.BF16.F32.PACK_AB R25, R121, R110 ;  /* 0x0000006e7919723e */ /* 0x000fe200000010ff */
[----:B------:R-:W-:-:S07]  /*5150*/  IMAD.MOV.U32 R27, RZ, RZ, R38 ;  /* 0x000000ffff1b7224 */ /* 0x000fce00078e0026 */
.L_x_2041:
[----:B------:R-:W-:Y:S05]  /*5160*/  BSYNC B1 ;  /* 0x0000000000017941 */ /* 0x000fea0003800000 */
.L_x_2040:
        /* <DEDUP_REMOVED lines=10> */
.L_x_2009:
[----:B------:R-:W-:-:S13]  /*5210*/  ISETP.NE.AND P3, PT, R200, 0x3, PT ;  /* 0x00000003c800780c */ /* 0x000fda0003f65270 */
[----:B------:R-:W-:Y:S05]  /*5220*/  @!P3 BRA `(.L_x_2042) ;  /* 0x000000000004b947 */ /* 0x000fea0003800000 */
[----:B------:R-:W-:Y:S01]  /*5230*/  BPT.TRAP 0x1 ;  /* 0x000000040000795c */ /* 0x000fe20000300000 */
.L_x_2042:
[----:B------:R-:W-:Y:S01]  /*5240*/  IMAD R92, R18, 0x8, R17 ;  /* 0x00000008125c7824 */ /* 0x000fe200078e0211 */
[----:B------:R-:W-:Y:S01]  /*5250*/  SHF.L.U32 R105, R201, 0x1f, RZ ;  /* 0x0000001fc9697819 */ /* 0x000fe200000006ff */
[----:B------:R-:W-:Y:S01]  /*5260*/  IMAD R104, R63, -0x60, R62 ;  /* 0xffffffa03f687824 */ /* 0x000fe200078e023e */
[----:B------:R-:W-:Y:S02]  /*5270*/  BSSY B1, `(.L_x_2043) ;  /* 0x0000004000017945 */ /* 0x000fe40003800000 */
[----:B------:R-:W0:Y:S02]  /*5280*/  SYNCS.PHASECHK.TRANS64.TRYWAIT P4, [R92+URZ+0x22890], R105 ;  /* 0x022890695c0075a7 */ /* 0x000e24000808017f */
[----:B------:R-:W-:Y:S01]  /*5290*/  VIMNMX R104, R104, 0x60, PT ;  /* 0x0000006068687848 */ /* 0x000fe20003fe0100 */
[----:B0-----:R-:W-:Y:S06]  /*52a0*/  @!P4 BRA `(.L_x_2044) ;  /* 0x0000019c00f8c947 */ /* 0x001fec0003800000 */
.L_x_2325:
[----:B------:R-:W-:Y:S05]  /*52b0*/  BSYNC B1 ;  /* 0x0000000000017941 */ /* 0x000fea0003800000 */
.L_x_2043:
        /* <DEDUP_REMOVED lines=8> */
.L_x_2046:
[----:B------:R-:W-:Y:S05]  /*5340*/  BSYNC B1 ;  /* 0x0000000000017941 */ /* 0x000fea0003800000 */
.L_x_2045:
[----:B------:R-:W-:Y:S05]  /*5350*/  @P4 BRA `(.L_x_2026) ;  /* 0x0000000000104947 */ /* 0x000fea0003800000 */
[----:B-1----:R-:W1:Y:S04]  /*5360*/  @!P1 LDS.128 R4, [R110+0x2000] ;  /* 0x002000006e049984 */ /* 0x002e680000000c00 */
[----:B------:R-:W2:Y:S04]  /*5370*/  @!P2 LDS.128 R8, [R106+0x2000] ;  /* 0x002000006a08a984 */ /* 0x000ea80000000c00 */
[----:B-1----:R1:W-:Y:S04]  /*5380*/  @!P1 STG.E.128 desc[UR52][R12.64], R4 ;  /* 0x000000040c009986 */ /* 0x0023e8000c101d34 */
[----:B--2---:R1:W-:Y:S02]  /*5390*/  @!P2 STG.E.128 desc[UR52][R12.64+0x40], R8 ;  /* 0x000040080c00a986 */ /* 0x0043e4000c101d34 */
.L_x_2026:
[----:B------:R-:W-:Y:S05]  /*53a0*/  BSYNC B0 ;  /* 0x0000000000007941 */ /* 0x000fea0003800000 */
.L_x_2008:
        /* <DEDUP_REMOVED lines=17> */
.L_x_2048:
[----:B------:R-:W-:Y:S05]  /*54c0*/  BSYNC B0 ;  /* 0x0000000000007941 */ /* 0x000fea0003800000 */
.L_x_2047:
[----:B------:R-:W2:Y:S01]  /*54d0*/  SYNCS.PHASECHK.TRANS64.TRYWAIT P3, [R92+URZ+0x228b0], R105 ;  /* 0x0228b0695c0075a7 */ /* 0x000ea2000806017f */
[----:B------:R-:W-:Y:S01]  /*54e0*/  ULDC UR50, c[0x0][0x310] ;  /* 0x0000c40000327ab9 */ /* 0x000fe20000000800 */
[----:B------:R-:W-:Y:S01]  /*54f0*/  ULDC.64 UR48, c[0x0][0x318] ;  /* 0x0000c60000307ab9 */ /* 0x000fe20000000a00 */
[----:B------:R-:W-:Y:S01]  /*5500*/  ULDC.64 UR46, c[0x0][0x308] ;  /* 0x0000c200002e7ab9 */ /* 0x000fe20000000a00 */
[----:B------:R-:W-:Y:S01]  /*5510*/  BSSY B0, `(.L_x_2049) ;  /* 0x0000003000007945 */ /* 0x000fe20003800000 */
[----:B------:R-:W-:-:S03]  /*5520*/  IMAD R5, R18, 0x6000, R81 ;  /* 0x0000600012057824 */ /* 0x000fc600078e0251 */
[----:B--2---:R-:W-:Y:S05]  /*5530*/  @!P3 BRA `(.L_x_2050) ;  /* 0x0000019c0068b947 */ /* 0x004fea0003800000 */
.L_x_2326:
[----:B------:R-:W-:Y:S05]  /*5540*/  BSYNC B0 ;  /* 0x0000000000007941 */ /* 0x000fea0003800000 */
.L_x_2049:
[----:B------:R-:W-:Y:S01]  /*5550*/  ISETP.GE.AND P3, PT, R19, R104, PT ;  /* 0x000000681300720c */ /* 0x000fe20003f66270 */
[----:B------:R-:W-:Y:S01]  /*5560*/  IMAD.IADD R7, R82, 0x1, R5 ;  /* 0x0000000152077824 */ /* 0x000fe200078e0205 */
[----:B------:R-:W-:Y:S01]  /*5570*/  BSSY B0, `(.L_x_2051) ;  /* 0x0000025000007945 */ /* 0x000fe20003800000 */
[----:B------:R-:W-:Y:S02]  /*5580*/  IMAD R36, R5, 0x2, R64 ;  /* 0x0000000205247824 */ /* 0x000fe400078e0240 */
[----:B------:R-:W-:-:S04]  /*5590*/  IMAD.WIDE R32, R63, 0x60, R58 ;  /* 0x000000603f207825 */ /* 0x000fc800078e023a */
[----:B------:R-:W-:-:S04]  /*55a0*/  IMAD R37, R7, 0x2, R64 ;  /* 0x0000000207257824 */ /* 0x000fc800078e0240 */
[----:B------:R-:W-:Y:S05]  /*55b0*/  @P3 BRA `(.L_x_2052) ;  /* 0x0000000000803947 */ /* 0x000fea0003800000 */
[----:B------:R-:W-:Y:S02]  /*55c0*/  IMAD R7, R33, UR48, RZ ;  /* 0x0000003021077c24 */ /* 0x000fe4000f8e02ff */
[----:B-1----:R-:W-:Y:S02]  /*55d0*/  IMAD.MOV.U32 R4, RZ, RZ, R42 ;  /* 0x000000ffff047224 */ /* 0x002fe400078e002a */
[----:B------:R-:W-:Y:S02]  /*55e0*/  IMAD.MOV.U32 R5, RZ, RZ, R67 ;  /* 0x000000ffff057224 */ /* 0x000fe400078e0043 */
[C---:B------:R-:W-:Y:S02]  /*55f0*/  IMAD R7, R32.reuse, UR49, R7 ;  /* 0x0000003120077c24 */ /* 0x040fe4000f8e0207 */
[----:B------:R-:W-:-:S04]  /*5600*/  IMAD.WIDE.U32 R4, R32, UR48, R4 ;  /* 0x0000003020047c25 */ /* 0x000fc8000f8e0004 */
[----:B------:R-:W-:Y:S01]  /*5610*/  IMAD.IADD R5, R5, 0x1, R7 ;  /* 0x0000000105057824 */ /* 0x000fe200078e0207 */
[----:B------:R-:W-:-:S04]  /*5620*/  LEA R34, P3, R4, UR46, 0x1 ;  /* 0x0000002e04227c11 */ /* 0x000fc8000f8608ff */
[----:B------:R-:W-:Y:S02]  /*5630*/  LEA.HI.X R35, R4, UR47, R5, 0x1, P3 ;  /* 0x0000002f04237c11 */ /* 0x000fe400098f0c05 */
[----:B------:R-:W-:-:S13]  /*5640*/  ISETP.GE.AND P3, PT, R20, UR50, PT ;  /* 0x0000003214007c0c */ /* 0x000fda000bf66270 */
[----:B------:R-:W1:Y:S04]  /*5650*/  @!P3 LDS.128 R4, [R36] ;  /* 0x000000002404b984 */ /* 0x000e680000000c00 */
[----:B-1----:R-:W-:Y:S01]  /*5660*/  @!P3 STG.E.128 desc[UR52][R34.64], R4 ;  /* 0x000000042200b986 */ /* 0x002fe2000c101d34 */
[----:B------:R-:W-:-:S13]  /*5670*/  ISETP.GE.AND P3, PT, R100, UR50, PT ;  /* 0x0000003264007c0c */ /* 0x000fda000bf66270 */
[----:B------:R-:W1:Y:S04]  /*5680*/  @!P3 LDS.128 R8, [R37] ;  /* 0x000000002508b984 */ /* 0x000e680000000c00 */
[----:B-1----:R-:W-:Y:S01]  /*5690*/  @!P3 STG.E.128 desc[UR52][R34.64+0x40], R8 ;  /* 0x000040082200b986 */ /* 0x002fe2000c101d34 */
[----:B------:R-:W-:-:S13]  /*56a0*/  ISETP.GE.AND P3, PT, R99, UR50, PT ;  /* 0x0000003263007c0c */ /* 0x000fda000bf66270 */
[----:B------:R-:W1:Y:S04]  /*56b0*/  @!P3 LDS.128 R12, [R36+0x3000] ;  /* 0x00300000240cb984 */ /* 0x000e680000000c00 */
        /* <DEDUP_REMOVED lines=10> */
[----:B------:R-:W-:-:S13]  /*5760*/  ISETP.NE.AND P3, PT, R0, RZ, PT ;  /* 0x000000ff0000720c */ /* 0x000fda0003f65270 */
[----:B------:R-:W1:Y:S04]  /*5770*/  @P3 LDS.128 R12, [R36+0x9000] ;  /* 0x00900000240c3984 */ /* 0x000e680000000c00 */
[----:B-1----:R-:W-:Y:S01]  /*5780*/  @P3 STG.E.128 desc[UR52][R34.64+0x180], R12 ;  /* 0x0001800c22003986 */ /* 0x002fe2000c101d34 */
[----:B------:R-:W-:-:S13]  /*5790*/  ISETP.NE.AND P3, PT, R3, RZ, PT ;  /* 0x000000ff0300720c */ /* 0x000fda0003f65270 */
[----:B------:R-:W1:Y:S04]  /*57a0*/  @P3 LDS.128 R24, [R37+0x9000] ;  /* 0x0090000025183984 */ /* 0x000e680000000c00 */
[----:B-1----:R3:W-:Y:S02]  /*57b0*/  @P3 STG.E.128 desc[UR52][R34.64+0x1c0], R24 ;  /* 0x0001c01822003986 */ /* 0x0027e4000c101d34 */
.L_x_2052:
[----:B------:R-:W-:Y:S05]  /*57c0*/  BSYNC B0 ;  /* 0x0000000000007941 */ /* 0x000fea0003800000 */
.L_x_2051:
[----:B------:R-:W-:Y:S01]  /*57d0*/  ISETP.GE.AND P3, PT, R222, R104, PT ;  /* 0x00000068de00720c */ /* 0x000fe20003f66270 */
[----:B------:R-:W-:-:S12]  /*57e0*/  BSSY B0, `(.L_x_2053) ;  /* 0x0000024000007945 */ /* 0x000fd80003800000 */
[----:B------:R-:W-:Y:S05]  /*57f0*/  @P3 BRA `(.L_x_2054) ;  /* 0x0000000000883947 */ /* 0x000fea0003800000 */
[----:B------:R-:W-:Y:S01]  /*5800*/  IADD3 R7, P3, R32, 0x40, RZ ;  /* 0x0000004020077810 */ /* 0x000fe20007f7e0ff */
[----:B-1----:R-:W-:Y:S02]  /*5810*/  IMAD.MOV.U32 R4, RZ, RZ, R42 ;  /* 0x000000ffff047224 */ /* 0x002fe400078e002a */
        /* <DEDUP_REMOVED lines=18> */
[----:B---3--:R-:W1:Y:S04]  /*5940*/  @P3 LDS.128 R24, [R36+0xb000] ;  /* 0x00b0000024183984 */ /* 0x008e680000000c00 */
[----:B-1----:R-:W-:Y:S01]  /*5950*/  @P3 STG.E.128 desc[UR52][R32.64+0x180], R24 ;  /* 0x0001801820003986 */ /* 0x002fe2000c101d34 */
        /* <DEDUP_REMOVED lines=11> */
[----:B-1----:R4:W-:Y:S02]  /*5a10*/  @P3 STG.E.128 desc[UR52][R32.64+0x1c0], R24 ;  /* 0x0001c01820003986 */ /* 0x0029e4000c101d34 */
.L_x_2054:
[----:B------:R-:W-:Y:S05]  /*5a20*/  BSYNC B0 ;  /* 0x0000000000007941 */ /* 0x000fea0003800000 */
.L_x_2053:
[----:B------:R-:W-:Y:S01]  /*5a30*/  @!PT LDS RZ, [RZ] ;  /* 0x00000000fffff984 */ /* 0x000fe20000000800 */
[----:B------:R-:W-:Y:S01]  /*5a40*/  @!PT LDS RZ, [RZ] ;  /* 0x00000000fffff984 */ /* 0x000fe20000000800 */
[----:B------:R-:W-:Y:S01]  /*5a50*/  @!PT LDS RZ, [RZ] ;  /* 0x00000000fffff984 */ /* 0x000fe20000000800 */
[----:B------:R-:W-:Y:S01]  /*5a60*/  @!PT LDS RZ, [RZ] ;  /* 0x00000000fffff984 */ /* 0x000fe20000000800 */
[----:B------:R5:W-:Y:S06]  /*5a70*/  MEMBAR.ALL.CTA ;  /* 0x0000000000007992 */ /* 0x000bec0000008000 */
[----:B-----5:R-:W5:Y:S02]  /*5a80*/  FENCE.VIEW.ASYNC.S ;  /* 0x00000000000073c6 */ /* 0x020f640000000000 */
[----:B-----5:R1:W-:Y:S01]  /*5a90*/  BAR.SYNC.DEFER_BLOCKING R83, 0x80 ;  /* 0x000200530000751d */ /* 0x0203e20000010000 */
[----:B------:R-:W-:Y:S01]  /*5aa0*/  ISETP.NE.AND P5, PT, R101, RZ, PT ;  /* 0x000000ff6500720c */ /* 0x000fe20003fa5270 */
[----:B------:R-:W-:-:S02]  /*5ab0*/  VIADD R18, R18, 0x1 ;  /* 0x0000000112127836 */ /* 0x000fc40000000000 */
[----:B0-2---:R-:W-:-:S03]  /*5ac0*/  @!P4 VIADD R92, R92, 0x228c0 ;  /* 0x000228c05c5cc836 */ /* 0x005fc60000000000 */
[C---:B------:R-:W-:Y:S02]  /*5ad0*/  ISETP.NE.AND P3, PT, R18.reuse, 0x2, PT ;  /* 0x000000021200780c */ /* 0x040fe40003f65270 */
[----:B------:R-:W-:Y:S02]  /*5ae0*/  @!P4 PRMT R92, RZ, 0x654, R92 ;  /* 0x00000654ff5cc816 */ /* 0x000fe4000000005c */
[----:B-1----:R-:W-:Y:S02]  /*5af0*/  SEL R4, RZ, 0x1, P3 ;  /* 0x00000001ff047807 */ /* 0x002fe40001800000 */
[----:B------:R-:W-:Y:S02]  /*5b00*/  SEL R18, R18, RZ, P3 ;  /* 0x000000ff12127207 */ /* 0x000fe40001800000 */
[----:B------:R-:W-:Y:S01]  /*5b10*/  LOP3.LUT R201, R201, R4, RZ, 0x3c, !PT ;  /* 0x00000004c9c97212 */ /* 0x000fe200078e3cff */
[----:B------:R0:W-:Y:S01]  /*5b20*/  @!P4 SYNCS.ARRIVE.TRANS64.RED.A1T0 RZ, [R92+URZ], RZ ;  /* 0x000000ff5cffc9a7 */ /* 0x0001e2000810043f */
[----:B------:R-:W-:Y:S05]  /*5b30*/  @P5 BRA `(.L_x_2055) ;  /* 0xffffffc800b85947 */ /* 0x000fea000383ffff */
[----:B------:R-:W1:Y:S01]  /*5b40*/  S2R R5, SR_TID.X ;  /* 0x0000000000057919 */ /* 0x000e620000002100 */
[----:B------:R-:W-:Y:S02]  /*5b50*/  PLOP3.LUT P0, PT, PT, PT, PT, 0x8, 0x0 ;  /* 0x000000000000781c */ /* 0x000fe40003f0e170 */
[----:B-1----:R-:W-:-:S04]  /*5b60*/  SHF.R.U32.HI R5, RZ, 0x7, R5 ;  /* 0x00000007ff057819 */ /* 0x002fc80000011605 */
[----:B------:R-:W-:-:S13]  /*5b70*/  ISETP.NE.AND P5, PT, R5, 0x1, PT ;  /* 0x000000010500780c */ /* 0x000fda0003fa5270 */
[----:B------:R-:W-:Y:S06]  /*5b80*/  @!P5 BAR.ARV 0x9, 0x100 ;  /* 0x024400000000db1d */ /* 0x000fec0000002000 */
.L_x_2003:
[----:B------:R-:W1:Y:S02]  /*5b90*/  LDC.64 R4, c[0x0][0x9e0] ;  /* 0x00027800ff047b82 */ /* 0x000e640000000a00 */
[----:B-1----:R-:W-:Y:S01]  /*5ba0*/  ISETP.GE.AND P1, PT, R5, 0x1, PT ;  /* 0x000000010500780c */ /* 0x002fe20003f26270 */
[----:B------:R-:W-:-:S12]  /*5bb0*/  @P0 BRA `(.L_x_2056) ;  /* 0x00000000000c0947 */ /* 0x000fd80003800000 */
[----:B------:R-:W1:Y:S01]  /*5bc0*/  FENCE.VIEW.ASYNC.G ;  /* 0x00000000000073c6 */ /* 0x000e620000000100 */
[----:B------:R-:W-:Y:S05]  /*5bd0*/  WARPSYNC.ALL ;  /* 0x0000000000007948 */ /* 0x000fea0003800000 */
[----:B-1----:R-:W-:Y:S06]  /*5be0*/  BAR.ARV 0xc, 0x120 ;  /* 0x0304800000007b1d */ /* 0x002fec0000002000 */
.L_x_2056:
[----:B------:R-:W-:Y:S01]  /*5bf0*/  IMAD.IADD R0, R65, 0x1, R4 ;  /* 0x0000000141007824 */ /* 0x000fe200078e0204 */
[----:B------:R-:W-:Y:S06]  /*5c00*/  @!P1 BRA `(.L_x_2057) ;  /* 0x0000000000489947 */ /* 0x000fec0003800000 */
[C---:B------:R-:W-:Y:S01]  /*5c10*/  ISETP.GT.AND P0, PT, R65.reuse, RZ, PT ;  /* 0x000000ff4100720c */ /* 0x040fe20003f04270 */
[----:B------:R-:W-:Y:S01]  /*5c20*/  BSSY B0, `(.L_x_2058) ;  /* 0x000000e000007945 */ /* 0x000fe20003800000 */
[----:B------:R-:W-:-:S11]  /*5c30*/  VIADD R3, R65, 0xffffffff ;  /* 0xffffffff41037836 */ /* 0x000fd60000000000 */
        /* <DEDUP_REMOVED lines=8> */
.L_x_2059:
[----:B------:R-:W-:-:S13]  /*5cc0*/  ISETP.NE.AND P0, PT, R5, 0x1, PT ;  /* 0x000000010500780c */ /* 0x000fda0003f05270 */
[----:B------:R-:W1:Y:S02]  /*5cd0*/  @P0 LDC.64 R6, c[0x0][0x9e8] ;  /* 0x00027a00ff060b82 */ /* 0x000e640000000a00 */
[----:B-1----:R-:W-:-:S05]  /*5ce0*/  @P0 IMAD.HI.U32 R4, R3, R6, RZ ;  /* 0x0000000603040227 */ /* 0x002fca00078e00ff */
[----:B------:R-:W-:-:S07]  /*5cf0*/  @P0 SHF.R.U32.HI R3, RZ, R7, R4 ;  /* 0x00000007ff030219 */ /* 0x000fce0000011604 */
.L_x_2060:
[----:B------:R-:W-:Y:S05]  /*5d00*/  BSYNC B0 ;  /* 0x0000000000007941 */ /* 0x000fea0003800000 */
.L_x_2058:
[----:B------:R-:W-:-:S05]  /*5d10*/  IMAD R3, R3, R5, R5 ;  /* 0x0000000503037224 */ /* 0x000fca00078e0205 */
[----:B------:R-:W-:-:S07]  /*5d20*/  VIMNMX R0, R0, R3, PT ;  /* 0x0000000300007248 */ /* 0x000fce0003fe0100 */
.L_x_2057:
[----:B------:R-:W-:Y:S01]  /*5d30*/  VIADD R0, R0, 0x5f ;  /* 0x0000005f00007836 */ /* 0x000fe20000000000 */
[----:B------:R-:W-:-:S03]  /*5d40*/  ULDC UR4, c[0x0][0x9dc] ;  /* 0x0002770000047ab9 */ /* 0x000fc60000000800 */
[----:B------:R-:W-:-:S05]  /*5d50*/  IMAD.HI R0, R0, 0x2aaaaaab, RZ ;  /* 0x2aaaaaab00007827 */ /* 0x000fca00078e02ff */
[----:B------:R-:W-:-:S04]  /*5d60*/  SHF.R.U32.HI R3, RZ, 0x1f, R0 ;  /* 0x0000001fff037819 */ /* 0x000fc80000011600 */
[----:B------:R-:W-:Y:S01]  /*5d70*/  LEA.HI.SX32 R3, R0, R3, 0x1c ;  /* 0x0000000300037211 */ /* 0x000fe200078fe2ff */
[----:B------:R-:W-:-:S03]  /*5d80*/  VIADD R0, R61, -UR4 ;  /* 0x800000043d007c36 */ /* 0x000fc60008000000 */
[----:B------:R-:W-:Y:S01]  /*5d90*/  VIMNMX R178, R178, R3, PT ;  /* 0x00000003b2b27248 */ /* 0x000fe20003fe0100 */
[----:B------:R-:W-:Y:S06]  /*5da0*/  @!P1 BRA `(.L_x_2061) ;  /* 0x0000000000449947 */ /* 0x000fec0003800000 */
        /* <DEDUP_REMOVED lines=10> */
.L_x_2063:
[----:B------:R-:W-:-:S13]  /*5e50*/  ISETP.NE.AND P0, PT, R5, 0x1, PT ;  /* 0x000000010500780c */ /* 0x000fda0003f05270 */
[----:B------:R-:W1:Y:S02]  /*5e60*/  @P0 LDC.64 R6, c[0x0][0x9e8] ;  /* 0x00027a00ff060b82 */ /* 0x000e640000000a00 */
[----:B-1----:R-:W-:-:S05]  /*5e70*/  @P0 IMAD.HI.U32 R6, R61, R6, RZ ;  /* 0x000000063d060227 */ /* 0x002fca00078e00ff */
[----:B------:R-:W-:-:S07]  /*5e80*/  @P0 SHF.R.U32.HI R61, RZ, R7, R6 ;  /* 0x00000007ff3d0219 */ /* 0x000fce0000011606 */
.L_x_2064:
[----:B------:R-:W-:Y:S05]  /*5e90*/  BSYNC B0 ;  /* 0x0000000000007941 */ /* 0x000fea0003800000 */
.L_x_2062:
[----:B------:R-:W-:-:S05]  /*5ea0*/  IMAD R61, R61, R5, RZ ;  /* 0x000000053d3d7224 */ /* 0x000fca00078e02ff */
[----:B------:R-:W-:-:S07]  /*5eb0*/  VIMNMX R0, R0, R61, !PT ;  /* 0x0000003d00007248 */ /* 0x000fce0007fe0100 */
.L_x_2061:
[----:B------:R-:W-:Y:S01]  /*5ec0*/  IMAD.HI R0, R0, 0x2aaaaaab, RZ ;  /* 0x2aaaaaab00007827 */ /* 0x000fe200078e02ff */
[----:B------:R-:W-:Y:S02]  /*5ed0*/  PLOP3.LUT P0, PT, PT, PT, PT, 0x80, 0x0 ;  /* 0x000000000000781c */ /* 0x000fe40003f0f070 */
[----:B------:R-:W-:Y:S02]  /*5ee0*/  CS2R R148, SRZ ;  /* 0x0000000000947805 */ /* 0x000fe4000001ff00 */
[----:B------:R-:W-:Y:S01]  /*5ef0*/  CS2R R146, SRZ ;  /* 0x0000000000927805 */ /* 0x000fe2000001ff00 */
[----:B------:R-:W-:Y:S01]  /*5f00*/  IMAD.MOV.U32 R3, RZ, RZ, RZ ;  /* 0x000000ffff037224 */ /* 0x000fe200078e00ff */
[----:B------:R-:W-:Y:S01]  /*5f10*/  SHF.R.U32.HI R5, RZ, 0x1f, R0 ;  /* 0x0000001fff057819 */ /* 0x000fe20000011600 */
[----:B------:R-:W-:Y:S01]  /*5f20*/  IMAD.MOV.U32 R150, RZ, RZ, RZ ;  /* 0x000000ffff967224 */ /* 0x000fe200078e00ff */
[----:B------:R-:W-:Y:S02]  /*5f30*/  CS2R R144, SRZ ;  /* 0x0000000000907805 */ /* 0x000fe4000001ff00 */
[----:B------:R-:W-:-:S02]  /*5f40*/  CS2R R142, SRZ ;  /* 0x00000000008e7805 */ /* 0x000fc4000001ff00 */
[----:B------:R-:W-:Y:S02]  /*5f50*/  LEA.HI.SX32 R217, R0, R5, 0x1c ;  /* 0x0000000500d97211 */ /* 0x000fe400078fe2ff */
[----:B------:R-:W-:Y:S01]  /*5f60*/  CS2R R4, SRZ ;  /* 0x0000000000047805 */ /* 0x000fe2000001ff00 */
[----:B------:R-:W-:Y:S01]  /*5f70*/  IMAD.MOV.U32 R0, RZ, RZ, RZ ;  /* 0x000000ffff007224 */ /* 0x000fe200078e00ff */
[----:B------:R-:W-:Y:S02]  /*5f80*/  CS2R R140, SRZ ;  /* 0x00000000008c7805 */ /* 0x000fe4000001ff00 */
[----:B------:R-:W-:Y:S02]  /*5f90*/  VIMNMX R217, RZ, R217, !PT ;  /* 0x000000d9ffd97248 */ /* 0x000fe40007fe0100 */
[----:B------:R-:W-:Y:S02]  /*5fa0*/  CS2R R138, SRZ ;  /* 0x00000000008a7805 */ /* 0x000fe4000001ff00 */
[----:B------:R-:W-:-:S02]  /*5fb0*/  CS2R R136, SRZ ;  /* 0x0000000000887805 */ /* 0x000fc4000001ff00 */
[----:B------:R-:W-:Y:S02]  /*5fc0*/  CS2R R134, SRZ ;  /* 0x0000000000867805 */ /* 0x000fe4000001ff00 */
[----:B------:R-:W-:Y:S02]  /*5fd0*/  ISETP.GT.AND P1, PT, R178, R217, PT ;  /* 0x000000d9b200720c */ /* 0x000fe40003f24270 */
        /* <DEDUP_REMOVED lines=24> */
[----:B0-----:R-:W-:Y:S02]  /*6160*/  CS2R R92, SRZ ;  /* 0x00000000005c7805 */ /* 0x001fe4000001ff00 */
        /* <DEDUP_REMOVED lines=24> */
[----:B---3--:R-:W-:Y:S02]  /*62f0*/  CS2R R34, SRZ ;  /* 0x0000000000227805 */ /* 0x008fe4000001ff00 */
[----:B------:R-:W-:Y:S02]  /*6300*/  CS2R R36, SRZ ;  /* 0x0000000000247805 */ /* 0x000fe4000001ff00 */
[----:B----4-:R-:W-:Y:S02]  /*6310*/  CS2R R32, SRZ ;  /* 0x0000000000207805 */ /* 0x010fe4000001ff00 */
[----:B------:R-:W-:-:S02]  /*6320*/  CS2R R26, SRZ ;  /* 0x00000000001a7805 */ /* 0x000fc4000001ff00 */
[----:B------:R-:W-:Y:S02]  /*6330*/  CS2R R28, SRZ ;  /* 0x00000000001c7805 */ /* 0x000fe4000001ff00 */
        /* <DEDUP_REMOVED lines=10> */
.L_x_2329:
[----:B01----:R-:W-:Y:S01]  /*63e0*/  LEA.HI R0, R14, R14, RZ, 0x1 ;  /* 0x0000000e0e007211 */ /* 0x003fe200078f08ff */
        /* <DEDUP_REMOVED lines=25> */
.L_x_2068:
[----:B------:R-:W-:Y:S05]  /*6580*/  BSYNC B6 ;  /* 0x0000000000067941 */ /* 0x000fea0003800000 */
.L_x_2067:
        /* <DEDUP_REMOVED lines=12> */
.L_x_2072:
[----:B-1----:R1:W2:Y:S02]  /*6650*/  SYNCS.PHASECHK.TRANS64.TRYWAIT P0, [R17+URZ+0x22800], R0 ;  /* 0x02280000110075a7 */ /* 0x0022a4000800017f */
[----:B--2---:R-:W-:Y:S05]  /*6660*/  @!P0 NANOSLEEP.SYNCS 0x989680 ;  /* 0x009896800000895d */ /* 0x004fea0003900000 */
[----:B------:R-:W2:Y:S02]  /*6670*/  @!P0 SYNCS.PHASECHK.TRANS64 P0, [R17+URZ+0x22800], R0 ;  /* 0x02280000110085a7 */ /* 0x000ea4000800007f */
[----:B--2---:R-:W-:Y:S05]  /*6680*/  @!P0 BRA `(.L_x_2072) ;  /* 0xfffffffc00f08947 */ /* 0x004fea000383ffff */
.L_x_2071:
[----:B------:R-:W-:Y:S05]  /*6690*/  BSYNC B0 ;  /* 0x0000000000007941 */ /* 0x000fea0003800000 */
.L_x_2070:
[----:B------:R-:W-:Y:S05]  /*66a0*/  BRA `(.L_x_2073) ;  /* 0x0000003000007947 */ /* 0x000fea0003800000 */
.L_x_2069:
[----:B------:R-:W0:Y:S01]  /*66b0*/  LDC.64 R12, c[0x0][0x3d8] ;  /* 0x0000f600ff0c7b82 */ /* 0x000e220000000a00 */
[----:B-----5:R-:W-:Y:S01]  /*66c0*/  SHF.R.S32.HI R3, RZ, 0x1f, R31 ;  /* 0x0000001fff037819 */ /* 0x020fe2000001141f */
[----:B------:R-:W-:Y:S01]  /*66d0*/  IMAD.SHL.U32 R24, R236, 0x4, RZ ;  /* 0x00000004ec187824 */ /* 0x000fe200078e00ff */
[----:B------:R-:W-:Y:S01]  /*66e0*/  LOP3.LUT P0, RZ, R26, 0x3ff, RZ, 0xc0, !PT ;  /* 0x000003ff1aff7812 */ /* 0x000fe2000780c0ff */
[----:B------:R-:W-:Y:S01]  /*66f0*/  IMAD.SHL.U32 R40, R236, 0x8, RZ ;  /* 0x00000008ec287824 */ /* 0x000fe200078e00ff */
[----:B------:R-:W-:Y:S02]  /*6700*/  BSSY B6, `(.L_x_2074) ;  /* 0x0000031000067945 */ /* 0x000fe40003800000 */
[----:B------:R-:W-:Y:S01]  /*6710*/  SHF.R.S32.HI R25, RZ, 0x1f, R24 ;  /* 0x0000001fff197819 */ /* 0x000fe20000011418 */
[----:B------:R-:W1:Y:S01]  /*6720*/  LDC.64 R14, c[0x0][0x3e8] ;  /* 0x0000fa00ff0e7b82 */ /* 0x000e620000000a00 */
[----:B------:R-:W-:Y:S01]  /*6730*/  SHF.R.S32.HI R41, RZ, 0x1f, R40 ;  /* 0x0000001fff297819 */ /* 0x000fe20000011428 */
[-C--:B0-----:R-:W-:Y:S01]  /*6740*/  IMAD R6, R233, R12.reuse, RZ ;  /* 0x0000000ce9067224 */ /* 0x081fe200078e02ff */
[----:B------:R-:W-:Y:S01]  /*6750*/  SHF.L.U64.HI R59, R12, 0x6, R13 ;  /* 0x000000060c3b7819 */ /* 0x000fe2000001020d */
[----:B------:R-:W-:-:S02]  /*6760*/  IMAD R0, R3, R12, RZ ;  /* 0x0000000c03007224 */ /* 0x000fc400078e02ff */
[----:B------:R-:W-:Y:S02]  /*6770*/  IMAD R27, R19, R13, R6 ;  /* 0x0000000d131b7224 */ /* 0x000fe400078e0206 */
[----:B------:R-:W-:Y:S01]  /*6780*/  IMAD.WIDE.U32 R46, R31, R12, RZ ;  /* 0x0000000c1f2e7225 */ /* 0x000fe200078e00ff */
[----:B-1----:R-:W-:-:S03]  /*6790*/  SHF.L.U64.HI R61, R14, 0x6, R15 ;  /* 0x000000060e3d7819 */ /* 0x002fc6000001020f */
[-C--:B------:R-:W-:Y:S02]  /*67a0*/  IMAD R4, R3, R14.reuse, RZ ;  /* 0x0000000e03047224 */ /* 0x080fe400078e02ff */
[-C--:B------:R-:W-:Y:S02]  /*67b0*/  IMAD R8, R233, R14.reuse, RZ ;  /* 0x0000000ee9087224 */ /* 0x080fe400078e02ff */
[C---:B------:R-:W-:Y:S02]  /*67c0*/  IMAD R51, R31.reuse, R15, R4 ;  /* 0x0000000f1f337224 */ /* 0x040fe400078e0204 */
[C---:B------:R-:W-:Y:S02]  /*67d0*/  IMAD R49, R31.reuse, R13, R0 ;  /* 0x0000000d1f317224 */ /* 0x040fe400078e0200 */
[----:B------:R-:W-:-:S04]  /*67e0*/  IMAD.WIDE.U32 R44, R31, R14, RZ ;  /* 0x0000000e1f2c7225 */ /* 0x000fc800078e00ff */
[C---:B------:R-:W-:Y:S02]  /*67f0*/  IMAD R29, R19.reuse, R15, R8 ;  /* 0x0000000f131d7224 */ /* 0x040fe400078e0208 */
[----:B------:R-:W-:-:S04]  /*6800*/  IMAD.WIDE.U32 R4, R19, R12, R24 ;  /* 0x0000000c13047225 */ /* 0x000fc800078e0018 */
[----:B------:R-:W-:Y:S01]  /*6810*/  IMAD.WIDE.U32 R6, R19, R14, R24 ;  /* 0x0000000e13067225 */ /* 0x000fe200078e0018 */
[----:B------:R-:W-:-:S03]  /*6820*/  IADD3 R48, P1, R4, R46, RZ ;  /* 0x0000002e04307210 */ /* 0x000fc60007f3e0ff */
[----:B------:R-:W-:Y:S01]  /*6830*/  IMAD.WIDE.U32 R8, R19, R12, R40 ;  /* 0x0000000c13087225 */ /* 0x000fe200078e0028 */
[----:B------:R-:W-:-:S03]  /*6840*/  IADD3 R52, P2, R6, R44, RZ ;  /* 0x0000002c06347210 */ /* 0x000fc60007f5e0ff */
[----:B------:R-:W-:Y:S01]  /*6850*/  IMAD.WIDE.U32 R10, R19, R14, R40 ;  /* 0x0000000e130a7225 */ /* 0x000fe200078e0028 */
[----:B------:R-:W-:-:S03]  /*6860*/  IADD3 R26, P3, R8, R46, RZ ;  /* 0x0000002e081a7210 */ /* 0x000fc60007f7e0ff */
[----:B------:R-:W-:Y:S01]  /*6870*/  IMAD.IADD R49, R49, 0x1, R47 ;  /* 0x0000000131317824 */ /* 0x000fe200078e022f */
[----:B------:R-:W-:Y:S01]  /*6880*/  IADD3 R28, P4, R10, R44, RZ ;  /* 0x0000002c0a1c7210 */ /* 0x000fe20007f9e0ff */
[----:B------:R-:W-:Y:S02]  /*6890*/  IMAD.IADD R51, R51, 0x1, R45 ;  /* 0x0000000133337824 */ /* 0x000fe400078e022d */
[----:B------:R-:W-:Y:S01]  /*68a0*/  IMAD.SHL.U32 R60, R12, 0x40, RZ ;  /* 0x000000400c3c7824 */ /* 0x000fe200078e00ff */
[----:B------:R-:W-:Y:S01]  /*68b0*/  IADD3.X R50, R49, R5, R27, P1, !PT ;  /* 0x0000000531327210 */ /* 0x000fe20000ffe41b */
[----:B------:R-:W-:Y:S01]  /*68c0*/  IMAD.SHL.U32 R62, R14, 0x40, RZ ;  /* 0x000000400e3e7824 */ /* 0x000fe200078e00ff */
[----:B------:R-:W-:Y:S02]  /*68d0*/  IADD3.X R53, R51, R7, R29, P2, !PT ;  /* 0x0000000733357210 */ /* 0x000fe400017fe41d */
[----:B------:R-:W-:Y:S02]  /*68e0*/  IADD3.X R27, R49, R27, R9, P3, !PT ;  /* 0x0000001b311b7210 */ /* 0x000fe40001ffe409 */
[----:B------:R-:W-:Y:S01]  /*68f0*/  IADD3.X R29, R51, R29, R11, P4, !PT ;  /* 0x0000001d331d7210 */ /* 0x000fe200027fe40b */
        /* <DEDUP_REMOVED lines=17> */
.L_x_2075:
[----:B------:R-:W-:Y:S05]  /*6a10*/  BSYNC B6 ;  /* 0x0000000000067941 */ /* 0x000fea0003800000 */
.L_x_2074:
[----:B------:R-:W0:Y:S01]  /*6a20*/  LDC.64 R6, c[0x0][0x3d8] ;  /* 0x0000f600ff067b82 */ /* 0x000e220000000a00 */
[----:B------:R-:W-:Y:S01]  /*6a30*/  SHF.R.S32.HI R3, RZ, 0x1f, R205 ;  /* 0x0000001fff037819 */ /* 0x000fe200000114cd */
[----:B------:R-:W-:Y:S01]  /*6a40*/  ULDC.U8 UR4, c[0x0][0x3f0] ;  /* 0x0000fc0000047ab9 */ /* 0x000fe20000000000 */
[----:B------:R-:W-:Y:S01]  /*6a50*/  BSSY B0, `(.L_x_2076) ;  /* 0x00002bd000007945 */ /* 0x000fe20003800000 */
[----:B------:R-:W-:-:S04]  /*6a60*/  ISETP.NE.AND P0, PT, RZ, UR4, PT ;  /* 0x00000004ff007c0c */ /* 0x000fc8000bf05270 */
[----:B------:R-:W1:Y:S01]  /*6a70*/  LDC.64 R4, c[0x0][0x3e8] ;  /* 0x0000fa00ff047b82 */ /* 0x000e620000000a00 */
[-C--:B0-----:R-:W-:Y:S02]  /*6a80*/  IMAD R0, R3, R6.reuse, RZ ;  /* 0x0000000603007224 */ /* 0x081fe400078e02ff */
[----:B------:R-:W-:-:S04]  /*6a90*/  IMAD.WIDE.U32 R8, R205, R6, RZ ;  /* 0x00000006cd087225 */ /* 0x000fc800078e00ff */
[----:B------:R-:W-:Y:S02]  /*6aa0*/  IMAD.SHL.U32 R55, R8, 0x80, RZ ;  /* 0x0000008008377824 */ /* 0x000fe400078e00ff */
[-C--:B-1----:R-:W-:Y:S02]  /*6ab0*/  IMAD R12, R3, R4.reuse, RZ ;  /* 0x00000004030c7224 */ /* 0x082fe400078e02ff */
[C---:B------:R-:W-:Y:S02]  /*6ac0*/  IMAD R3, R205.reuse, R7, R0 ;  /* 0x00000007cd037224 */ /* 0x040fe400078e0200 */
[----:B------:R-:W-:-:S04]  /*6ad0*/  IMAD.WIDE.U32 R10, R205, R4, RZ ;  /* 0x00000004cd0a7225 */ /* 0x000fc800078e00ff */
[----:B------:R-:W-:Y:S02]  /*6ae0*/  IMAD R13, R205, R5, R12 ;  /* 0x00000005cd0d7224 */ /* 0x000fe400078e020c */
[----:B------:R-:W-:Y:S02]  /*6af0*/  IMAD.IADD R9, R9, 0x1, R3 ;  /* 0x0000000109097824 */ /* 0x000fe400078e0203 */
[----:B------:R-:W-:Y:S02]  /*6b00*/  IMAD R0, R205, -0x80, R203 ;  /* 0xffffff80cd007824 */ /* 0x000fe400078e02cb */
[----:B------:R-:W-:Y:S01]  /*6b10*/  IMAD.IADD R3, R11, 0x1, R13 ;  /* 0x000000010b037824 */ /* 0x000fe200078e020d */
[----:B------:R-:W-:Y:S01]  /*6b20*/  SHF.L.U64.HI R54, R8, 0x7, R9 ;  /* 0x0000000708367819 */ /* 0x000fe20000010209 */
[----:B------:R-:W-:Y:S01]  /*6b30*/  IMAD.SHL.U32 R57, R10, 0x80, RZ ;  /* 0x000000800a397824 */ /* 0x000fe200078e00ff */
[----:B------:R-:W-:Y:S02]  /*6b40*/  VIMNMX R58, R0, 0x80, PT ;  /* 0x00000080003a7848 */ /* 0x000fe40003fe0100 */
[----:B------:R-:W-:Y:S01]  /*6b50*/  SHF.L.U64.HI R56, R10, 0x7, R3 ;  /* 0x000000070a387819 */ /* 0x000fe20000010203 */
[----:B------:R-:W-:Y:S06]  /*6b60*/  @!P0 BRA `(.L_x_2077) ;  /* 0x00000014009c8947 */ /* 0x000fec0003800000 */
[----:B------:R-:W0:Y:S01]  /*6b70*/  LDC R0, c[0x0][0x428] ;  /* 0x00010a00ff007b82 */ /* 0x000e220000000800 */
[----:B------:R-:W-:Y:S01]  /*6b80*/  IMAD R3, R205, 0x80, R19 ;  /* 0x00000080cd037824 */ /* 0x000fe200078e0213 */
[-C--:B------:R-:W-:Y:S01]  /*6b90*/  ISETP.GE.AND P0, PT, R19, R58.reuse, PT ;  /* 0x0000003a1300720c */ /* 0x080fe20003f06270 */
[----:B------:R-:W-:Y:S01]  /*6ba0*/  BSSY B1, `(.L_x_2078) ;  /* 0x000002c000017945 */ /* 0x000fe20003800000 */
[----:B------:R-:W-:Y:S01]  /*6bb0*/  ISETP.GE.AND P1, PT, R222, R58, PT ;  /* 0x0000003ade00720c */ /* 0x000fe20003f26270 */
[----:B------:R-:W-:Y:S01]  /*6bc0*/  IMAD R3, R236, 0x40, R3 ;  /* 0x00000040ec037824 */ /* 0x000fe200078e0203 */
[----:B------:R-:W-:Y:S01]  /*6bd0*/  CS2R R26, SRZ ;  /* 0x00000000001a7805 */ /* 0x000fe2000001ff00 */
[----:B------:R-:W-:Y:S01]  /*6be0*/  IMAD.MOV.U32 R10, RZ, RZ, R46 ;  /* 0x000000ffff0a7224 */ /* 0x000fe200078e002e */
[----:B------:R-:W-:Y:S01]  /*6bf0*/  CS2R R34, SRZ ;  /* 0x0000000000227805 */ /* 0x000fe2000001ff00 */
[----:B------:R-:W-:Y:S01]  /*6c00*/  IMAD.MOV.U32 R11, RZ, RZ, R49 ;  /* 0x000000ffff0b7224 */ /* 0x000fe200078e0031 */
[----:B------:R-:W-:Y:S01]  /*6c10*/  CS2R R30, SRZ ;  /* 0x00000000001e7805 */ /* 0x000fe2000001ff00 */
[----:B------:R-:W-:Y:S01]  /*6c20*/  IMAD.MOV.U32 R12, RZ, RZ, R44 ;  /* 0x000000ffff0c7224 */ /* 0x000fe200078e002c */
[----:B------:R-:W-:Y:S01]  /*6c30*/  CS2R R36, SRZ ;  /* 0x0000000000247805 */ /* 0x000fe2000001ff00 */
[----:B------:R-:W-:Y:S01]  /*6c40*/  IMAD.MOV.U32 R13, RZ, RZ, R51 ;  /* 0x000000ffff0d7224 */ /* 0x000fe200078e0033 */
[----:B------:R-:W-:-:S02]  /*6c50*/  CS2R R28, SRZ ;  /* 0x00000000001c7805 */ /* 0x000fc4000001ff00 */
[----:B------:R-:W-:Y:S02]  /*6c60*/  CS2R R20, SRZ ;  /* 0x0000000000147805 */ /* 0x000fe4000001ff00 */
[----:B------:R-:W-:Y:S02]  /*6c70*/  CS2R R32, SRZ ;  /* 0x0000000000207805 */ /* 0x000fe4000001ff00 */
[----:B0-----:R-:W-:-:S13]  /*6c80*/  ISETP.NE.AND P2, PT, R0, 0x1, PT ;  /* 0x000000010000780c */ /* 0x001fda0003f45270 */
[----:B------:R-:W0:Y:S08]  /*6c90*/  @P2 LDC R0, c[0x0][0x42c] ;  /* 0x00010b00ff002b82 */ /* 0x000e300000000800 */
[----:B------:R-:W1:Y:S01]  /*6ca0*/  @P2 LDC R9, c[0x0][0x430] ;  /* 0x00010c00ff092b82 */ /* 0x000e620000000800 */
[----:B0-----:R-:W-:-:S05]  /*6cb0*/  @P2 IMAD.HI.U32 R0, R3, R0, RZ ;  /* 0x0000000003002227 */ /* 0x001fca00078e00ff */
[----:B-1----:R-:W-:Y:S02]  /*6cc0*/  @P2 SHF.R.U32.HI R3, RZ, R9, R0 ;  /* 0x00000009ff032219 */ /* 0x002fe40000011600 */
[----:B------:R-:W-:Y:S02]  /*6cd0*/  CS2R R8, SRZ ;  /* 0x0000000000087805 */ /* 0x000fe4000001ff00 */
[----:B------:R-:W-:Y:S01]  /*6ce0*/  SHF.R.S32.HI R43, RZ, 0x1f, R3 ;  /* 0x0000001fff2b7819 */ /* 0x000fe20000011403 */
[----:B------:R-:W-:Y:S06]  /*6cf0*/  @P0 BRA `(.L_x_2079) ;  /* 0x0000000000580947 */ /* 0x000fec0003800000 */
[----:B------:R-:W-:Y:S01]  /*6d00*/  IADD3 R15, P2, R55, R48, RZ ;  /* 0x00000030370f7210 */ /* 0x000fe20007f5e0ff */
[C---:B------:R-:W-:Y:S01]  /*6d10*/  VIADD R0, R24.reuse, 0x10 ;  /* 0x0000001018007836 */ /* 0x040fe20000000000 */
[----:B------:R-:W-:Y:S01]  /*6d20*/  ULDC UR4, c[0x0][0x3d4] ;  /* 0x0000f50000047ab9 */ /* 0x000fe20000000800 */
[----:B------:R-:W-:Y:S01]  /*6d30*/  ULDC.64 UR6, c[0x0][0x3c8] ;  /* 0x0000f20000067ab9 */ /* 0x000fe20000000a00 */
[----:B------:R-:W-:Y:S01]  /*6d40*/  ISETP.GE.AND P5, PT, R24, UR4, PT ;  /* 0x0000000418007c0c */ /* 0x000fe2000bfa6270 */
[----:B------:R-:W-:Y:S01]  /*6d50*/  IMAD.X R30, R54, 0x1, R50, P2 ;  /* 0x00000001361e7824 */ /* 0x000fe200010e0632 */
[----:B------:R-:W-:Y:S01]  /*6d60*/  ISETP.GE.AND P2, PT, R0, UR4, PT ;  /* 0x0000000400007c0c */ /* 0x000fe2000bf46270 */
[----:B------:R-:W-:Y:S01]  /*6d70*/  ULDC.64 UR4, c[0x0][0x3e0] ;  /* 0x0000f80000047ab9 */ /* 0x000fe20000000a00 */
[----:B------:R-:W-:Y:S02]  /*6d80*/  IADD3 R0, P4, R57, R52, RZ ;  /* 0x0000003439007210 */ /* 0x000fe40007f9e0ff */
[----:B------:R-:W-:-:S02]  /*6d90*/  CS2R R36, SRZ ;  /* 0x0000000000247805 */ /* 0x000fc4000001ff00 */
[C---:B------:R-:W-:Y:S02]  /*6da0*/  LEA R14, P3, R15.reuse, UR6, 0x1 ;  /* 0x000000060f0e7c11 */ /* 0x040fe4000f8608ff */
[----:B------:R-:W-:Y:S02]  /*6db0*/  CS2R R32, SRZ ;  /* 0x0000000000207805 */ /* 0x000fe4000001ff00 */
[----:B------:R-:W-:Y:S01]  /*6dc0*/  CS2R R34, SRZ ;  /* 0x0000000000227805 */ /* 0x000fe2000001ff00 */
[----:B------:R-:W-:Y:S01]  /*6dd0*/  IMAD.X R31, R56, 0x1, R53, P4 ;  /* 0x00000001381f7824 */ /* 0x000fe200020e0635 */
[----:B------:R-:W-:Y:S02]  /*6de0*/  LEA.HI.X R15, R15, UR7, R30, 0x1, P3 ;  /* 0x000000070f0f7c11 */ /* 0x000fe400098f0c1e */
[----:B------:R-:W-:-:S03]  /*6df0*/  LEA R38, P3, R0, UR4, 0x1 ;  /* 0x0000000400267c11 */ /* 0x000fc6000f8608ff */
[----:B------:R0:W5:Y:S01]  /*6e00*/  @!P5 LDG.E.64 R36, desc[UR52][R14.64] ;  /* 0x000000340e24d981 */ /* 0x000162000c1e1b00 */
[----:B------:R-:W-:Y:S02]  /*6e10*/  LEA.HI.X R39, R0, UR5, R31, 0x1, P3 ;  /* 0x0000000500277c11 */ /* 0x000fe400098f0c1f */
[----:B------:R-:W-:Y:S01]  /*6e20*/  CS2R R30, SRZ ;  /* 0x00000000001e7805 */ /* 0x000fe2000001ff00 */
[----:B------:R0:W5:Y:S04]  /*6e30*/  @!P2 LDG.E.64 R32, desc[UR52][R14.64+0x20] ;  /* 0x000020340e20a981 */ /* 0x000168000c1e1b00 */
[----:B------:R0:W5:Y:S04]  /*6e40*/  @!P5 LDG.E.64 R34, desc[UR52][R38.64] ;  /* 0x000000342622d981 */ /* 0x000168000c1e1b00 */
[----:B------:R0:W5:Y:S02]  /*6e50*/  @!P2 LDG.E.64 R30, desc[UR52][R38.64+0x20] ;  /* 0x00002034261ea981 */ /* 0x000164000c1e1b00 */
.L_x_2079:
[----:B------:R-:W-:Y:S05]  /*6e60*/  BSYNC B1 ;  /* 0x0000000000017941 */ /* 0x000fea0003800000 */
.L_x_2078:
[----:B------:R-:W-:Y:S04]  /*6e70*/  BSSY B1, `(.L_x_2080) ;  /* 0x0000018000017945 */ /* 0x000fe80003800000 */
[----:B------:R-:W-:Y:S05]  /*6e80*/  @P1 BRA `(.L_x_2081) ;  /* 0x0000000000581947 */ /* 0x000fea0003800000 */
[----:B------:R-:W-:Y:S01]  /*6e90*/  IADD3 R0, P4, P5, R52, R62, R57 ;  /* 0x0000003e34007210 */ /* 0x000fe20007d9e039 */
[----:B0-----:R-:W-:Y:S01]  /*6ea0*/  VIADD R14, R24, 0x10 ;  /* 0x00000010180e7836 */ /* 0x001fe20000000000 */
[----:B------:R-:W-:Y:S01]  /*6eb0*/  IADD3 R8, P2, P3, R48, R60, R55 ;  /* 0x0000003c30087210 */ /* 0x000fe20007b5e037 */
[----:B------:R-:W-:Y:S01]  /*6ec0*/  ULDC UR4, c[0x0][0x3d4] ;  /* 0x0000f50000047ab9 */ /* 0x000fe20000000800 */
[----:B------:R-:W-:Y:S01]  /*6ed0*/  IADD3.X R9, R53, R61, R56, P4, P5 ;  /* 0x0000003d35097210 */ /* 0x000fe200027ea438 */
[----:B------:R-:W-:Y:S01]  /*6ee0*/  ULDC.64 UR6, c[0x0][0x3c8] ;  /* 0x0000f20000067ab9 */ /* 0x000fe20000000a00 */
[----:B------:R-:W-:Y:S02]  /*6ef0*/  ISETP.GE.AND P5, PT, R14, UR4, PT ;  /* 0x000000040e007c0c */ /* 0x000fe4000bfa6270 */
[----:B------:R-:W-:Y:S02]  /*6f00*/  CS2R R28, SRZ ;  /* 0x00000000001c7805 */ /* 0x000fe4000001ff00 */
[----:B------:R-:W-:Y:S01]  /*6f10*/  ISETP.GE.AND P4, PT, R24, UR4, PT ;  /* 0x0000000418007c0c */ /* 0x000fe2000bf86270 */
[----:B------:R-:W-:Y:S01]  /*6f20*/  ULDC.64 UR4, c[0x0][0x3e0] ;  /* 0x0000f80000047ab9 */ /* 0x000fe20000000a00 */
[----:B------:R-:W-:-:S02]  /*6f30*/  IADD3.X R15, R50, R59, R54, P2, P3 ;  /* 0x0000003b320f7210 */ /* 0x000fc400017e6436 */
[----:B------:R-:W-:Y:S02]  /*6f40*/  CS2R R20, SRZ ;  /* 0x0000000000147805 */ /* 0x000fe4000001ff00 */
[----:B------:R-:W-:Y:S02]  /*6f50*/  LEA R14, P2, R8, UR6, 0x1 ;  /* 0x00000006080e7c11 */ /* 0x000fe4000f8408ff */
[----:B------:R-:W-:Y:S02]  /*6f60*/  CS2R R26, SRZ ;  /* 0x00000000001a7805 */ /* 0x000fe4000001ff00 */
[----:B------:R-:W-:Y:S02]  /*6f70*/  LEA R38, P3, R0, UR4, 0x1 ;  /* 0x0000000400267c11 */ /* 0x000fe4000f8608ff */
[----:B------:R-:W-:Y:S02]  /*6f80*/  LEA.HI.X R15, R8, UR7, R15, 0x1, P2 ;  /* 0x00000007080f7c11 */ /* 0x000fe400090f0c0f */
[----:B------:R-:W-:-:S02]  /*6f90*/  LEA.HI.X R39, R0, UR5, R9, 0x1, P3 ;  /* 0x0000000500277c11 */ /* 0x000fc400098f0c09 */
[----:B------:R-:W-:Y:S01]  /*6fa0*/  CS2R R8, SRZ ;  /* 0x0000000000087805 */ /* 0x000fe2000001ff00 */
[----:B------:R1:W5:Y:S04]  /*6fb0*/  @!P4 LDG.E.64 R28, desc[UR52][R14.64] ;  /* 0x000000340e1cc981 */ /* 0x000368000c1e1b00 */
[----:B------:R1:W5:Y:S04]  /*6fc0*/  @!P5 LDG.E.64 R20, desc[UR52][R14.64+0x20] ;  /* 0x000020340e14d981 */ /* 0x000368000c1e1b00 */
[----:B------:R1:W5:Y:S04]  /*6fd0*/  @!P4 LDG.E.64 R26, desc[UR52][R38.64] ;  /* 0x00000034261ac981 */ /* 0x000368000c1e1b00 */
[----:B------:R1:W5:Y:S02]  /*6fe0*/  @!P5 LDG.E.64 R8, desc[UR52][R38.64+0x20] ;  /* 0x000020342608d981 */ /* 0x000364000c1e1b00 */
.L_x_2081:
[----:B------:R-:W-:Y:S05]  /*6ff0*/  BSYNC B1 ;  /* 0x0000000000017941 */ /* 0x000fea0003800000 */
.L_x_2080:
[C---:B------:R-:W-:Y:S01]  /*7000*/  IMAD.WIDE.U32 R10, R3.reuse, R6, R10 ;  /* 0x00000006030a7225 */ /* 0x040fe200078e000a */
[----:B------:R-:W-:Y:S01]  /*7010*/  LEA.HI R0, R232, R232, RZ, 0x1 ;  /* 0x000000e8e8007211 */ /* 0x000fe200078f08ff */
[----:B------:R-:W-:Y:S01]  /*7020*/  ULDC.64 UR4, c[0x0][0x3c8] ;  /* 0x0000f20000047ab9 */ /* 0x000fe20000000a00 */
[----:B------:R-:W-:Y:S01]  /*7030*/  ULDC.64 UR6, c[0x0][0x3e0] ;  /* 0x0000f80000067ab9 */ /* 0x000fe20000000a00 */
[----:B------:R-:W-:Y:S01]  /*7040*/  IMAD.WIDE.U32 R12, R3, R4, R12 ;  /* 0x00000004030c7225 */ /* 0x000fe200078e000c */
[----:B01----:R-:W-:-:S03]  /*7050*/  LOP3.LUT R15, R0, 0xfffffffe, RZ, 0xc0, !PT ;  /* 0xfffffffe000f7812 */ /* 0x003fc600078ec0ff */
[C---:B------:R-:W-:Y:S01]  /*7060*/  IMAD R6, R43.reuse, R6, RZ ;  /* 0x000000062b067224 */ /* 0x040fe200078e02ff */
[----:B------:R-:W-:Y:S01]  /*7070*/  LEA R0, P3, R12, UR6, 0x1 ;  /* 0x000000060c007c11 */ /* 0x000fe2000f8608ff */
[----:B------:R-:W-:Y:S02]  /*7080*/  IMAD R4, R43, R4, RZ ;  /* 0x000000042b047224 */ /* 0x000fe400078e02ff */
[----:B------:R-:W-:Y:S02]  /*7090*/  IMAD.SHL.U32 R14, R237, 0x40, RZ ;  /* 0x00000040ed0e7824 */ /* 0x000fe400078e00ff */
[C---:B------:R-:W-:Y:S02]  /*70a0*/  IMAD R7, R3.reuse, R7, R6 ;  /* 0x0000000703077224 */ /* 0x040fe400078e0206 */
[----:B------:R-:W-:Y:S01]  /*70b0*/  IMAD R3, R3, R5, R4 ;  /* 0x0000000503037224 */ /* 0x000fe200078e0204 */
[----:B------:R-:W-:Y:S01]  /*70c0*/  LOP3.LUT R39, R14, 0x1c0, RZ, 0xc0, !PT ;  /* 0x000001c00e277812 */ /* 0x000fe200078ec0ff */
[----:B------:R-:W-:Y:S01]  /*70d0*/  IMAD.IADD R5, R11, 0x1, R7 ;  /* 0x000000010b057824 */ /* 0x000fe200078e0207 */
[----:B------:R-:W-:Y:S01]  /*70e0*/  LEA R4, P2, R10, UR4, 0x1 ;  /* 0x000000040a047c11 */ /* 0x000fe2000f8408ff */
[----:B------:R-:W-:Y:S01]  /*70f0*/  IMAD.IADD R3, R13, 0x1, R3 ;  /* 0x000000010d037824 */ /* 0x000fe200078e0203 */
[----:B------:R-:W-:Y:S01]  /*7100*/  LOP3.LUT R40, R39, 0x18, R40, 0xf8, !PT ;  /* 0x0000001827287812 */ /* 0x000fe200078ef828 */
[----:B------:R-:W-:Y:S01]  /*7110*/  IMAD.IADD R6, R232, 0x1, -R15 ;  /* 0x00000001e8067824 */ /* 0x000fe200078e0a0f */
[----:B------:R-:W-:Y:S01]  /*7120*/  UMOV UR4, 0xffffffff ;  /* 0xffffffff00047882 */ /* 0x000fe20000000000 */
[----:B------:R-:W-:-:S02]  /*7130*/  SHF.R.U32.HI R39, RZ, 0x3, R39 ;  /* 0x00000003ff277819 */ /* 0x000fc40000011627 */
[----:B------:R-:W-:Y:S02]  /*7140*/  LEA.HI.X R5, R10, UR5, R5, 0x1, P2 ;  /* 0x000000050a057c11 */ /* 0x000fe400090f0c05 */
[----:B------:R-:W-:Y:S02]  /*7150*/  LEA.HI.X R3, R12, UR7, R3, 0x1, P3 ;  /* 0x000000070c037c11 */ /* 0x000fe400098f0c03 */
[----:B------:R-:W-:Y:S02]  /*7160*/  LOP3.LUT R39, R40, R39, RZ, 0x3c, !PT ;  /* 0x0000002728277212 */ /* 0x000fe400078e3cff */
[----:B------:R-:W-:Y:S01]  /*7170*/  SHF.L.U32 R6, R6, 0x1f, RZ ;  /* 0x0000001f06067819 */ /* 0x000fe200000006ff */
[----:B------:R-:W-:Y:S06]  /*7180*/  BRA.DIV UR4, `(.L_x_2082) ;  /* 0x0000018204a47947 */ /* 0x000fec000b800000 */
.L_x_2332:
[----:B------:R-:W-:-:S03]  /*7190*/  UMOV UR4, 0xffffffff ;  /* 0xffffffff00047882 */ /* 0x000fc60000000000 */
[----:B------:R-:W-:Y:S05]  /*71a0*/  BRA.DIV UR4, `(.L_x_2083) ;  /* 0x0000018204c47947 */ /* 0x000fea000b800000 */
.L_x_2335:
[----:B------:R-:W-:-:S03]  /*71b0*/  UMOV UR4, 0xffffffff ;  /* 0xffffffff00047882 */ /* 0x000fc60000000000 */
[----:B------:R-:W-:Y:S05]  /*71c0*/  BRA.DIV UR4, `(.L_x_2084) ;  /* 0x0000018204e47947 */ /* 0x000fea000b800000 */
.L_x_2338:
[----:B------:R-:W-:-:S03]  /*71d0*/  UMOV UR4, 0xffffffff ;  /* 0xffffffff00047882 */ /* 0x000fc60000000000 */
[----:B------:R-:W-:Y:S05]  /*71e0*/  BRA.DIV UR4, `(.L_x_2085) ;  /* 0x0000018604047947 */ /* 0x000fea000b800000 */
.L_x_2341:
[----:B------:R-:W-:-:S03]  /*71f0*/  UMOV UR4, 0xffffffff ;  /* 0xffffffff00047882 */ /* 0x000fc60000000000 */
[----:B------:R-:W-:Y:S05]  /*7200*/  BRA.DIV UR4, `(.L_x_2086) ;  /* 0x0000018604247947 */ /* 0x000fea000b800000 */
.L_x_2344:
[----:B------:R-:W-:-:S03]  /*7210*/  UMOV UR4, 0xffffffff ;  /* 0xffffffff00047882 */ /* 0x000fc60000000000 */
[----:B------:R-:W-:Y:S05]  /*7220*/  BRA.DIV UR4, `(.L_x_2087) ;  /* 0x0000018604447947 */ /* 0x000fea000b800000 */
.L_x_2347:
[----:B------:R-:W-:-:S03]  /*7230*/  UMOV UR4, 0xffffffff ;  /* 0xffffffff00047882 */ /* 0x000fc60000000000 */
[----:B------:R-:W-:Y:S05]  /*7240*/  BRA.DIV UR4, `(.L_x_2088) ;  /* 0x0000018604647947 */ /* 0x000fea000b800000 */
.L_x_2350:
[----:B------:R-:W-:-:S03]  /*7250*/  UMOV UR4, 0xffffffff ;  /* 0xffffffff00047882 */ /* 0x000fc60000000000 */
[----:B------:R-:W-:Y:S05]  /*7260*/  BRA.DIV UR4, `(.L_x_2089) ;  /* 0x0000018604847947 */ /* 0x000fea000b800000 */
.L_x_2353:
[----:B------:R-:W0:Y:S01]  /*7270*/  SYNCS.PHASECHK.TRANS64.TRYWAIT P2, [R17+URZ+0x22800], R6 ;  /* 0x02280006110075a7 */ /* 0x000e22000804017f */
[----:B-----5:R-:W-:Y:S01]  /*7280*/  IMAD.MOV.U32 R3, RZ, RZ, R35 ;  /* 0x000000ffff037224 */ /* 0x020fe200078e0023 */
[----:B------:R-:W-:Y:S01]  /*7290*/  LOP3.LUT P3, RZ, R237, 0x4, RZ, 0xc0, !PT ;  /* 0x00000004edff7812 */ /* 0x000fe2000786c0ff */
[----:B------:R-:W-:Y:S01]  /*72a0*/  IMAD.MOV.U32 R0, RZ, RZ, R34 ;  /* 0x000000ffff007224 */ /* 0x000fe200078e0022 */
[----:B------:R-:W-:Y:S01]  /*72b0*/  BSSY B1, `(.L_x_2090) ;  /* 0x0000023000017945 */ /* 0x000fe20003800000 */
[----:B------:R-:W-:Y:S01]  /*72c0*/  IMAD.MOV.U32 R5, RZ, RZ, R31 ;  /* 0x000000ffff057224 */ /* 0x000fe200078e001f */
[----:B------:R-:W-:Y:S01]  /*72d0*/  PRMT R12, R12, 0x5410, R3 ;  /* 0x000054100c0c7816 */ /* 0x000fe20000000003 */
[----:B------:R-:W-:Y:S01]  /*72e0*/  IMAD.MOV.U32 R4, RZ, RZ, R30 ;  /* 0x000000ffff047224 */ /* 0x000fe200078e001e */
[----:B------:R-:W-:Y:S01]  /*72f0*/  PRMT R11, R11, 0x5410, R0 ;  /* 0x000054100b0b7816 */ /* 0x000fe20000000000 */
[----:B------:R-:W-:Y:S01]  /*7300*/  IMAD.MOV.U32 R3, RZ, RZ, R36 ;  /* 0x000000ffff037224 */ /* 0x000fe200078e0024 */
[----:B------:R-:W-:Y:S01]  /*7310*/  PRMT R43, R43, 0x5410, R5 ;  /* 0x000054102b2b7816 */ /* 0x000fe20000000005 */
[----:B------:R-:W-:Y:S01]  /*7320*/  IMAD R0, R218, 0x200, R39 ;  /* 0x00000200da007824 */ /* 0x000fe200078e0227 */
[----:B------:R-:W-:Y:S01]  /*7330*/  PRMT R40, R40, 0x5410, R4 ;  /* 0x0000541028287816 */ /* 0x000fe20000000004 */
[----:B------:R-:W-:Y:S01]  /*7340*/  IMAD.MOV.U32 R5, RZ, RZ, R32 ;  /* 0x000000ffff057224 */ /* 0x000fe200078e0020 */
[----:B------:R-:W-:Y:S01]  /*7350*/  PRMT R13, R13, 0x5410, R3 ;  /* 0x000054100d0d7816 */ /* 0x000fe20000000003 */
[----:B------:R-:W-:-:S02]  /*7360*/  IMAD.MOV.U32 R4, RZ, RZ, R37 ;  /* 0x000000ffff047224 */ /* 0x000fc400078e0025 */
[----:B------:R-:W-:Y:S01]  /*7370*/  IMAD R3, R0, 0x2, R17 ;  /* 0x0000000200037824 */ /* 0x000fe200078e0211 */
[----:B------:R-:W-:Y:S01]  /*7380*/  PRMT R44, R44, 0x5410, R5 ;  /* 0x000054102c2c7816 */ /* 0x000fe20000000005 */
[----:B------:R-:W-:Y:S01]  /*7390*/  IMAD.MOV.U32 R5, RZ, RZ, R33 ;  /* 0x000000ffff057224 */ /* 0x000fe200078e0021 */
[----:B------:R-:W-:Y:S01]  /*73a0*/  PRMT R11, R4, 0x7610, R11 ;  /* 0x00007610040b7816 */ /* 0x000fe2000000000b */
[----:B------:R-:W-:Y:S02]  /*73b0*/  VIADD R4, R3, 0x18400 ;  /* 0x0001840003047836 */ /* 0x000fe40000000000 */
[----:B------:R-:W-:Y:S01]  /*73c0*/  IMAD.MOV.U32 R7, RZ, RZ, R26 ;  /* 0x000000ffff077224 */ /* 0x000fe200078e001a */
[----:B------:R-:W-:Y:S01]  /*73d0*/  PRMT R40, R5, 0x7610, R40 ;  /* 0x0000761005287816 */ /* 0x000fe20000000028 */
[----:B------:R-:W-:Y:S02]  /*73e0*/  IMAD.MOV.U32 R10, RZ, RZ, R27 ;  /* 0x000000ffff0a7224 */ /* 0x000fe400078e001b */
[----:B------:R-:W-:Y:S01]  /*73f0*/  VIADD R0, R3, 0x18440 ;  /* 0x0001844003007836 */ /* 0x000fe20000000000 */
[----:B------:R-:W-:Y:S01]  /*7400*/  PRMT R43, R7, 0x7610, R43 ;  /* 0x00007610072b7816 */ /* 0x000fe2000000002b */
[----:B------:R-:W-:Y:S01]  /*7410*/  @P3 VIADD R0, R4, 0xffffffc0 ;  /* 0xffffffc004003836 */ /* 0x000fe20000000000 */
[----:B------:R-:W-:Y:S01]  /*7420*/  PRMT R45, R45, 0x5410, R10 ;  /* 0x000054102d2d7816 */ /* 0x000fe2000000000a */
[----:B------:R-:W-:-:S02]  /*7430*/  IMAD.MOV.U32 R4, RZ, RZ, R8 ;  /* 0x000000ffff047224 */ /* 0x000fc400078e0008 */
        /* <DEDUP_REMOVED lines=9> */
[----:B0-----:R-:W-:Y:S06]  /*74d0*/  @!P2 BRA `(.L_x_2091) ;  /* 0x000001840010a947 */ /* 0x001fec0003800000 */
.L_x_2354:
[----:B------:R-:W-:Y:S05]  /*74e0*/  BSYNC B1 ;  /* 0x0000000000017941 */ /* 0x000fea0003800000 */
.L_x_2090:
[----:B------:R-:W-:Y:S01]  /*74f0*/  BSSY B1, `(.L_x_2092) ;  /* 0x0000068000017945 */ /* 0x000fe20003800000 */
[----:B------:R-:W-:Y:S02]  /*7500*/  PRMT R46, R4, 0x7610, R46 ;  /* 0x00007610042e7816 */ /* 0x000fe4000000002e */
[----:B------:R-:W-:Y:S01]  /*7510*/  PRMT R48, R48, 0x5410, R5 ;  /* 0x0000541030307816 */ /* 0x000fe20000000005 */
[----:B------:R-:W-:Y:S06]  /*7520*/  @P0 BRA `(.L_x_2093) ;  /* 0x0000000400900947 */ /* 0x000fec0003800000 */
[----:B------:R-:W1:Y:S01]  /*7530*/  LDC R5, c[0x0][0x3d4] ;  /* 0x0000f500ff057b82 */ /* 0x000e620000000800 */
[C---:B------:R-:W-:Y:S01]  /*7540*/  VIADD R4, R24.reuse, 0x10 ;  /* 0x0000001018047836 */ /* 0x040fe20000000000 */
[----:B------:R-:W-:Y:S01]  /*7550*/  BSSY B2, `(.L_x_2094) ;  /* 0x0000032000027945 */ /* 0x000fe20003800000 */
[----:B-1----:R-:W-:-:S03]  /*7560*/  ISETP.GE.AND P0, PT, R24, R5, PT ;  /* 0x000000051800720c */ /* 0x002fc60003f06270 */
[----:B------:R-:W-:-:S10]  /*7570*/  ISETP.GE.AND P2, PT, R4, R5, PT ;  /* 0x000000050400720c */ /* 0x000fd40003f46270 */
[----:B------:R-:W-:Y:S05]  /*7580*/  @P0 BRA `(.L_x_2095) ;  /* 0x0000000000b80947 */ /* 0x000fea0003800000 */
[----:B0-----:R-:W0:Y:S01]  /*7590*/  LDS.128 R4, [R3+0x18400] ;  /* 0x0184000003047984 */ /* 0x001e220000000c00 */
[----:B------:R-:W-:Y:S02]  /*75a0*/  SHF.R.U64 R14, R36, 0x10, R37 ;  /* 0x00000010240e7819 */ /* 0x000fe40000001225 */
[----:B------:R-:W-:Y:S02]  /*75b0*/  SHF.R.U32.HI R36, RZ, 0x10, R35 ;  /* 0x00000010ff247819 */ /* 0x000fe40000011623 */
[----:B------:R-:W-:Y:S02]  /*75c0*/  SHF.R.U32.HI R15, RZ, 0x10, R37 ;  /* 0x00000010ff0f7819 */ /* 0x000fe40000011625 */
[----:B------:R-:W-:Y:S02]  /*75d0*/  SHF.R.U64 R10, R34, 0x10, R35 ;  /* 0x00000010220a7819 */ /* 0x000fe40000001223 */
[----:B------:R-:W-:Y:S02]  /*75e0*/  PRMT R36, R12, 0x5432, R36 ;  /* 0x000054320c247816 */ /* 0x000fe40000000024 */
[----:B------:R-:W-:-:S02]  /*75f0*/  PRMT R15, R11, 0x5410, R15 ;  /* 0x000054100b0f7816 */ /* 0x000fc4000000000f */
[----:B------:R-:W-:Y:S01]  /*7600*/  PRMT R35, R11, 0x5432, R10 ;  /* 0x000054320b237816 */ /* 0x000fe2000000000a */
[C---:B------:R-:W-:Y:S01]  /*7610*/  IMAD.U32 R37, R36.reuse, 0x10000, RZ ;  /* 0x0001000024257824 */ /* 0x040fe200078e00ff */
[----:B------:R-:W-:Y:S01]  /*7620*/  PRMT R14, R13, 0x5432, R14 ;  /* 0x000054320d0e7816 */ /* 0x000fe2000000000e */
[C---:B------:R-:W-:Y:S01]  /*7630*/  IMAD.U32 R34, R15.reuse, 0x10000, RZ ;  /* 0x000100000f227824 */ /* 0x040fe200078e00ff */
[----:B------:R-:W-:Y:S02]  /*7640*/  LOP3.LUT R36, R36, 0xffff0000, RZ, 0xc0, !PT ;  /* 0xffff000024247812 */ /* 0x000fe400078ec0ff */
[----:B------:R-:W-:Y:S02]  /*7650*/  LOP3.LUT R15, R15, 0xffff0000, RZ, 0xc0, !PT ;  /* 0xffff00000f0f7812 */ /* 0x000fe400078ec0ff */
[C---:B0-----:R-:W-:Y:S01]  /*7660*/  LOP3.LUT R11, R6.reuse, 0xffff0000, RZ, 0xc0, !PT ;  /* 0xffff0000060b7812 */ /* 0x041fe200078ec0ff */
[----:B------:R-:W-:Y:S01]  /*7670*/  IMAD.U32 R10, R6, 0x10000, RZ ;  /* 0x00010000060a7824 */ /* 0x000fe200078e00ff */
[C---:B------:R-:W-:Y:S01]  /*7680*/  LOP3.LUT R13, R7.reuse, 0xffff0000, RZ, 0xc0, !PT ;  /* 0xffff0000070d7812 */ /* 0x040fe200078ec0ff */
[----:B------:R-:W-:-:S02]  /*7690*/  IMAD.U32 R12, R7, 0x10000, RZ ;  /* 0x00010000070c7824 */ /* 0x000fc400078e00ff */
[CC--:B------:R-:W-:Y:S01]  /*76a0*/  FMUL.FTZ R39, R11.reuse, R37.reuse ;  /* 0x000000250b277220 */ /* 0x0c0fe20000410000 */
[----:B------:R-:W-:Y:S01]  /*76b0*/  FMUL.FTZ R38, R11, R34 ;  /* 0x000000220b267220 */ /* 0x000fe20000410000 */
[----:B------:R-:W-:Y:S01]  /*76c0*/  FMUL.FTZ R11, R13, R36 ;  /* 0x000000240d0b7220 */ /* 0x000fe20000410000 */
[----:B------:R-:W-:Y:S02]  /*76d0*/  IMAD.U32 R6, R4, 0x10000, RZ ;  /* 0x0001000004067824 */ /* 0x000fe400078e00ff */
[C---:B------:R-:W-:Y:S01]  /*76e0*/  FFMA.FTZ R39, R10.reuse, R34, -R39 ;  /* 0x000000220a277223 */ /* 0x040fe20000010827 */
[----:B------:R-:W-:Y:S01]  /*76f0*/  FFMA.FTZ R38, R10, R37, R38 ;  /* 0x000000250a267223 */ /* 0x000fe20000010026 */
[-C--:B------:R-:W-:Y:S01]  /*7700*/  FFMA.FTZ R37, R12, R15.reuse, -R11 ;  /* 0x0000000f0c257223 */ /* 0x080fe2000001080b */
[C---:B------:R-:W-:Y:S01]  /*7710*/  IMAD.U32 R7, R5.reuse, 0x10000, RZ ;  /* 0x0001000005077824 */ /* 0x040fe200078e00ff */
[----:B------:R-:W-:Y:S01]  /*7720*/  LOP3.LUT R4, R4, 0xffff0000, RZ, 0xc0, !PT ;  /* 0xffff000004047812 */ /* 0x000fe200078ec0ff */
[C---:B------:R-:W-:Y:S01]  /*7730*/  IMAD.U32 R11, R14.reuse, 0x10000, RZ ;  /* 0x000100000e0b7824 */ /* 0x040fe200078e00ff */
[----:B------:R-:W-:Y:S01]  /*7740*/  LOP3.LUT R5, R5, 0xffff0000, RZ, 0xc0, !PT ;  /* 0xffff000005057812 */ /* 0x000fe200078ec0ff */
[----:B------:R-:W-:Y:S01]  /*7750*/  FMUL.FTZ R41, R13, R15 ;  /* 0x0000000f0d297220 */ /* 0x000fe20000410000 */
[C---:B------:R-:W-:Y:S01]  /*7760*/  LOP3.LUT R10, R35.reuse, 0xffff0000, RZ, 0xc0, !PT ;  /* 0xffff0000230a7812 */ /* 0x040fe200078ec0ff */
[----:B------:R-:W-:Y:S01]  /*7770*/  IMAD.U32 R13, R35, 0x10000, RZ ;  /* 0x00010000230d7824 */ /* 0x000fe200078e00ff */
[----:B------:R-:W-:Y:S01]  /*7780*/  LOP3.LUT R14, R14, 0xffff0000, RZ, 0xc0, !PT ;  /* 0xffff00000e0e7812 */ /* 0x000fe200078ec0ff */
[----:B------:R-:W-:Y:S01]  /*7790*/  FFMA.FTZ R36, R12, R36, R41 ;  /* 0x000000240c247223 */ /* 0x000fe20000010029 */
[C---:B------:R-:W-:Y:S01]  /*77a0*/  FMUL.FTZ R12, R4.reuse, R11 ;  /* 0x0000000b040c7220 */ /* 0x040fe20000410000 */
[-C--:B------:R-:W-:Y:S01]  /*77b0*/  FMUL.FTZ R15, R4, R13.reuse ;  /* 0x0000000d040f7220 */ /* 0x080fe20000410000 */
[C---:B------:R-:W-:Y:S01]  /*77c0*/  FMUL.FTZ R34, R5.reuse, R10 ;  /* 0x0000000a05227220 */ /* 0x040fe20000410000 */
[-C--:B------:R-:W-:Y:S01]  /*77d0*/  FMUL.FTZ R35, R5, R14.reuse ;  /* 0x0000000e05237220 */ /* 0x080fe20000410000 */
[C---:B------:R-:W-:Y:S01]  /*77e0*/  FFMA.FTZ R13, R6.reuse, R13, R12 ;  /* 0x0000000d060d7223 */ /* 0x040fe2000001000c */
[----:B------:R-:W-:Y:S01]  /*77f0*/  FFMA.FTZ R4, R6, R11, -R15 ;  /* 0x0000000b06047223 */ /* 0x000fe2000001080f */
[C---:B------:R-:W-:Y:S01]  /*7800*/  FFMA.FTZ R5, R7.reuse, R14, -R34 ;  /* 0x0000000e07057223 */ /* 0x040fe20000010822 */
[----:B------:R-:W-:Y:S01]  /*7810*/  FFMA.FTZ R10, R7, R10, R35 ;  /* 0x0000000a070a7223 */ /* 0x000fe20000010023 */
[----:B------:R-:W-:-:S02]  /*7820*/  F2FP.BF16.F32.PACK_AB R6, R38, R39 ;  /* 0x000000272606723e */ /* 0x000fc400000010ff */
[----:B------:R-:W-:Y:S02]  /*7830*/  F2FP.BF16.F32.PACK_AB R7, R36, R37 ;  /* 0x000000252407723e */ /* 0x000fe400000010ff */
[----:B------:R-:W-:Y:S02]  /*7840*/  F2FP.BF16.F32.PACK_AB R4, R13, R4 ;  /* 0x000000040d04723e */ /* 0x000fe400000010ff */
[----:B------:R-:W-:-:S05]  /*7850*/  F2FP.BF16.F32.PACK_AB R5, R10, R5 ;  /* 0x000000050a05723e */ /* 0x000fca00000010ff */
[----:B------:R1:W-:Y:S02]  /*7860*/  STS.128 [R3+0x18400], R4 ;  /* 0x0184000403007388 */ /* 0x0003e40000000c00 */
.L_x_2095:
[----:B------:R-:W-:Y:S05]  /*7870*/  BSYNC B2 ;  /* 0x0000000000027941 */ /* 0x000fea0003800000 */
.L_x_2094:
[----:B------:R-:W-:Y:S05]  /*7880*/  @P2 BRA `(.L_x_2093) ;  /* 0x0000000000b82947 */ /* 0x000fea0003800000 */
[----:B01----:R-:W0:Y:S01]  /*7890*/  LDS.128 R4, [R0] ;  /* 0x0000000000047984 */ /* 0x003e220000000c00 */
[----:B------:R-:W-:Y:S02]  /*78a0*/  SHF.R.U64 R14, R32, 0x10, R33 ;  /* 0x00000010200e7819 */ /* 0x000fe40000001221 */
[----:B------:R-:W-:Y:S02]  /*78b0*/  SHF.R.U32.HI R32, RZ, 0x10, R31 ;  /* 0x00000010ff207819 */ /* 0x000fe4000001161f */
[----:B------:R-:W-:Y:S02]  /*78c0*/  SHF.R.U32.HI R15, RZ, 0x10, R33 ;  /* 0x00000010ff0f7819 */ /* 0x000fe40000011621 */
[----:B------:R-:W-:Y:S02]  /*78d0*/  PRMT R32, R43, 0x5432, R32 ;  /* 0x000054322b207816 */ /* 0x000fe40000000020 */
[----:B------:R-:W-:Y:S02]  /*78e0*/  PRMT R15, R40, 0x5410, R15 ;  /* 0x00005410280f7816 */ /* 0x000fe4000000000f */
[----:B------:R-:W-:Y:S01]  /*78f0*/  SHF.R.U64 R10, R30, 0x10, R31 ;  /* 0x000000101e0a7819 */ /* 0x000fe2000000121f */
[C---:B------:R-:W-:Y:S01]  /*7900*/  IMAD.U32 R33, R32.reuse, 0x10000, RZ ;  /* 0x0001000020217824 */ /* 0x040fe200078e00ff */
[----:B------:R-:W-:Y:S01]  /*7910*/  LOP3.LUT R32, R32, 0xffff0000, RZ, 0xc0, !PT ;  /* 0xffff000020207812 */ /* 0x000fe200078ec0ff */
[----:B------:R-:W-:Y:S01]  /*7920*/  IMAD.U32 R30, R15, 0x10000, RZ ;  /* 0x000100000f1e7824 */ /* 0x000fe200078e00ff */
[----:B------:R-:W-:-:S02]  /*7930*/  PRMT R31, R40, 0x5432, R10 ;  /* 0x00005432281f7816 */ /* 0x000fc4000000000a */
[----:B------:R-:W-:Y:S02]  /*7940*/  LOP3.LUT R15, R15, 0xffff0000, RZ, 0xc0, !PT ;  /* 0xffff00000f0f7812 */ /* 0x000fe400078ec0ff */
[----:B------:R-:W-:Y:S02]  /*7950*/  PRMT R14, R44, 0x5432, R14 ;  /* 0x000054322c0e7816 */ /* 0x000fe4000000000e */
[C---:B0-----:R-:W-:Y:S01]  /*7960*/  LOP3.LUT R11, R6.reuse, 0xffff0000, RZ, 0xc0, !PT ;  /* 0xffff0000060b7812 */ /* 0x041fe200078ec0ff */
[----:B------:R-:W-:Y:S01]  /*7970*/  IMAD.U32 R10, R6, 0x10000, RZ ;  /* 0x00010000060a7824 */ /* 0x000fe200078e00ff */
[C---:B------:R-:W-:Y:S01]  /*7980*/  LOP3.LUT R13, R7.reuse, 0xffff0000, RZ, 0xc0, !PT ;  /* 0xffff0000070d7812 */ /* 0x040fe200078ec0ff */
[----:B------:R-:W-:Y:S02]  /*7990*/  IMAD.U32 R12, R7, 0x10000, RZ ;  /* 0x00010000070c7824 */ /* 0x000fe400078e00ff */
[C---:B------:R-:W-:Y:S01]  /*79a0*/  FMUL.FTZ R35, R11.reuse, R33 ;  /* 0x000000210b237220 */ /* 0x040fe20000410000 */
[----:B------:R-:W-:Y:S01]  /*79b0*/  FMUL.FTZ R34, R11, R30 ;  /* 0x0000001e0b227220 */ /* 0x000fe20000410000 */
[----:B------:R-:W-:Y:S01]  /*79c0*/  FMUL.FTZ R11, R13, R32 ;  /* 0x000000200d0b7220 */ /* 0x000fe20000410000 */
[----:B------:R-:W-:-:S02]  /*79d0*/  IMAD.U32 R6, R4, 0x10000, RZ ;  /* 0x0001000004067824 */ /* 0x000fc400078e00ff */
        /* <DEDUP_REMOVED lines=24> */
[----:B------:R2:W-:Y:S02]  /*7b60*/  STS.128 [R0], R4 ;  /* 0x0000000400007388 */ /* 0x0005e40000000c00 */
.L_x_2093:
[----:B------:R-:W-:Y:S05]  /*7b70*/  BSYNC B1 ;  /* 0x0000000000017941 */ /* 0x000fea0003800000 */
.L_x_2092:
[----:B------:R-:W-:Y:S05]  /*7b80*/  @P1 BRA `(.L_x_2096) ;  /* 0x0000001800a41947 */ /* 0x000fea0003800000 */
[----:B-12---:R-:W1:Y:S01]  /*7b90*/  LDC R5, c[0x0][0x3d4] ;  /* 0x0000f500ff057b82 */ /* 0x006e620000000800 */
[C---:B------:R-:W-:Y:S01]  /*7ba0*/  VIADD R4, R24.reuse, 0x10 ;  /* 0x0000001018047836 */ /* 0x040fe20000000000 */
[----:B------:R-:W-:Y:S01]  /*7bb0*/  BSSY B1, `(.L_x_2097) ;  /* 0x0000032000017945 */ /* 0x000fe20003800000 */
[----:B-1----:R-:W-:-:S03]  /*7bc0*/  ISETP.GE.AND P0, PT, R24, R5, PT ;  /* 0x000000051800720c */ /* 0x002fc60003f06270 */
[----:B------:R-:W-:-:S10]  /*7bd0*/  ISETP.GE.AND P1, PT, R4, R5, PT ;  /* 0x000000050400720c */ /* 0x000fd40003f26270 */
[----:B------:R-:W-:Y:S05]  /*7be0*/  @P0 BRA `(.L_x_2098) ;  /* 0x0000000000b80947 */ /* 0x000fea0003800000 */
[----:B0-----:R-:W0:Y:S01]  /*7bf0*/  LDS.128 R4, [R3+0x1a400] ;  /* 0x01a4000003047984 */ /* 0x001e220000000c00 */
[--C-:B------:R-:W-:Y:S02]  /*7c00*/  SHF.R.U64 R25, R26, 0x10, R27.reuse ;  /* 0x000000101a197819 */ /* 0x100fe4000000121b */
[----:B------:R-:W-:Y:S02]  /*7c10*/  SHF.R.U32.HI R26, RZ, 0x10, R27 ;  /* 0x00000010ff1a7819 */ /* 0x000fe4000001161b */
[----:B------:R-:W-:Y:S02]  /*7c20*/  SHF.R.U32.HI R15, RZ, 0x10, R29 ;  /* 0x00000010ff0f7819 */ /* 0x000fe4000001161d */
[C---:B------:R-:W-:Y:S02]  /*7c30*/  PRMT R26, R45.reuse, 0x5432, R26 ;  /* 0x000054322d1a7816 */ /* 0x040fe4000000001a */
[----:B------:R-:W-:Y:S02]  /*7c40*/  PRMT R15, R45, 0x5410, R15 ;  /* 0x000054102d0f7816 */ /* 0x000fe4000000000f */
[----:B------:R-:W-:Y:S01]  /*7c50*/  SHF.R.U64 R14, R28, 0x10, R29 ;  /* 0x000000101c0e7819 */ /* 0x000fe2000000121d */
[C---:B------:R-:W-:Y:S01]  /*7c60*/  IMAD.U32 R27, R26.reuse, 0x10000, RZ ;  /* 0x000100001a1b7824 */ /* 0x040fe200078e00ff */
[----:B------:R-:W-:Y:S01]  /*7c70*/  LOP3.LUT R26, R26, 0xffff0000, RZ, 0xc0, !PT ;  /* 0xffff00001a1a7812 */ /* 0x000fe200078ec0ff */
[C---:B------:R-:W-:Y:S01]  /*7c80*/  IMAD.U32 R24, R15.reuse, 0x10000, RZ ;  /* 0x000100000f187824 */ /* 0x040fe200078e00ff */
[----:B------:R-:W-:-:S02]  /*7c90*/  LOP3.LUT R15, R15, 0xffff0000, RZ, 0xc0, !PT ;  /* 0xffff00000f0f7812 */ /* 0x000fc400078ec0ff */
[----:B------:R-:W-:Y:S02]  /*7ca0*/  PRMT R14, R47, 0x5432, R14 ;  /* 0x000054322f0e7816 */ /* 0x000fe4000000000e */
        /* <DEDUP_REMOVED lines=10> */
[----:B------:R-:W-:Y:S02]  /*7d50*/  IMAD.U32 R7, R5, 0x10000, RZ ;  /* 0x0001000005077824 */ /* 0x000fe400078e00ff */
[----:B------:R-:W-:Y:S01]  /*7d60*/  FFMA.FTZ R28, R10, R27, R28 ;  /* 0x0000001b0a1c7223 */ /* 0x000fe2000001001c */
[-C--:B------:R-:W-:Y:S01]  /*7d70*/  FFMA.FTZ R24, R12, R15.reuse, -R11 ;  /* 0x0000000f0c187223 */ /* 0x080fe2000001080b */
[----:B------:R-:W-:Y:S01]  /*7d80*/  LOP3.LUT R4, R4, 0xffff0000, RZ, 0xc0, !PT ;  /* 0xffff000004047812 */ /* 0x000fe200078ec0ff */
[----:B------:R-:W-:Y:S01]  /*7d90*/  FMUL.FTZ R27, R13, R15 ;  /* 0x0000000f0d1b7220 */ /* 0x000fe20000410000 */
[----:B------:R-:W-:Y:S01]  /*7da0*/  LOP3.LUT R5, R5, 0xffff0000, RZ, 0xc0, !PT ;  /* 0xffff000005057812 */ /* 0x000fe200078ec0ff */
[C---:B------:R-:W-:Y:S01]  /*7db0*/  IMAD.U32 R11, R14.reuse, 0x10000, RZ ;  /* 0x000100000e0b7824 */ /* 0x040fe200078e00ff */
[C---:B------:R-:W-:Y:S01]  /*7dc0*/  LOP3.LUT R10, R25.reuse, 0xffff0000, RZ, 0xc0, !PT ;  /* 0xffff0000190a7812 */ /* 0x040fe200078ec0ff */
[----:B------:R-:W-:Y:S01]  /*7dd0*/  IMAD.U32 R13, R25, 0x10000, RZ ;  /* 0x00010000190d7824 */ /* 0x000fe200078e00ff */
[----:B------:R-:W-:Y:S01]  /*7de0*/  LOP3.LUT R14, R14, 0xffff0000, RZ, 0xc0, !PT ;  /* 0xffff00000e0e7812 */ /* 0x000fe200078ec0ff */
[----:B------:R-:W-:-:S02]  /*7df0*/  FFMA.FTZ R27, R12, R26, R27 ;  /* 0x0000001a0c1b7223 */ /* 0x000fc4000001001b */
        /* <DEDUP_REMOVED lines=8> */
[----:B------:R-:W-:Y:S02]  /*7e80*/  F2FP.BF16.F32.PACK_AB R6, R28, R29 ;  /* 0x0000001d1c06723e */ /* 0x000fe400000010ff */
[----:B------:R-:W-:-:S02]  /*7e90*/  F2FP.BF16.F32.PACK_AB R7, R27, R24 ;  /* 0x000000181b07723e */ /* 0x000fc400000010ff */
[----:B------:R-:W-:Y:S02]  /*7ea0*/  F2FP.BF16.F32.PACK_AB R4, R4, R15 ;  /* 0x0000000f0404723e */ /* 0x000fe400000010ff */
[----:B------:R-:W-:-:S05]  /*7eb0*/  F2FP.BF16.F32.PACK_AB R5, R5, R12 ;  /* 0x0000000c0505723e */ /* 0x000fca00000010ff */
[----:B------:R1:W-:Y:S02]  /*7ec0*/  STS.128 [R3+0x1a400], R4 ;  /* 0x01a4000403007388 */ /* 0x0003e40000000c00 */
.L_x_2098:
[----:B------:R-:W-:Y:S05]  /*7ed0*/  BSYNC B1 ;  /* 0x0000000000017941 */ /* 0x000fea0003800000 */
.L_x_2097:
[----:B------:R-:W-:Y:S05]  /*7ee0*/  @P1 BRA `(.L_x_2096) ;  /* 0x0000001400cc1947 */ /* 0x000fea0003800000 */
[----:B01----:R-:W0:Y:S01]  /*7ef0*/  LDS.128 R4, [R0+0x2000] ;  /* 0x0020000000047984 */ /* 0x003e220000000c00 */
[----:B------:R-:W-:Y:S02]  /*7f00*/  SHF.R.U32.HI R15, RZ, 0x10, R9 ;  /* 0x00000010ff0f7819 */ /* 0x000fe40000011609 */
[----:B------:R-:W-:Y:S02]  /*7f10*/  SHF.R.U32.HI R12, RZ, 0x10, R21 ;  /* 0x00000010ff0c7819 */ /* 0x000fe40000011615 */
[----:B------:R-:W-:Y:S02]  /*7f20*/  PRMT R15, R44, 0x5410, R15 ;  /* 0x000054102c0f7816 */ /* 0x000fe4000000000f */
[----:B------:R-:W-:Y:S02]  /*7f30*/  PRMT R12, R48, 0x5432, R12 ;  /* 0x00005432300c7816 */ /* 0x000fe4000000000c */
[----:B------:R-:W-:Y:S02]  /*7f40*/  SHF.R.U64 R14, R8, 0x10, R9 ;  /* 0x00000010080e7819 */ /* 0x000fe40000001209 */
[----:B------:R-:W-:Y:S01]  /*7f50*/  SHF.R.U64 R11, R20, 0x10, R21 ;  /* 0x00000010140b7819 */ /* 0x000fe20000001215 */
[C---:B------:R-:W-:Y:S01]  /*7f60*/  IMAD.U32 R20, R15.reuse, 0x10000, RZ ;  /* 0x000100000f147824 */ /* 0x040fe200078e00ff */
[----:B------:R-:W-:Y:S01]  /*7f70*/  PRMT R14, R46, 0x5432, R14 ;  /* 0x000054322e0e7816 */ /* 0x000fe2000000000e */
[----:B------:R-:W-:Y:S01]  /*7f80*/  IMAD.U32 R13, R12, 0x10000, RZ ;  /* 0x000100000c0d7824 */ /* 0x000fe200078e00ff */
[----:B------:R-:W-:-:S02]  /*7f90*/  LOP3.LUT R15, R15, 0xffff0000, RZ, 0xc0, !PT ;  /* 0xffff00000f0f7812 */ /* 0x000fc400078ec0ff */
[----:B------:R-:W-:Y:S02]  /*7fa0*/  LOP3.LUT R12, R12, 0xffff0000, RZ, 0xc0, !PT ;  /* 0xffff00000c0c7812 */ /* 0x000fe400078ec0ff */
[----:B------:R-:W-:Y:S02]  /*7fb0*/  PRMT R11, R46, 0x5410, R11 ;  /* 0x000054102e0b7816 */ /* 0x000fe4000000000b */
[C---:B0-----:R-:W-:Y:S01]  /*7fc0*/  LOP3.LUT R9, R6.reuse, 0xffff0000, RZ, 0xc0, !PT ;  /* 0xffff000006097812 */ /* 0x041fe200078ec0ff */
[C---:B------:R-:W-:Y:S01]  /*7fd0*/  IMAD.U32 R10, R7.reuse, 0x10000, RZ ;  /* 0x00010000070a7824 */ /* 0x040fe200078e00ff */
[----:B------:R-:W-:Y:S01]  /*7fe0*/  LOP3.LUT R7, R7, 0xffff0000, RZ, 0xc0, !PT ;  /* 0xffff000007077812 */ /* 0x000fe200078ec0ff */
[----:B------:R-:W-:Y:S02]  /*7ff0*/  IMAD.U32 R8, R6, 0x10000, RZ ;  /* 0x0001000006087824 */ /* 0x000fe400078e00ff */
[C---:B------:R-:W-:Y:S01]  /*8000*/  FMUL.FTZ R21, R9.reuse, R20 ;  /* 0x0000001409157220 */ /* 0x040fe20000410000 */
[----:B------:R-:W-:Y:S01]  /*8010*/  FMUL.FTZ R9, R9, R13 ;  /* 0x0000000d09097220 */ /* 0x000fe20000410000 */
[----:B------:R-:W-:-:S02]  /*8020*/  IMAD.U32 R6, R5, 0x10000, RZ ;  /* 0x0001000005067824 */ /* 0x000fc400078e00ff */
[C---:B------:R-:W-:Y:S01]  /*8030*/  FMUL.FTZ R25, R7.reuse, R15 ;  /* 0x0000000f07197220 */ /* 0x040fe20000410000 */
[C---:B------:R-:W-:Y:S01]  /*8040*/  FFMA.FTZ R21, R8.reuse, R13, -R21 ;  /* 0x0000000d08157223 */ /* 0x040fe20000010815 */
[----:B------:R-:W-:Y:S01]  /*8050*/  FFMA.FTZ R20, R8, R20, R9 ;  /* 0x0000001408147223 */ /* 0x000fe20000010009 */
[-C--:B------:R-:W-:Y:S01]  /*8060*/  FMUL.FTZ R9, R7, R12.reuse ;  /* 0x0000000c07097220 */ /* 0x080fe20000410000 */
[----:B------:R-:W-:Y:S01]  /*8070*/  IMAD.U32 R8, R14, 0x10000, RZ ;  /* 0x000100000e087824 */ /* 0x000fe200078e00ff */
[----:B------:R-:W-:Y:S01]  /*8080*/  LOP3.LUT R5, R5, 0xffff0000, RZ, 0xc0, !PT ;  /* 0xffff000005057812 */ /* 0x000fe200078ec0ff */
[----:B------:R-:W-:Y:S01]  /*8090*/  IMAD.U32 R3, R4, 0x10000, RZ ;  /* 0x0001000004037824 */ /* 0x000fe200078e00ff */
[----:B------:R-:W-:Y:S01]  /*80a0*/  LOP3.LUT R14, R14, 0xffff0000, RZ, 0xc0, !PT ;  /* 0xffff00000e0e7812 */ /* 0x000fe200078ec0ff */
[C---:B------:R-:W-:Y:S01]  /*80b0*/  IMAD.U32 R7, R11.reuse, 0x10000, RZ ;  /* 0x000100000b077824 */ /* 0x040fe200078e00ff */
[----:B------:R-:W-:Y:S01]  /*80c0*/  LOP3.LUT R4, R4, 0xffff0000, RZ, 0xc0, !PT ;  /* 0xffff000004047812 */ /* 0x000fe200078ec0ff */
[C---:B------:R-:W-:Y:S01]  /*80d0*/  FFMA.FTZ R25, R10.reuse, R12, -R25 ;  /* 0x0000000c0a197223 */ /* 0x040fe20000010819 */
[----:B------:R-:W-:Y:S01]  /*80e0*/  LOP3.LUT R11, R11, 0xffff0000, RZ, 0xc0, !PT ;  /* 0xffff00000b0b7812 */ /* 0x000fe200078ec0ff */
[----:B------:R-:W-:Y:S01]  /*80f0*/  FFMA.FTZ R12, R10, R15, R9 ;  /* 0x0000000f0a0c7223 */ /* 0x000fe20000010009 */
[C---:B------:R-:W-:Y:S01]  /*8100*/  FMUL.FTZ R13, R5.reuse, R14 ;  /* 0x0000000e050d7220 */ /* 0x040fe20000410000 */
[CC--:B------:R-:W-:Y:S01]  /*8110*/  FMUL.FTZ R10, R4.reuse, R8.reuse ;  /* 0x00000008040a7220 */ /* 0x0c0fe20000410000 */
[----:B------:R-:W-:Y:S01]  /*8120*/  FMUL.FTZ R9, R4, R7 ;  /* 0x0000000704097220 */ /* 0x000fe20000410000 */
        /* <DEDUP_REMOVED lines=11> */
.L_x_2077:
[----:B------:R-:W0:Y:S01]  /*81e0*/  LDC R21, c[0x0][0x3d4] ;  /* 0x0000f500ff157b82 */ /* 0x000e220000000800 */
[-C--:B------:R-:W-:Y:S01]  /*81f0*/  ISETP.GE.AND P0, PT, R222, R58.reuse, PT ;  /* 0x0000003ade00720c */ /* 0x080fe20003f06270 */
[----:B------:R-:W-:Y:S01]  /*8200*/  ULDC.64 UR4, c[0x0][0x3c8] ;  /* 0x0000f20000047ab9 */ /* 0x000fe20000000a00 */
[----:B------:R-:W-:Y:S01]  /*8210*/  ISETP.GE.AND P1, PT, R19, R58, PT ;  /* 0x0000003a1300720c */ /* 0x000fe20003f26270 */
[----:B------:R-:W-:Y:S01]  /*8220*/  ULDC.64 UR6, c[0x0][0x3e0] ;  /* 0x0000f80000067ab9 */ /* 0x000fe20000000a00 */
[----:B------:R-:W-:Y:S02]  /*8230*/  CS2R R32, SRZ ;  /* 0x0000000000207805 */ /* 0x000fe4000001ff00 */
[----:B------:R-:W-:Y:S02]  /*8240*/  CS2R R34, SRZ ;  /* 0x0000000000227805 */ /* 0x000fe4000001ff00 */
[CC--:B0-----:R-:W-:Y:S02]  /*8250*/  ISETP.GE.OR P0, PT, R40.reuse, R21.reuse, P0 ;  /* 0x000000152800720c */ /* 0x0c1fe40000706670 */
[----:B------:R-:W-:-:S11]  /*8260*/  ISETP.GE.OR P1, PT, R40, R21, P1 ;  /* 0x000000152800720c */ /* 0x000fd60000f26670 */
[----:B------:R-:W0:Y:S01]  /*8270*/  @!P0 LDC.64 R14, c[0x0][0x3c8] ;  /* 0x0000f200ff0e8b82 */ /* 0x000e220000000a00 */
[----:B------:R-:W-:Y:S02]  /*8280*/  @!P0 IADD3 R13, P2, P3, R26, R60, R55 ;  /* 0x0000003c1a0d8210 */ /* 0x000fe40007b5e037 */
[----:B------:R-:W-:Y:S02]  /*8290*/  @!P1 IADD3 R9, P5, R55, R26, RZ ;  /* 0x0000001a37099210 */ /* 0x000fe40007fbe0ff */
[----:B------:R-:W-:Y:S02]  /*82a0*/  @!P0 IADD3.X R20, R27, R59, R54, P2, P3 ;  /* 0x0000003b1b148210 */ /* 0x000fe400017e6436 */
[----:B------:R-:W-:Y:S01]  /*82b0*/  @!P0 IADD3 R0, P3, P4, R28, R62, R57 ;  /* 0x0000003e1c008210 */ /* 0x000fe20007c7e039 */
[----:B------:R-:W1:Y:S01]  /*82c0*/  @!P0 LDC.64 R30, c[0x0][0x3e0] ;  /* 0x0000f800ff1e8b82 */ /* 0x000e620000000a00 */
[----:B------:R-:W-:Y:S01]  /*82d0*/  @!P1 IADD3 R11, P2, R57, R28, RZ ;  /* 0x0000001c390b9210 */ /* 0x000fe20007f5e0ff */
[----:B------:R-:W-:Y:S01]  /*82e0*/  @!P1 IMAD.X R10, R54, 0x1, R27, P5 ;  /* 0x00000001360a9824 */ /* 0x000fe200028e061b */
[----:B------:R-:W-:-:S02]  /*82f0*/  @!P0 IADD3.X R3, R29, R61, R56, P3, P4 ;  /* 0x0000003d1d038210 */ /* 0x000fc40001fe8438 */
[----:B------:R-:W-:Y:S01]  /*8300*/  @!P1 LEA R8, P5, R9, UR4, 0x1 ;  /* 0x0000000409089c11 */ /* 0x000fe2000f8a08ff */
[----:B------:R-:W-:-:S03]  /*8310*/  @!P1 IMAD.X R24, R56, 0x1, R29, P2 ;  /* 0x0000000138189824 */ /* 0x000fc600010e061d */
[----:B------:R-:W-:Y:S02]  /*8320*/  @!P1 LEA.HI.X R9, R9, UR5, R10, 0x1, P5 ;  /* 0x0000000509099c11 */ /* 0x000fe4000a8f0c0a */
[----:B------:R-:W-:Y:S02]  /*8330*/  @!P1 LEA R10, P2, R11, UR6, 0x1 ;  /* 0x000000060b0a9c11 */ /* 0x000fe4000f8408ff */
[----:B0-----:R-:W-:Y:S02]  /*8340*/  @!P0 LEA R12, P3, R13, R14, 0x1 ;  /* 0x0000000e0d0c8211 */ /* 0x001fe400078608ff */
[----:B------:R-:W-:Y:S02]  /*8350*/  CS2R R26, SRZ ;  /* 0x00000000001a7805 */ /* 0x000fe4000001ff00 */
[----:B------:R-:W-:Y:S02]  /*8360*/  @!P1 LEA.HI.X R11, R11, UR7, R24, 0x1, P2 ;  /* 0x000000070b0b9c11 */ /* 0x000fe400090f0c18 */
[----:B------:R-:W-:-:S02]  /*8370*/  CS2R R28, SRZ ;  /* 0x00000000001c7805 */ /* 0x000fc4000001ff00 */
[----:B------:R-:W-:Y:S01]  /*8380*/  @!P0 LEA.HI.X R13, R13, R15, R20, 0x1, P3 ;  /* 0x0000000f0d0d8211 */ /* 0x000fe200018f0c14 */
[----:B------:R0:W5:Y:S01]  /*8390*/  @!P1 LDG.E.128 R32, desc[UR52][R8.64] ;  /* 0x0000003408209981 */ /* 0x000162000c1e1d00 */
[----:B-1----:R-:W-:-:S04]  /*83a0*/  @!P0 LEA R14, P4, R0, R30, 0x1 ;  /* 0x0000001e000e8211 */ /* 0x002fc800078808ff */
[----:B------:R-:W-:Y:S02]  /*83b0*/  @!P0 LEA.HI.X R15, R0, R31, R3, 0x1, P4 ;  /* 0x0000001f000f8211 */ /* 0x000fe400020f0c03 */
[----:B------:R-:W1:Y:S01]  /*83c0*/  LDC R0, c[0x0][0x428] ;  /* 0x00010a00ff007b82 */ /* 0x000e620000000800 */
[----:B------:R-:W-:Y:S02]  /*83d0*/  CS2R R24, SRZ ;  /* 0x0000000000187805 */ /* 0x000fe4000001ff00 */
[----:B------:R-:W-:-:S04]  /*83e0*/  CS2R R30, SRZ ;  /* 0x00000000001e7805 */ /* 0x000fc8000001ff00 */
[----:B------:R-:W5:Y:S04]  /*83f0*/  @!P0 LDG.E.128 R24, desc[UR52][R12.64] ;  /* 0x000000340c188981 */ /* 0x000f68000c1e1d00 */
[----:B------:R-:W5:Y:S01]  /*8400*/  @!P0 LDG.E.128 R28, desc[UR52][R14.64] ;  /* 0x000000340e1c8981 */ /* 0x000f62000c1e1d00 */
[----:B-1----:R-:W-:-:S13]  /*8410*/  ISETP.NE.AND P0, PT, R0, 0x1, PT ;  /* 0x000000010000780c */ /* 0x002fda0003f05270 */
[----:B------:R-:W1:Y:S08]  /*8420*/  @P0 LDC R0, c[0x0][0x42c] ;  /* 0x00010b00ff000b82 */ /* 0x000e700000000800 */
[----:B0-----:R-:W0:Y:S01]  /*8430*/  @P0 LDC R9, c[0x0][0x430] ;  /* 0x00010c00ff090b82 */ /* 0x001e220000000800 */
[----:B------:R-:W-:-:S04]  /*8440*/  IMAD R3, R205, 0x80, R19 ;  /* 0x00000080cd037824 */ /* 0x000fc800078e0213 */
[----:B------:R-:W-:Y:S01]  /*8450*/  IMAD R3, R236, 0x40, R3 ;  /* 0x00000040ec037824 */ /* 0x000fe200078e0203 */
[----:B------:R-:W-:Y:S02]  /*8460*/  CS2R R36, SRZ ;  /* 0x0000000000247805 */ /* 0x000fe4000001ff00 */
[----:B------:R-:W-:Y:S01]  /*8470*/  CS2R R38, SRZ ;  /* 0x0000000000267805 */ /* 0x000fe2000001ff00 */
[----:B------:R-:W-:-:S05]  /*8480*/  IMAD.MOV.U32 R8, RZ, RZ, R46 ;  /* 0x000000ffff087224 */ /* 0x000fca00078e002e */
[----:B------:R2:W5:Y:S01]  /*8490*/  @!P1 LDG.E.128 R36, desc[UR52][R10.64] ;  /* 0x000000340a249981 */ /* 0x000562000c1e1d00 */
[----:B-1----:R-:W-:-:S05]  /*84a0*/  @P0 IMAD.HI.U32 R0, R3, R0, RZ ;  /* 0x0000000003000227 */ /* 0x002fca00078e00ff */
[----:B0-----:R-:W-:-:S04]  /*84b0*/  @P0 SHF.R.U32.HI R3, RZ, R9, R0 ;  /* 0x00000009ff030219 */ /* 0x001fc80000011600 */
[----:B------:R-:W-:Y:S01]  /*84c0*/  SHF.R.S32.HI R43, RZ, 0x1f, R3 ;  /* 0x0000001fff2b7819 */ /* 0x000fe20000011403 */
[----:B------:R-:W-:Y:S02]  /*84d0*/  IMAD.MOV.U32 R9, RZ, RZ, R49 ;  /* 0x000000ffff097224 */ /* 0x000fe400078e0031 */
[----:B--2---:R-:W-:Y:S02]  /*84e0*/  IMAD.MOV.U32 R10, RZ, RZ, R44 ;  /* 0x000000ffff0a7224 */ /* 0x004fe400078e002c */
[----:B------:R-:W-:Y:S02]  /*84f0*/  IMAD.MOV.U32 R11, RZ, RZ, R51 ;  /* 0x000000ffff0b7224 */ /* 0x000fe400078e0033 */
[C---:B------:R-:W-:Y:S02]  /*8500*/  IMAD R0, R43.reuse, R6, RZ ;  /* 0x000000062b007224 */ /* 0x040fe400078e02ff */
[----:B------:R-:W-:Y:S02]  /*8510*/  IMAD R12, R43, R4, RZ ;  /* 0x000000042b0c7224 */ /* 0x000fe400078e02ff */
[----:B------:R-:W-:-:S04]  /*8520*/  IMAD.WIDE.U32 R8, R3, R6, R8 ;  /* 0x0000000603087225 */ /* 0x000fc800078e0008 */
[----:B------:R-:W-:-:S04]  /*8530*/  IMAD.WIDE.U32 R10, R3, R4, R10 ;  /* 0x00000004030a7225 */ /* 0x000fc800078e000a */
[C---:B------:R-:W-:Y:S02]  /*8540*/  IMAD R7, R3.reuse, R7, R0 ;  /* 0x0000000703077224 */ /* 0x040fe400078e0200 */
[----:B------:R-:W-:Y:S01]  /*8550*/  IMAD R3, R3, R5, R12 ;  /* 0x0000000503037224 */ /* 0x000fe200078e020c */
[----:B------:R-:W-:Y:S01]  /*8560*/  LEA R4, P0, R8, UR4, 0x1 ;  /* 0x0000000408047c11 */ /* 0x000fe2000f8008ff */
[----:B------:R-:W-:Y:S01]  /*8570*/  IMAD.IADD R5, R9, 0x1, R7 ;  /* 0x0000000109057824 */ /* 0x000fe200078e0207 */
[----:B------:R-:W-:Y:S01]  /*8580*/  LEA R0, P1, R10, UR6, 0x1 ;  /* 0x000000060a007c11 */ /* 0x000fe2000f8208ff */
[----:B------:R-:W-:Y:S01]  /*8590*/  IMAD.IADD R3, R11, 0x1, R3 ;  /* 0x000000010b037824 */ /* 0x000fe200078e0203 */
[----:B------:R-:W-:Y:S02]  /*85a0*/  UMOV UR4, 0xffffffff ;  /* 0xffffffff00047882 */ /* 0x000fe40000000000 */
[----:B------:R-:W-:Y:S02]  /*85b0*/  LEA.HI.X R5, R8, UR5, R5, 0x1, P0 ;  /* 0x0000000508057c11 */ /* 0x000fe400080f0c05 */
[----:B------:R-:W-:-:S02]  /*85c0*/  LEA.HI.X R3, R10, UR7, R3, 0x1, P1 ;  /* 0x000000070a037c11 */ /* 0x000fc400088f0c03 */
[----:B------:R-:W-:Y:S01]  /*85d0*/  LEA.HI R6, R232, R232, RZ, 0x1 ;  /* 0x000000e8e8067211 */ /* 0x000fe200078f08ff */
[----:B------:R-:W-:Y:S06]  /*85e0*/  BRA.DIV UR4, `(.L_x_2099) ;  /* 0x0000017204e07947 */ /* 0x000fec000b800000 */
.L_x_2357:
[----:B------:R-:W-:-:S03]  /*85f0*/  UMOV UR4, 0xffffffff ;  /* 0xffffffff00047882 */ /* 0x000fc60000000000 */
[----:B------:R-:W-:Y:S05]  /*8600*/  BRA.DIV UR4, `(.L_x_2100) ;  /* 0x0000017604007947 */ /* 0x000fea000b800000 */
.L_x_2360:
[----:B------:R-:W-:-:S03]  /*8610*/  UMOV UR4, 0xffffffff ;  /* 0xffffffff00047882 */ /* 0x000fc60000000000 */
[----:B------:R-:W-:Y:S05]  /*8620*/  BRA.DIV UR4, `(.L_x_2101) ;  /* 0x0000017604207947 */ /* 0x000fea000b800000 */
.L_x_2363:
[----:B------:R-:W-:-:S03]  /*8630*/  UMOV UR4, 0xffffffff ;  /* 0xffffffff00047882 */ /* 0x000fc60000000000 */
[----:B------:R-:W-:Y:S05]  /*8640*/  BRA.DIV UR4, `(.L_x_2102) ;  /* 0x0000017604407947 */ /* 0x000fea000b800000 */
.L_x_2366:
[----:B------:R-:W-:-:S03]  /*8650*/  UMOV UR4, 0xffffffff ;  /* 0xffffffff00047882 */ /* 0x000fc60000000000 */
[----:B------:R-:W-:Y:S05]  /*8660*/  BRA.DIV UR4, `(.L_x_2103) ;  /* 0x0000017604607947 */ /* 0x000fea000b800000 */
.L_x_2369:
[----:B------:R-:W-:Y:S01]  /*8670*/  UMOV UR4, 0xffffffff ;  /* 0xffffffff00047882 */ /* 0x000fe20000000000 */
[----:B------:R-:W-:Y:S02]  /*8680*/  LOP3.LUT R5, R6, 0xfffffffe, RZ, 0xc0, !PT ;  /* 0xfffffffe06057812 */ /* 0x000fe400078ec0ff */
[----:B------:R-:W-:Y:S05]  /*8690*/  BRA.DIV UR4, `(.L_x_2104) ;  /* 0x00000176047c7947 */ /* 0x000fea000b800000 */
.L_x_2372:
[----:B------:R-:W-:Y:S01]  /*86a0*/  UMOV UR4, 0xffffffff ;  /* 0xffffffff00047882 */ /* 0x000fe20000000000 */
[----:B------:R-:W-:Y:S02]  /*86b0*/  IMAD.IADD R4, R232, 0x1, -R5 ;  /* 0x00000001e8047824 */ /* 0x000fe400078e0a05 */
[----:B------:R-:W-:Y:S05]  /*86c0*/  BRA.DIV UR4, `(.L_x_2105) ;  /* 0x0000017604987947 */ /* 0x000fea000b800000 */
.L_x_2375:
[----:B------:R-:W-:Y:S01]  /*86d0*/  UMOV UR4, 0xffffffff ;  /* 0xffffffff00047882 */ /* 0x000fe20000000000 */
[----:B------:R-:W-:Y:S02]  /*86e0*/  SHF.L.U32 R4, R4, 0x1f, RZ ;  /* 0x0000001f04047819 */ /* 0x000fe400000006ff */
[----:B------:R-:W-:Y:S05]  /*86f0*/  BRA.DIV UR4, `(.L_x_2106) ;  /* 0x0000017604b47947 */ /* 0x000fea000b800000 */
.L_x_2378:
[----:B------:R-:W0:Y:S01]  /*8700*/  SYNCS.PHASECHK.TRANS64.TRYWAIT P1, [R17+URZ+0x22800], R4 ;  /* 0x02280004110075a7 */ /* 0x000e22000802017f */
[----:B-----5:R-:W-:Y:S01]  /*8710*/  IMAD.MOV.U32 R0, RZ, RZ, R32 ;  /* 0x000000ffff007224 */ /* 0x020fe200078e0020 */
[----:B------:R-:W-:Y:S01]  /*8720*/  ISETP.GE.AND P0, PT, R40, R21, PT ;  /* 0x000000152800720c */ /* 0x000fe20003f06270 */
        /* <DEDUP_REMOVED lines=11> */
[-C--:B------:R-:W-:Y:S01]  /*87e0*/  ISETP.GE.OR P2, PT, R19, R58.reuse, P0 ;  /* 0x0000003a1300720c */ /* 0x080fe20000746670 */
[----:B------:R-:W-:Y:S01]  /*87f0*/  IMAD.MOV.U32 R6, RZ, RZ, R25 ;  /* 0x000000ffff067224 */ /* 0x000fe200078e0019 */
[----:B------:R-:W-:Y:S01]  /*8800*/  PRMT R13, R3, 0x5410, R0 ;  /* 0x00005410030d7816 */ /* 0x000fe20000000000 */
[----:B------:R-:W-:Y:S01]  /*8810*/  IMAD.MOV.U32 R0, RZ, RZ, R38 ;  /* 0x000000ffff007224 */ /* 0x000fe200078e0026 */
[----:B------:R-:W-:Y:S01]  /*8820*/  PRMT R54, R54, 0x5410, R5 ;  /* 0x0000541036367816 */ /* 0x000fe20000000005 */
[----:B------:R-:W-:Y:S01]  /*8830*/  IMAD.MOV.U32 R3, RZ, RZ, R39 ;  /* 0x000000ffff037224 */ /* 0x000fe200078e0027 */
[----:B------:R-:W-:Y:S01]  /*8840*/  PRMT R55, R55, 0x5410, R6 ;  /* 0x0000541037377816 */ /* 0x000fe20000000006 */
[----:B------:R-:W-:Y:S01]  /*8850*/  IMAD.MOV.U32 R5, RZ, RZ, R26 ;  /* 0x000000ffff057224 */ /* 0x000fe200078e001a */
[----:B------:R-:W-:Y:S01]  /*8860*/  ISETP.GE.OR P0, PT, R222, R58, P0 ;  /* 0x0000003ade00720c */ /* 0x000fe20000706670 */
[----:B------:R-:W-:Y:S01]  /*8870*/  IMAD.MOV.U32 R6, RZ, RZ, R27 ;  /* 0x000000ffff067224 */ /* 0x000fe200078e001b */
[----:B------:R-:W-:Y:S01]  /*8880*/  PRMT R14, R3, 0x5410, R0 ;  /* 0x00005410030e7816 */ /* 0x000fe20000000000 */
[----:B------:R-:W-:Y:S01]  /*8890*/  IMAD.MOV.U32 R0, RZ, RZ, R28 ;  /* 0x000000ffff007224 */ /* 0x000fe200078e001c */
[----:B------:R-:W-:Y:S01]  /*88a0*/  PRMT R54, R5, 0x7610, R54 ;  /* 0x0000761005367816 */ /* 0x000fe20000000036 */
[----:B------:R-:W-:Y:S01]  /*88b0*/  IMAD.MOV.U32 R3, RZ, RZ, R29 ;  /* 0x000000ffff037224 */ /* 0x000fe200078e001d */
[----:B------:R-:W-:Y:S01]  /*88c0*/  PRMT R56, R56, 0x5410, R6 ;  /* 0x0000541038387816 */ /* 0x000fe20000000006 */
[----:B------:R-:W-:-:S02]  /*88d0*/  IMAD.MOV.U32 R57, RZ, RZ, R30 ;  /* 0x000000ffff397224 */ /* 0x000fc400078e001e */
[----:B------:R-:W-:Y:S01]  /*88e0*/  IMAD.MOV.U32 R58, RZ, RZ, R31 ;  /* 0x000000ffff3a7224 */ /* 0x000fe200078e001f */
[----:B------:R-:W-:Y:S01]  /*88f0*/  PRMT R53, R3, 0x5410, R0 ;  /* 0x0000541003357816 */ /* 0x000fe20000000000 */
[----:B0-----:R-:W-:Y:S06]  /*8900*/  @!P1 BRA `(.L_x_2108) ;  /* 0x0000017400589947 */ /* 0x001fec0003800000 */
.L_x_2379:
[----:B------:R-:W-:Y:S05]  /*8910*/  BSYNC B1 ;  /* 0x0000000000017941 */ /* 0x000fea0003800000 */
.L_x_2107:
[----:B------:R-:W-:Y:S04]  /*8920*/  BSSY B1, `(.L_x_2109) ;  /* 0x000006a000017945 */ /* 0x000fe80003800000 */
[----:B------:R-:W-:Y:S05]  /*8930*/  @P2 BRA `(.L_x_2110) ;  /* 0x0000000400a02947 */ /* 0x000fea0003800000 */
[----:B------:R-:W-:Y:S01]  /*8940*/  IMAD.SHL.U32 R0, R237, 0x40, RZ ;  /* 0x00000040ed007824 */ /* 0x000fe200078e00ff */
[----:B------:R-:W-:Y:S01]  /*8950*/  SHF.R.U64 R12, R32, 0x10, R33 ;  /* 0x00000010200c7819 */ /* 0x000fe20000001221 */
[----:B0-----:R-:W-:Y:S01]  /*8960*/  IMAD.IADD R4, R40, 0x1, R21 ;  /* 0x0000000128047824 */ /* 0x001fe200078e0215 */
[----:B------:R-:W-:Y:S02]  /*8970*/  SHF.R.U32.HI R32, RZ, 0x10, R33 ;  /* 0x00000010ff207819 */ /* 0x000fe40000011621 */
[----:B------:R-:W-:Y:S02]  /*8980*/  LOP3.LUT R5, R0, 0x1c0, RZ, 0xc0, !PT ;  /* 0x000001c000057812 */ /* 0x000fe400078ec0ff */
[----:B------:R-:W-:Y:S02]  /*8990*/  SHF.R.U64 R44, R38, 0x10, R39 ;  /* 0x00000010262c7819 */ /* 0x000fe40000001227 */
[----:B------:R-:W-:Y:S02]  /*89a0*/  LOP3.LUT R0, R5, 0x38, R40, 0xf8, !PT ;  /* 0x0000003805007812 */ /* 0x000fe400078ef828 */
[----:B------:R-:W-:-:S02]  /*89b0*/  SHF.R.U32.HI R7, RZ, 0x3, R5 ;  /* 0x00000003ff077819 */ /* 0x000fc40000011605 */
[----:B------:R-:W-:Y:S02]  /*89c0*/  LOP3.LUT R4, R5, 0x38, R4, 0xf8, !PT ;  /* 0x0000003805047812 */ /* 0x000fe400078ef804 */
[-C--:B------:R-:W-:Y:S02]  /*89d0*/  LOP3.LUT R3, R0, R7.reuse, RZ, 0x3c, !PT ;  /* 0x0000000700037212 */ /* 0x080fe400078e3cff */
[----:B------:R-:W-:Y:S02]  /*89e0*/  SHF.R.U32.HI R45, RZ, 0x10, R39 ;  /* 0x00000010ff2d7819 */ /* 0x000fe40000011627 */
[----:B------:R-:W-:Y:S01]  /*89f0*/  PRMT R33, R15, 0x5432, R12 ;  /* 0x000054320f217816 */ /* 0x000fe2000000000c */
[----:B------:R-:W-:Y:S01]  /*8a00*/  IMAD R0, R218, 0x200, R3 ;  /* 0x00000200da007824 */ /* 0x000fe200078e0203 */
[----:B------:R-:W-:Y:S02]  /*8a10*/  LOP3.LUT R3, R4, R7, RZ, 0x3c, !PT ;  /* 0x0000000704037212 */ /* 0x000fe400078e3cff */
[----:B------:R-:W-:Y:S01]  /*8a20*/  SHF.R.U32.HI R43, RZ, 0x10, R37 ;  /* 0x00000010ff2b7819 */ /* 0x000fe20000011625 */
[----:B------:R-:W-:Y:S01]  /*8a30*/  IMAD R51, R0, 0x2, R17 ;  /* 0x0000000200337824 */ /* 0x000fe200078e0211 */
[----:B------:R-:W-:Y:S01]  /*8a40*/  PRMT R44, R14, 0x5432, R44 ;  /* 0x000054320e2c7816 */ /* 0x000fe2000000002c */
[----:B------:R-:W-:Y:S01]  /*8a50*/  IMAD R0, R218, 0x200, R3 ;  /* 0x00000200da007824 */ /* 0x000fe200078e0203 */
[----:B------:R-:W-:-:S02]  /*8a60*/  SHF.R.U64 R3, R34, 0x10, R35 ;  /* 0x0000001022037819 */ /* 0x000fc40000001223 */
[----:B------:R-:W0:Y:S01]  /*8a70*/  LDS.128 R8, [R51+0x18400] ;  /* 0x0184000033087984 */ /* 0x000e220000000c00 */
[----:B------:R-:W-:Y:S01]  /*8a80*/  IMAD R52, R0, 0x2, R17 ;  /* 0x0000000200347824 */ /* 0x000fe200078e0211 */
[----:B------:R-:W-:Y:S02]  /*8a90*/  SHF.R.U64 R0, R36, 0x10, R37 ;  /* 0x0000001024007819 */ /* 0x000fe40000001225 */
[----:B------:R-:W-:Y:S02]  /*8aa0*/  SHF.R.U32.HI R35, RZ, 0x10, R35 ;  /* 0x00000010ff237819 */ /* 0x000fe40000011623 */
[----:B------:R-:W1:Y:S01]  /*8ab0*/  LDS.128 R4, [R52+0x18400] ;  /* 0x0184000034047984 */ /* 0x000e620000000c00 */
[----:B------:R-:W-:Y:S02]  /*8ac0*/  PRMT R38, R13, 0x5432, R0 ;  /* 0x000054320d267816 */ /* 0x000fe40000000000 */
[----:B------:R-:W-:Y:S01]  /*8ad0*/  PRMT R37, R20, 0x5410, R35 ;  /* 0x0000541014257816 */ /* 0x000fe20000000023 */
[----:B------:R-:W-:Y:S01]  /*8ae0*/  IMAD.U32 R35, R33, 0x10000, RZ ;  /* 0x0001000021237824 */ /* 0x000fe200078e00ff */
[----:B------:R-:W-:Y:S01]  /*8af0*/  PRMT R45, R14, 0x5410, R45 ;  /* 0x000054100e2d7816 */ /* 0x000fe2000000002d */
[C---:B------:R-:W-:Y:S01]  /*8b00*/  IMAD.U32 R39, R38.reuse, 0x10000, RZ ;  /* 0x0001000026277824 */ /* 0x040fe200078e00ff */
[----:B------:R-:W-:-:S02]  /*8b10*/  LOP3.LUT R38, R38, 0xffff0000, RZ, 0xc0, !PT ;  /* 0xffff000026267812 */ /* 0x000fc400078ec0ff */
[----:B------:R-:W-:Y:S02]  /*8b20*/  PRMT R43, R13, 0x5410, R43 ;  /* 0x000054100d2b7816 */ /* 0x000fe4000000002b */
[----:B------:R-:W-:Y:S02]  /*8b30*/  PRMT R34, R20, 0x5432, R32 ;  /* 0x0000543214227816 */ /* 0x000fe40000000020 */
[----:B------:R-:W-:Y:S02]  /*8b40*/  PRMT R36, R15, 0x5410, R3 ;  /* 0x000054100f247816 */ /* 0x000fe40000000003 */
[----:B------:R-:W-:Y:S01]  /*8b50*/  LOP3.LUT R33, R33, 0xffff0000, RZ, 0xc0, !PT ;  /* 0xffff000021217812 */ /* 0x000fe200078ec0ff */
[C---:B0-----:R-:W-:Y:S01]  /*8b60*/  IMAD.U32 R0, R8.reuse, 0x10000, RZ ;  /* 0x0001000008007824 */ /* 0x041fe200078e00ff */
[----:B------:R-:W-:Y:S01]  /*8b70*/  LOP3.LUT R3, R8, 0xffff0000, RZ, 0xc0, !PT ;  /* 0xffff000008037812 */ /* 0x000fe200078ec0ff */
        /* <DEDUP_REMOVED lines=8> */
[C---:B------:R-:W-:Y:S01]  /*8c00*/  FMUL.FTZ R47, R14.reuse, R39 ;  /* 0x000000270e2f7220 */ /* 0x040fe20000410000 */
[----:B------:R-:W-:Y:S01]  /*8c10*/  FMUL.FTZ R49, R14, R35 ;  /* 0x000000230e317220 */ /* 0x000fe20000410000 */
[----:B------:R-:W-:Y:S01]  /*8c20*/  FMUL.FTZ R46, R4, R38 ;  /* 0x00000026042e7220 */ /* 0x000fe20000410000 */
[----:B------:R-:W-:-:S02]  /*8c30*/  IMAD.U32 R14, R43, 0x10000, RZ ;  /* 0x000100002b0e7824 */ /* 0x000fc400078e00ff */
[C---:B------:R-:W-:Y:S01]  /*8c40*/  FFMA.FTZ R47, R0.reuse, R35, -R47 ;  /* 0x00000023002f7223 */ /* 0x040fe2000001082f */
[----:B------:R-:W-:Y:S01]  /*8c50*/  FFMA.FTZ R49, R0, R39, R49 ;  /* 0x0000002700317223 */ /* 0x000fe20000010031 */
[----:B------:R-:W-:Y:S02]  /*8c60*/  IMAD.U32 R0, R34, 0x10000, RZ ;  /* 0x0001000022007824 */ /* 0x000fe400078e00ff */
[-C--:B------:R-:W-:Y:S01]  /*8c70*/  FMUL.FTZ R48, R4, R33.reuse ;  /* 0x0000002104307220 */ /* 0x080fe20000410000 */
[----:B------:R-:W-:Y:S01]  /*8c80*/  FFMA.FTZ R46, R3, R33, -R46 ;  /* 0x00000021032e7223 */ /* 0x000fe2000001082e */
[----:B------:R-:W-:Y:S01]  /*8c90*/  FMUL.FTZ R33, R15, R14 ;  /* 0x0000000e0f217220 */ /* 0x000fe20000410000 */
[----:B------:R-:W-:Y:S01]  /*8ca0*/  LOP3.LUT R4, R43, 0xffff0000, RZ, 0xc0, !PT ;  /* 0xffff00002b047812 */ /* 0x000fe200078ec0ff */
[-C--:B------:R-:W-:Y:S01]  /*8cb0*/  FMUL.FTZ R15, R15, R0.reuse ;  /* 0x000000000f0f7220 */ /* 0x080fe20000410000 */
[----:B------:R-:W-:Y:S01]  /*8cc0*/  LOP3.LUT R34, R34, 0xffff0000, RZ, 0xc0, !PT ;  /* 0xffff000022227812 */ /* 0x000fe200078ec0ff */
[C---:B------:R-:W-:Y:S01]  /*8cd0*/  FFMA.FTZ R33, R8.reuse, R0, -R33 ;  /* 0x0000000008217223 */ /* 0x040fe20000010821 */
[----:B------:R-:W-:Y:S01]  /*8ce0*/  FFMA.FTZ R48, R3, R38, R48 ;  /* 0x0000002603307223 */ /* 0x000fe20000010030 */
[----:B------:R-:W-:Y:S01]  /*8cf0*/  FFMA.FTZ R14, R8, R14, R15 ;  /* 0x0000000e080e7223 */ /* 0x000fe2000001000f */
[----:B------:R-:W-:Y:S01]  /*8d00*/  FMUL.FTZ R0, R5, R4 ;  /* 0x0000000405007220 */ /* 0x000fe20000410000 */
[----:B------:R-:W-:-:S02]  /*8d10*/  IMAD.U32 R20, R6, 0x10000, RZ ;  /* 0x0001000006147824 */ /* 0x000fc400078e00ff */
[-C--:B------:R-:W-:Y:S01]  /*8d20*/  FMUL.FTZ R38, R5, R34.reuse ;  /* 0x0000002205267220 */ /* 0x080fe20000410000 */
[----:B------:R-:W-:Y:S02]  /*8d30*/  IMAD.U32 R3, R36, 0x10000, RZ ;  /* 0x0001000024037824 */ /* 0x000fe400078e00ff */
[C---:B------:R-:W-:Y:S01]  /*8d40*/  FFMA.FTZ R34, R9.reuse, R34, -R0 ;  /* 0x0000002209227223 */ /* 0x040fe20000010800 */
[----:B------:R-:W-:Y:S02]  /*8d50*/  IMAD.U32 R15, R44, 0x10000, RZ ;  /* 0x000100002c0f7824 */ /* 0x000fe400078e00ff */
[----:B------:R-:W-:Y:S01]  /*8d60*/  FFMA.FTZ R9, R9, R4, R38 ;  /* 0x0000000409097223 */ /* 0x000fe20000010026 */
[----:B------:R-:W-:Y:S02]  /*8d70*/  IMAD.U32 R32, R7, 0x10000, RZ ;  /* 0x0001000007207824 */ /* 0x000fe400078e00ff */
[----:B------:R-:W-:Y:S01]  /*8d80*/  FMUL.FTZ R50, R20, R3 ;  /* 0x0000000314327220 */ /* 0x000fe20000410000 */
[----:B------:R-:W-:-:S02]  /*8d90*/  IMAD.U32 R8, R45, 0x10000, RZ ;  /* 0x000100002d087824 */ /* 0x000fc400078e00ff */
[-C--:B------:R-:W-:Y:S01]  /*8da0*/  FMUL.FTZ R5, R20, R15.reuse ;  /* 0x0000000f14057220 */ /* 0x080fe20000410000 */
[----:B------:R-:W-:Y:S02]  /*8db0*/  IMAD.U32 R13, R11, 0x10000, RZ ;  /* 0x000100000b0d7824 */ /* 0x000fe400078e00ff */
[----:B------:R-:W-:Y:S01]  /*8dc0*/  FFMA.FTZ R50, R12, R15, R50 ;  /* 0x0000000f0c327223 */ /* 0x000fe20000010032 */
[----:B------:R-:W-:Y:S02]  /*8dd0*/  IMAD.U32 R0, R37, 0x10000, RZ ;  /* 0x0001000025007824 */ /* 0x000fe400078e00ff */
[----:B------:R-:W-:Y:S01]  /*8de0*/  FMUL.FTZ R4, R32, R8 ;  /* 0x0000000820047220 */ /* 0x000fe20000410000 */
[----:B------:R-:W-:Y:S01]  /*8df0*/  FFMA.FTZ R20, R12, R3, -R5 ;  /* 0x000000030c147223 */ /* 0x000fe20000010805 */
[----:B------:R-:W-:Y:S01]  /*8e00*/  LOP3.LUT R6, R6, 0xffff0000, RZ, 0xc0, !PT ;  /* 0xffff000006067812 */ /* 0x000fe200078ec0ff */
[-C--:B------:R-:W-:Y:S01]  /*8e10*/  FMUL.FTZ R32, R32, R0.reuse ;  /* 0x0000000020207220 */ /* 0x080fe20000410000 */
[----:B------:R-:W-:Y:S01]  /*8e20*/  FFMA.FTZ R12, R13, R0, -R4 ;  /* 0x000000000d0c7223 */ /* 0x000fe20000010804 */
[----:B------:R-:W-:-:S02]  /*8e30*/  LOP3.LUT R7, R7, 0xffff0000, RZ, 0xc0, !PT ;  /* 0xffff000007077812 */ /* 0x000fc400078ec0ff */
[----:B------:R-:W-:Y:S01]  /*8e40*/  LOP3.LUT R5, R44, 0xffff0000, RZ, 0xc0, !PT ;  /* 0xffff00002c057812 */ /* 0x000fe200078ec0ff */
[----:B------:R-:W-:Y:S01]  /*8e50*/  FFMA.FTZ R32, R13, R8, R32 ;  /* 0x000000080d207223 */ /* 0x000fe20000010020 */
[----:B------:R-:W-:Y:S02]  /*8e60*/  LOP3.LUT R4, R45, 0xffff0000, RZ, 0xc0, !PT ;  /* 0xffff00002d047812 */ /* 0x000fe400078ec0ff */
[----:B------:R-:W-:Y:S01]  /*8e70*/  LOP3.LUT R3, R36, 0xffff0000, RZ, 0xc0, !PT ;  /* 0xffff000024037812 */ /* 0x000fe200078ec0ff */
[C---:B------:R-:W-:Y:S01]  /*8e80*/  FMUL.FTZ R13, R6.reuse, R5 ;  /* 0x00000005060d7220 */ /* 0x040fe20000410000 */
[----:B------:R-:W-:Y:S01]  /*8e90*/  LOP3.LUT R0, R37, 0xffff0000, RZ, 0xc0, !PT ;  /* 0xffff000025007812 */ /* 0x000fe200078ec0ff */
[----:B------:R-:W-:Y:S01]  /*8ea0*/  FMUL.FTZ R8, R7, R4 ;  /* 0x0000000407087220 */ /* 0x000fe20000410000 */
[----:B------:R-:W-:Y:S01]  /*8eb0*/  LOP3.LUT R11, R11, 0xffff0000, RZ, 0xc0, !PT ;  /* 0xffff00000b0b7812 */ /* 0x000fe200078ec0ff */
[-C--:B------:R-:W-:Y:S01]  /*8ec0*/  FMUL.FTZ R6, R6, R3.reuse ;  /* 0x0000000306067220 */ /* 0x080fe20000410000 */
[C---:B------:R-:W-:Y:S01]  /*8ed0*/  FFMA.FTZ R13, R10.reuse, R3, -R13 ;  /* 0x000000030a0d7223 */ /* 0x040fe2000001080d */
[----:B------:R-:W-:Y:S01]  /*8ee0*/  FMUL.FTZ R15, R7, R0 ;  /* 0x00000000070f7220 */ /* 0x000fe20000410000 */
[----:B------:R-:W-:Y:S01]  /*8ef0*/  F2FP.BF16.F32.PACK_AB R9, R9, R14 ;  /* 0x0000000e0909723e */ /* 0x000fe200000010ff */
[C---:B------:R-:W-:Y:S01]  /*8f00*/  FFMA.FTZ R7, R11.reuse, R0, -R8 ;  /* 0x000000000b077223 */ /* 0x040fe20000010808 */
        /* <DEDUP_REMOVED lines=11> */
.L_x_2110:
[----:B------:R-:W-:Y:S05]  /*8fc0*/  BSYNC B1 ;  /* 0x0000000000017941 */ /* 0x000fea0003800000 */
.L_x_2109:
[----:B------:R-:W-:Y:S01]  /*8fd0*/  PRMT R15, R58, 0x5410, R57 ;  /* 0x000054103a0f7816 */ /* 0x000fe20000000039 */
[----:B------:R-:W-:Y:S06]  /*8fe0*/  @P0 BRA `(.L_x_2096) ;  /* 0x00000004008c0947 */ /* 0x000fec0003800000 */
[----:B------:R-:W2:Y:S01]  /*8ff0*/  LDL R44, [R1+0x8] ;  /* 0x00000800012c7983 */ /* 0x000ea20000100800 */
[----:B------:R-:W-:Y:S01]  /*9000*/  IMAD.IADD R21, R40, 0x1, R21 ;  /* 0x0000000128157824 */ /* 0x000fe200078e0215 */
[----:B------:R-:W-:-:S04]  /*9010*/  SHF.R.U32.HI R3, RZ, 0x3, R216 ;  /* 0x00000003ff037819 */ /* 0x000fc800000116d8 */
[----:B------:R-:W-:-:S04]  /*9020*/  LOP3.LUT R0, R216, 0x38, R21, 0xf8, !PT ;  /* 0x00000038d8007812 */ /* 0x000fc800078ef815 */
[----:B------:R-:W-:-:S05]  /*9030*/  LOP3.LUT R0, R0, R3, RZ, 0x3c, !PT ;  /* 0x0000000300007212 */ /* 0x000fca00078e3cff */
[----:B------:R-:W-:-:S04]  /*9040*/  IMAD.IADD R0, R219, 0x1, R0 ;  /* 0x00000001db007824 */ /* 0x000fc800078e0200 */
[----:B------:R-:W-:-:S05]  /*9050*/  IMAD R0, R0, 0x2, R17 ;  /* 0x0000000200007824 */ /* 0x000fca00078e0211 */
[----:B01----:R-:W0:Y:S01]  /*9060*/  LDS.128 R4, [R0+0x18400] ;  /* 0x0184000000047984 */ /* 0x003e220000000c00 */
[----:B------:R-:W-:Y:S02]  /*9070*/  SHF.R.U64 R14, R24, 0x10, R25 ;  /* 0x00000010180e7819 */ /* 0x000fe40000001219 */
[----:B------:R-:W-:Y:S02]  /*9080*/  SHF.R.U64 R12, R28, 0x10, R29 ;  /* 0x000000101c0c7819 */ /* 0x000fe4000000121d */
[----:B------:R-:W-:Y:S02]  /*9090*/  SHF.R.U32.HI R24, RZ, 0x10, R25 ;  /* 0x00000010ff187819 */ /* 0x000fe40000011619 */
[----:B------:R-:W-:Y:S02]  /*90a0*/  SHF.R.U64 R13, R26, 0x10, R27 ;  /* 0x000000101a0d7819 */ /* 0x000fe4000000121b */
[----:B------:R-:W-:Y:S02]  /*90b0*/  SHF.R.U64 R34, R30, 0x10, R31 ;  /* 0x000000101e227819 */ /* 0x000fe4000000121f */
[----:B------:R-:W-:-:S02]  /*90c0*/  SHF.R.U32.HI R26, RZ, 0x10, R27 ;  /* 0x00000010ff1a7819 */ /* 0x000fc4000001161b */
[----:B------:R-:W-:Y:S02]  /*90d0*/  SHF.R.U32.HI R35, RZ, 0x10, R31 ;  /* 0x00000010ff237819 */ /* 0x000fe4000001161f */
[----:B------:R-:W-:Y:S02]  /*90e0*/  PRMT R25, R54, 0x5432, R14 ;  /* 0x0000543236197816 */ /* 0x000fe4000000000e */
[----:B------:R-:W-:Y:S02]  /*90f0*/  PRMT R30, R53, 0x5432, R12 ;  /* 0x00005432351e7816 */ /* 0x000fe4000000000c */
[----:B------:R-:W-:Y:S02]  /*9100*/  SHF.R.U32.HI R3, RZ, 0x10, R29 ;  /* 0x00000010ff037819 */ /* 0x000fe4000001161d */
[----:B------:R-:W-:Y:S01]  /*9110*/  PRMT R29, R56, 0x5432, R26 ;  /* 0x00005432381d7816 */ /* 0x000fe2000000001a */
[----:B------:R-:W-:Y:S01]  /*9120*/  IMAD.U32 R32, R30, 0x10000, RZ ;  /* 0x000100001e207824 */ /* 0x000fe200078e00ff */
[----:B------:R-:W-:Y:S01]  /*9130*/  PRMT R34, R15, 0x5432, R34 ;  /* 0x000054320f227816 */ /* 0x000fe20000000022 */
[----:B------:R-:W-:Y:S01]  /*9140*/  IMAD.U32 R26, R25, 0x10000, RZ ;  /* 0x00010000191a7824 */ /* 0x000fe200078e00ff */
[----:B------:R-:W-:-:S02]  /*9150*/  PRMT R35, R15, 0x5410, R35 ;  /* 0x000054100f237816 */ /* 0x000fc40000000023 */
[----:B------:R-:W-:Y:S02]  /*9160*/  PRMT R31, R53, 0x5410, R3 ;  /* 0x00005410351f7816 */ /* 0x000fe40000000003 */
[----:B------:R-:W-:Y:S01]  /*9170*/  PRMT R27, R55, 0x5432, R24 ;  /* 0x00005432371b7816 */ /* 0x000fe20000000018 */
[----:B------:R-:W-:Y:S02]  /*9180*/  IMAD.U32 R37, R35, 0x10000, RZ ;  /* 0x0001000023257824 */ /* 0x000fe400078e00ff */
[----:B------:R-:W-:Y:S02]  /*9190*/  IMAD.U32 R33, R31, 0x10000, RZ ;  /* 0x000100001f217824 */ /* 0x000fe400078e00ff */
[----:B0-----:R-:W-:Y:S02]  /*91a0*/  IMAD.U32 R15, R4, 0x10000, RZ ;  /* 0x00010000040f7824 */ /* 0x001fe400078e00ff */
[----:B------:R-:W-:Y:S02]  /*91b0*/  IMAD.U32 R20, R5, 0x10000, RZ ;  /* 0x0001000005147824 */ /* 0x000fe400078e00ff */
[C---:B------:R-:W-:Y:S01]  /*91c0*/  FMUL.FTZ R36, R15.reuse, R32 ;  /* 0x000000200f247220 */ /* 0x040fe20000410000 */
[----:B------:R-:W-:Y:S01]  /*91d0*/  FMUL.FTZ R38, R15, R26 ;  /* 0x0000001a0f267220 */ /* 0x000fe20000410000 */
[----:B------:R-:W-:-:S02]  /*91e0*/  IMAD.U32 R24, R7, 0x10000, RZ ;  /* 0x0001000007187824 */ /* 0x000fc400078e00ff */
[----:B------:R-:W-:Y:S01]  /*91f0*/  FMUL.FTZ R39, R20, R33 ;  /* 0x0000002114277220 */ /* 0x000fe20000410000 */
[----:B------:R-:W-:Y:S02]  /*9200*/  IMAD.U32 R15, R27, 0x10000, RZ ;  /* 0x000100001b0f7824 */ /* 0x000fe400078e00ff */
[----:B------:R-:W-:Y:S01]  /*9210*/  FMUL.FTZ R43, R24, R37 ;  /* 0x00000025182b7220 */ /* 0x000fe20000410000 */
[----:B------:R-:W-:Y:S01]  /*9220*/  LOP3.LUT R4, R4, 0xffff0000, RZ, 0xc0, !PT ;  /* 0xffff000004047812 */ /* 0x000fe200078ec0ff */
[----:B------:R-:W-:Y:S01]  /*9230*/  FMUL.FTZ R41, R20, R15 ;  /* 0x0000000f14297220 */ /* 0x000fe20000410000 */
[----:B------:R-:W-:Y:S02]  /*9240*/  LOP3.LUT R25, R25, 0xffff0000, RZ, 0xc0, !PT ;  /* 0xffff000019197812 */ /* 0x000fe400078ec0ff */
[----:B------:R-:W-:Y:S01]  /*9250*/  LOP3.LUT R5, R5, 0xffff0000, RZ, 0xc0, !PT ;  /* 0xffff000005057812 */ /* 0x000fe200078ec0ff */
[----:B------:R-:W-:Y:S01]  /*9260*/  IMAD.U32 R21, R6, 0x10000, RZ ;  /* 0x0001000006157824 */ /* 0x000fe200078e00ff */
[----:B------:R-:W-:Y:S01]  /*9270*/  PRMT R28, R54, 0x5410, R13 ;  /* 0x00005410361c7816 */ /* 0x000fe2000000000d */
[----:B------:R-:W-:Y:S01]  /*9280*/  IMAD.U32 R20, R34, 0x10000, RZ ;  /* 0x0001000022147824 */ /* 0x000fe200078e00ff */
[----:B------:R-:W-:-:S02]  /*9290*/  LOP3.LUT R6, R6, 0xffff0000, RZ, 0xc0, !PT ;  /* 0xffff000006067812 */ /* 0x000fc400078ec0ff */
[----:B------:R-:W-:Y:S01]  /*92a0*/  LOP3.LUT R7, R7, 0xffff0000, RZ, 0xc0, !PT ;  /* 0xffff000007077812 */ /* 0x000fe200078ec0ff */
[----:B--2---:R-:W0:Y:S02]  /*92b0*/  LDS.128 R8, [R44+0x18400] ;  /* 0x018400002c087984 */ /* 0x004e240000000c00 */
[----:B0-----:R-:W-:Y:S02]  /*92c0*/  IMAD.U32 R3, R8, 0x10000, RZ ;  /* 0x0001000008037824 */ /* 0x001fe400078e00ff */
[----:B------:R-:W-:Y:S02]  /*92d0*/  IMAD.U32 R12, R9, 0x10000, RZ ;  /* 0x00010000090c7824 */ /* 0x000fe400078e00ff */
[C---:B------:R-:W-:Y:S01]  /*92e0*/  FFMA.FTZ R36, R3.reuse, R26, -R36 ;  /* 0x0000001a03247223 */ /* 0x040fe20000010824 */
[----:B------:R-:W-:Y:S01]  /*92f0*/  FFMA.FTZ R38, R3, R32, R38 ;  /* 0x0000002003267223 */ /* 0x000fe20000010026 */
[----:B------:R-:W-:Y:S02]  /*9300*/  IMAD.U32 R3, R29, 0x10000, RZ ;  /* 0x000100001d037824 */ /* 0x000fe400078e00ff */
[----:B------:R-:W-:Y:S01]  /*9310*/  FFMA.FTZ R39, R12, R15, -R39 ;  /* 0x0000000f0c277223 */ /* 0x000fe20000010827 */
[----:B------:R-:W-:-:S02]  /*9320*/  IMAD.U32 R14, R11, 0x10000, RZ ;  /* 0x000100000b0e7824 */ /* 0x000fc400078e00ff */
[-C--:B------:R-:W-:Y:S01]  /*9330*/  FMUL.FTZ R24, R24, R3.reuse ;  /* 0x0000000318187220 */ /* 0x080fe20000410000 */
[----:B------:R-:W-:Y:S01]  /*9340*/  LOP3.LUT R15, R30, 0xffff0000, RZ, 0xc0, !PT ;  /* 0xffff00001e0f7812 */ /* 0x000fe200078ec0ff */
[----:B------:R-:W-:Y:S01]  /*9350*/  FFMA.FTZ R43, R14, R3, -R43 ;  /* 0x000000030e2b7223 */ /* 0x000fe2000001082b */
[----:B------:R-:W-:Y:S01]  /*9360*/  FFMA.FTZ R41, R12, R33, R41 ;  /* 0x000000210c297223 */ /* 0x000fe20000010029 */
[----:B------:R-:W-:Y:S01]  /*9370*/  FFMA.FTZ R37, R14, R37, R24 ;  /* 0x000000250e257223 */ /* 0x000fe20000010018 */
[----:B------:R-:W-:Y:S01]  /*9380*/  LOP3.LUT R14, R31, 0xffff0000, RZ, 0xc0, !PT ;  /* 0xffff00001f0e7812 */ /* 0x000fe200078ec0ff */
[----:B------:R-:W-:Y:S01]  /*9390*/  FMUL.FTZ R3, R4, R15 ;  /* 0x0000000f04037220 */ /* 0x000fe20000410000 */
[----:B------:R-:W-:Y:S02]  /*93a0*/  LOP3.LUT R8, R8, 0xffff0000, RZ, 0xc0, !PT ;  /* 0xffff000008087812 */ /* 0x000fe400078ec0ff */
[----:B------:R-:W-:Y:S01]  /*93b0*/  LOP3.LUT R12, R27, 0xffff0000, RZ, 0xc0, !PT ;  /* 0xffff00001b0c7812 */ /* 0x000fe200078ec0ff */
[-C--:B------:R-:W-:Y:S01]  /*93c0*/  FMUL.FTZ R27, R4, R25.reuse ;  /* 0x00000019041b7220 */ /* 0x080fe20000410000 */
[----:B------:R-:W-:Y:S01]  /*93d0*/  LOP3.LUT R9, R9, 0xffff0000, RZ, 0xc0, !PT ;  /* 0xffff000009097812 */ /* 0x000fe200078ec0ff */
[C---:B------:R-:W-:Y:S01]  /*93e0*/  FMUL.FTZ R24, R5.reuse, R14 ;  /* 0x0000000e05187220 */ /* 0x040fe20000410000 */
[C---:B------:R-:W-:Y:S01]  /*93f0*/  FFMA.FTZ R25, R8.reuse, R25, -R3 ;  /* 0x0000001908197223 */ /* 0x040fe20000010803 */
[----:B------:R-:W-:Y:S01]  /*9400*/  FMUL.FTZ R5, R5, R12 ;  /* 0x0000000c05057220 */ /* 0x000fe20000410000 */
[----:B------:R-:W-:Y:S01]  /*9410*/  FFMA.FTZ R27, R8, R15, R27 ;  /* 0x0000000f081b7223 */ /* 0x000fe2000001001b */
[----:B------:R-:W-:-:S02]  /*9420*/  IMAD.U32 R13, R10, 0x10000, RZ ;  /* 0x000100000a0d7824 */ /* 0x000fc400078e00ff */
[----:B------:R-:W-:Y:S01]  /*9430*/  FMUL.FTZ R8, R21, R20 ;  /* 0x0000001415087220 */ /* 0x000fe20000410000 */
[----:B------:R-:W-:Y:S02]  /*9440*/  IMAD.U32 R4, R28, 0x10000, RZ ;  /* 0x000100001c047824 */ /* 0x000fe400078e00ff */
[C---:B------:R-:W-:Y:S01]  /*9450*/  FFMA.FTZ R24, R9.reuse, R12, -R24 ;  /* 0x0000000c09187223 */ /* 0x040fe20000010818 */
[----:B------:R-:W-:Y:S01]  /*9460*/  FFMA.FTZ R14, R9, R14, R5 ;  /* 0x0000000e090e7223 */ /* 0x000fe20000010005 */
[----:B------:R-:W-:Y:S01]  /*9470*/  LOP3.LUT R5, R34, 0xffff0000, RZ, 0xc0, !PT ;  /* 0xffff000022057812 */ /* 0x000fe200078ec0ff */
[-C--:B------:R-:W-:Y:S01]  /*9480*/  FFMA.FTZ R9, R13, R4.reuse, -R8 ;  /* 0x000000040d097223 */ /* 0x080fe20000010808 */
[----:B------:R-:W-:Y:S01]  /*9490*/  FMUL.FTZ R12, R21, R4 ;  /* 0x00000004150c7220 */ /* 0x000fe20000410000 */
[----:B------:R-:W-:Y:S02]  /*94a0*/  LOP3.LUT R8, R35, 0xffff0000, RZ, 0xc0, !PT ;  /* 0xffff000023087812 */ /* 0x000fe400078ec0ff */
[----:B------:R-:W-:-:S02]  /*94b0*/  LOP3.LUT R3, R28, 0xffff0000, RZ, 0xc0, !PT ;  /* 0xffff00001c037812 */ /* 0x000fc400078ec0ff */
[----:B------:R-:W-:Y:S01]  /*94c0*/  LOP3.LUT R4, R29, 0xffff0000, RZ, 0xc0, !PT ;  /* 0xffff00001d047812 */ /* 0x000fe200078ec0ff */
[----:B------:R-:W-:Y:S01]  /*94d0*/  FFMA.FTZ R12, R13, R20, R12 ;  /* 0x000000140d0c7223 */ /* 0x000fe2000001000c */
[----:B------:R-:W-:Y:S01]  /*94e0*/  LOP3.LUT R10, R10, 0xffff0000, RZ, 0xc0, !PT ;  /* 0xffff00000a0a7812 */ /* 0x000fe200078ec0ff */
[C---:B------:R-:W-:Y:S01]  /*94f0*/  FMUL.FTZ R13, R6.reuse, R5 ;  /* 0x00000005060d7220 */ /* 0x040fe20000410000 */
[----:B------:R-:W-:Y:S01]  /*9500*/  LOP3.LUT R11, R11, 0xffff0000, RZ, 0xc0, !PT ;  /* 0xffff00000b0b7812 */ /* 0x000fe200078ec0ff */
        /* <DEDUP_REMOVED lines=17> */
.L_x_2096:
[----:B------:R-:W-:Y:S05]  /*9620*/  BSYNC B0 ;  /* 0x0000000000007941 */ /* 0x000fea0003800000 */
.L_x_2076:
        /* <DEDUP_REMOVED lines=8> */
.L_x_2073:
[----:B01234-:R-:W0:Y:S01]  /*96b0*/  S2R R0, SR_TID.X ;  /* 0x0000000000007919 */ /* 0x01fe220000002100 */
[----:B------:R-:W-:Y:S01]  /*96c0*/  ISETP.NE.AND P0, PT, R200, 0x3, PT ;  /* 0x00000003c800780c */ /* 0x000fe20003f05270 */
[----:B------:R-:W-:Y:S05]  /*96d0*/  WARPSYNC.ALL ;  /* 0x0000000000007948 */ /* 0x000fea0003800000 */
[----:B0-----:R-:W-:-:S05]  /*96e0*/  SHF.R.U32.HI R0, RZ, 0x7, R0 ;  /* 0x00000007ff007819 */ /* 0x001fca0000011600 */
[----:B------:R-:W-:-:S05]  /*96f0*/  VIADD R179, R0, 0x8 ;  /* 0x0000000800b37836 */ /* 0x000fca0000000000 */
[----:B------:R0:W-:Y:S06]  /*9700*/  BAR.SYNC.DEFER_BLOCKING R179, 0x100 ;  /* 0x000400b30000751d */ /* 0x0001ec0000010000 */
[----:B------:R-:W-:Y:S05]  /*9710*/  @!P0 BRA `(.L_x_2111) ;  /* 0x0000000000048947 */ /* 0x000fea0003800000 */
[----:B------:R-:W-:Y:S01]  /*9720*/  BPT.TRAP 0x1 ;  /* 0x000000040000795c */ /* 0x000fe20000300000 */
.L_x_2111:
[----:B------:R-:W-:Y:S01]  /*9730*/  IMAD R5, R16, 0x8, R17 ;  /* 0x0000000810057824 */ /* 0x000fe200078e0211 */
[----:B------:R-:W-:-:S04]  /*9740*/  SHF.L.U32 R20, R22, 0x1f, RZ ;  /* 0x0000001f16147819 */ /* 0x000fc800000006ff */
[----:B------:R1:W2:Y:S01]  /*9750*/  SYNCS.PHASECHK.TRANS64.TRYWAIT P2, [R5+URZ+0x22830], R20 ;  /* 0x02283014050075a7 */ /* 0x0002a2000804017f */
[----:B------:R-:W-:Y:S05]  /*9760*/  @!P0 BRA `(.L_x_2112) ;  /* 0x0000000000048947 */ /* 0x000fea0003800000 */
[----:B------:R-:W-:Y:S01]  /*9770*/  BPT.TRAP 0x1 ;  /* 0x000000040000795c */ /* 0x000fe20000300000 */
.L_x_2112:
[----:B------:R-:W3:Y:S01]  /*9780*/  S2R R3, SR_TID.X ;  /* 0x0000000000037919 */ /* 0x000ee20000002100 */
[----:B------:R-:W-:-:S05]  /*9790*/  VIADD R0, R17, 0x1c400 ;  /* 0x0001c40011007836 */ /* 0x000fca0000000000 */
[----:B------:R-:W-:-:S04]  /*97a0*/  SHF.R.U32.HI R0, RZ, 0x4, R0 ;  /* 0x00000004ff007819 */ /* 0x000fc80000011600 */
[----:B------:R-:W-:Y:S02]  /*97b0*/  LOP3.LUT R0, R0, 0x3fff, RZ, 0xc0, !PT ;  /* 0x00003fff00007812 */ /* 0x000fe400078ec0ff */
[----:B---3--:R-:W-:-:S04]  /*97c0*/  LOP3.LUT R3, R3, 0x7f, RZ, 0xc0, !PT ;  /* 0x0000007f03037812 */ /* 0x008fc800078ec0ff */
[----:B------:R-:W-:Y:S01]  /*97d0*/  ISETP.NE.AND P1, PT, R3, RZ, PT ;  /* 0x000000ff0300720c */ /* 0x000fe20003f25270 */
[----:B--2---:R-:W-:-:S12]  /*97e0*/  @P2 BRA `(.L_x_2113) ;  /* 0x0000000000082947 */ /* 0x004fd80003800000 */
[----:B------:R-:W2:Y:S02]  /*97f0*/  SYNCS.PHASECHK.TRANS64.TRYWAIT P2, [R5+URZ+0x22830], R20 ;  /* 0x02283014050075a7 */ /* 0x000ea4000804017f */
[----:B--2---:R-:W-:Y:S05]  /*9800*/  @!P2 BRA `(.L_x_2114) ;  /* 0x0000016400aca947 */ /* 0x004fea0003800000 */
.L_x_2113:
[----:B------:R-:W-:Y:S05]  /*9810*/  WARPSYNC.ALL ;  /* 0x0000000000007948 */ /* 0x000fea0003800000 */
[----:B------:R-:W-:-:S05]  /*9820*/  LOP3.LUT R21, R0, 0x10000, RZ, 0xfc, !PT ;  /* 0x0001000000157812 */ /* 0x000fca00078efcff */
[----:B------:R-:W-:Y:S01]  /*9830*/  IMAD R8, R16, 0x300, R21 ;  /* 0x0000030010087824 */ /* 0x000fe200078e0215 */
[----:B------:R-:W-:Y:S01]  /*9840*/  LOP3.LUT R6, R42, 0x10000, RZ, 0xfc, !PT ;  /* 0x000100002a067812 */ /* 0x000fe200078efcff */
[----:B------:R-:W-:Y:S01]  /*9850*/  IMAD.MOV.U32 R9, RZ, RZ, 0x40000040 ;  /* 0x40000040ff097424 */ /* 0x000fe200078e00ff */
[----:B------:R-:W3:Y:S01]  /*9860*/  LDL R80, [R1+0xc] ;  /* 0x00000c0001507983 */ /* 0x000ee20000100800 */
        /* <DEDUP_REMOVED lines=9> */
[----:B------:R-:W4:Y:S01]  /*9900*/  S2R R82, SR_TID.X ;  /* 0x0000000000527919 */ /* 0x000f220000002100 */
[----:B------:R-:W-:Y:S01]  /*9910*/  IMAD.MOV.U32 R15, RZ, RZ, 0x40000040 ;  /* 0x40000040ff0f7424 */ /* 0x000fe200078e00ff */
[----:B------:R-:W0:Y:S01]  /*9920*/  LDC.64 R180, c[0x0][0x9e0] ;  /* 0x00027800ffb47b82 */ /* 0x000e220000000a00 */
[----:B------:R-:W-:Y:S01]  /*9930*/  VIADD R12, R8, 0x4 ;  /* 0x00000004080c7836 */ /* 0x000fe20000000000 */
[----:B------:R-:W-:Y:S01]  /*9940*/  LOP3.LUT R2, R2, 0xffefffff, RZ, 0xc0, !PT ;  /* 0xffefffff02027812 */ /* 0x000fe200078ec0ff */
[----:B------:R-:W-:-:S02]  /*9950*/  IMAD.MOV.U32 R13, RZ, RZ, 0x40000040 ;  /* 0x40000040ff0d7424 */ /* 0x000fc400078e00ff */
[----:B------:R-:W-:Y:S02]  /*9960*/  IMAD.MOV.U32 R9, RZ, RZ, 0x40000040 ;  /* 0x40000040ff097424 */ /* 0x000fe400078e00ff */
[----:B------:R-:W-:Y:S02]  /*9970*/  @!P1 VIADD R0, R5, 0x22840 ;  /* 0x0002284005009836 */ /* 0x000fe40000000000 */
[----:B------:R-:W-:Y:S01]  /*9980*/  HGMMA.64x96x16.F32.BF16 R24, gdesc[UR4], RZ, !UPT, gsb0 ;  /* 0x01600000041879f0 */ /* 0x000fe2000c0018ff */
[----:B------:R-:W-:Y:S01]  /*9990*/  R2UR UR6, R10 ;  /* 0x000000000a0672ca */ /* 0x000fe200000e0000 */
[----:B------:R-:W-:Y:S01]  /*99a0*/  VIADD R10, R6, 0x4 ;  /* 0x00000004060a7836 */ /* 0x000fe20000000000 */
[----:B------:R-:W-:Y:S01]  /*99b0*/  R2UR UR7, R11 ;  /* 0x000000000b0772ca */ /* 0x000fe200000e0000 */
[----:B------:R-:W-:Y:S01]  /*99c0*/  IMAD.MOV.U32 R11, RZ, RZ, 0x40000040 ;  /* 0x40000040ff0b7424 */ /* 0x000fe200078e00ff */
[----:B------:R-:W-:Y:S02]  /*99d0*/  R2UR UR4, R14 ;  /* 0x000000000e0472ca */ /* 0x000fe400000e0000 */
[----:B------:R-:W-:-:S02]  /*99e0*/  R2UR UR5, R15 ;  /* 0x000000000f0572ca */ /* 0x000fc400000e0000 */
[----:B------:R-:W-:Y:S02]  /*99f0*/  @!P1 PRMT R0, RZ, 0x654, R0 ;  /* 0x00000654ff009816 */ /* 0x000fe40000000000 */
[----:B0-----:R-:W-:Y:S02]  /*9a00*/  ISETP.GE.AND P2, PT, R181, 0x1, PT ;  /* 0x00000001b500780c */ /* 0x001fe40003f46270 */
[----:B----4-:R-:W-:-:S04]  /*9a10*/  SHF.R.U32.HI R82, RZ, 0x7, R82 ;  /* 0x00000007ff527819 */ /* 0x010fc80000011652 */
[----:B------:R-:W-:-:S07]  /*9a20*/  IADD3 R176, -R82, 0xb, RZ ;  /* 0x0000000b52b07810 */ /* 0x000fce0007ffe1ff */
[----:B------:R-:W-:Y:S01]  /*9a30*/  @P2 LOP3.LUT R2, R2, 0x100000, RZ, 0xfc, !PT ;  /* 0x0010000002022812 */ /* 0x000fe200078efcff */
[----:B------:R-:W-:Y:S02]  /*9a40*/  WARPGROUP.DEPBAR.LE gsb0, 0x0 ;  /* 0x00008000000079c5 */ /* 0x000fe40000010000 */
[----:B------:R-:W-:-:S06]  /*9a50*/  WARPGROUP.ARRIVE ;  /* 0x00000000000079c5 */ /* 0x000fcc0000000000 */
[----:B------:R-:W-:Y:S01]  /*9a60*/  HGMMA.64x96x16.F32.BF16 R24, gdesc[UR4], R24, gsb0 ;  /* 0x01600000041879f0 */ /* 0x000fe20008001818 */
[----:B------:R-:W-:Y:S01]  /*9a70*/  R2UR UR6, R12 ;  /* 0x000000000c0672ca */ /* 0x000fe200000e0000 */
[----:B------:R-:W-:Y:S01]  /*9a80*/  VIADD R12, R8, 0x6 ;  /* 0x00000006080c7836 */ /* 0x000fe20000000000 */
[----:B------:R-:W-:Y:S01]  /*9a90*/  R2UR UR7, R13 ;  /* 0x000000000d0772ca */ /* 0x000fe200000e0000 */
[----:B------:R-:W-:Y:S01]  /*9aa0*/  VIADD R8, R6, 0x6 ;  /* 0x0000000606087836 */ /* 0x000fe20000000000 */
[----:B------:R-:W-:Y:S01]  /*9ab0*/  R2UR UR4, R10 ;  /* 0x000000000a0472ca */ /* 0x000fe200000e0000 */
[----:B------:R-:W-:Y:S01]  /*9ac0*/  IMAD.MOV.U32 R13, RZ, RZ, 0x40000040 ;  /* 0x40000040ff0d7424 */ /* 0x000fe200078e00ff */
        /* <DEDUP_REMOVED lines=11> */
[----:B------:R-:W-:Y:S02]  /*9b80*/  ULDC.64 UR4, c[0x0][0x9d8] ;  /* 0x0002760000047ab9 */ /* 0x000fe40000000a00 */
[----:B------:R-:W-:Y:S01]  /*9b90*/  ULOP3.LUT UR51, URZ, UR5, URZ, 0x33, !UPT ;  /* 0x000000053f337292 */ /* 0x000fe2000f8e333f */
[----:B------:R-:W-:Y:S02]  /*9ba0*/  WARPGROUP.DEPBAR.LE gsb0, 0x0 ;  /* 0x00008000000079c5 */ /* 0x000fe40000010000 */
[----:B------:R-:W-:Y:S01]  /*9bb0*/  FMUL.FTZ R28, R28, UR4 ;  /* 0x000000041c1c7c20 */ /* 0x000fe20008410000 */
[----:B------:R-:W-:Y:S01]  /*9bc0*/  FMUL.FTZ R25, R25, UR4 ;  /* 0x0000000419197c20 */ /* 0x000fe20008410000 */
[----:B------:R-:W-:Y:S01]  /*9bd0*/  FMUL.FTZ R29, R29, UR4 ;  /* 0x000000041d1d7c20 */ /* 0x000fe20008410000 */
[----:B------:R-:W-:Y:S01]  /*9be0*/  FMUL.FTZ R32, R32, UR4 ;  /* 0x0000000420207c20 */ /* 0x000fe20008410000 */
[----:B------:R0:W4:Y:S01]  /*9bf0*/  MUFU.TANH R74, R28 ;  /* 0x0000001c004a7308 */ /* 0x0001220000002400 */
[----:B------:R-:W-:Y:S01]  /*9c00*/  FMUL.FTZ R33, R33, UR4 ;  /* 0x0000000421217c20 */ /* 0x000fe20008410000 */
[----:B------:R-:W-:Y:S01]  /*9c10*/  FMUL.FTZ R40, R40, UR4 ;  /* 0x0000000428287c20 */ /* 0x000fe20008410000 */
[----:B------:R-:W-:Y:S01]  /*9c20*/  FMUL.FTZ R72, R24, UR4 ;  /* 0x0000000418487c20 */ /* 0x000fe20008410000 */
[----:B------:R-:W-:Y:S01]  /*9c30*/  FMUL.FTZ R12, R30, UR4 ;  /* 0x000000041e0c7c20 */ /* 0x000fe20008410000 */
[----:B------:R-:W-:Y:S01]  /*9c40*/  FMUL.FTZ R3, R26, UR4 ;  /* 0x000000041a037c20 */ /* 0x000fe20008410000 */
[----:B------:R-:W-:Y:S01]  /*9c50*/  FMUL.FTZ R4, R27, UR4 ;  /* 0x000000041b047c20 */ /* 0x000fe20008410000 */
[----:B------:R-:W-:Y:S01]  /*9c60*/  FMUL.FTZ R24, R31, UR4 ;  /* 0x000000041f187c20 */ /* 0x000fe20008410000 */
[----:B------:R1:W2:Y:S01]  /*9c70*/  MUFU.TANH R73, R25 ;  /* 0x0000001900497308 */ /* 0x0002a20000002400 */
[----:B0-----:R-:W-:Y:S01]  /*9c80*/  FMUL.FTZ R28, R39, UR4 ;  /* 0x00000004271c7c20 */ /* 0x001fe20008410000 */
[----:B------:R-:W-:-:S02]  /*9c90*/  IMAD.MOV.U32 R39, RZ, RZ, -0x60 ;  /* 0xffffffa0ff277424 */ /* 0x000fc400078e00ff */
[----:B------:R-:W-:Y:S01]  /*9ca0*/  FMUL.FTZ R30, R42, UR4 ;  /* 0x000000042a1e7c20 */ /* 0x000fe20008410000 */
[----:B------:R-:W-:Y:S01]  /*9cb0*/  FMUL.FTZ R26, R35, UR4 ;  /* 0x00000004231a7c20 */ /* 0x000fe20008410000 */
[----:B------:R-:W-:Y:S01]  /*9cc0*/  FMUL.FTZ R27, R38, UR4 ;  /* 0x00000004261b7c20 */ /* 0x000fe20008410000 */
[----:B------:R-:W-:Y:S02]  /*9cd0*/  IMAD R39, R178, R39, 0x60 ;  /* 0x00000060b2277424 */ /* 0x000fe400078e0227 */
[----:B------:R-:W-:Y:S01]  /*9ce0*/  FMUL.FTZ R41, R41, UR4 ;  /* 0x0000000429297c20 */ /* 0x000fe20008410000 */
[----:B------:R-:W0:Y:S01]  /*9cf0*/  MUFU.TANH R75, R29 ;  /* 0x0000001d004b7308 */ /* 0x000e220000002400 */
[----:B-1----:R-:W-:Y:S01]  /*9d00*/  FMUL.FTZ R25, R34, UR4 ;  /* 0x0000000422197c20 */ /* 0x002fe20008410000 */
[----:B------:R-:W-:Y:S02]  /*9d10*/  IMAD.IADD R34, R202, 0x1, R39 ;  /* 0x00000001ca227824 */ /* 0x000fe400078e0227 */
[----:B------:R-:W-:Y:S01]  /*9d20*/  FMUL.FTZ R44, R44, UR4 ;  /* 0x000000042c2c7c20 */ /* 0x000fe20008410000 */
[----:B------:R-:W-:Y:S01]  /*9d30*/  FMUL.FTZ R45, R45, UR4 ;  /* 0x000000042d2d7c20 */ /* 0x000fe20008410000 */
[----:B------:R-:W-:Y:S01]  /*9d40*/  FMUL.FTZ R42, R46, UR4 ;  /* 0x000000042e2a7c20 */ /* 0x000fe20008410000 */
[----:B------:R-:W-:Y:S01]  /*9d50*/  FMUL.FTZ R48, R48, UR4 ;  /* 0x0000000430307c20 */ /* 0x000fe20008410000 */
[----:B------:R-:W-:Y:S01]  /*9d60*/  FMUL.FTZ R49, R49, UR4 ;  /* 0x0000000431317c20 */ /* 0x000fe20008410000 */
[----:B------:R1:W0:Y:S01]  /*9d70*/  MUFU.TANH R76, R32 ;  /* 0x00000020004c7308 */ /* 0x0002220000002400 */
[----:B------:R-:W-:Y:S01]  /*9d80*/  FMUL.FTZ R50, R50, UR4 ;  /* 0x0000000432327c20 */ /* 0x000fe20008410000 */
[----:B------:R-:W-:Y:S01]  /*9d90*/  FMUL.FTZ R51, R51, UR4 ;  /* 0x0000000433337c20 */ /* 0x000fe20008410000 */
[----:B------:R-:W-:Y:S01]  /*9da0*/  FMUL.FTZ R52, R52, UR4 ;  /* 0x0000000434347c20 */ /* 0x000fe20008410000 */
[----:B------:R-:W-:Y:S01]  /*9db0*/  FMUL.FTZ R53, R53, UR4 ;  /* 0x0000000435357c20 */ /* 0x000fe20008410000 */
[----:B------:R-:W-:Y:S01]  /*9dc0*/  FMUL.FTZ R54, R54, UR4 ;  /* 0x0000000436367c20 */ /* 0x000fe20008410000 */
[----:B------:R-:W-:Y:S01]  /*9dd0*/  FMUL.FTZ R55, R55, UR4 ;  /* 0x0000000437377c20 */ /* 0x000fe20008410000 */
[----:B------:R-:W-:Y:S01]  /*9de0*/  FMUL.FTZ R56, R56, UR4 ;  /* 0x0000000438387c20 */ /* 0x000fe20008410000 */
[----:B------:R4:W0:Y:S01]  /*9df0*/  MUFU.TANH R77, R33 ;  /* 0x00000021004d7308 */ /* 0x0008220000002400 */
[----:B-1----:R-:W-:Y:S01]  /*9e00*/  FMUL.FTZ R32, R43, UR4 ;  /* 0x000000042b207c20 */ /* 0x002fe20008410000 */
[----:B------:R-:W-:Y:S01]  /*9e10*/  FMUL.FTZ R57, R57, UR4 ;  /* 0x0000000439397c20 */ /* 0x000fe20008410000 */
[----:B------:R-:W-:Y:S01]  /*9e20*/  FMUL.FTZ R59, R59, UR4 ;  /* 0x000000043b3b7c20 */ /* 0x000fe20008410000 */
[----:B------:R-:W-:Y:S01]  /*9e30*/  FMUL.FTZ R61, R61, UR4 ;  /* 0x000000043d3d7c20 */ /* 0x000fe20008410000 */
[----:B------:R-:W-:Y:S01]  /*9e40*/  FMUL.FTZ R63, R63, UR4 ;  /* 0x000000043f3f7c20 */ /* 0x000fe20008410000 */
[----:B------:R-:W-:Y:S01]  /*9e50*/  FMUL.FTZ R13, R67, UR4 ;  /* 0x00000004430d7c20 */ /* 0x000fe20008410000 */
[----:B------:R-:W-:Y:S01]  /*9e60*/  FMUL.FTZ R68, R68, UR4 ;  /* 0x0000000444447c20 */ /* 0x000fe20008410000 */
[----:B------:R1:W0:Y:S01]  /*9e70*/  MUFU.TANH R92, R40 ;  /* 0x00000028005c7308 */ /* 0x0002220000002400 */
[----:B----4-:R-:W-:Y:S01]  /*9e80*/  FMUL.FTZ R33, R66, UR4 ;  /* 0x0000000442217c20 */ /* 0x010fe20008410000 */
[----:B------:R-:W-:Y:S01]  /*9e90*/  FMUL.FTZ R69, R69, UR4 ;  /* 0x0000000445457c20 */ /* 0x000fe20008410000 */
[----:B------:R-:W-:Y:S01]  /*9ea0*/  FMUL.FTZ R31, R70, UR4 ;  /* 0x00000004461f7c20 */ /* 0x000fe20008410000 */
[----:B------:R-:W-:Y:S01]  /*9eb0*/  FMUL.FTZ R29, R71, UR4 ;  /* 0x00000004471d7c20 */ /* 0x000fe20008410000 */
[----:B------:R-:W-:Y:S01]  /*9ec0*/  FMUL.FTZ R36, R36, UR4 ;  /* 0x0000000424247c20 */ /* 0x000fe20008410000 */
[----:B------:R-:W-:Y:S01]  /*9ed0*/  FMUL.FTZ R37, R37, UR4 ;  /* 0x0000000425257c20 */ /* 0x000fe20008410000 */
[----:B------:R-:W-:Y:S01]  /*9ee0*/  FMUL.FTZ R60, R60, UR4 ;  /* 0x000000043c3c7c20 */ /* 0x000fe20008410000 */
[----:B------:R-:W-:Y:S01]  /*9ef0*/  FMUL.FTZ R62, R62, UR4 ;  /* 0x000000043e3e7c20 */ /* 0x000fe20008410000 */
[----:B-1----:R-:W-:Y:S01]  /*9f00*/  FMUL.FTZ R40, R47, UR4 ;  /* 0x000000042f287c20 */ /* 0x002fe20008410000 */
[----:B------:R-:W-:Y:S01]  /*9f10*/  FMUL.FTZ R64, R64, UR4 ;  /* 0x0000000440407c20 */ /* 0x000fe20008410000 */
[----:B------:R1:W-:Y:S06]  /*9f20*/  BAR.ARV R176, 0x100 ;  /* 0x000400b00000751d */ /* 0x0003ec0000002000 */
[----:B------:R4:W-:Y:S01]  /*9f30*/  @!P1 SYNCS.ARRIVE.TRANS64.RED.A1T0 RZ, [R0+URZ], RZ ;  /* 0x000000ff00ff99a7 */ /* 0x0009e2000810043f */
[----:B------:R-:W0:Y:S01]  /*9f40*/  MUFU.TANH R43, R50 ;  /* 0x00000032002b7308 */ /* 0x000e220000002400 */
[----:B------:R-:W-:Y:S01]  /*9f50*/  FMUL.FTZ R65, R65, UR4 ;  /* 0x0000000441417c20 */ /* 0x000fe20008410000 */
[----:B------:R-:W-:Y:S01]  /*9f60*/  FMUL.FTZ R58, R58, UR4 ;  /* 0x000000043a3a7c20 */ /* 0x000fe20008410000 */
[----:B----4-:R-:W-:-:S05]  /*9f70*/  IADD3 R0, -R203, 0x1, R34 ;  /* 0x00000001cb007810 */ /* 0x010fca0007ffe122 */
[----:B------:R-:W4:Y:S01]  /*9f80*/  MUFU.TANH R47, R54 ;  /* 0x00000036002f7308 */ /* 0x000f220000002400 */
[----:B------:R-:W-:Y:S02]  /*9f90*/  IMAD.IADD R35, R0, 0x1, -R23 ;  /* 0x0000000100237824 */ /* 0x000fe400078e0a17 */
[----:B---3--:R-:W-:-:S05]  /*9fa0*/  IMAD R0, R205, 0x80, R80 ;  /* 0x00000080cd007824 */ /* 0x008fca00078e0250 */
[----:B------:R-:W3:Y:S01]  /*9fb0*/  MUFU.TANH R72, R72 ;  /* 0x0000004800487308 */ /* 0x000ee20000002400 */
[C---:B------:R-:W-:Y:S02]  /*9fc0*/  IMAD.IADD R96, R35.reuse, 0x1, R180 ;  /* 0x0000000123607824 */ /* 0x040fe400078e02b4 */
[----:B------:R-:W-:-:S04]  /*9fd0*/  VIADD R67, R35, UR51 ;  /* 0x0000003323437c36 */ /* 0x000fc80008000000 */
[----:B------:R-:W-:Y:S01]  /*9fe0*/  IMAD.IADD R35, R67, 0x1, R0 ;  /* 0x0000000143237824 */ /* 0x000fe200078e0200 */
        /* <DEDUP_REMOVED lines=39> */
[----:B--2---:R-:W-:-:S05]  /*a260*/  IMAD.IADD R65, R34, 0x1, -R23 ;  /* 0x0000000122417824 */ /* 0x004fca00078e0a17 */
[----:B------:R-:W-:Y:S01]  /*a270*/  VIADDMNMX R34, R0, R96, R65, PT ;  /* 0x0000006000227246 */ /* 0x000fe20003800141 */
[----:B-1----:R-:W-:Y:S01]  /*a280*/  IMAD.IADD R58, R39, 0x1, -R23 ;  /* 0x00000001273a7824 */ /* 0x002fe200078e0a17 */
[----:B---34-:R-:W-:Y:S06]  /*a290*/  @!P2 BRA `(.L_x_2115) ;  /* 0x00000000004ca947 */ /* 0x018fec0003800000 */
[----:B------:R-:W-:Y:S01]  /*a2a0*/  IADD3 R36, R0, R202, -R203 ;  /* 0x000000ca00247210 */ /* 0x000fe20007ffe8cb */
[----:B------:R-:W-:Y:S03]  /*a2b0*/  BSSY B0, `(.L_x_2116) ;  /* 0x000000e000007945 */ /* 0x000fe60003800000 */
        /* <DEDUP_REMOVED lines=9> */
.L_x_2117:
[----:B------:R-:W-:-:S13]  /*a350*/  ISETP.NE.AND P2, PT, R181, 0x1, PT ;  /* 0x00000001b500780c */ /* 0x000fda0003f45270 */
[----:B------:R-:W1:Y:S02]  /*a360*/  @P2 LDC.64 R70, c[0x0][0x9e8] ;  /* 0x00027a00ff462b82 */ /* 0x000e640000000a00 */
[----:B-1----:R-:W-:-:S05]  /*a370*/  @P2 IMAD.HI.U32 R38, R36, R70, RZ ;  /* 0x0000004624262227 */ /* 0x002fca00078e00ff */
[----:B------:R-:W-:-:S07]  /*a380*/  @P2 SHF.R.U32.HI R36, RZ, R71, R38 ;  /* 0x00000047ff242219 */ /* 0x000fce0000011626 */
.L_x_2118:
[----:B------:R-:W-:Y:S05]  /*a390*/  BSYNC B0 ;  /* 0x0000000000007941 */ /* 0x000fea0003800000 */
.L_x_2116:
[----:B------:R-:W-:-:S05]  /*a3a0*/  IMAD R36, R36, R181, R58 ;  /* 0x000000b524247224 */ /* 0x000fca00078e023a */
[----:B------:R-:W-:Y:S02]  /*a3b0*/  VIMNMX R35, R35, R36, !PT ;  /* 0x0000002423237248 */ /* 0x000fe40007fe0100 */
[----:B------:R-:W-:-:S07]  /*a3c0*/  VIADDMNMX R34, R36, R181, R34, PT ;  /* 0x000000b524227246 */ /* 0x000fce0003800122 */
.L_x_2115:
[C---:B------:R-:W-:Y:S02]  /*a3d0*/  ISETP.GE.AND P2, PT, R39.reuse, 0x2, PT ;  /* 0x000000022700780c */ /* 0x040fe40003f46270 */
[----:B------:R-:W-:Y:S02]  /*a3e0*/  ISETP.GE.AND P4, PT, R39, 0x9, PT ;  /* 0x000000092700780c */ /* 0x000fe40003f86270 */
[----:B------:R-:W-:Y:S02]  /*a3f0*/  ISETP.GT.AND P3, PT, R35, 0x1, !P2 ;  /* 0x000000012300780c */ /* 0x000fe40005764270 */
[----:B------:R-:W-:Y:S02]  /*a400*/  P2R R38, PR, RZ, 0x10 ;  /* 0x00000010ff267803 */ /* 0x000fe40000000000 */
[----:B------:R-:W-:Y:S02]  /*a410*/  ISETP.LT.OR P3, PT, R34, 0x2, P3 ;  /* 0x000000022200780c */ /* 0x000fe40001f61670 */
[----:B------:R-:W-:-:S02]  /*a420*/  ISETP.GE.AND P6, PT, R39, 0x1, PT ;  /* 0x000000012700780c */ /* 0x000fc40003fc6270 */
[----:B------:R-:W-:Y:S02]  /*a430*/  FSEL R98, R73, -INF , !P3 ;  /* 0xff80000049627808 */ /* 0x000fe40005800000 */
[----:B------:R-:W-:Y:S02]  /*a440*/  ISETP.GT.AND P3, PT, R35, 0x8, !P4 ;  /* 0x000000082300780c */ /* 0x000fe40006764270 */
[----:B------:R-:W-:Y:S02]  /*a450*/  ISETP.GE.AND P4, PT, R39, 0xa, PT ;  /* 0x0000000a2700780c */ /* 0x000fe40003f86270 */
[----:B------:R-:W-:Y:S02]  /*a460*/  ISETP.LT.OR P3, PT, R34, 0x9, P3 ;  /* 0x000000092200780c */ /* 0x000fe40001f61670 */
[----:B------:R-:W-:Y:S02]  /*a470*/  P2R R62, PR, RZ, 0x10 ;  /* 0x00000010ff3e7803 */ /* 0x000fe40000000000 */
[----:B------:R-:W-:-:S02]  /*a480*/  FSEL R154, R74, -INF , !P3 ;  /* 0xff8000004a9a7808 */ /* 0x000fc40005800000 */
[----:B------:R-:W-:Y:S02]  /*a490*/  ISETP.GT.AND P3, PT, R35, 0x9, !P4 ;  /* 0x000000092300780c */ /* 0x000fe40006764270 */
[----:B------:R-:W-:Y:S02]  /*a4a0*/  ISETP.GE.AND P4, PT, R39, 0x11, PT ;  /* 0x000000112700780c */ /* 0x000fe40003f86270 */
[----:B------:R-:W-:Y:S02]  /*a4b0*/  ISETP.LT.OR P3, PT, R34, 0xa, P3 ;  /* 0x0000000a2200780c */ /* 0x000fe40001f61670 */
[----:B------:R-:W-:Y:S02]  /*a4c0*/  P2R R64, PR, RZ, 0x10 ;  /* 0x00000010ff407803 */ /* 0x000fe40000000000 */
[----:B0-----:R-:W-:Y:S02]  /*a4d0*/  FSEL R100, R75, -INF , !P3 ;  /* 0xff8000004b647808 */ /* 0x001fe40005800000 */
[----:B------:R-:W-:-:S02]  /*a4e0*/  ISETP.GT.AND P3, PT, R35, 0x10, !P4 ;  /* 0x000000102300780c */ /* 0x000fc40006764270 */
[----:B------:R-:W-:Y:S02]  /*a4f0*/  ISETP.GE.AND P4, PT, R39, 0x12, PT ;  /* 0x000000122700780c */ /* 0x000fe40003f86270 */
[----:B------:R-:W-:Y:S02]  /*a500*/  ISETP.LT.OR P3, PT, R34, 0x11, P3 ;  /* 0x000000112200780c */ /* 0x000fe40001f61670 */
[----:B------:R-:W-:Y:S02]  /*a510*/  P2R R71, PR, RZ, 0x10 ;  /* 0x00000010ff477803 */ /* 0x000fe40000000000 */
[----:B------:R-:W-:Y:S02]  /*a520*/  FSEL R156, R76, -INF , !P3 ;  /* 0xff8000004c9c7808 */ /* 0x000fe40005800000 */
[----:B------:R-:W-:Y:S02]  /*a530*/  ISETP.GT.AND P3, PT, R35, 0x11, !P4 ;  /* 0x000000112300780c */ /* 0x000fe40006764270 */
[----:B------:R-:W-:-:S02]  /*a540*/  ISETP.GE.AND P4, PT, R39, 0x19, PT ;  /* 0x000000192700780c */ /* 0x000fc40003f86270 */
[C---:B------:R-:W-:Y:S02]  /*a550*/  ISETP.LT.OR P3, PT, R34.reuse, 0x12, P3 ;  /* 0x000000122200780c */ /* 0x040fe40001f61670 */
[----:B------:R-:W-:Y:S02]  /*a560*/  P2R R73, PR, RZ, 0x10 ;  /* 0x00000010ff497803 */ /* 0x000fe40000000000 */
[----:B------:R-:W-:Y:S02]  /*a570*/  FSEL R102, R77, -INF , !P3 ;  /* 0xff8000004d667808 */ /* 0x000fe40005800000 */
[----:B------:R-:W-:Y:S02]  /*a580*/  ISETP.GT.AND P3, PT, R35, 0x18, !P4 ;  /* 0x000000182300780c */ /* 0x000fe40006764270 */
[----:B------:R-:W-:Y:S02]  /*a590*/  ISETP.GE.AND P4, PT, R39, 0x1a, PT ;  /* 0x0000001a2700780c */ /* 0x000fe40003f86270 */
[----:B------:R-:W-:-:S02]  /*a5a0*/  ISETP.LT.OR P3, PT, R34, 0x19, P3 ;  /* 0x000000192200780c */ /* 0x000fc40001f61670 */
[----:B------:R-:W-:Y:S02]  /*a5b0*/  P2R R75, PR, RZ, 0x10 ;  /* 0x00000010ff4b7803 */ /* 0x000fe40000000000 */
[----:B------:R-:W-:Y:S02]  /*a5c0*/  FSEL R158, R78, -INF , !P3 ;  /* 0xff8000004e9e7808 */ /* 0x000fe40005800000 */
[----:B------:R-:W-:Y:S02]  /*a5d0*/  ISETP.GT.AND P3, PT, R35, 0x19, !P4 ;  /* 0x000000192300780c */ /* 0x000fe40006764270 */
[----:B------:R-:W-:Y:S02]  /*a5e0*/  ISETP.GE.AND P4, PT, R39, 0x21, PT ;  /* 0x000000212700780c */ /* 0x000fe40003f86270 */
[----:B------:R-:W-:Y:S02]  /*a5f0*/  ISETP.LT.OR P3, PT, R34, 0x1a, P3 ;  /* 0x0000001a2200780c */ /* 0x000fe40001f61670 */
[----:B------:R-:W-:-:S02]  /*a600*/  P2R R76, PR, RZ, 0x10 ;  /* 0x00000010ff4c7803 */ /* 0x000fc40000000000 */
        /* <DEDUP_REMOVED lines=9> */
[----:B------:R-:W-:Y:S02]  /*a6a0*/  IADD3 R37, R67, 0x8, R0 ;  /* 0x0000000843257810 */ /* 0x000fe40007ffe000 */
        /* <DEDUP_REMOVED lines=72> */
[----:B------:R-:W-:Y:S02]  /*ab30*/  ISETP.GE.AND P5, PT, R181, 0x1, PT ;  /* 0x00000001b500780c */ /* 0x000fe40003fa6270 */
[----:B------:R-:W-:-:S11]  /*ab40*/  VIADDMNMX R96, R34, R96, R65, PT ;  /* 0x0000006022607246 */ /* 0x000fd60003800141 */
[----:B------:R-:W-:Y:S05]  /*ab50*/  @!P5 BRA `(.L_x_2119) ;  /* 0x000000000050d947 */ /* 0x000fea0003800000 */
[----:B------:R-:W-:Y:S01]  /*ab60*/  IADD3 R34, R0, R202, -R203 ;  /* 0x000000ca00227210 */ /* 0x000fe20007ffe8cb */
[----:B------:R-:W-:Y:S04]  /*ab70*/  BSSY B0, `(.L_x_2120) ;  /* 0x000000f000007945 */ /* 0x000fe80003800000 */
[----:B------:R-:W-:-:S05]  /*ab80*/  VIADD R36, R34, 0x8 ;  /* 0x0000000822247836 */ /* 0x000fca0000000000 */
        /* <DEDUP_REMOVED lines=9> */
.L_x_2121:
[----:B------:R-:W-:-:S13]  /*ac20*/  ISETP.NE.AND P5, PT, R181, 0x1, PT ;  /* 0x00000001b500780c */ /* 0x000fda0003fa5270 */
[----:B------:R-:W0:Y:S02]  /*ac30*/  @P5 LDC.64 R34, c[0x0][0x9e8] ;  /* 0x00027a00ff225b82 */ /* 0x000e240000000a00 */
[----:B0-----:R-:W-:-:S05]  /*ac40*/  @P5 IMAD.HI.U32 R34, R36, R34, RZ ;  /* 0x0000002224225227 */ /* 0x001fca00078e00ff */
[----:B------:R-:W-:-:S07]  /*ac50*/  @P5 SHF.R.U32.HI R36, RZ, R35, R34 ;  /* 0x00000023ff245219 */ /* 0x000fce0000011622 */
.L_x_2122:
[----:B------:R-:W-:Y:S05]  /*ac60*/  BSYNC B0 ;  /* 0x0000000000007941 */ /* 0x000fea0003800000 */
.L_x_2120:
[----:B------:R-:W-:-:S05]  /*ac70*/  IMAD R36, R36, R181, R58 ;  /* 0x000000b524247224 */ /* 0x000fca00078e023a */
[----:B------:R-:W-:Y:S02]  /*ac80*/  VIMNMX R37, R37, R36, !PT ;  /* 0x0000002425257248 */ /* 0x000fe40007fe0100 */
[----:B------:R-:W-:-:S07]  /*ac90*/  VIADDMNMX R96, R36, R181, R96, PT ;  /* 0x000000b524607246 */ /* 0x000fce0003800160 */
.L_x_2119:
[C---:B------:R-:W-:Y:S01]  /*aca0*/  ISETP.GT.AND P2, PT, R37.reuse, 0x1, !P2 ;  /* 0x000000012500780c */ /* 0x040fe20005744270 */
[----:B------:R-:W-:Y:S01]  /*acb0*/  ULDC UR4, c[0x0][0x988] ;  /* 0x0002620000047ab9 */ /* 0x000fe20000000800 */
[----:B------:R-:W-:Y:S01]  /*acc0*/  ISETP.NE.AND P5, PT, R76, RZ, PT ;  /* 0x000000ff4c00720c */ /* 0x000fe20003fa5270 */
[----:B------:R-:W-:Y:S01]  /*acd0*/  IMAD.U32 R177, RZ, RZ, UR4 ;  /* 0x00000004ffb17e24 */ /* 0x000fe2000f8e00ff */
[----:B------:R-:W-:Y:S02]  /*ace0*/  ISETP.LT.OR P2, PT, R96, 0x2, P2 ;  /* 0x000000026000780c */ /* 0x000fe40001741670 */
[----:B------:R-:W-:Y:S02]  /*acf0*/  ISETP.GT.AND P6, PT, R37, RZ, !P6 ;  /* 0x000000ff2500720c */ /* 0x000fe400077c4270 */
[----:B------:R-:W-:Y:S02]  /*ad00*/  FSEL R82, R4, -INF , !P2 ;  /* 0xff80000004527808 */ /* 0x000fe40005000000 */
[----:B------:R-:W-:-:S02]  /*ad10*/  ISETP.NE.AND P2, PT, R38, RZ, PT ;  /* 0x000000ff2600720c */ /* 0x000fc40003f45270 */
[C---:B------:R-:W-:Y:S02]  /*ad20*/  ISETP.LT.OR P6, PT, R96.reuse, 0x1, P6 ;  /* 0x000000016000780c */ /* 0x040fe400037c1670 */
[----:B------:R-:W-:Y:S02]  /*ad30*/  ISETP.GT.AND P2, PT, R37, 0x8, !P2 ;  /* 0x000000082500780c */ /* 0x000fe40005744270 */
[----:B------:R-:W-:Y:S02]  /*ad40*/  FSEL R35, R3, -INF , !P6 ;  /* 0xff80000003237808 */ /* 0x000fe40007000000 */
        /* <DEDUP_REMOVED lines=34> */
[----:B------:R-:W-:Y:S02]  /*af70*/  FMNMX.FTZ R3, R70, R3, !PT ;  /* 0x0000000346037209 */ /* 0x000fe40007810000 */
[----:B------:R-:W-:Y:S02]  /*af80*/  ISETP.LT.OR P2, PT, R96, 0x1a, P2 ;  /* 0x0000001a6000780c */ /* 0x000fe40001741670 */
[----:B------:R-:W-:Y:S02]  /*af90*/  FMNMX.FTZ R3, R66, R3, !PT ;  /* 0x0000000342037209 */ /* 0x000fe40007810000 */
[----:B------:R-:W-:Y:S02]  /*afa0*/  FSEL R62, R28, -INF , !P2 ;  /* 0xff8000001c3e7808 */ /* 0x000fe40005000000 */
[----:B------:R-:W-:-:S02]  /*afb0*/  ISETP.GT.AND P2, PT, R37, 0x20, !P5 ;  /* 0x000000202500780c */ /* 0x000fc40006f44270 */
[----:B------:R-:W-:Y:S02]  /*afc0*/  ISETP.NE.AND P5, PT, R56, RZ, PT ;  /* 0x000000ff3800720c */ /* 0x000fe40003fa5270 */
[----:B------:R-:W-:Y:S02]  /*afd0*/  ISETP.LT.OR P2, PT, R96, 0x21, P2 ;  /* 0x000000216000780c */ /* 0x000fe40001741670 */
[----:B------:R-:W-:Y:S02]  /*afe0*/  FMNMX.FTZ R3, R60, R3, !PT ;  /* 0x000000033c037209 */ /* 0x000fe40007810000 */
[----:B------:R-:W-:Y:S02]  /*aff0*/  FSEL R58, R30, -INF , !P2 ;  /* 0xff8000001e3a7808 */ /* 0x000fe40005000000 */
[----:B------:R-:W-:Y:S02]  /*b000*/  ISETP.NE.AND P2, PT, R77, RZ, PT ;  /* 0x000000ff4d00720c */ /* 0x000fe40003f45270 */
[----:B------:R-:W-:-:S02]  /*b010*/  FMNMX.FTZ R3, R54, R3, !PT ;  /* 0x0000000336037209 */ /* 0x000fc40007810000 */
        /* <DEDUP_REMOVED lines=12> */
[----:B------:R-:W-:Y:S01]  /*b0e0*/  ISETP.NE.AND P2, PT, R83, RZ, PT ;  /* 0x000000ff5300720c */ /* 0x000fe20003f45270 */
[----:B------:R-:W0:Y:S01]  /*b0f0*/  SHFL.BFLY PT, R12, R3, 0x2, 0x1f ;  /* 0x0c401f00030c7f89 */ /* 0x000e2200000e0000 */
[C---:B------:R-:W-:Y:S02]  /*b100*/  ISETP.GT.AND P3, PT, R37.reuse, 0x51, !P3 ;  /* 0x000000512500780c */ /* 0x040fe40005f64270 */
[C---:B------:R-:W-:Y:S02]  /*b110*/  ISETP.GT.AND P2, PT, R37.reuse, 0x29, !P2 ;  /* 0x000000292500780c */ /* 0x040fe40005744270 */
[----:B------:R-:W-:Y:S02]  /*b120*/  ISETP.GT.AND P4, PT, R37, 0x58, !P4 ;  /* 0x000000582500780c */ /* 0x000fe40006784270 */
[C---:B------:R-:W-:Y:S02]  /*b130*/  ISETP.LT.OR P2, PT, R96.reuse, 0x2a, P2 ;  /* 0x0000002a6000780c */ /* 0x040fe40001741670 */
[----:B------:R-:W-:-:S02]  /*b140*/  ISETP.LT.OR P3, PT, R96, 0x52, P3 ;  /* 0x000000526000780c */ /* 0x000fc40001f61670 */
[----:B------:R-:W-:Y:S02]  /*b150*/  FSEL R40, R40, -INF , !P2 ;  /* 0xff80000028287808 */ /* 0x000fe40005000000 */
[----:B------:R-:W-:Y:S02]  /*b160*/  ISETP.NE.AND P2, PT, R45, RZ, PT ;  /* 0x000000ff2d00720c */ /* 0x000fe40003f45270 */
[----:B------:R-:W-:Y:S02]  /*b170*/  ISETP.LT.OR P4, PT, R96, 0x59, P4 ;  /* 0x000000596000780c */ /* 0x000fe40002781670 */
[----:B------:R-:W-:-:S04]  /*b180*/  ISETP.GT.AND P2, PT, R37, 0x30, !P2 ;  /* 0x000000302500780c */ /* 0x000fc80005744270 */
[----:B------:R-:W-:Y:S02]  /*b190*/  ISETP.LT.OR P2, PT, R96, 0x31, P2 ;  /* 0x000000316000780c */ /* 0x000fe40001741670 */
[----:B0-----:R-:W-:Y:S02]  /*b1a0*/  FMNMX.FTZ R25, R3, R12, !PT ;  /* 0x0000000c03197209 */ /* 0x001fe40007810000 */
[----:B------:R-:W-:Y:S02]  /*b1b0*/  FSEL R38, R43, -INF , !P2 ;  /* 0xff8000002b267808 */ /* 0x000fe40005000000 */
[----:B------:R-:W-:Y:S01]  /*b1c0*/  ISETP.NE.AND P2, PT, R85, RZ, PT ;  /* 0x000000ff5500720c */ /* 0x000fe20003f45270 */
[----:B------:R-:W0:Y:S01]  /*b1d0*/  SHFL.BFLY PT, R12, R25, 0x1, 0x1f ;  /* 0x0c201f00190c7f89 */ /* 0x000e2200000e0000 */
[----:B------:R-:W-:Y:S02]  /*b1e0*/  FMNMX.FTZ R3, R35, R82, !PT ;  /* 0x0000005223037209 */ /* 0x000fe40007810000 */
[----:B------:R-:W-:-:S02]  /*b1f0*/  ISETP.GT.AND P2, PT, R37, 0x31, !P2 ;  /* 0x000000312500780c */ /* 0x000fc40005744270 */
[----:B------:R-:W-:Y:S02]  /*b200*/  FMNMX.FTZ R3, R84, R3, !PT ;  /* 0x0000000354037209 */ /* 0x000fe40007810000 */
[----:B------:R-:W-:Y:S02]  /*b210*/  ISETP.LT.OR P2, PT, R96, 0x32, P2 ;  /* 0x000000326000780c */ /* 0x000fe40001741670 */
[----:B------:R-:W-:Y:S02]  /*b220*/  FMNMX.FTZ R3, R76, R3, !PT ;  /* 0x000000034c037209 */ /* 0x000fe40007810000 */
[----:B------:R-:W-:Y:S02]  /*b230*/  FSEL R36, R51, -INF , !P2 ;  /* 0xff80000033247808 */ /* 0x000fe40005000000 */
[----:B------:R-:W-:-:S04]  /*b240*/  ISETP.NE.AND P2, PT, R49, RZ, PT ;  /* 0x000000ff3100720c */ /* 0x000fc80003f45270 */
[----:B------:R-:W-:-:S04]  /*b250*/  ISETP.GT.AND P2, PT, R37, 0x38, !P2 ;  /* 0x000000382500780c */ /* 0x000fc80005744270 */
[----:B------:R-:W-:Y:S02]  /*b260*/  ISETP.LT.OR P2, PT, R96, 0x39, P2 ;  /* 0x000000396000780c */ /* 0x000fe40001741670 */
[----:B0-----:R-:W-:Y:S02]  /*b270*/  FMNMX.FTZ R12, R25, R12, !PT ;  /* 0x0000000c190c7209 */ /* 0x001fe40007810000 */
[----:B------:R-:W-:Y:S02]  /*b280*/  FSEL R32, R47, -INF , !P2 ;  /* 0xff8000002f207808 */ /* 0x000fe40005000000 */
[----:B------:R-:W-:Y:S01]  /*b290*/  ISETP.NE.AND P2, PT, R87, RZ, PT ;  /* 0x000000ff5700720c */ /* 0x000fe20003f45270 */
[----:B------:R-:W-:Y:S01]  /*b2a0*/  FMUL.FTZ R27, R12, R177 ;  /* 0x000000b10c1b7220 */ /* 0x000fe20000410000 */
        /* <DEDUP_REMOVED lines=23> */
[----:B------:R-:W-:-:S04]  /*b420*/  FSETP.NEU.FTZ.AND P2, PT, R12, -INF , PT ;  /* 0xff8000000c00780b */ /* 0x000fc80003f5d000 */
[----:B------:R-:W-:Y:S02]  /*b430*/  FSEL R39, R27, RZ, P2 ;  /* 0x000000ff1b277208 */ /* 0x000fe40001000000 */
[----:B------:R-:W-:Y:S02]  /*b440*/  FMNMX.FTZ R27, R58, R25, !PT ;  /* 0x000000193a1b7209 */ /* 0x000fe40007810000 */
[----:B------:R-:W-:Y:S01]  /*b450*/  ISETP.GT.AND P2, PT, R37, 0x50, !P5 ;  /* 0x000000502500780c */ /* 0x000fe20006f44270 */
[--C-:B------:R-:W-:Y:S01]  /*b460*/  FFMA.FTZ R43, R102, R177, -R39.reuse ;  /* 0x000000b1662b7223 */ /* 0x100fe20000010827 */
[----:B------:R-:W-:Y:S01]  /*b470*/  FMNMX.FTZ R27, R56, R27, !PT ;  /* 0x0000001b381b7209 */ /* 0x000fe20007810000 */
[-CC-:B------:R-:W-:Y:S01]  /*b480*/  FFMA.FTZ R41, R100, R177.reuse, -R39.reuse ;  /* 0x000000b164297223 */ /* 0x180fe20000010827 */
[----:B------:R-:W-:Y:S01]  /*b490*/  ISETP.LT.OR P2, PT, R96, 0x51, P2 ;  /* 0x000000516000780c */ /* 0x000fe20001741670 */
[--C-:B------:R-:W-:Y:S01]  /*b4a0*/  FFMA.FTZ R94, R94, R177, -R39.reuse ;  /* 0x000000b15e5e7223 */ /* 0x100fe20000010827 */
[----:B------:R-:W-:Y:S01]  /*b4b0*/  FMNMX.FTZ R27, R42, R27, !PT ;  /* 0x0000001b2a1b7209 */ /* 0x000fe20007810000 */
[----:B------:R-:W-:Y:S01]  /*b4c0*/  MUFU.EX2 R25, R41 ;  /* 0x0000002900197308 */ /* 0x000fe20000000800 */
[----:B------:R-:W-:Y:S01]  /*b4d0*/  FSEL R34, R33, -INF , !P2 ;  /* 0xff80000021227808 */ /* 0x000fe20005000000 */
[--C-:B------:R-:W-:Y:S01]  /*b4e0*/  FFMA.FTZ R33, R98, R177, -R39.reuse ;  /* 0x000000b162217223 */ /* 0x100fe20000010827 */
[----:B------:R-:W-:Y:S01]  /*b4f0*/  FMNMX.FTZ R27, R40, R27, !PT ;  /* 0x0000001b281b7209 */ /* 0x000fe20007810000 */
[-CC-:B------:R-:W-:Y:S01]  /*b500*/  FFMA.FTZ R152, R152, R177.reuse, -R39.reuse ;  /* 0x000000b198987223 */ /* 0x180fe20000010827 */
[----:B------:R-:W-:Y:S01]  /*b510*/  ISETP.NE.AND P5, PT, R91, RZ, PT ;  /* 0x000000ff5b00720c */ /* 0x000fe20003fa5270 */
[-CC-:B------:R-:W-:Y:S01]  /*b520*/  FFMA.FTZ R154, R154, R177.reuse, -R39.reuse ;  /* 0x000000b19a9a7223 */ /* 0x180fe20000010827 */
[-CC-:B------:R-:W-:Y:S01]  /*b530*/  FFMA.FTZ R156, R156, R177.reuse, -R39.reuse ;  /* 0x000000b19c9c7223 */ /* 0x180fe20000010827 */
[----:B------:R0:W-:Y:S01]  /*b540*/  MUFU.EX2 R3, R33 ;  /* 0x0000002100037308 */ /* 0x0001e20000000800 */
[----:B------:R-:W-:Y:S01]  /*b550*/  ISETP.GT.AND P2, PT, R37, 0x59, !P5 ;  /* 0x000000592500780c */ /* 0x000fe20006f44270 */
[-CC-:B------:R-:W-:Y:S01]  /*b560*/  FFMA.FTZ R158, R158, R177.reuse, -R39.reuse ;  /* 0x000000b19e9e7223 */ /* 0x180fe20000010827 */
[-CC-:B------:R-:W-:Y:S01]  /*b570*/  FFMA.FTZ R46, R46, R177.reuse, -R39.reuse ;  /* 0x000000b12e2e7223 */ /* 0x180fe20000010827 */
[-CC-:B------:R-:W-:Y:S01]  /*b580*/  FFMA.FTZ R88, R88, R177.reuse, -R39.reuse ;  /* 0x000000b158587223 */ /* 0x180fe20000010827 */
[----:B------:R-:W-:Y:S01]  /*b590*/  ISETP.LT.OR P2, PT, R96, 0x5a, P2 ;  /* 0x0000005a6000780c */ /* 0x000fe20001741670 */
[-CC-:B------:R-:W-:Y:S01]  /*b5a0*/  FFMA.FTZ R80, R80, R177.reuse, -R39.reuse ;  /* 0x000000b150507223 */ /* 0x180fe20000010827 */
[--C-:B------:R-:W-:Y:S01]  /*b5b0*/  FFMA.FTZ R78, R78, R177, -R39.reuse ;  /* 0x000000b14e4e7223 */ /* 0x100fe20000010827 */
[----:B------:R1:W-:Y:S01]  /*b5c0*/  MUFU.EX2 R41, R94 ;  /* 0x0000005e00297308 */ /* 0x0003e20000000800 */
[----:B0-----:R-:W-:Y:S01]  /*b5d0*/  FMNMX.FTZ R33, R38, R27, !PT ;  /* 0x0000001b26217209 */ /* 0x001fe20007810000 */
[-CC-:B------:R-:W-:Y:S01]  /*b5e0*/  FFMA.FTZ R74, R74, R177.reuse, -R39.reuse ;  /* 0x000000b14a4a7223 */ /* 0x180fe20000010827 */
[-CC-:B------:R-:W-:Y:S01]  /*b5f0*/  FFMA.FTZ R70, R70, R177.reuse, -R39.reuse ;  /* 0x000000b146467223 */ /* 0x180fe20000010827 */
[--C-:B------:R-:W-:Y:S01]  /*b600*/  FFMA.FTZ R66, R66, R177, -R39.reuse ;  /* 0x000000b142427223 */ /* 0x100fe20000010827 */
[----:B------:R-:W-:Y:S01]  /*b610*/  FMNMX.FTZ R33, R36, R33, !PT ;  /* 0x0000002124217209 */ /* 0x000fe20007810000 */
[-CC-:B------:R-:W-:Y:S01]  /*b620*/  FFMA.FTZ R60, R60, R177.reuse, -R39.reuse ;  /* 0x000000b13c3c7223 */ /* 0x180fe20000010827 */
[--C-:B------:R-:W-:Y:S01]  /*b630*/  FFMA.FTZ R54, R54, R177, -R39.reuse ;  /* 0x000000b136367223 */ /* 0x100fe20000010827 */
[----:B------:R0:W-:Y:S01]  /*b640*/  MUFU.EX2 R27, R43 ;  /* 0x0000002b001b7308 */ /* 0x0001e20000000800 */
[----:B------:R-:W-:Y:S01]  /*b650*/  FMNMX.FTZ R33, R32, R33, !PT ;  /* 0x0000002120217209 */ /* 0x000fe20007810000 */
[-CC-:B------:R-:W-:Y:S01]  /*b660*/  FFMA.FTZ R52, R52, R177.reuse, -R39.reuse ;  /* 0x000000b134347223 */ /* 0x180fe20000010827 */
[----:B-1----:R-:W-:Y:S01]  /*b670*/  FSEL R94, R29, -INF , !P2 ;  /* 0xff8000001d5e7808 */ /* 0x002fe20005000000 */
[--C-:B------:R-:W-:Y:S01]  /*b680*/  FFMA.FTZ R29, R86, R177, -R39.reuse ;  /* 0x000000b1561d7223 */ /* 0x100fe20000010827 */
[----:B------:R-:W-:Y:S01]  /*b690*/  FMNMX.FTZ R33, R24, R33, !PT ;  /* 0x0000002118217209 */ /* 0x000fe20007810000 */
[-CC-:B------:R-:W-:Y:S01]  /*b6a0*/  FFMA.FTZ R50, R50, R177.reuse, -R39.reuse ;  /* 0x000000b132327223 */ /* 0x180fe20000010827 */
[--C-:B------:R-:W-:Y:S01]  /*b6b0*/  FFMA.FTZ R44, R44, R177, -R39.reuse ;  /* 0x000000b12c2c7223 */ /* 0x100fe20000010827 */
[----:B------:R-:W1:Y:S01]  /*b6c0*/  MUFU.EX2 R152, R152 ;  /* 0x0000009800987308 */ /* 0x000e620000000800 */
[----:B------:R-:W-:Y:S01]  /*b6d0*/  FMNMX.FTZ R33, R30, R33, !PT ;  /* 0x000000211e217209 */ /* 0x000fe20007810000 */
[-CC-:B0-----:R-:W-:Y:S01]  /*b6e0*/  FFMA.FTZ R43, R92, R177.reuse, -R39.reuse ;  /* 0x000000b15c2b7223 */ /* 0x181fe20000010827 */
[----:B------:R-:W-:Y:S01]  /*b6f0*/  FSEL R92, R13, -INF , !P3 ;  /* 0xff8000000d5c7808 */ /* 0x000fe20005800000 */
[--C-:B------:R-:W-:Y:S01]  /*b700*/  FFMA.FTZ R13, R90, R177, -R39.reuse ;  /* 0x000000b15a0d7223 */ /* 0x100fe20000010827 */
[----:B------:R-:W-:Y:S01]  /*b710*/  FMNMX.FTZ R33, R26, R33, !PT ;  /* 0x000000211a217209 */ /* 0x000fe20007810000 */
[----:B------:R-:W-:Y:S01]  /*b720*/  FFMA.FTZ R39, R48, R177, -R39 ;  /* 0x000000b130277223 */ /* 0x000fe20000010827 */
[----:B------:R-:W-:Y:S01]  /*b730*/  FSEL R90, R31, -INF , !P4 ;  /* 0xff8000001f5a7808 */ /* 0x000fe20006000000 */
[----:B------:R-:W-:Y:S01]  /*b740*/  MUFU.EX2 R160, R13 ;  /* 0x0000000d00a07308 */ /* 0x000fe20000000800 */
[----:B------:R-:W-:-:S04]  /*b750*/  FMNMX.FTZ R33, R28, R33, !PT ;  /* 0x000000211c217209 */ /* 0x000fc80007810000 */
[----:B------:R-:W-:-:S03]  /*b760*/  FMNMX.FTZ R33, R4, R33, !PT ;  /* 0x0000002104217209 */ /* 0x000fc60007810000 */
[----:B------:R-:W0:Y:S01]  /*b770*/  MUFU.EX2 R154, R154 ;  /* 0x0000009a009a7308 */ /* 0x000e220000000800 */
[----:B------:R-:W-:Y:S01]  /*b780*/  FMNMX.FTZ R33, R34, R33, !PT ;  /* 0x0000002122217209 */ /* 0x000fe20007810000 */
[----:B-1----:R-:W-:Y:S01]  /*b790*/  FADD.FTZ R51, R152, R3 ;  /* 0x0000000398337221 */ /* 0x002fe20000010000 */
[----:B------:R-:W-:Y:S02]  /*b7a0*/  F2FP.BF16.F32.PACK_AB R152, R3, R152 ;  /* 0x000000980398723e */ /* 0x000fe400000010ff */
[----:B------:R-:W-:-:S03]  /*b7b0*/  FMNMX.FTZ R33, R92, R33, !PT ;  /* 0x000000215c217209 */ /* 0x000fc60007810000 */
[----:B------:R-:W1:Y:S01]  /*b7c0*/  MUFU.EX2 R156, R156 ;  /* 0x0000009c009c7308 */ /* 0x000e620000000800 */
[----:B------:R-:W-:-:S04]  /*b7d0*/  FMNMX.FTZ R33, R90, R33, !PT ;  /* 0x000000215a217209 */ /* 0x000fc80007810000 */
[----:B------:R-:W-:-:S03]  /*b7e0*/  FMNMX.FTZ R33, R94, R33, !PT ;  /* 0x000000215e217209 */ /* 0x000fc60007810000 */
[----:B------:R-:W2:Y:S02]  /*b7f0*/  MUFU.EX2 R158, R158 ;  /* 0x0000009e009e7308 */ /* 0x000ea40000000800 */
[----:B------:R-:W3:Y:S06]  /*b800*/  SHFL.BFLY PT, R86, R33, 0x2, 0x1f ;  /* 0x0c401f0021567f89 */ /* 0x000eec00000e0000 */
[----:B------:R0:W-:Y:S08]  /*b810*/  MUFU.EX2 R47, R46 ;  /* 0x0000002e002f7308 */ /* 0x0001f00000000800 */
[----:B------:R-:W4:Y:S01]  /*b820*/  MUFU.EX2 R43, R43 ;  /* 0x0000002b002b7308 */ /* 0x000f220000000800 */
[----:B0-----:R-:W-:Y:S01]  /*b830*/  FADD.FTZ R46, R154, R51 ;  /* 0x000000339a2e7221 */ /* 0x001fe20000010000 */
[----:B------:R-:W-:-:S03]  /*b840*/  F2FP.BF16.F32.PACK_AB R154, R25, R154 ;  /* 0x0000009a199a723e */ /* 0x000fc600000010ff */
[----:B------:R-:W-:-:S03]  /*b850*/  FADD.FTZ R51, R25, R46 ;  /* 0x0000002e19337221 */ /* 0x000fc60000010000 */
[----:B------:R-:W-:Y:S01]  /*b860*/  MUFU.EX2 R88, R88 ;  /* 0x0000005800587308 */ /* 0x000fe20000000800 */
[----:B-1----:R-:W-:Y:S01]  /*b870*/  FADD.FTZ R46, R156, R51 ;  /* 0x000000339c2e7221 */ /* 0x002fe20000010000 */
[----:B---3--:R-:W-:Y:S02]  /*b880*/  FMNMX.FTZ R86, R33, R86, !PT ;  /* 0x0000005621567209 */ /* 0x008fe40007810000 */
[C---:B------:R-:W-:Y:S01]  /*b890*/  F2FP.BF16.F32.PACK_AB R156, R27.reuse, R156 ;  /* 0x0000009c1b9c723e */ /* 0x040fe200000010ff */
[----:B------:R-:W-:Y:S02]  /*b8a0*/  FADD.FTZ R53, R27, R46 ;  /* 0x0000002e1b357221 */ /* 0x000fe40000010000 */
[----:B------:R-:W0:Y:S01]  /*b8b0*/  SHFL.BFLY PT, R13, R86, 0x1, 0x1f ;  /* 0x0c201f00560d7f89 */ /* 0x000e2200000e0000 */
[----:B------:R-:W1:Y:S01]  /*b8c0*/  MUFU.EX2 R29, R29 ;  /* 0x0000001d001d7308 */ /* 0x000e620000000800 */
[----:B--2---:R-:W-:Y:S01]  /*b8d0*/  FADD.FTZ R46, R158, R53 ;  /* 0x000000359e2e7221 */ /* 0x004fe20000010000 */
[----:B------:R-:W-:-:S03]  /*b8e0*/  F2FP.BF16.F32.PACK_AB R158, R41, R158 ;  /* 0x0000009e299e723e */ /* 0x000fc600000010ff */
[----:B------:R-:W-:-:S03]  /*b8f0*/  FADD.FTZ R46, R41, R46 ;  /* 0x0000002e292e7221 */ /* 0x000fc60000010000 */
[----:B------:R-:W-:Y:S01]  /*b900*/  MUFU.EX2 R80, R80 ;  /* 0x0000005000507308 */ /* 0x000fe20000000800 */
[----:B----4-:R-:W-:-:S04]  /*b910*/  FADD.FTZ R53, R43, R46 ;  /* 0x0000002e2b357221 */ /* 0x010fc80000010000 */
[C---:B------:R-:W-:Y:S01]  /*b920*/  FADD.FTZ R53, R160.reuse, R53 ;  /* 0x00000035a0357221 */ /* 0x040fe20000010000 */
[----:B------:R-:W-:Y:S02]  /*b930*/  F2FP.BF16.F32.PACK_AB R160, R160, R43 ;  /* 0x0000002ba0a0723e */ /* 0x000fe400000010ff */
[----:B------:R-:W2:Y:S01]  /*b940*/  MUFU.EX2 R31, R78 ;  /* 0x0000004e001f7308 */ /* 0x000ea20000000800 */
[----:B-1----:R-:W-:Y:S02]  /*b950*/  F2FP.BF16.F32.PACK_AB R162, R29, R88 ;  /* 0x000000581da2723e */ /* 0x002fe400000010ff */
[----:B0-----:R-:W-:-:S05]  /*b960*/  FMNMX.FTZ R13, R86, R13, !PT ;  /* 0x0000000d560d7209 */ /* 0x001fca0007810000 */
[----:B------:R-:W-:Y:S01]  /*b970*/  MUFU.EX2 R74, R74 ;  /* 0x0000004a004a7308 */ /* 0x000fe20000000800 */
[C---:B------:R-:W-:Y:S01]  /*b980*/  FSETP.NEU.FTZ.AND P2, PT, R13.reuse, -INF , PT ;  /* 0xff8000000d00780b */ /* 0x040fe20003f5d000 */
[----:B------:R-:W-:-:S06]  /*b990*/  FMUL.FTZ R49, R13, R177 ;  /* 0x000000b10d317220 */ /* 0x000fcc0000410000 */
[----:B------:R-:W0:Y:S01]  /*b9a0*/  MUFU.EX2 R37, R70 ;  /* 0x0000004600257308 */ /* 0x000e220000000800 */
[----:B------:R-:W-:Y:S02]  /*b9b0*/  FSEL R49, R49, RZ, P2 ;  /* 0x000000ff31317208 */ /* 0x000fe40001000000 */
[----:B--2---:R-:W-:-:S03]  /*b9c0*/  F2FP.BF16.F32.PACK_AB R164, R31, R80 ;  /* 0x000000501fa4723e */ /* 0x004fc600000010ff */
        /* <DEDUP_REMOVED lines=22> */
[----:B------:R-:W2:Y:S01]  /*bb30*/  MUFU.EX2 R84, R84 ;  /* 0x0000005400547308 */ /* 0x000ea20000000800 */
[-CC-:B------:R-:W-:Y:S01]  /*bb40*/  FFMA.FTZ R34, R34, R177.reuse, -R49.reuse ;  /* 0x000000b122227223 */ /* 0x180fe20000010831 */
[-CC-:B------:R-:W-:Y:S01]  /*bb50*/  FFMA.FTZ R92, R92, R177.reuse, -R49.reuse ;  /* 0x000000b15c5c7223 */ /* 0x180fe20000010831 */
[-CC-:B------:R-:W-:Y:S01]  /*bb60*/  FFMA.FTZ R90, R90, R177.reuse, -R49.reuse ;  /* 0x000000b15a5a7223 */ /* 0x180fe20000010831 */
[----:B------:R-:W-:Y:S01]  /*bb70*/  FFMA.FTZ R49, R94, R177, -R49 ;  /* 0x000000b15e317223 */ /* 0x000fe20000010831 */
[----:B0-----:R-:W-:-:S03]  /*bb80*/  F2FP.BF16.F32.PACK_AB R166, R37, R74 ;  /* 0x0000004a25a6723e */ /* 0x001fc600000010ff */
[----:B------:R-:W0:Y:S01]  /*bb90*/  MUFU.EX2 R155, R76 ;  /* 0x0000004c009b7308 */ /* 0x000e220000000800 */
[----:B-1----:R-:W-:Y:S01]  /*bba0*/  FADD.FTZ R51, R35, R82 ;  /* 0x0000005223337221 */ /* 0x002fe20000010000 */
[----:B------:R-:W-:-:S06]  /*bbb0*/  F2FP.BF16.F32.PACK_AB R153, R82, R35 ;  /* 0x000000235299723e */ /* 0x000fcc00000010ff */
[----:B------:R-:W1:Y:S08]  /*bbc0*/  MUFU.EX2 R72, R72 ;  /* 0x0000004800487308 */ /* 0x000e700000000800 */
[----:B------:R-:W3:Y:S08]  /*bbd0*/  MUFU.EX2 R157, R68 ;  /* 0x00000044009d7308 */ /* 0x000ef00000000800 */
[----:B------:R-:W4:Y:S08]  /*bbe0*/  MUFU.EX2 R64, R64 ;  /* 0x0000004000407308 */ /* 0x000f300000000800 */
[----:B------:R2:W-:Y:S08]  /*bbf0*/  MUFU.EX2 R163, R40 ;  /* 0x0000002800a37308 */ /* 0x0005f00000000800 */
[----:B------:R-:W5:Y:S01]  /*bc00*/  MUFU.EX2 R159, R62 ;  /* 0x0000003e009f7308 */ /* 0x000f620000000800 */
[----:B--2---:R-:W-:-:S04]  /*bc10*/  FADD.FTZ R40, R84, R51 ;  /* 0x0000003354287221 */ /* 0x004fc80000010000 */
[C---:B0-----:R-:W-:Y:S01]  /*bc20*/  FADD.FTZ R51, R155.reuse, R40 ;  /* 0x000000289b337221 */ /* 0x041fe20000010000 */
[----:B------:R-:W-:Y:S02]  /*bc30*/  F2FP.BF16.F32.PACK_AB R155, R155, R84 ;  /* 0x000000549b9b723e */ /* 0x000fe400000010ff */
[----:B------:R-:W0:Y:S08]  /*bc40*/  MUFU.EX2 R58, R58 ;  /* 0x0000003a003a7308 */ /* 0x000e300000000800 */
[----:B------:R1:W-:Y:S08]  /*bc50*/  MUFU.EX2 R165, R36 ;  /* 0x0000002400a57308 */ /* 0x0003f00000000800 */
[----:B------:R-:W2:Y:S01]  /*bc60*/  MUFU.EX2 R161, R56 ;  /* 0x0000003800a17308 */ /* 0x000ea20000000800 */
[----:B-1----:R-:W-:-:S04]  /*bc70*/  FADD.FTZ R36, R72, R51 ;  /* 0x0000003348247221 */ /* 0x002fc80000010000 */
[C---:B---3--:R-:W-:Y:S01]  /*bc80*/  FADD.FTZ R51, R157.reuse, R36 ;  /* 0x000000249d337221 */ /* 0x048fe20000010000 */
[----:B------:R-:W-:Y:S02]  /*bc90*/  F2FP.BF16.F32.PACK_AB R157, R157, R72 ;  /* 0x000000489d9d723e */ /* 0x000fe400000010ff */
[----:B------:R-:W1:Y:S01]  /*bca0*/  MUFU.EX2 R42, R42 ;  /* 0x0000002a002a7308 */ /* 0x000e620000000800 */
[----:B----4-:R-:W-:-:S04]  /*bcb0*/  FADD.FTZ R36, R64, R51 ;  /* 0x0000003340247221 */ /* 0x010fc80000010000 */
[C---:B-----5:R-:W-:Y:S01]  /*bcc0*/  FADD.FTZ R51, R159.reuse, R36 ;  /* 0x000000249f337221 */ /* 0x060fe20000010000 */
[----:B------:R-:W-:Y:S02]  /*bcd0*/  F2FP.BF16.F32.PACK_AB R159, R159, R64 ;  /* 0x000000409f9f723e */ /* 0x000fe400000010ff */
[----:B------:R3:W-:Y:S08]  /*bce0*/  MUFU.EX2 R167, R24 ;  /* 0x0000001800a77308 */ /* 0x0007f00000000800 */
[----:B------:R-:W4:Y:S01]  /*bcf0*/  MUFU.EX2 R38, R38 ;  /* 0x0000002600267308 */ /* 0x000f220000000800 */
[----:B---3--:R-:W-:-:S04]  /*bd00*/  FADD.FTZ R24, R88, R53 ;  /* 0x0000003558187221 */ /* 0x008fc80000010000 */
[----:B------:R-:W-:Y:S01]  /*bd10*/  FADD.FTZ R53, R29, R24 ;  /* 0x000000181d357221 */ /* 0x000fe20000010000 */
[----:B0-----:R-:W-:Y:S02]  /*bd20*/  FADD.FTZ R24, R58, R51 ;  /* 0x000000333a187221 */ /* 0x001fe40000010000 */
[----:B------:R-:W-:Y:S01]  /*bd30*/  MUFU.EX2 R66, R66 ;  /* 0x0000004200427308 */ /* 0x000fe20000000800 */
[----:B------:R-:W-:Y:S01]  /*bd40*/  FADD.FTZ R36, R80, R53 ;  /* 0x0000003550247221 */ /* 0x000fe20000010000 */
[C---:B--2---:R-:W-:Y:S01]  /*bd50*/  FADD.FTZ R51, R161.reuse, R24 ;  /* 0x00000018a1337221 */ /* 0x044fe20000010000 */
[----:B------:R-:W-:Y:S02]  /*bd60*/  F2FP.BF16.F32.PACK_AB R161, R161, R58 ;  /* 0x0000003aa1a1723e */ /* 0x000fe400000010ff */
[----:B------:R-:W-:Y:S01]  /*bd70*/  FADD.FTZ R53, R31, R36 ;  /* 0x000000241f357221 */ /* 0x000fe20000010000 */
[----:B-1----:R-:W-:Y:S02]  /*bd80*/  FADD.FTZ R24, R42, R51 ;  /* 0x000000332a187221 */ /* 0x002fe40000010000 */
[----:B------:R-:W0:Y:S02]  /*bd90*/  MUFU.EX2 R33, R60 ;  /* 0x0000003c00217308 */ /* 0x000e240000000800 */
[C---:B------:R-:W-:Y:S01]  /*bda0*/  FADD.FTZ R51, R163.reuse, R24 ;  /* 0x00000018a3337221 */ /* 0x040fe20000010000 */
[----:B------:R-:W-:-:S03]  /*bdb0*/  F2FP.BF16.F32.PACK_AB R163, R163, R42 ;  /* 0x0000002aa3a3723e */ /* 0x000fc600000010ff */
[----:B----4-:R-:W-:Y:S02]  /*bdc0*/  FADD.FTZ R24, R38, R51 ;  /* 0x0000003326187221 */ /* 0x010fe40000010000 */
[----:B------:R-:W-:Y:S02]  /*bdd0*/  MUFU.EX2 R32, R32 ;  /* 0x0000002000207308 */ /* 0x000fe40000000800 */
[C---:B------:R-:W-:Y:S01]  /*bde0*/  FADD.FTZ R3, R165.reuse, R24 ;  /* 0x00000018a5037221 */ /* 0x040fe20000010000 */
[----:B------:R-:W-:-:S05]  /*bdf0*/  F2FP.BF16.F32.PACK_AB R165, R165, R38 ;  /* 0x00000026a5a5723e */ /* 0x000fca00000010ff */
[----:B------:R-:W1:Y:S01]  /*be00*/  MUFU.EX2 R54, R54 ;  /* 0x0000003600367308 */ /* 0x000e620000000800 */
[----:B0-----:R-:W-:-:S07]  /*be10*/  F2FP.BF16.F32.PACK_AB R168, R33, R66 ;  /* 0x0000004221a8723e */ /* 0x001fce00000010ff */
[----:B------:R0:W-:Y:S08]  /*be20*/  MUFU.EX2 R169, R26 ;  /* 0x0000001a00a97308 */ /* 0x0001f00000000800 */
[----:B------:R-:W2:Y:S01]  /*be30*/  MUFU.EX2 R45, R52 ;  /* 0x00000034002d7308 */ /* 0x000ea20000000800 */
[----:B0-----:R-:W-:-:S04]  /*be40*/  FADD.FTZ R26, R74, R53 ;  /* 0x000000354a1a7221 */ /* 0x001fc80000010000 */
[----:B------:R-:W-:-:S03]  /*be50*/  FADD.FTZ R53, R37, R26 ;  /* 0x0000001a25357221 */ /* 0x000fc60000010000 */
[----:B------:R-:W-:Y:S01]  /*be60*/  MUFU.EX2 R30, R30 ;  /* 0x0000001e001e7308 */ /* 0x000fe20000000800 */
[----:B------:R-:W-:-:S04]  /*be70*/  FADD.FTZ R26, R66, R53 ;  /* 0x00000035421a7221 */ /* 0x000fc80000010000 */
[----:B------:R-:W-:-:S03]  /*be80*/  FADD.FTZ R25, R33, R26 ;  /* 0x0000001a21197221 */ /* 0x000fc60000010000 */
[----:B------:R-:W0:Y:S01]  /*be90*/  MUFU.EX2 R50, R50 ;  /* 0x0000003200327308 */ /* 0x000e220000000800 */
[----:B-1----:R-:W-:Y:S01]  /*bea0*/  FADD.FTZ R24, R54, R25 ;  /* 0x0000001936187221 */ /* 0x002fe20000010000 */
[----:B--2---:R-:W-:-:S03]  /*beb0*/  F2FP.BF16.F32.PACK_AB R170, R45, R54 ;  /* 0x000000362daa723e */ /* 0x004fc600000010ff */
[----:B------:R-:W-:-:S03]  /*bec0*/  FADD.FTZ R25, R45, R24 ;  /* 0x000000182d197221 */ /* 0x000fc60000010000 */
[----:B------:R-:W1:Y:S08]  /*bed0*/  MUFU.EX2 R28, R28 ;  /* 0x0000001c001c7308 */ /* 0x000e700000000800 */
[----:B------:R2:W-:Y:S01]  /*bee0*/  MUFU.EX2 R171, R4 ;  /* 0x0000000400ab7308 */ /* 0x0005e20000000800 */
[----:B0-----:R-:W-:Y:S01]  /*bef0*/  FADD.FTZ R24, R50, R25 ;  /* 0x0000001932187221 */ /* 0x001fe20000010000 */
[----:B------:R-:W-:-:S03]  /*bf00*/  F2FP.BF16.F32.PACK_AB R172, R47, R50 ;  /* 0x000000322fac723e */ /* 0x000fc600000010ff */
[----:B------:R-:W-:-:S03]  /*bf10*/  FADD.FTZ R25, R47, R24 ;  /* 0x000000182f197221 */ /* 0x000fc60000010000 */
[----:B------:R-:W0:Y:S01]  /*bf20*/  MUFU.EX2 R44, R44 ;  /* 0x0000002c002c7308 */ /* 0x000e220000000800 */
[----:B--2---:R-:W-:-:S04]  /*bf30*/  FADD.FTZ R4, R32, R3 ;  /* 0x0000000320047221 */ /* 0x004fc80000010000 */
[C---:B------:R-:W-:Y:S01]  /*bf40*/  FADD.FTZ R3, R167.reuse, R4 ;  /* 0x00000004a7037221 */ /* 0x040fe20000010000 */
[----:B------:R-:W-:Y:S02]  /*bf50*/  F2FP.BF16.F32.PACK_AB R167, R167, R32 ;  /* 0x00000020a7a7723e */ /* 0x000fe400000010ff */
[----:B------:R-:W2:Y:S01]  /*bf60*/  MUFU.EX2 R39, R39 ;  /* 0x0000002700277308 */ /* 0x000ea20000000800 */
[----:B------:R-:W-:-:S04]  /*bf70*/  FADD.FTZ R4, R30, R3 ;  /* 0x000000031e047221 */ /* 0x000fc80000010000 */
[C---:B------:R-:W-:Y:S01]  /*bf80*/  FADD.FTZ R3, R169.reuse, R4 ;  /* 0x00000004a9037221 */ /* 0x040fe20000010000 */
[----:B------:R-:W-:Y:S02]  /*bf90*/  F2FP.BF16.F32.PACK_AB R169, R169, R30 ;  /* 0x0000001ea9a9723e */ /* 0x000fe400000010ff */
[----:B------:R-:W3:Y:S01]  /*bfa0*/  MUFU.EX2 R34, R34 ;  /* 0x0000002200227308 */ /* 0x000ee20000000800 */
[----:B-1----:R-:W-:Y:S01]  /*bfb0*/  FADD.FTZ R4, R28, R3 ;  /* 0x000000031c047221 */ /* 0x002fe20000010000 */
[----:B0-----:R-:W-:-:S03]  /*bfc0*/  FADD.FTZ R24, R44, R25 ;  /* 0x000000192c187221 */ /* 0x001fc60000010000 */
[C---:B------:R-:W-:Y:S01]  /*bfd0*/  FADD.FTZ R3, R171.reuse, R4 ;  /* 0x00000004ab037221 */ /* 0x040fe20000010000 */
[----:B------:R-:W-:Y:S02]  /*bfe0*/  F2FP.BF16.F32.PACK_AB R171, R171, R28 ;  /* 0x0000001cabab723e */ /* 0x000fe400000010ff */
[----:B------:R-:W0:Y:S01]  /*bff0*/  MUFU.EX2 R173, R92 ;  /* 0x0000005c00ad7308 */ /* 0x000e220000000800 */
[C---:B--2---:R-:W-:Y:S01]  /*c000*/  FADD.FTZ R4, R39.reuse, R24 ;  /* 0x0000001827047221 */ /* 0x044fe20000010000 */
[----:B------:R-:W-:-:S06]  /*c010*/  F2FP.BF16.F32.PACK_AB R174, R39, R44 ;  /* 0x0000002c27ae723e */ /* 0x000fcc00000010ff */
[----:B------:R-:W1:Y:S01]  /*c020*/  MUFU.EX2 R90, R90 ;  /* 0x0000005a005a7308 */ /* 0x000e620000000800 */
[----:B---3--:R-:W-:-:S07]  /*c030*/  FADD.FTZ R24, R34, R3 ;  /* 0x0000000322187221 */ /* 0x008fce0000010000 */
[----:B------:R-:W2:Y:S01]  /*c040*/  MUFU.EX2 R49, R49 ;  /* 0x0000003100317308 */ /* 0x000ea20000000800 */
[C---:B0-----:R-:W-:Y:S01]  /*c050*/  FADD.FTZ R3, R173.reuse, R24 ;  /* 0x00000018ad037221 */ /* 0x041fe20000010000 */
[----:B------:R-:W-:-:S03]  /*c060*/  F2FP.BF16.F32.PACK_AB R173, R173, R34 ;  /* 0x00000022adad723e */ /* 0x000fc600000010ff */
[----:B-1----:R-:W-:-:S04]  /*c070*/  FADD.FTZ R24, R90, R3 ;  /* 0x000000035a187221 */ /* 0x002fc80000010000 */
[C---:B--2---:R-:W-:Y:S01]  /*c080*/  FADD.FTZ R3, R49.reuse, R24 ;  /* 0x0000001831037221 */ /* 0x044fe20000010000 */
[----:B------:R-:W-:Y:S01]  /*c090*/  F2FP.BF16.F32.PACK_AB R175, R49, R90 ;  /* 0x0000005a31af723e */ /* 0x000fe200000010ff */
[----:B------:R-:W-:Y:S06]  /*c0a0*/  @!P0 BRA `(.L_x_2123) ;  /* 0x0000000000048947 */ /* 0x000fec0003800000 */
[----:B------:R-:W-:Y:S01]  /*c0b0*/  BPT.TRAP 0x1 ;  /* 0x000000040000795c */ /* 0x000fe20000300000 */
.L_x_2123:
[----:B------:R0:W1:Y:S01]  /*c0c0*/  SYNCS.PHASECHK.TRANS64.TRYWAIT P2, [R5+URZ+0x22850], R20 ;  /* 0x02285014050075a7 */ /* 0x000062000804017f */
[----:B------:R-:W-:Y:S05]  /*c0d0*/  @!P0 BRA `(.L_x_2124) ;  /* 0x0000000000048947 */ /* 0x000fea0003800000 */
[----:B------:R-:W-:Y:S01]  /*c0e0*/  BPT.TRAP 0x1 ;  /* 0x000000040000795c */ /* 0x000fe20000300000 */
.L_x_2124:
[----:B------:R-:W-:Y:S04]  /*c0f0*/  BSSY B0, `(.L_x_2125) ;  /* 0x0000004000007945 */ /* 0x000fe80003800000 */
[----:B-1----:R-:W-:Y:S05]  /*c100*/  @P2 BRA `(.L_x_2126) ;  /* 0x0000000000082947 */ /* 0x002fea0003800000 */
[----:B------:R-:W1:Y:S02]  /*c110*/  SYNCS.PHASECHK.TRANS64.TRYWAIT P2, [R5+URZ+0x22850], R20 ;  /* 0x02285014050075a7 */ /* 0x000e64000804017f */
[----:B-1----:R-:W-:Y:S05]  /*c120*/  @!P2 BRA `(.L_x_2127) ;  /* 0x0000013c0078a947 */ /* 0x002fea0003800000 */
.L_x_2126:
[----:B------:R-:W-:Y:S05]  /*c130*/  BSYNC B0 ;  /* 0x0000000000007941 */ /* 0x000fea0003800000 */
.L_x_2125:
[----:B------:R-:W-:Y:S05]  /*c140*/  WARPSYNC.ALL ;  /* 0x0000000000007948 */ /* 0x000fea0003800000 */
[----:B01----:R-:W-:Y:S01]  /*c150*/  VIADD R20, R17, 0x400 ;  /* 0x0000040011147836 */ /* 0x003fe20000000000 */
[----:B------:R0:W-:Y:S01]  /*c160*/  BAR.SYNC.DEFER_BLOCKING R179, 0x100 ;  /* 0x000400b30000751d */ /* 0x0001e20000010000 */
[----:B------:R-:W-:Y:S01]  /*c170*/  IMAD.MOV.U32 R183, RZ, RZ, 0x40000040 ;  /* 0x40000040ffb77424 */ /* 0x000fe200078e00ff */
[----:B------:R-:W-:Y:S01]  /*c180*/  ISETP.GE.AND P2, PT, R181, 0x1, PT ;  /* 0x00000001b500780c */ /* 0x000fe20003f46270 */
[----:B------:R-:W-:Y:S01]  /*c190*/  @!P1 VIADD R5, R5, 0x22860 ;  /* 0x0002286005059836 */ /* 0x000fe20000000000 */
[----:B------:R-:W-:Y:S01]  /*c1a0*/  SHF.R.U32.HI R20, RZ, 0x4, R20 ;  /* 0x00000004ff147819 */ /* 0x000fe20000011614 */
[----:B------:R-:W-:Y:S01]  /*c1b0*/  IMAD.IADD R206, R202, 0x1, -R203 ;  /* 0x00000001cace7824 */ /* 0x000fe200078e0acb */
[----:B------:R-:W-:Y:S01]  /*c1c0*/  R2UR UR7, R183 ;  /* 0x00000000b70772ca */ /* 0x000fe200000e0000 */
[----:B------:R-:W-:Y:S01]  /*c1d0*/  IMAD.MOV.U32 R183, RZ, RZ, 0x40000040 ;  /* 0x40000040ffb77424 */ /* 0x000fe200078e00ff */
[----:B------:R-:W-:-:S02]  /*c1e0*/  LOP3.LUT R20, R20, 0x3fff, RZ, 0xc0, !PT ;  /* 0x00003fff14147812 */ /* 0x000fc400078ec0ff */
[----:B------:R-:W-:Y:S02]  /*c1f0*/  @!P1 PRMT R5, RZ, 0x654, R5 ;  /* 0x00000654ff059816 */ /* 0x000fe40000000005 */
[----:B------:R-:W-:-:S05]  /*c200*/  LOP3.LUT R20, R20, 0x3000000, RZ, 0xfc, !PT ;  /* 0x0300000014147812 */ /* 0x000fca00078efcff */
[----:B------:R-:W-:-:S05]  /*c210*/  IMAD R182, R16, 0xc00, R20 ;  /* 0x00000c0010b67824 */ /* 0x000fca00078e0214 */
[----:B------:R-:W-:Y:S01]  /*c220*/  R2UR UR6, R182 ;  /* 0x00000000b60672ca */ /* 0x000fe200000e0000 */
[----:B------:R-:W-:-:S12]  /*c230*/  WARPGROUP.ARRIVE ;  /* 0x00000000000079c5 */ /* 0x000fd80000000000 */
[----:B------:R-:W-:Y:S03]  /*c240*/  HGMMA.64x256x16.F32.BF16 R24, R152, gdesc[UR4].tnspB, RZ, !UPT, gsb0 ;  /* 0x43e0000498187df0 */ /* 0x000fe6000c0018ff */
[----:B------:R-:W-:Y:S02]  /*c250*/  WARPGROUP.DEPBAR.LE gsb0, 0x0 ;  /* 0x00008000000079c5 */ /* 0x000fe40000010000 */
[----:B------:R-:W-:Y:S01]  /*c260*/  VIADD R152, R182, 0x80 ;  /* 0x00000080b6987836 */ /* 0x000fe20000000000 */
[----:B------:R-:W-:Y:S01]  /*c270*/  WARPGROUP.ARRIVE ;  /* 0x00000000000079c5 */ /* 0x000fe20000000000 */
[----:B------:R-:W-:Y:S02]  /*c280*/  IMAD.MOV.U32 R153, RZ, RZ, 0x40000040 ;  /* 0x40000040ff997424 */ /* 0x000fe400078e00ff */
[----:B------:R-:W-:Y:S01]  /*c290*/  IMAD R155, R205, 0x80, R206 ;  /* 0x00000080cd9b7824 */ /* 0x000fe200078e02ce */
[----:B------:R-:W-:Y:S01]  /*c2a0*/  R2UR UR6, R152 ;  /* 0x00000000980672ca */ /* 0x000fe200000e0000 */
[----:B------:R-:W-:Y:S01]  /*c2b0*/  VIADD R152, R182, 0x100 ;  /* 0x00000100b6987836 */ /* 0x000fe20000000000 */
[----:B------:R-:W-:Y:S01]  /*c2c0*/  R2UR UR7, R153 ;  /* 0x00000000990772ca */ /* 0x000fe200000e0000 */
[----:B------:R-:W-:-:S02]  /*c2d0*/  IMAD.MOV.U32 R153, RZ, RZ, 0x40000040 ;  /* 0x40000040ff997424 */ /* 0x000fc400078e00ff */
[----:B------:R-:W-:-:S13]  /*c2e0*/  IMAD.IADD R180, R155, 0x1, R180 ;  /* 0x000000019bb47824 */ /* 0x000fda00078e02b4 */
        /* <DEDUP_REMOVED lines=31> */
[----:B------:R1:W-:Y:S02]  /*c4e0*/  @!P1 SYNCS.ARRIVE.TRANS64.RED.A1T0 RZ, [R5+URZ], RZ ;  /* 0x000000ff05ff99a7 */ /* 0x0003e4000810043f */
[----:B-1----:R-:W-:Y:S01]  /*c4f0*/  VIADD R5, R178, 0xfffffffe ;  /* 0xfffffffeb2057836 */ /* 0x002fe20000000000 */
        /* <DEDUP_REMOVED lines=12> */
.L_x_2130:
[----:B------:R-:W-:-:S13]  /*c5c0*/  ISETP.NE.AND P2, PT, R181, 0x1, PT ;  /* 0x00000001b500780c */ /* 0x000fda0003f45270 */
[----:B------:R-:W0:Y:S02]  /*c5d0*/  @P2 LDC.64 R152, c[0x0][0x9e8] ;  /* 0x00027a00ff982b82 */ /* 0x000e240000000a00 */
[----:B0-----:R-:W-:-:S05]  /*c5e0*/  @P2 IMAD.HI.U32 R152, R154, R152, RZ ;  /* 0x000000989a982227 */ /* 0x001fca00078e00ff */
[----:B------:R-:W-:-:S07]  /*c5f0*/  @P2 SHF.R.U32.HI R154, RZ, R153, R152 ;  /* 0x00000099ff9a2219 */ /* 0x000fce0000011698 */
.L_x_2131:
[----:B------:R-:W-:Y:S05]  /*c600*/  BSYNC B0 ;  /* 0x0000000000007941 */ /* 0x000fea0003800000 */
.L_x_2129:
[----:B------:R-:W-:-:S05]  /*c610*/  IMAD R181, R154, R181, R181 ;  /* 0x000000b59ab57224 */ /* 0x000fca00078e02b5 */
[----:B------:R-:W-:-:S07]  /*c620*/  VIMNMX R180, R180, R181, PT ;  /* 0x000000b5b4b47248 */ /* 0x000fce0003fe0100 */
.L_x_2128:
[----:B------:R-:W-:Y:S01]  /*c630*/  IMAD.HI R180, R180, 0x2aaaaaab, RZ ;  /* 0x2aaaaaabb4b47827 */ /* 0x000fe200078e02ff */
[----:B------:R-:W-:Y:S01]  /*c640*/  ULDC UR41, c[0x0][0x9e4] ;  /* 0x0002790000297ab9 */ /* 0x000fe20000000800 */
[----:B------:R-:W-:Y:S01]  /*c650*/  ULDC UR44, c[0x0][0x9e4] ;  /* 0x00027900002c7ab9 */ /* 0x000fe20000000800 */
[----:B------:R-:W-:Y:S01]  /*c660*/  ULDC UR45, c[0x0][0x988] ;  /* 0x00026200002d7ab9 */ /* 0x000fe20000000800 */
[----:B------:R-:W-:Y:S01]  /*c670*/  ULDC UR42, c[0x0][0x988] ;  /* 0x00026200002a7ab9 */ /* 0x000fe20000000800 */
[----:B------:R-:W-:Y:S01]  /*c680*/  SHF.R.U32.HI R153, RZ, 0x1f, R180 ;  /* 0x0000001fff997819 */ /* 0x000fe200000116b4 */
[----:B------:R-:W-:Y:S01]  /*c690*/  ULDC UR43, c[0x0][0x988] ;  /* 0x00026200002b7ab9 */ /* 0x000fe20000000800 */
[----:B------:R-:W-:Y:S01]  /*c6a0*/  ULDC UR36, c[0x0][0x9d8] ;  /* 0x0002760000247ab9 */ /* 0x000fe20000000800 */
[----:B------:R-:W-:Y:S01]  /*c6b0*/  ULDC UR38, c[0x0][0x9d8] ;  /* 0x0002760000267ab9 */ /* 0x000fe20000000800 */
[----:B------:R-:W-:Y:S01]  /*c6c0*/  LEA.HI.SX32 R180, R180, R153, 0x1c ;  /* 0x00000099b4b47211 */ /* 0x000fe200078fe2ff */
[----:B------:R-:W-:Y:S01]  /*c6d0*/  ULDC UR39, c[0x0][0x9d8] ;  /* 0x0002760000277ab9 */ /* 0x000fe20000000800 */
[----:B------:R-:W-:Y:S01]  /*c6e0*/  ULDC UR37, c[0x0][0x9e0] ;  /* 0x0002780000257ab9 */ /* 0x000fe20000000800 */
[----:B------:R-:W-:Y:S01]  /*c6f0*/  ULDC UR40, c[0x0][0x9e0] ;  /* 0x0002780000287ab9 */ /* 0x000fe20000000800 */
[----:B------:R-:W-:-:S04]  /*c700*/  VIMNMX R213, R217, R180, !PT ;  /* 0x000000b4d9d57248 */ /* 0x000fc80007fe0100 */
[----:B------:R-:W-:-:S13]  /*c710*/  ISETP.GE.AND P2, PT, R5, R213, PT ;  /* 0x000000d50500720c */ /* 0x000fda0003f46270 */
[----:B------:R-:W-:Y:S05]  /*c720*/  @!P2 BRA `(.L_x_2132) ;  /* 0x0000003400cca947 */ /* 0x000fea0003800000 */
[----:B------:R-:W-:-:S04]  /*c730*/  IMAD.IADD R212, R0, 0x1, R206 ;  /* 0x0000000100d47824 */ /* 0x000fc800078e02ce */
[----:B------:R-:W-:-:S07]  /*c740*/  VIADD R207, R212, 0x8 ;  /* 0x00000008d4cf7836 */ /* 0x000fce0000000000 */
.L_x_2150:
[----:B------:R-:W-:Y:S01]  /*c750*/  VIADD R16, R16, 0x1 ;  /* 0x0000000110107836 */ /* 0x000fe20000000000 */
[----:B------:R-:W-:Y:S05]  /*c760*/  YIELD ;  /* 0x0000000000007946 */ /* 0x000fea0003800000 */
[----:B------:R-:W-:-:S04]  /*c770*/  ISETP.NE.AND P2, PT, R16, 0x2, PT ;  /* 0x000000021000780c */ /* 0x000fc80003f45270 */
[----:B------:R-:W-:Y:S02]  /*c780*/  SEL R153, RZ, 0x1, P2 ;  /* 0x00000001ff997807 */ /* 0x000fe40001000000 */
[----:B------:R-:W-:Y:S02]  /*c790*/  SEL R16, R16, RZ, P2 ;  /* 0x000000ff10107207 */ /* 0x000fe40001000000 */
[----:B------:R-:W-:Y:S01]  /*c7a0*/  LOP3.LUT R22, R22, R153, RZ, 0x3c, !PT ;  /* 0x0000009916167212 */ /* 0x000fe200078e3cff */
[----:B0-----:R-:W-:Y:S06]  /*c7b0*/  @!P0 BRA `(.L_x_2133) ;  /* 0x0000000000048947 */ /* 0x001fec0003800000 */
[----:B------:R-:W-:Y:S01]  /*c7c0*/  BPT.TRAP 0x1 ;  /* 0x000000040000795c */ /* 0x000fe20000300000 */
.L_x_2133:
[----:B------:R-:W-:Y:S01]  /*c7d0*/  IMAD R209, R16, 0x8, R17 ;  /* 0x0000000810d17824 */ /* 0x000fe200078e0211 */
[----:B------:R-:W-:-:S04]  /*c7e0*/  SHF.L.U32 R204, R22, 0x1f, RZ ;  /* 0x0000001f16cc7819 */ /* 0x000fc800000006ff */
[----:B------:R0:W1:Y:S01]  /*c7f0*/  SYNCS.PHASECHK.TRANS64.TRYWAIT P2, [R209+URZ+0x22830], R204 ;  /* 0x022830ccd10075a7 */ /* 0x000062000804017f */
[----:B------:R-:W-:Y:S05]  /*c800*/  @!P0 BRA `(.L_x_2134) ;  /* 0x0000000000048947 */ /* 0x000fea0003800000 */
[----:B------:R-:W-:Y:S01]  /*c810*/  BPT.TRAP 0x1 ;  /* 0x000000040000795c */ /* 0x000fe20000300000 */
.L_x_2134:
[----:B------:R-:W-:Y:S02]  /*c820*/  IMAD R210, R16, 0x300, R21 ;  /* 0x0000030010d27824 */ /* 0x000fe400078e0215 */
[----:B------:R-:W-:Y:S01]  /*c830*/  IMAD.MOV.U32 R211, RZ, RZ, 0x40000040 ;  /* 0x40000040ffd37424 */ /* 0x000fe200078e00ff */
[----:B-1----:R-:W-:Y:S06]  /*c840*/  @P2 BRA `(.L_x_2135) ;  /* 0x0000000000082947 */ /* 0x002fec0003800000 */
[----:B------:R-:W1:Y:S02]  /*c850*/  SYNCS.PHASECHK.TRANS64.TRYWAIT P2, [R209+URZ+0x22830], R204 ;  /* 0x022830ccd10075a7 */ /* 0x000e64000804017f */
[----:B-1----:R-:W-:Y:S05]  /*c860*/  @!P2 BRA `(.L_x_2136) ;  /* 0x0000013400bca947 */ /* 0x002fea0003800000 */
.L_x_2135:
[----:B------:R-:W-:Y:S05]  /*c870*/  WARPSYNC.ALL ;  /* 0x0000000000007948 */ /* 0x000fea0003800000 */
[C---:B------:R-:W-:Y:S01]  /*c880*/  R2UR UR6, R210.reuse ;  /* 0x00000000d20672ca */ /* 0x040fe200000e0000 */
[C---:B------:R-:W-:Y:S01]  /*c890*/  VIADD R152, R210.reuse, 0x2 ;  /* 0x00000002d2987836 */ /* 0x040fe20000000000 */
[----:B------:R-:W-:Y:S01]  /*c8a0*/  R2UR UR7, R211 ;  /* 0x00000000d30772ca */ /* 0x000fe200000e0000 */
[----:B------:R-:W-:Y:S01]  /*c8b0*/  VIADD R154, R210, 0x4 ;  /* 0x00000004d29a7836 */ /* 0x000fe20000000000 */
[----:B------:R-:W-:Y:S01]  /*c8c0*/  R2UR UR4, R6 ;  /* 0x00000000060472ca */ /* 0x000fe200000e0000 */
[----:B------:R-:W-:Y:S01]  /*c8d0*/  IMAD.MOV.U32 R153, RZ, RZ, 0x40000040 ;  /* 0x40000040ff997424 */ /* 0x000fe200078e00ff */
[----:B------:R-:W-:Y:S01]  /*c8e0*/  R2UR UR5, R7 ;  /* 0x00000000070572ca */ /* 0x000fe200000e0000 */
[----:B------:R-:W-:Y:S01]  /*c8f0*/  IMAD.MOV.U32 R155, RZ, RZ, 0x40000040 ;  /* 0x40000040ff9b7424 */ /* 0x000fe200078e00ff */
[----:B------:R-:W-:Y:S01]  /*c900*/  R2UR UR10, R152 ;  /* 0x00000000980a72ca */ /* 0x000fe200000e0000 */
[----:B------:R-:W-:Y:S01]  /*c910*/  VIADD R210, R210, 0x6 ;  /* 0x00000006d2d27836 */ /* 0x000fe20000000000 */
[----:B------:R-:W-:Y:S01]  /*c920*/  R2UR UR11, R153 ;  /* 0x00000000990b72ca */ /* 0x000fe200000e0000 */
[----:B------:R-:W-:Y:S01]  /*c930*/  IMAD.MOV.U32 R211, RZ, RZ, 0x40000040 ;  /* 0x40000040ffd37424 */ /* 0x000fe200078e00ff */
[----:B------:R-:W-:Y:S01]  /*c940*/  R2UR UR14, R154 ;  /* 0x000000009a0e72ca */ /* 0x000fe200000e0000 */
[----:B------:R-:W2:Y:S01]  /*c950*/  S2R R228, SR_TID.X ;  /* 0x0000000000e47919 */ /* 0x000ea20000002100 */
[----:B------:R-:W-:-:S02]  /*c960*/  R2UR UR15, R155 ;  /* 0x000000009b0f72ca */ /* 0x000fc400000e0000 */
[----:B------:R-:W-:Y:S01]  /*c970*/  WARPGROUP.ARRIVE ;  /* 0x00000000000079c5 */ /* 0x000fe20000000000 */
[----:B------:R-:W-:Y:S02]  /*c980*/  R2UR UR8, R14 ;  /* 0x000000000e0872ca */ /* 0x000fe400000e0000 */
[----:B------:R-:W-:Y:S02]  /*c990*/  R2UR UR9, R15 ;  /* 0x000000000f0972ca */ /* 0x000fe400000e0000 */
[----:B------:R-:W-:Y:S01]  /*c9a0*/  R2UR UR12, R10 ;  /* 0x000000000a0c72ca */ /* 0x000fe200000e0000 */
[----:B------:R-:W-:Y:S01]  /*c9b0*/  HGMMA.64x96x16.F32.BF16 R152, gdesc[UR4], RZ, !UPT, gsb0 ;  /* 0x01600000049879f0 */ /* 0x000fe2000c0018ff */
[----:B------:R-:W-:Y:S02]  /*c9c0*/  R2UR UR13, R11 ;  /* 0x000000000b0d72ca */ /* 0x000fe400000e0000 */
[----:B------:R-:W-:Y:S02]  /*c9d0*/  R2UR UR6, R210 ;  /* 0x00000000d20672ca */ /* 0x000fe400000e0000 */
[----:B------:R-:W-:-:S02]  /*c9e0*/  R2UR UR7, R211 ;  /* 0x00000000d30772ca */ /* 0x000fc400000e0000 */
[----:B------:R-:W-:Y:S02]  /*c9f0*/  R2UR UR4, R8 ;  /* 0x00000000080472ca */ /* 0x000fe400000e0000 */
[----:B------:R-:W-:Y:S02]  /*ca00*/  R2UR UR5, R9 ;  /* 0x00000000090572ca */ /* 0x000fe400000e0000 */
[----:B------:R-:W-:Y:S02]  /*ca10*/  LOP3.LUT P2, RZ, R2, 0x100000, RZ, 0xc0, !PT ;  /* 0x0010000002ff7812 */ /* 0x000fe4000784c0ff */
[----:B--2---:R-:W-:Y:S01]  /*ca20*/  SHF.R.U32.HI R228, RZ, 0x7, R228 ;  /* 0x00000007ffe47819 */ /* 0x004fe200000116e4 */
        /* <DEDUP_REMOVED lines=25> */
[----:B------:R-:W-:Y:S01]  /*cbc0*/  IADD3 R176, -R228, 0xb, RZ ;  /* 0x0000000be4b07810 */ /* 0x000fe20007ffe1ff */
        /* <DEDUP_REMOVED lines=13> */
[----:B------:R-:W-:Y:S01]  /*cca0*/  FMUL.FTZ R190, R194, UR36 ;  /* 0x00000024c2be7c20 */ /* 0x000fe20008410000 */
[----:B------:R-:W-:Y:S01]  /*ccb0*/  FMUL.FTZ R189, R195, UR36 ;  /* 0x00000024c3bd7c20 */ /* 0x000fe20008410000 */
[----:B------:R3:W-:Y:S01]  /*ccc0*/  @!P1 SYNCS.ARRIVE.TRANS64.RED.A1T0 RZ, [R164+URZ], RZ ;  /* 0x000000ffa4ff99a7 */ /* 0x0007e2000810043f */
        /* <DEDUP_REMOVED lines=20> */
[----:B---3--:R-:W-:-:S02]  /*ce10*/  IMAD R164, R5, -0x60, R202 ;  /* 0xffffffa005a47824 */ /* 0x008fc400078e02ca */
[----:B------:R-:W-:Y:S01]  /*ce20*/  FMUL.FTZ R193, R199, UR36 ;  /* 0x00000024c7c17c20 */ /* 0x000fe20008410000 */
[----:B------:R-:W3:Y:S02]  /*ce30*/  MUFU.TANH R152, R152 ;  /* 0x0000009800987308 */ /* 0x000ee40000002400 */
[----:B------:R-:W-:-:S06]  /*ce40*/  IADD3 R164, -R203, 0x1, R164 ;  /* 0x00000001cba47810 */ /* 0x000fcc0007ffe1a4 */
[----:B------:R-:W4:Y:S01]  /*ce50*/  MUFU.TANH R210, R210 ;  /* 0x000000d200d27308 */ /* 0x000f220000002400 */
[----:B------:R-:W-:-:S04]  /*ce60*/  IMAD.IADD R164, R164, 0x1, -R23 ;  /* 0x00000001a4a47824 */ /* 0x000fc800078e0a17 */
[C---:B------:R-:W-:Y:S02]  /*ce70*/  VIADD R228, R164.reuse, UR37 ;  /* 0x00000025a4e47c36 */ /* 0x040fe40008000000 */
[----:B------:R-:W-:Y:S01]  /*ce80*/  VIADD R199, R164, UR51 ;  /* 0x00000033a4c77c36 */ /* 0x000fe20008000000 */
[----:B------:R-:W0:Y:S01]  /*ce90*/  MUFU.TANH R153, R153 ;  /* 0x0000009900997308 */ /* 0x000e220000002400 */
[C---:B------:R-:W-:Y:S02]  /*cea0*/  IMAD.IADD R198, R0.reuse, 0x1, R228 ;  /* 0x0000000100c67824 */ /* 0x040fe400078e02e4 */
[----:B------:R-:W-:-:S05]  /*ceb0*/  IMAD.IADD R197, R0, 0x1, R199 ;  /* 0x0000000100c57824 */ /* 0x000fca00078e02c7 */
        /* <DEDUP_REMOVED lines=45> */
[----:B--234-:R-:W-:Y:S05]  /*d190*/  @!P2 BRA `(.L_x_2137) ;  /* 0x000000000058a947 */ /* 0x01cfea0003800000 */
[----:B------:R-:W-:Y:S01]  /*d1a0*/  IMAD.IADD R196, R0, 0x1, R206 ;  /* 0x0000000100c47824 */ /* 0x000fe200078e02ce */
[----:B------:R-:W-:Y:S04]  /*d1b0*/  BSSY B0, `(.L_x_2138) ;  /* 0x0000010000007945 */ /* 0x000fe80003800000 */
[----:B------:R-:W-:-:S13]  /*d1c0*/  ISETP.GT.AND P2, PT, R196, -0x1, PT ;  /* 0xffffffffc400780c */ /* 0x000fda0003f44270 */
        /* <DEDUP_REMOVED lines=9> */
.L_x_2139:
[----:B------:R-:W-:-:S05]  /*d260*/  IMAD.U32 R229, RZ, RZ, UR41 ;  /* 0x00000029ffe57e24 */ /* 0x000fca000f8e00ff */
[----:B------:R-:W-:-:S13]  /*d270*/  ISETP.NE.AND P2, PT, R229, 0x1, PT ;  /* 0x00000001e500780c */ /* 0x000fda0003f45270 */
[----:B------:R-:W2:Y:S02]  /*d280*/  @P2 LDC.64 R164, c[0x0][0x9e8] ;  /* 0x00027a00ffa42b82 */ /* 0x000ea40000000a00 */
[----:B--2---:R-:W-:-:S05]  /*d290*/  @P2 IMAD.HI.U32 R164, R196, R164, RZ ;  /* 0x000000a4c4a42227 */ /* 0x004fca00078e00ff */
[----:B------:R-:W-:-:S07]  /*d2a0*/  @P2 SHF.R.U32.HI R196, RZ, R165, R164 ;  /* 0x000000a5ffc42219 */ /* 0x000fce00000116a4 */
.L_x_2140:
[----:B------:R-:W-:Y:S05]  /*d2b0*/  BSYNC B0 ;  /* 0x0000000000007941 */ /* 0x000fea0003800000 */
.L_x_2138:
[----:B------:R-:W-:-:S04]  /*d2c0*/  IMAD R164, R5, -0x60, -R23 ;  /* 0xffffffa005a47824 */ /* 0x000fc800078e0a17 */
[----:B------:R-:W-:-:S05]  /*d2d0*/  IMAD R164, R196, R229, R164 ;  /* 0x000000e5c4a47224 */ /* 0x000fca00078e02a4 */
[----:B------:R-:W-:Y:S02]  /*d2e0*/  VIMNMX R197, R197, R164, !PT ;  /* 0x000000a4c5c57248 */ /* 0x000fe40007fe0100 */
[----:B------:R-:W-:-:S07]  /*d2f0*/  VIADDMNMX R198, R164, R229, R198, PT ;  /* 0x000000e5a4c67246 */ /* 0x000fce00038001c6 */
.L_x_2137:
[----:B------:R-:W-:Y:S01]  /*d300*/  IMAD R196, R5, -0x60, RZ ;  /* 0xffffffa005c47824 */ /* 0x000fe200078e02ff */
[----:B------:R-:W-:Y:S02]  /*d310*/  LOP3.LUT R2, R2, 0xfff7ffff, RZ, 0xc0, !PT ;  /* 0xfff7ffff02027812 */ /* 0x000fe400078ec0ff */
[--C-:B------:R-:W-:Y:S02]  /*d320*/  IADD3 R228, R228, 0x8, R0.reuse ;  /* 0x00000008e4e47810 */ /* 0x100fe40007ffe000 */
[C---:B------:R-:W-:Y:S02]  /*d330*/  ISETP.GE.AND P2, PT, R196.reuse, 0x1, PT ;  /* 0x00000001c400780c */ /* 0x040fe40003f46270 */
[----:B------:R-:W-:Y:S02]  /*d340*/  ISETP.GE.AND P4, PT, R196, 0x9, PT ;  /* 0x00000009c400780c */ /* 0x000fe40003f86270 */
[----:B------:R-:W-:-:S09]  /*d350*/  IADD3 R199, R199, 0x8, R0 ;  /* 0x00000008c7c77810 */ /* 0x000fd20007ffe000 */
[----:B------:R-:W-:Y:S02]  /*d360*/  @P2 LOP3.LUT R2, R2, 0x80000, RZ, 0xfc, !PT ;  /* 0x0008000002022812 */ /* 0x000fe400078efcff */
[----:B------:R-:W-:Y:S02]  /*d370*/  ISETP.GT.AND P2, PT, R197, RZ, !P2 ;  /* 0x000000ffc500720c */ /* 0x000fe40005744270 */
[----:B------:R-:W-:Y:S02]  /*d380*/  LOP3.LUT R2, R2, 0xfffffffd, RZ, 0xc0, !PT ;  /* 0xfffffffd02027812 */ /* 0x000fe400078ec0ff */
[----:B------:R-:W-:Y:S02]  /*d390*/  ISETP.LT.OR P3, PT, R198, 0x1, P2 ;  /* 0x00000001c600780c */ /* 0x000fe40001761670 */
[----:B------:R-:W-:Y:S02]  /*d3a0*/  ISETP.GE.AND P2, PT, R196, 0x2, PT ;  /* 0x00000002c400780c */ /* 0x000fe40003f46270 */
[----:B------:R-:W-:-:S02]  /*d3b0*/  FSEL R152, R152, -INF , !P3 ;  /* 0xff80000098987808 */ /* 0x000fc40005800000 */
[C---:B------:R-:W-:Y:S02]  /*d3c0*/  ISETP.GT.AND P3, PT, R197.reuse, 0x1, !P2 ;  /* 0x00000001c500780c */ /* 0x040fe40005764270 */
[----:B------:R-:W-:Y:S02]  /*d3d0*/  @P4 LOP3.LUT R2, R2, 0x2, RZ, 0xfc, !PT ;  /* 0x0000000202024812 */ /* 0x000fe400078efcff */
[----:B------:R-:W-:Y:S02]  /*d3e0*/  ISETP.LT.OR P3, PT, R198, 0x2, P3 ;  /* 0x00000002c600780c */ /* 0x000fe40001f61670 */
[----:B------:R-:W-:Y:S02]  /*d3f0*/  LOP3.LUT R2, R2, 0xfffffffb, RZ, 0xc0, !PT ;  /* 0xfffffffb02027812 */ /* 0x000fe400078ec0ff */
[----:B------:R-:W-:Y:S02]  /*d400*/  FSEL R210, R210, -INF , !P3 ;  /* 0xff800000d2d27808 */ /* 0x000fe40005800000 */
[----:B------:R-:W-:-:S02]  /*d410*/  ISETP.GT.AND P3, PT, R197, 0x8, !P4 ;  /* 0x00000008c500780c */ /* 0x000fc40006764270 */
[----:B------:R-:W-:Y:S02]  /*d420*/  ISETP.GE.AND P4, PT, R196, 0xa, PT ;  /* 0x0000000ac400780c */ /* 0x000fe40003f86270 */
[----:B------:R-:W-:-:S04]  /*d430*/  ISETP.LT.OR P3, PT, R198, 0x9, P3 ;  /* 0x00000009c600780c */ /* 0x000fc80001f61670 */
[----:B0-----:R-:W-:Y:S02]  /*d440*/  FSEL R155, R155, -INF , !P3 ;  /* 0xff8000009b9b7808 */ /* 0x001fe40005800000 */
        /* <DEDUP_REMOVED lines=118> */
[----:B------:R-:W-:-:S13]  /*dbb0*/  LOP3.LUT P6, RZ, R2, 0x100000, RZ, 0xc0, !PT ;  /* 0x0010000002ff7812 */ /* 0x000fda00078cc0ff */
[----:B------:R-:W-:Y:S05]  /*dbc0*/  @!P6 BRA `(.L_x_2141) ;  /* 0x00000000005ce947 */ /* 0x000fea0003800000 */
[----:B------:R-:W-:Y:S01]  /*dbd0*/  ISETP.GT.AND P6, PT, R207, -0x1, PT ;  /* 0xffffffffcf00780c */ /* 0x000fe20003fc4270 */
[----:B------:R-:W-:-:S12]  /*dbe0*/  BSSY B0, `(.L_x_2142) ;  /* 0x0000011000007945 */ /* 0x000fd80003800000 */
[----:B------:R-:W-:Y:S05]  /*dbf0*/  @P6 BRA `(.L_x_2143) ;  /* 0x0000000000246947 */ /* 0x000fea0003800000 */
[----:B------:R-:W-:Y:S02]  /*dc00*/  IMAD.U32 R197, RZ, RZ, UR41 ;  /* 0x00000029ffc57e24 */ /* 0x000fe4000f8e00ff */
[----:B------:R-:W-:-:S03]  /*dc10*/  VIADD R198, R212, 0x8 ;  /* 0x00000008d4c67836 */ /* 0x000fc60000000000 */
[----:B------:R-:W-:Y:S02]  /*dc20*/  ISETP.NE.AND P6, PT, R197, 0x1, PT ;  /* 0x00000001c500780c */ /* 0x000fe40003fc5270 */
[----:B------:R-:W-:-:S11]  /*dc30*/  LOP3.LUT R198, RZ, R198, RZ, 0x33, !PT ;  /* 0x000000c6ffc67212 */ /* 0x000fd600078e33ff */
[----:B------:R-:W0:Y:S02]  /*dc40*/  @P6 LDC.64 R164, c[0x0][0x9e8] ;  /* 0x00027a00ffa46b82 */ /* 0x000e240000000a00 */
[----:B0-----:R-:W-:-:S05]  /*dc50*/  @P6 IMAD.HI.U32 R164, R198, R164, RZ ;  /* 0x000000a4c6a46227 */ /* 0x001fca00078e00ff */
[----:B------:R-:W-:-:S04]  /*dc60*/  @P6 SHF.R.U32.HI R198, RZ, R165, R164 ;  /* 0x000000a5ffc66219 */ /* 0x000fc800000116a4 */
[----:B------:R-:W-:Y:S01]  /*dc70*/  LOP3.LUT R198, RZ, R198, RZ, 0x33, !PT ;  /* 0x000000c6ffc67212 */ /* 0x000fe200078e33ff */
[----:B------:R-:W-:Y:S06]  /*dc80*/  BRA `(.L_x_2144) ;  /* 0x0000000000187947 */ /* 0x000fec0003800000 */
.L_x_2143:
[----:B------:R-:W-:Y:S02]  /*dc90*/  IMAD.U32 R197, RZ, RZ, UR41 ;  /* 0x00000029ffc57e24 */ /* 0x000fe4000f8e00ff */
[----:B------:R-:W-:-:S03]  /*dca0*/  IMAD.MOV.U32 R198, RZ, RZ, R207 ;  /* 0x000000ffffc67224 */ /* 0x000fc600078e00cf */
[----:B------:R-:W-:-:S13]  /*dcb0*/  ISETP.NE.AND P6, PT, R197, 0x1, PT ;  /* 0x00000001c500780c */ /* 0x000fda0003fc5270 */
[----:B------:R-:W0:Y:S02]  /*dcc0*/  @P6 LDC.64 R164, c[0x0][0x9e8] ;  /* 0x00027a00ffa46b82 */ /* 0x000e240000000a00 */
[----:B0-----:R-:W-:-:S05]  /*dcd0*/  @P6 IMAD.HI.U32 R164, R207, R164, RZ ;  /* 0x000000a4cfa46227 */ /* 0x001fca00078e00ff */
[----:B------:R-:W-:-:S07]  /*dce0*/  @P6 SHF.R.U32.HI R198, RZ, R165, R164 ;  /* 0x000000a5ffc66219 */ /* 0x000fce00000116a4 */
.L_x_2144:
[----:B------:R-:W-:Y:S05]  /*dcf0*/  BSYNC B0 ;  /* 0x0000000000007941 */ /* 0x000fea0003800000 */
.L_x_2142:
[----:B------:R-:W-:-:S04]  /*dd00*/  IMAD.IADD R196, R196, 0x1, -R23 ;  /* 0x00000001c4c47824 */ /* 0x000fc800078e0a17 */
[----:B------:R-:W-:-:S05]  /*dd10*/  IMAD R196, R198, R197, R196 ;  /* 0x000000c5c6c47224 */ /* 0x000fca00078e02c4 */
[----:B------:R-:W-:Y:S02]  /*dd20*/  VIMNMX R199, R199, R196, !PT ;  /* 0x000000c4c7c77248 */ /* 0x000fe40007fe0100 */
[----:B------:R-:W-:-:S07]  /*dd30*/  VIADDMNMX R228, R196, R197, R228, PT ;  /* 0x000000c5c4e47246 */ /* 0x000fce00038001e4 */
.L_x_2141:
[C---:B------:R-:W-:Y:S02]  /*dd40*/  ISETP.GT.AND P2, PT, R199.reuse, 0x1, !P2 ;  /* 0x00000001c700780c */ /* 0x040fe40005744270 */
[----:B------:R-:W-:Y:S02]  /*dd50*/  LOP3.LUT P6, RZ, R2, 0x8000, RZ, 0xc0, !PT ;  /* 0x0000800002ff7812 */ /* 0x000fe400078cc0ff */
[----:B------:R-:W-:Y:S02]  /*dd60*/  ISETP.LT.OR P2, PT, R228, 0x2, P2 ;  /* 0x00000002e400780c */ /* 0x000fe40001741670 */
[----:B------:R-:W-:Y:S02]  /*dd70*/  ISETP.GT.AND P3, PT, R199, 0x50, !P3 ;  /* 0x00000050c700780c */ /* 0x000fe40005f64270 */
[----:B------:R-:W-:Y:S02]  /*dd80*/  FSEL R154, R154, -INF , !P2 ;  /* 0xff8000009a9a7808 */ /* 0x000fe40005000000 */
[----:B------:R-:W-:-:S02]  /*dd90*/  LOP3.LUT P2, RZ, R2, 0x2, RZ, 0xc0, !PT ;  /* 0x0000000202ff7812 */ /* 0x000fc4000784c0ff */
[C---:B------:R-:W-:Y:S02]  /*dda0*/  ISETP.LT.OR P3, PT, R228.reuse, 0x51, P3 ;  /* 0x00000051e400780c */ /* 0x040fe40001f61670 */
[C---:B------:R-:W-:Y:S02]  /*ddb0*/  ISETP.GT.AND P2, PT, R199.reuse, 0x8, !P2 ;  /* 0x00000008c700780c */ /* 0x040fe40005744270 */
[----:B------:R-:W-:Y:S02]  /*ddc0*/  ISETP.GT.AND P4, PT, R199, 0x51, !P4 ;  /* 0x00000051c700780c */ /* 0x000fe40006784270 */
[----:B------:R-:W-:Y:S02]  /*ddd0*/  ISETP.LT.OR P2, PT, R228, 0x9, P2 ;  /* 0x00000009e400780c */ /* 0x000fe40001741670 */
[----:B------:R-:W-:Y:S02]  /*dde0*/  FSEL R190, R190, -INF , !P3 ;  /* 0xff800000bebe7808 */ /* 0x000fe40005800000 */
[----:B------:R-:W-:-:S02]  /*ddf0*/  FSEL R157, R157, -INF , !P2 ;  /* 0xff8000009d9d7808 */ /* 0x000fc40005000000 */
[----:B------:R-:W-:Y:S02]  /*de00*/  LOP3.LUT P2, RZ, R2, 0x4, RZ, 0xc0, !PT ;  /* 0x0000000402ff7812 */ /* 0x000fe4000784c0ff */
[C---:B------:R-:W-:Y:S02]  /*de10*/  ISETP.GT.AND P5, PT, R199.reuse, 0x58, !P5 ;  /* 0x00000058c700780c */ /* 0x040fe40006fa4270 */
[----:B------:R-:W-:Y:S02]  /*de20*/  ISETP.GT.AND P2, PT, R199, 0x9, !P2 ;  /* 0x00000009c700780c */ /* 0x000fe40005744270 */
[C---:B------:R-:W-:Y:S02]  /*de30*/  ISETP.LT.OR P4, PT, R228.reuse, 0x52, P4 ;  /* 0x00000052e400780c */ /* 0x040fe40002781670 */
[C---:B------:R-:W-:Y:S02]  /*de40*/  ISETP.LT.OR P2, PT, R228.reuse, 0xa, P2 ;  /* 0x0000000ae400780c */ /* 0x040fe40001741670 */
[----:B------:R-:W-:-:S02]  /*de50*/  ISETP.LT.OR P5, PT, R228, 0x59, P5 ;  /* 0x00000059e400780c */ /* 0x000fc40002fa1670 */
[----:B------:R-:W-:Y:S02]  /*de60*/  FSEL R158, R158, -INF , !P2 ;  /* 0xff8000009e9e7808 */ /* 0x000fe40005000000 */
[----:B------:R-:W-:Y:S02]  /*de70*/  LOP3.LUT P2, RZ, R2, 0x8, RZ, 0xc0, !PT ;  /* 0x0000000802ff7812 */ /* 0x000fe4000784c0ff */
[----:B------:R-:W-:Y:S02]  /*de80*/  FSEL R189, R189, -INF , !P4 ;  /* 0xff800000bdbd7808 */ /* 0x000fe40006000000 */
[----:B------:R-:W-:Y:S02]  /*de90*/  ISETP.GT.AND P2, PT, R199, 0x10, !P2 ;  /* 0x00000010c700780c */ /* 0x000fe40005744270 */
[----:B------:R-:W-:Y:S02]  /*dea0*/  FSEL R191, R191, -INF , !P5 ;  /* 0xff800000bfbf7808 */ /* 0x000fe40006800000 */
        /* <DEDUP_REMOVED lines=34> */
[----:B------:R-:W-:Y:S02]  /*e0d0*/  FMNMX.FTZ R177, R152, R12, !PT ;  /* 0x0000000c98b17209 */ /* 0x000fe40007810000 */
[----:B------:R-:W-:Y:S02]  /*e0e0*/  LOP3.LUT P2, RZ, R2, 0x400, RZ, 0xc0, !PT ;  /* 0x0000040002ff7812 */ /* 0x000fe4000784c0ff */
[----:B------:R-:W-:Y:S02]  /*e0f0*/  FMNMX.FTZ R177, R210, R177, !PT ;  /* 0x000000b1d2b17209 */ /* 0x000fe40007810000 */
[----:B------:R-:W-:Y:S02]  /*e100*/  ISETP.GT.AND P2, PT, R199, 0x31, !P2 ;  /* 0x00000031c700780c */ /* 0x000fe40005744270 */
[----:B------:R-:W-:-:S02]  /*e110*/  FMNMX.FTZ R177, R155, R177, !PT ;  /* 0x000000b19bb17209 */ /* 0x000fc40007810000 */
[----:B------:R-:W-:Y:S02]  /*e120*/  ISETP.LT.OR P2, PT, R228, 0x32, P2 ;  /* 0x00000032e400780c */ /* 0x000fe40001741670 */
[----:B------:R-:W-:Y:S02]  /*e130*/  FMNMX.FTZ R177, R156, R177, !PT ;  /* 0x000000b19cb17209 */ /* 0x000fe40007810000 */
[----:B------:R-:W-:Y:S02]  /*e140*/  FSEL R165, R178, -INF , !P2 ;  /* 0xff800000b2a57808 */ /* 0x000fe40005000000 */
[----:B------:R-:W-:Y:S02]  /*e150*/  FMNMX.FTZ R177, R159, R177, !PT ;  /* 0x000000b19fb17209 */ /* 0x000fe40007810000 */
[----:B------:R-:W-:Y:S02]  /*e160*/  LOP3.LUT P2, RZ, R2, 0x200, RZ, 0xc0, !PT ;  /* 0x0000020002ff7812 */ /* 0x000fe4000784c0ff */
[----:B------:R-:W-:-:S02]  /*e170*/  FMNMX.FTZ R177, R160, R177, !PT ;  /* 0x000000b1a0b17209 */ /* 0x000fc40007810000 */
[----:B------:R-:W-:Y:S02]  /*e180*/  ISETP.GT.AND P2, PT, R199, 0x38, !P2 ;  /* 0x00000038c700780c */ /* 0x000fe40005744270 */
[----:B------:R-:W-:Y:S02]  /*e190*/  FMNMX.FTZ R177, R163, R177, !PT ;  /* 0x000000b1a3b17209 */ /* 0x000fe40007810000 */
[----:B------:R-:W-:Y:S02]  /*e1a0*/  ISETP.LT.OR P2, PT, R228, 0x39, P2 ;  /* 0x00000039e400780c */ /* 0x000fe40001741670 */
[----:B------:R-:W-:Y:S02]  /*e1b0*/  FMNMX.FTZ R177, R211, R177, !PT ;  /* 0x000000b1d3b17209 */ /* 0x000fe40007810000 */
[----:B------:R-:W-:Y:S02]  /*e1c0*/  FSEL R179, R179, -INF , !P2 ;  /* 0xff800000b3b37808 */ /* 0x000fe40005000000 */
[----:B------:R-:W-:-:S02]  /*e1d0*/  FMNMX.FTZ R177, R168, R177, !PT ;  /* 0x000000b1a8b17209 */ /* 0x000fc40007810000 */
[----:B------:R-:W-:Y:S02]  /*e1e0*/  LOP3.LUT P2, RZ, R2, 0x100, RZ, 0xc0, !PT ;  /* 0x0000010002ff7812 */ /* 0x000fe4000784c0ff */
[----:B------:R-:W-:Y:S02]  /*e1f0*/  FMNMX.FTZ R177, R169, R177, !PT ;  /* 0x000000b1a9b17209 */ /* 0x000fe40007810000 */
[----:B------:R-:W-:Y:S02]  /*e200*/  ISETP.GT.AND P2, PT, R199, 0x39, !P2 ;  /* 0x00000039c700780c */ /* 0x000fe40005744270 */
[----:B------:R-:W-:Y:S02]  /*e210*/  FMNMX.FTZ R177, R172, R177, !PT ;  /* 0x000000b1acb17209 */ /* 0x000fe40007810000 */
[----:B------:R-:W-:Y:S02]  /*e220*/  ISETP.LT.OR P2, PT, R228, 0x3a, P2 ;  /* 0x0000003ae400780c */ /* 0x000fe40001741670 */
[----:B------:R-:W-:-:S02]  /*e230*/  FMNMX.FTZ R177, R173, R177, !PT ;  /* 0x000000b1adb17209 */ /* 0x000fc40007810000 */
        /* <DEDUP_REMOVED lines=25> */
[----:B------:R-:W-:Y:S01]  /*e3d0*/  ISETP.GT.AND P2, PT, R199, 0x49, !P6 ;  /* 0x00000049c700780c */ /* 0x000fe20007744270 */
[----:B------:R-:W0:Y:S01]  /*e3e0*/  SHFL.BFLY PT, R178, R177, 0x2, 0x1f ;  /* 0x0c401f00b1b27f89 */ /* 0x000e2200000e0000 */
[----:B------:R-:W-:Y:S02]  /*e3f0*/  LOP3.LUT P6, RZ, R2, 0x1, RZ, 0xc0, !PT ;  /* 0x0000000102ff7812 */ /* 0x000fe400078cc0ff */
[----:B------:R-:W-:-:S04]  /*e400*/  ISETP.LT.OR P2, PT, R228, 0x4a, P2 ;  /* 0x0000004ae400780c */ /* 0x000fc80001741670 */
[----:B------:R-:W-:Y:S02]  /*e410*/  FSEL R187, R187, -INF , !P2 ;  /* 0xff800000bbbb7808 */ /* 0x000fe40005000000 */
[----:B0-----:R-:W-:-:S05]  /*e420*/  FMNMX.FTZ R178, R177, R178, !PT ;  /* 0x000000b2b1b27209 */ /* 0x001fca0007810000 */
[----:B------:R-:W0:Y:S02]  /*e430*/  SHFL.BFLY PT, R177, R178, 0x1, 0x1f ;  /* 0x0c201f00b2b17f89 */ /* 0x000e2400000e0000 */
[----:B0-----:R-:W-:Y:S01]  /*e440*/  FMNMX.FTZ R178, R178, R177, !PT ;  /* 0x000000b1b2b27209 */ /* 0x001fe20007810000 */
[----:B------:R-:W-:-:S03]  /*e450*/  IMAD.U32 R177, RZ, RZ, UR42 ;  /* 0x0000002affb17e24 */ /* 0x000fc6000f8e00ff */
[----:B------:R-:W-:-:S04]  /*e460*/  FSETP.NEU.FTZ.AND P2, PT, R178, -INF , PT ;  /* 0xff800000b200780b */ /* 0x000fc80003f5d000 */
[----:B------:R-:W-:-:S05]  /*e470*/  FSEL R196, R178, RZ, P2 ;  /* 0x000000ffb2c47208 */ /* 0x000fca0001000000 */
[----:B------:R-:W-:Y:S01]  /*e480*/  FADD.FTZ R196, -R196, R12 ;  /* 0x0000000cc4c47221 */ /* 0x000fe20000010100 */
[----:B------:R-:W-:-:S05]  /*e490*/  FMUL.FTZ R12, R178, R177 ;  /* 0x000000b1b20c7220 */ /* 0x000fca0000410000 */
[----:B------:R-:W-:Y:S02]  /*e4a0*/  FSEL R12, R12, RZ, P2 ;  /* 0x000000ff0c0c7208 */ /* 0x000fe40001000000 */
[----:B------:R-:W-:-:S03]  /*e4b0*/  LOP3.LUT P2, RZ, R2, 0x80000, RZ, 0xc0, !PT ;  /* 0x0008000002ff7812 */ /* 0x000fc6000784c0ff */
[-CC-:B------:R-:W-:Y:S01]  /*e4c0*/  FFMA.FTZ R152, R152, R177.reuse, -R12.reuse ;  /* 0x000000b198987223 */ /* 0x180fe2000001080c */
[----:B------:R-:W-:Y:S01]  /*e4d0*/  ISETP.GT.AND P2, PT, R199, RZ, !P2 ;  /* 0x000000ffc700720c */ /* 0x000fe20005744270 */
[-CC-:B------:R-:W-:Y:S01]  /*e4e0*/  FFMA.FTZ R210, R210, R177.reuse, -R12.reuse ;  /* 0x000000b1d2d27223 */ /* 0x180fe2000001080c */
[-CC-:B------:R-:W-:Y:S01]  /*e4f0*/  FFMA.FTZ R155, R155, R177.reuse, -R12.reuse ;  /* 0x000000b19b9b7223 */ /* 0x180fe2000001080c */
[-CC-:B------:R-:W-:Y:S01]  /*e500*/  FFMA.FTZ R156, R156, R177.reuse, -R12.reuse ;  /* 0x000000b19c9c7223 */ /* 0x180fe2000001080c */
[----:B------:R-:W-:Y:S01]  /*e510*/  ISETP.LT.OR P2, PT, R228, 0x1, P2 ;  /* 0x00000001e400780c */ /* 0x000fe20001741670 */
[-CC-:B------:R-:W-:Y:S01]  /*e520*/  FFMA.FTZ R159, R159, R177.reuse, -R12.reuse ;  /* 0x000000b19f9f7223 */ /* 0x180fe2000001080c */
[-CC-:B------:R-:W-:Y:S01]  /*e530*/  FFMA.FTZ R160, R160, R177.reuse, -R12.reuse ;  /* 0x000000b1a0a07223 */ /* 0x180fe2000001080c */
[-CC-:B------:R-:W-:Y:S01]  /*e540*/  FFMA.FTZ R163, R163, R177.reuse, -R12.reuse ;  /* 0x000000b1a3a37223 */ /* 0x180fe2000001080c */
[----:B------:R-:W-:Y:S01]  /*e550*/  FSEL R153, R153, -INF , !P2 ;  /* 0xff80000099997808 */ /* 0x000fe20005000000 */
        /* <DEDUP_REMOVED lines=17> */
[----:B------:R-:W-:Y:S01]  /*e670*/  FMUL.FTZ R12, R196, R177 ;  /* 0x000000b1c40c7220 */ /* 0x000fe20000410000 */
[----:B------:R-:W-:Y:S01]  /*e680*/  FMNMX.FTZ R196, R153, R13, !PT ;  /* 0x0000000d99c47209 */ /* 0x000fe20007810000 */
[----:B------:R-:W-:Y:S01]  /*e690*/  MUFU.EX2 R152, R152 ;  /* 0x0000009800987308 */ /* 0x000fe20000000800 */
[----:B------:R-:W-:-:S02]  /*e6a0*/  ISETP.GT.AND P2, PT, R199, 0x59, !P6 ;  /* 0x00000059c700780c */ /* 0x000fc40007744270 */
[----:B------:R-:W-:Y:S02]  /*e6b0*/  FMNMX.FTZ R196, R154, R196, !PT ;  /* 0x000000c49ac47209 */ /* 0x000fe40007810000 */
[----:B------:R-:W-:Y:S02]  /*e6c0*/  ISETP.LT.OR P2, PT, R228, 0x5a, P2 ;  /* 0x0000005ae400780c */ /* 0x000fe40001741670 */
[----:B------:R-:W-:Y:S01]  /*e6d0*/  FMNMX.FTZ R196, R157, R196, !PT ;  /* 0x000000c49dc47209 */ /* 0x000fe20007810000 */
[----:B------:R-:W0:Y:S01]  /*e6e0*/  MUFU.EX2 R12, R12 ;  /* 0x0000000c000c7308 */ /* 0x000e220000000800 */
[----:B------:R-:W-:Y:S02]  /*e6f0*/  FSEL R193, R193, -INF , !P2 ;  /* 0xff800000c1c17808 */ /* 0x000fe40005000000 */
[----:B------:R-:W-:-:S04]  /*e700*/  FMNMX.FTZ R196, R158, R196, !PT ;  /* 0x000000c49ec47209 */ /* 0x000fc80007810000 */
[----:B------:R-:W-:Y:S01]  /*e710*/  FMNMX.FTZ R196, R161, R196, !PT ;  /* 0x000000c4a1c47209 */ /* 0x000fe20007810000 */
[----:B------:R-:W2:Y:S03]  /*e720*/  MUFU.EX2 R210, R210 ;  /* 0x000000d200d27308 */ /* 0x000ea60000000800 */
[----:B------:R-:W-:-:S04]  /*e730*/  FMNMX.FTZ R196, R162, R196, !PT ;  /* 0x000000c4a2c47209 */ /* 0x000fc80007810000 */
[----:B------:R-:W-:Y:S01]  /*e740*/  FMNMX.FTZ R196, R166, R196, !PT ;  /* 0x000000c4a6c47209 */ /* 0x000fe20007810000 */
[----:B------:R-:W3:Y:S01]  /*e750*/  MUFU.EX2 R155, R155 ;  /* 0x0000009b009b7308 */ /* 0x000ee20000000800 */
[----:B0-----:R-:W-:Y:S01]  /*e760*/  FFMA.FTZ R4, R12, R4, R152 ;  /* 0x000000040c047223 */ /* 0x001fe20000010098 */
[----:B------:R-:W-:Y:S01]  /*e770*/  FMUL.FTZ R24, R24, R12 ;  /* 0x0000000c18187220 */ /* 0x000fe20000410000 */
[----:B------:R-:W-:Y:S01]  /*e780*/  FMNMX.FTZ R196, R167, R196, !PT ;  /* 0x000000c4a7c47209 */ /* 0x000fe20007810000 */
[-C--:B------:R-:W-:Y:S01]  /*e790*/  FMUL.FTZ R25, R25, R12.reuse ;  /* 0x0000000c19197220 */ /* 0x080fe20000410000 */
[-C--:B------:R-:W-:Y:S01]  /*e7a0*/  FMUL.FTZ R28, R28, R12.reuse ;  /* 0x0000000c1c1c7220 */ /* 0x080fe20000410000 */
[----:B------:R-:W-:Y:S01]  /*e7b0*/  FMUL.FTZ R29, R29, R12 ;  /* 0x0000000c1d1d7220 */ /* 0x000fe20000410000 */
[----:B------:R-:W-:Y:S01]  /*e7c0*/  FMNMX.FTZ R196, R170, R196, !PT ;  /* 0x000000c4aac47209 */ /* 0x000fe20007810000 */
[----:B------:R-:W0:Y:S01]  /*e7d0*/  MUFU.EX2 R156, R156 ;  /* 0x0000009c009c7308 */ /* 0x000e220000000800 */
[C---:B--2---:R-:W-:Y:S01]  /*e7e0*/  FADD.FTZ R4, R210.reuse, R4 ;  /* 0x00000004d2047221 */ /* 0x044fe20000010000 */
[----:B------:R-:W-:Y:S01]  /*e7f0*/  F2FP.BF16.F32.PACK_AB R152, R210, R152 ;  /* 0x00000098d298723e */ /* 0x000fe200000010ff */
[----:B------:R-:W-:Y:S01]  /*e800*/  FMUL.FTZ R32, R32, R12 ;  /* 0x0000000c20207220 */ /* 0x000fe20000410000 */
[----:B------:R-:W-:Y:S01]  /*e810*/  FMNMX.FTZ R196, R171, R196, !PT ;  /* 0x000000c4abc47209 */ /* 0x000fe20007810000 */
[-C--:B------:R-:W-:Y:S01]  /*e820*/  FMUL.FTZ R33, R33, R12.reuse ;  /* 0x0000000c21217220 */ /* 0x080fe20000410000 */
[-C--:B------:R-:W-:Y:S01]  /*e830*/  FMUL.FTZ R36, R36, R12.reuse ;  /* 0x0000000c24247220 */ /* 0x080fe20000410000 */
[----:B------:R-:W-:Y:S01]  /*e840*/  FMUL.FTZ R37, R37, R12 ;  /* 0x0000000c25257220 */ /* 0x000fe20000410000 */
[----:B------:R-:W-:Y:S01]  /*e850*/  FMNMX.FTZ R196, R174, R196, !PT ;  /* 0x000000c4aec47209 */ /* 0x000fe20007810000 */
[----:B------:R-:W2:Y:S01]  /*e860*/  MUFU.EX2 R159, R159 ;  /* 0x0000009f009f7308 */ /* 0x000ea20000000800 */
[----:B---3--:R-:W-:Y:S01]  /*e870*/  FADD.FTZ R4, R155, R4 ;  /* 0x000000049b047221 */ /* 0x008fe20000010000 */
[----:B------:R-:W-:Y:S01]  /*e880*/  FMUL.FTZ R40, R40, R12 ;  /* 0x0000000c28287220 */ /* 0x000fe20000410000 */
[----:B------:R-:W-:Y:S01]  /*e890*/  FMNMX.FTZ R196, R175, R196, !PT ;  /* 0x000000c4afc47209 */ /* 0x000fe20007810000 */
[-C--:B------:R-:W-:Y:S01]  /*e8a0*/  FMUL.FTZ R41, R41, R12.reuse ;  /* 0x0000000c29297220 */ /* 0x080fe20000410000 */
[-C--:B------:R-:W-:Y:S01]  /*e8b0*/  FMUL.FTZ R44, R44, R12.reuse ;  /* 0x0000000c2c2c7220 */ /* 0x080fe20000410000 */
[----:B------:R-:W-:Y:S01]  /*e8c0*/  FMUL.FTZ R45, R45, R12 ;  /* 0x0000000c2d2d7220 */ /* 0x000fe20000410000 */
[----:B------:R-:W-:Y:S01]  /*e8d0*/  FMNMX.FTZ R196, R164, R196, !PT ;  /* 0x000000c4a4c47209 */ /* 0x000fe20007810000 */
[----:B------:R-:W3:Y:S01]  /*e8e0*/  MUFU.EX2 R160, R160 ;  /* 0x000000a000a07308 */ /* 0x000ee20000000800 */
[----:B0-----:R-:W-:Y:S01]  /*e8f0*/  FADD.FTZ R4, R156, R4 ;  /* 0x000000049c047221 */ /* 0x001fe20000010000 */
[----:B------:R-:W-:Y:S01]  /*e900*/  FMUL.FTZ R48, R48, R12 ;  /* 0x0000000c30307220 */ /* 0x000fe20000410000 */
[----:B------:R-:W-:Y:S01]  /*e910*/  FMNMX.FTZ R196, R165, R196, !PT ;  /* 0x000000c4a5c47209 */ /* 0x000fe20007810000 */
[-C--:B------:R-:W-:Y:S01]  /*e920*/  FMUL.FTZ R49, R49, R12.reuse ;  /* 0x0000000c31317220 */ /* 0x080fe20000410000 */
[-C--:B------:R-:W-:Y:S01]  /*e930*/  FMUL.FTZ R52, R52, R12.reuse ;  /* 0x0000000c34347220 */ /* 0x080fe20000410000 */
[----:B------:R-:W-:Y:S01]  /*e940*/  FMUL.FTZ R53, R53, R12 ;  /* 0x0000000c35357220 */ /* 0x000fe20000410000 */
[----:B------:R-:W-:Y:S01]  /*e950*/  FMNMX.FTZ R196, R179, R196, !PT ;  /* 0x000000c4b3c47209 */ /* 0x000fe20007810000 */
[----:B------:R-:W0:Y:S01]  /*e960*/  MUFU.EX2 R163, R163 ;  /* 0x000000a300a37308 */ /* 0x000e220000000800 */
[----:B--2---:R-:W-:Y:S01]  /*e970*/  FADD.FTZ R4, R159, R4 ;  /* 0x000000049f047221 */ /* 0x004fe20000010000 */
[----:B------:R-:W-:Y:S01]  /*e980*/  FMUL.FTZ R56, R56, R12 ;  /* 0x0000000c38387220 */ /* 0x000fe20000410000 */
[----:B------:R-:W-:Y:S01]  /*e990*/  FMNMX.FTZ R196, R180, R196, !PT ;  /* 0x000000c4b4c47209 */ /* 0x000fe20007810000 */
[-C--:B------:R-:W-:Y:S01]  /*e9a0*/  FMUL.FTZ R57, R57, R12.reuse ;  /* 0x0000000c39397220 */ /* 0x080fe20000410000 */
[-C--:B------:R-:W-:Y:S01]  /*e9b0*/  FMUL.FTZ R60, R60, R12.reuse ;  /* 0x0000000c3c3c7220 */ /* 0x080fe20000410000 */
[----:B------:R-:W-:Y:S01]  /*e9c0*/  FMUL.FTZ R61, R61, R12 ;  /* 0x0000000c3d3d7220 */ /* 0x000fe20000410000 */
[----:B------:R-:W-:Y:S01]  /*e9d0*/  FMNMX.FTZ R196, R182, R196, !PT ;  /* 0x000000c4b6c47209 */ /* 0x000fe20007810000 */
[----:B------:R2:W-:Y:S01]  /*e9e0*/  MUFU.EX2 R198, R181 ;  /* 0x000000b500c67308 */ /* 0x0005e20000000800 */
        /* <DEDUP_REMOVED lines=16> */
[-C--:B------:R-:W-:Y:S01]  /*eaf0*/  FMUL.FTZ R80, R80, R12.reuse ;  /* 0x0000000c50507220 */ /* 0x080fe20000410000 */
[----:B------:R-:W-:Y:S01]  /*eb00*/  FMUL.FTZ R81, R81, R12 ;  /* 0x0000000c51517220 */ /* 0x000fe20000410000 */
[----:B------:R-:W-:Y:S01]  /*eb10*/  FMNMX.FTZ R196, R189, R196, !PT ;  /* 0x000000c4bdc47209 */ /* 0x000fe20007810000 */
[-C--:B------:R-:W-:Y:S01]  /*eb20*/  FMUL.FTZ R84, R84, R12.reuse ;  /* 0x0000000c54547220 */ /* 0x080fe20000410000 */
[-C--:B------:R-:W-:Y:S01]  /*eb30*/  FMUL.FTZ R85, R85, R12.reuse ;  /* 0x0000000c55557220 */ /* 0x080fe20000410000 */
[----:B------:R-:W-:Y:S01]  /*eb40*/  FMUL.FTZ R88, R88, R12 ;  /* 0x0000000c58587220 */ /* 0x000fe20000410000 */
[----:B------:R-:W-:Y:S01]  /*eb50*/  FMNMX.FTZ R196, R191, R196, !PT ;  /* 0x000000c4bfc47209 */ /* 0x000fe20007810000 */
[----:B------:R-:W4:Y:S01]  /*eb60*/  MUFU.EX2 R169, R169 ;  /* 0x000000a900a97308 */ /* 0x000f220000000800 */
[-C--:B------:R-:W-:Y:S01]  /*eb70*/  FMUL.FTZ R89, R89, R12.reuse ;  /* 0x0000000c59597220 */ /* 0x080fe20000410000 */
[----:B------:R-:W-:Y:S01]  /*eb80*/  FMUL.FTZ R92, R92, R12 ;  /* 0x0000000c5c5c7220 */ /* 0x000fe20000410000 */
[----:B------:R-:W-:Y:S01]  /*eb90*/  FMNMX.FTZ R196, R193, R196, !PT ;  /* 0x000000c4c1c47209 */ /* 0x000fe20007810000 */
[-C--:B------:R-:W-:Y:S01]  /*eba0*/  FMUL.FTZ R93, R93, R12.reuse ;  /* 0x0000000c5d5d7220 */ /* 0x080fe20000410000 */
[-C--:B------:R-:W-:Y:S01]  /*ebb0*/  FMUL.FTZ R96, R96, R12.reuse ;  /* 0x0000000c60607220 */ /* 0x080fe20000410000 */
[-C--:B------:R-:W-:Y:S01]  /*ebc0*/  FMUL.FTZ R97, R97, R12.reuse ;  /* 0x0000000c61617220 */ /* 0x080fe20000410000 */
[-C--:B------:R-:W-:Y:S01]  /*ebd0*/  FMUL.FTZ R100, R100, R12.reuse ;  /* 0x0000000c64647220 */ /* 0x080fe20000410000 */
[----:B------:R-:W5:Y:S01]  /*ebe0*/  SHFL.BFLY PT, R197, R196, 0x2, 0x1f ;  /* 0x0c401f00c4c57f89 */ /* 0x000f6200000e0000 */
        /* <DEDUP_REMOVED lines=23> */
[----:B-----5:R-:W-:Y:S01]  /*ed60*/  FMNMX.FTZ R196, R196, R197, !PT ;  /* 0x000000c5c4c47209 */ /* 0x020fe20007810000 */
[----:B------:R-:W5:Y:S01]  /*ed70*/  MUFU.EX2 R224, R224 ;  /* 0x000000e000e07308 */ /* 0x000f620000000800 */
[-C--:B------:R-:W-:Y:S01]  /*ed80*/  FMUL.FTZ R141, R141, R12.reuse ;  /* 0x0000000c8d8d7220 */ /* 0x080fe20000410000 */
[-C--:B------:R-:W-:Y:S01]  /*ed90*/  FMUL.FTZ R144, R144, R12.reuse ;  /* 0x0000000c90907220 */ /* 0x080fe20000410000 */
[-C--:B------:R-:W-:Y:S01]  /*eda0*/  FMUL.FTZ R145, R145, R12.reuse ;  /* 0x0000000c91917220 */ /* 0x080fe20000410000 */
[----:B------:R-:W2:Y:S01]  /*edb0*/  SHFL.BFLY PT, R197, R196, 0x1, 0x1f ;  /* 0x0c201f00c4c57f89 */ /* 0x000ea200000e0000 */
[-C--:B------:R-:W-:Y:S01]  /*edc0*/  FMUL.FTZ R148, R148, R12.reuse ;  /* 0x0000000c94947220 */ /* 0x080fe20000410000 */
[----:B------:R-:W-:-:S02]  /*edd0*/  FMUL.FTZ R149, R149, R12 ;  /* 0x0000000c95957220 */ /* 0x000fc40000410000 */
[----:B------:R-:W5:Y:S08]  /*ede0*/  MUFU.EX2 R225, R225 ;  /* 0x000000e100e17308 */ /* 0x000f700000000800 */
[----:B------:R-:W-:Y:S08]  /*edf0*/  MUFU.EX2 R184, R184 ;  /* 0x000000b800b87308 */ /* 0x000ff00000000800 */
[----:B------:R-:W-:Y:S01]  /*ee00*/  MUFU.EX2 R185, R185 ;  /* 0x000000b900b97308 */ /* 0x000fe20000000800 */
[----:B--2---:R-:W-:-:S04]  /*ee10*/  FMNMX.FTZ R181, R196, R197, !PT ;  /* 0x000000c5c4b57209 */ /* 0x004fc80007810000 */
[C---:B------:R-:W-:Y:S01]  /*ee20*/  FSETP.NEU.FTZ.AND P2, PT, R181.reuse, -INF , PT ;  /* 0xff800000b500780b */ /* 0x040fe20003f5d000 */
[----:B------:R-:W-:Y:S02]  /*ee30*/  FMUL.FTZ R196, R181, R177 ;  /* 0x000000b1b5c47220 */ /* 0x000fe40000410000 */
[----:B------:R-:W-:Y:S03]  /*ee40*/  MUFU.EX2 R188, R188 ;  /* 0x000000bc00bc7308 */ /* 0x000fe60000000800 */
[----:B------:R-:W-:-:S05]  /*ee50*/  FSEL R196, R196, RZ, P2 ;  /* 0x000000ffc4c47208 */ /* 0x000fca0001000000 */
[----:B------:R-:W-:Y:S01]  /*ee60*/  MUFU.EX2 R226, R226 ;  /* 0x000000e200e27308 */ /* 0x000fe20000000800 */
[----:B------:R-:W-:Y:S01]  /*ee70*/  FFMA.FTZ R197, R154, R177, -R196 ;  /* 0x000000b19ac57223 */ /* 0x000fe200000108c4 */
[----:B------:R-:W-:Y:S01]  /*ee80*/  F2FP.BF16.F32.PACK_AB R154, R156, R155 ;  /* 0x0000009b9c9a723e */ /* 0x000fe200000010ff */
[----:B---3--:R-:W-:Y:S01]  /*ee90*/  FADD.FTZ R155, R211, R4 ;  /* 0x00000004d39b7221 */ /* 0x008fe20000010000 */
[----:B------:R-:W-:Y:S01]  /*eea0*/  F2FP.BF16.F32.PACK_AB R156, R160, R159 ;  /* 0x0000009fa09c723e */ /* 0x000fe200000010ff */
[-CC-:B------:R-:W-:Y:S01]  /*eeb0*/  FFMA.FTZ R229, R157, R177.reuse, -R196.reuse ;  /* 0x000000b19de57223 */ /* 0x180fe200000108c4 */
[--C-:B------:R-:W-:Y:S01]  /*eec0*/  FFMA.FTZ R157, R158, R177, -R196.reuse ;  /* 0x000000b19e9d7223 */ /* 0x100fe200000108c4 */
[----:B0-----:R-:W-:Y:S01]  /*eed0*/  FADD.FTZ R4, R168, R155 ;  /* 0x0000009ba8047221 */ /* 0x001fe20000010000 */
[----:B------:R-:W-:Y:S01]  /*eee0*/  MUFU.EX2 R192, R192 ;  /* 0x000000c000c07308 */ /* 0x000fe20000000800 */
[----:B------:R-:W-:Y:S01]  /*eef0*/  F2FP.BF16.F32.PACK_AB R158, R211, R163 ;  /* 0x000000a3d39e723e */ /* 0x000fe200000010ff */
[-C--:B------:R-:W-:Y:S01]  /*ef00*/  FFMA.FTZ R230, R153, R177.reuse, -R196 ;  /* 0x000000b199e67223 */ /* 0x080fe200000108c4 */
[----:B----4-:R-:W-:Y:S01]  /*ef10*/  FADD.FTZ R159, R169, R4 ;  /* 0x00000004a99f7221 */ /* 0x010fe20000010000 */
[-CC-:B------:R-:W-:Y:S01]  /*ef20*/  FFMA.FTZ R153, R174, R177.reuse, -R196.reuse ;  /* 0x000000b1ae997223 */ /* 0x180fe200000108c4 */
[-CC-:B------:R-:W-:Y:S01]  /*ef30*/  FFMA.FTZ R228, R161, R177.reuse, -R196.reuse ;  /* 0x000000b1a1e47223 */ /* 0x180fe200000108c4 */
[-CC-:B------:R-:W-:Y:S01]  /*ef40*/  FFMA.FTZ R161, R162, R177.reuse, -R196.reuse ;  /* 0x000000b1a2a17223 */ /* 0x180fe200000108c4 */
[----:B-1----:R-:W-:Y:S01]  /*ef50*/  FADD.FTZ R4, R172, R159 ;  /* 0x0000009fac047221 */ /* 0x002fe20000010000 */
[----:B------:R-:W0:Y:S01]  /*ef60*/  MUFU.EX2 R227, R227 ;  /* 0x000000e300e37308 */ /* 0x000e220000000800 */
[C---:B------:R-:W-:Y:S01]  /*ef70*/  F2FP.BF16.F32.PACK_AB R162, R173.reuse, R172 ;  /* 0x000000acada2723e */ /* 0x040fe200000010ff */
[-C--:B------:R-:W-:Y:S01]  /*ef80*/  FFMA.FTZ R210, R166, R177.reuse, -R196 ;  /* 0x000000b1a6d27223 */ /* 0x080fe200000108c4 */
[----:B------:R-:W-:Y:S01]  /*ef90*/  FADD.FTZ R4, R173, R4 ;  /* 0x00000004ad047221 */ /* 0x000fe20000010000 */
[-CC-:B------:R-:W-:Y:S01]  /*efa0*/  FFMA.FTZ R167, R167, R177.reuse, -R196.reuse ;  /* 0x000000b1a7a77223 */ /* 0x180fe200000108c4 */
[-CC-:B------:R-:W-:Y:S01]  /*efb0*/  FFMA.FTZ R199, R170, R177.reuse, -R196.reuse ;  /* 0x000000b1aac77223 */ /* 0x180fe200000108c4 */
[-C--:B------:R-:W-:Y:S01]  /*efc0*/  FFMA.FTZ R171, R171, R177.reuse, -R196 ;  /* 0x000000b1abab7223 */ /* 0x080fe200000108c4 */
[----:B------:R-:W-:Y:S01]  /*efd0*/  FADD.FTZ R159, R223, R4 ;  /* 0x00000004df9f7221 */ /* 0x000fe20000010000 */
[----:B------:R-:W1:Y:S01]  /*efe0*/  MUFU.EX2 R194, R194 ;  /* 0x000000c200c27308 */ /* 0x000e620000000800 */
[-CC-:B------:R-:W-:Y:S01]  /*eff0*/  FFMA.FTZ R175, R175, R177.reuse, -R196.reuse ;  /* 0x000000b1afaf7223 */ /* 0x180fe200000108c4 */
[-CC-:B------:R-:W-:Y:S01]  /*f000*/  FFMA.FTZ R231, R164, R177.reuse, -R196.reuse ;  /* 0x000000b1a4e77223 */ /* 0x180fe200000108c4 */
[----:B-----5:R-:W-:Y:S01]  /*f010*/  FADD.FTZ R4, R224, R159 ;  /* 0x0000009fe0047221 */ /* 0x020fe20000010000 */
[-CC-:B------:R-:W-:Y:S01]  /*f020*/  FFMA.FTZ R165, R165, R177.reuse, -R196.reuse ;  /* 0x000000b1a5a57223 */ /* 0x180fe200000108c4 */
[-CC-:B------:R-:W-:Y:S01]  /*f030*/  FFMA.FTZ R179, R179, R177.reuse, -R196.reuse ;  /* 0x000000b1b3b37223 */ /* 0x180fe200000108c4 */
[-C--:B------:R-:W-:Y:S01]  /*f040*/  FFMA.FTZ R180, R180, R177.reuse, -R196 ;  /* 0x000000b1b4b47223 */ /* 0x080fe200000108c4 */
[----:B------:R-:W-:Y:S01]  /*f050*/  FADD.FTZ R159, R225, R4 ;  /* 0x00000004e19f7221 */ /* 0x000fe20000010000 */
[----:B------:R-:W2:Y:S01]  /*f060*/  MUFU.EX2 R174, R195 ;  /* 0x000000c300ae7308 */ /* 0x000ea20000000800 */
[----:B0-----:R-:W-:Y:S01]  /*f070*/  F2FP.BF16.F32.PACK_AB R172, R227, R192 ;  /* 0x000000c0e3ac723e */ /* 0x001fe200000010ff */
[-CC-:B------:R-:W-:Y:S01]  /*f080*/  FFMA.FTZ R182, R182, R177.reuse, -R196.reuse ;  /* 0x000000b1b6b67223 */ /* 0x180fe200000108c4 */
[----:B------:R-:W-:Y:S01]  /*f090*/  FADD.FTZ R159, R198, R159 ;  /* 0x0000009fc69f7221 */ /* 0x000fe20000010000 */
[-CC-:B------:R-:W-:Y:S01]  /*f0a0*/  FFMA.FTZ R183, R183, R177.reuse, -R196.reuse ;  /* 0x000000b1b7b77223 */ /* 0x180fe200000108c4 */
[-CC-:B------:R-:W-:Y:S01]  /*f0b0*/  FFMA.FTZ R186, R186, R177.reuse, -R196.reuse ;  /* 0x000000b1baba7223 */ /* 0x180fe200000108c4 */
[-CC-:B------:R-:W-:Y:S01]  /*f0c0*/  FFMA.FTZ R187, R187, R177.reuse, -R196.reuse ;  /* 0x000000b1bbbb7223 */ /* 0x180fe200000108c4 */
[----:B------:R-:W-:Y:S01]  /*f0d0*/  FADD.FTZ R4, R184, R159 ;  /* 0x0000009fb8047221 */ /* 0x000fe20000010000 */
[----:B------:R-:W-:Y:S01]  /*f0e0*/  MUFU.EX2 R230, R230 ;  /* 0x000000e600e67308 */ /* 0x000fe20000000800 */
[-CC-:B------:R-:W-:Y:S01]  /*f0f0*/  FFMA.FTZ R190, R190, R177.reuse, -R196.reuse ;  /* 0x000000b1bebe7223 */ /* 0x180fe200000108c4 */
[-C--:B------:R-:W-:Y:S01]  /*f100*/  FFMA.FTZ R189, R189, R177.reuse, -R196 ;  /* 0x000000b1bdbd7223 */ /* 0x080fe200000108c4 */
[----:B------:R-:W-:Y:S01]  /*f110*/  FADD.FTZ R163, R185, R4 ;  /* 0x00000004b9a37221 */ /* 0x000fe20000010000 */
[-CC-:B------:R-:W-:Y:S01]  /*f120*/  FFMA.FTZ R191, R191, R177.reuse, -R196.reuse ;  /* 0x000000b1bfbf7223 */ /* 0x180fe200000108c4 */
[----:B------:R-:W-:Y:S01]  /*f130*/  FFMA.FTZ R193, R193, R177, -R196 ;  /* 0x000000b1c1c17223 */ /* 0x000fe200000108c4 */
[----:B------:R-:W-:Y:S01]  /*f140*/  F2FP.BF16.F32.PACK_AB R160, R169, R168 ;  /* 0x000000a8a9a0723e */ /* 0x000fe200000010ff */
[----:B------:R-:W-:Y:S01]  /*f150*/  FADD.FTZ R163, R188, R163 ;  /* 0x000000a3bca37221 */ /* 0x000fe20000010000 */
[----:B------:R-:W-:Y:S01]  /*f160*/  MUFU.EX2 R197, R197 ;  /* 0x000000c500c57308 */ /* 0x000fe20000000800 */
[----:B------:R-:W-:-:S02]  /*f170*/  F2FP.BF16.F32.PACK_AB R168, R185, R184 ;  /* 0x000000b8b9a8723e */ /* 0x000fc400000010ff */
[C---:B------:R-:W-:Y:S01]  /*f180*/  FADD.FTZ R163, R226.reuse, R163 ;  /* 0x000000a3e2a37221 */ /* 0x040fe20000010000 */
[----:B------:R-:W-:Y:S02]  /*f190*/  F2FP.BF16.F32.PACK_AB R170, R226, R188 ;  /* 0x000000bce2aa723e */ /* 0x000fe400000010ff */
[----:B------:R-:W-:Y:S01]  /*f1a0*/  F2FP.BF16.F32.PACK_AB R166, R198, R225 ;  /* 0x000000e1c6a6723e */ /* 0x000fe200000010ff */
[----:B------:R-:W-:Y:S01]  /*f1b0*/  FADD.FTZ R4, R192, R163 ;  /* 0x000000a3c0047221 */ /* 0x000fe20000010000 */
[----:B------:R-:W-:Y:S01]  /*f1c0*/  FSEL R192, R181, RZ, P2 ;  /* 0x000000ffb5c07208 */ /* 0x000fe20001000000 */
[----:B------:R-:W-:Y:S01]  /*f1d0*/  MUFU.EX2 R155, R229 ;  /* 0x000000e5009b7308 */ /* 0x000fe20000000800 */
[----:B------:R-:W-:Y:S01]  /*f1e0*/  F2FP.BF16.F32.PACK_AB R164, R224, R223 ;  /* 0x000000dfe0a4723e */ /* 0x000fe200000010ff */
[----:B------:R-:W-:-:S04]  /*f1f0*/  FADD.FTZ R163, R227, R4 ;  /* 0x00000004e3a37221 */ /* 0x000fc80000010000 */
[----:B-1----:R-:W-:Y:S02]  /*f200*/  FADD.FTZ R163, R194, R163 ;  /* 0x000000a3c2a37221 */ /* 0x002fe40000010000 */
[----:B------:R-:W-:Y:S02]  /*f210*/  MUFU.EX2 R157, R157 ;  /* 0x0000009d009d7308 */ /* 0x000fe40000000800 */
[C---:B--2---:R-:W-:Y:S01]  /*f220*/  FADD.FTZ R4, R174.reuse, R163 ;  /* 0x000000a3ae047221 */ /* 0x044fe20000010000 */
[----:B------:R-:W-:Y:S01]  /*f230*/  F2FP.BF16.F32.PACK_AB R174, R174, R194 ;  /* 0x000000c2aeae723e */ /* 0x000fe200000010ff */
[----:B------:R-:W-:-:S04]  /*f240*/  FADD.FTZ R194, -R192, R13 ;  /* 0x0000000dc0c27221 */ /* 0x000fc80000010100 */
[----:B------:R-:W-:Y:S01]  /*f250*/  FMUL.FTZ R13, R194, R177 ;  /* 0x000000b1c20d7220 */ /* 0x000fe20000410000 */
[----:B------:R-:W-:Y:S08]  /*f260*/  MUFU.EX2 R228, R228 ;  /* 0x000000e400e47308 */ /* 0x000ff00000000800 */
[----:B------:R-:W0:Y:S08]  /*f270*/  MUFU.EX2 R13, R13 ;  /* 0x0000000d000d7308 */ /* 0x000e300000000800 */
[----:B------:R-:W1:Y:S08]  /*f280*/  MUFU.EX2 R161, R161 ;  /* 0x000000a100a17308 */ /* 0x000e700000000800 */
        /* <DEDUP_REMOVED lines=9> */
[----:B------:R-:W-:Y:S01]  /*f320*/  FADD.FTZ R196, R155, R196 ;  /* 0x000000c49bc47221 */ /* 0x000fe20000010000 */
[----:B------:R-:W-:Y:S01]  /*f330*/  F2FP.BF16.F32.PACK_AB R155, R157, R155 ;  /* 0x0000009b9d9b723e */ /* 0x000fe200000010ff */
[-C--:B------:R-:W-:Y:S01]  /*f340*/  FMUL.FTZ R35, R35, R13.reuse ;  /* 0x0000000d23237220 */ /* 0x080fe20000410000 */
[-C--:B------:R-:W-:Y:S01]  /*f350*/  FMUL.FTZ R38, R38, R13.reuse ;  /* 0x0000000d26267220 */ /* 0x080fe20000410000 */
[----:B------:R-:W-:Y:S01]  /*f360*/  FADD.FTZ R3, R157, R196 ;  /* 0x000000c49d037221 */ /* 0x000fe20000010000 */
[----:B-1----:R-:W-:Y:S01]  /*f370*/  F2FP.BF16.F32.PACK_AB R157, R161, R228 ;  /* 0x000000e4a19d723e */ /* 0x002fe200000010ff */
[-C--:B------:R-:W-:Y:S01]  /*f380*/  FMUL.FTZ R39, R39, R13.reuse ;  /* 0x0000000d27277220 */ /* 0x080fe20000410000 */
[----:B------:R-:W1:Y:S01]  /*f390*/  MUFU.EX2 R199, R199 ;  /* 0x000000c700c77308 */ /* 0x000e620000000800 */
[----:B------:R-:W-:Y:S01]  /*f3a0*/  FADD.FTZ R196, R228, R3 ;  /* 0x00000003e4c47221 */ /* 0x000fe20000010000 */
[-C--:B------:R-:W-:Y:S01]  /*f3b0*/  FMUL.FTZ R42, R42, R13.reuse ;  /* 0x0000000d2a2a7220 */ /* 0x080fe20000410000 */
[-C--:B------:R-:W-:Y:S01]  /*f3c0*/  FMUL.FTZ R43, R43, R13.reuse ;  /* 0x0000000d2b2b7220 */ /* 0x080fe20000410000 */
[-C--:B------:R-:W-:Y:S01]  /*f3d0*/  FMUL.FTZ R46, R46, R13.reuse ;  /* 0x0000000d2e2e7220 */ /* 0x080fe20000410000 */
[----:B------:R-:W-:Y:S01]  /*f3e0*/  FADD.FTZ R196, R161, R196 ;  /* 0x000000c4a1c47221 */ /* 0x000fe20000010000 */
[-C--:B------:R-:W-:Y:S01]  /*f3f0*/  FMUL.FTZ R47, R47, R13.reuse ;  /* 0x0000000d2f2f7220 */ /* 0x080fe20000410000 */
[----:B------:R-:W-:Y:S01]  /*f400*/  FMUL.FTZ R50, R50, R13 ;  /* 0x0000000d32327220 */ /* 0x000fe20000410000 */
[----:B------:R-:W3:Y:S01]  /*f410*/  MUFU.EX2 R188, R171 ;  /* 0x000000ab00bc7308 */ /* 0x000ee20000000800 */
[----:B--2---:R-:W-:Y:S01]  /*f420*/  FADD.FTZ R3, R159, R196 ;  /* 0x000000c49f037221 */ /* 0x004fe20000010000 */
[----:B0-----:R-:W-:Y:S01]  /*f430*/  F2FP.BF16.F32.PACK_AB R159, R184, R159 ;  /* 0x0000009fb89f723e */ /* 0x001fe200000010ff */
[-C--:B------:R-:W-:Y:S01]  /*f440*/  FMUL.FTZ R51, R51, R13.reuse ;  /* 0x0000000d33337220 */ /* 0x080fe20000410000 */
[-C--:B------:R-:W-:Y:S01]  /*f450*/  FMUL.FTZ R54, R54, R13.reuse ;  /* 0x0000000d36367220 */ /* 0x080fe20000410000 */
[----:B------:R-:W-:Y:S01]  /*f460*/  FADD.FTZ R198, R184, R3 ;  /* 0x00000003b8c67221 */ /* 0x000fe20000010000 */
[-C--:B------:R-:W-:Y:S01]  /*f470*/  FMUL.FTZ R55, R55, R13.reuse ;  /* 0x0000000d37377220 */ /* 0x080fe20000410000 */
[-C--:B------:R-:W-:Y:S01]  /*f480*/  FMUL.FTZ R58, R58, R13.reuse ;  /* 0x0000000d3a3a7220 */ /* 0x080fe20000410000 */
[----:B------:R0:W-:Y:S01]  /*f490*/  MUFU.EX2 R163, R153 ;  /* 0x0000009900a37308 */ /* 0x0001e20000000800 */
        /* <DEDUP_REMOVED lines=10> */
[----:B---3--:R-:W-:Y:S01]  /*f540*/  F2FP.BF16.F32.PACK_AB R161, R188, R199 ;  /* 0x000000c7bca1723e */ /* 0x008fe200000010ff */
        /* <DEDUP_REMOVED lines=30> */
[----:B0-----:R-:W-:Y:S01]  /*f730*/  F2FP.BF16.F32.PACK_AB R165, R194, R231 ;  /* 0x000000e7c2a5723e */ /* 0x001fe200000010ff */
[-C--:B------:R-:W-:Y:S01]  /*f740*/  FMUL.FTZ R123, R123, R13.reuse ;  /* 0x0000000d7b7b7220 */ /* 0x080fe20000410000 */
[----:B------:R-:W-:Y:S01]  /*f750*/  FMUL.FTZ R126, R126, R13 ;  /* 0x0000000d7e7e7220 */ /* 0x000fe20000410000 */
[----:B------:R-:W-:Y:S01]  /*f760*/  FADD.FTZ R3, R163, R182 ;  /* 0x000000b6a3037221 */ /* 0x000fe20000010000 */
[C---:B------:R-:W-:Y:S01]  /*f770*/  F2FP.BF16.F32.PACK_AB R163, R192.reuse, R163 ;  /* 0x000000a3c0a3723e */ /* 0x040fe200000010ff */
        /* <DEDUP_REMOVED lines=16> */
[----:B------:R-:W-:Y:S01]  /*f880*/  FMUL.FTZ R151, R151, R13 ;  /* 0x0000000d97977220 */ /* 0x000fe20000410000 */
[----:B------:R3:W4:Y:S08]  /*f890*/  MUFU.EX2 R171, R186 ;  /* 0x000000ba00ab7308 */ /* 0x0007300000000800 */
[----:B------:R-:W5:Y:S01]  /*f8a0*/  MUFU.EX2 R182, R187 ;  /* 0x000000bb00b67308 */ /* 0x000f620000000800 */
[----:B---3--:R-:W-:-:S04]  /*f8b0*/  FADD.FTZ R186, R194, R3 ;  /* 0x00000003c2ba7221 */ /* 0x008fc80000010000 */
[----:B--2---:R-:W-:Y:S01]  /*f8c0*/  FADD.FTZ R3, R167, R186 ;  /* 0x000000baa7037221 */ /* 0x004fe20000010000 */
[C---:B0-----:R-:W-:Y:S02]  /*f8d0*/  F2FP.BF16.F32.PACK_AB R167, R180.reuse, R167 ;  /* 0x000000a7b4a7723e */ /* 0x041fe400000010ff */
[----:B------:R0:W2:Y:S01]  /*f8e0*/  MUFU.EX2 R173, R190 ;  /* 0x000000be00ad7308 */ /* 0x0000a20000000800 */
[----:B------:R-:W-:-:S04]  /*f8f0*/  FADD.FTZ R186, R180, R3 ;  /* 0x00000003b4ba7221 */ /* 0x000fc80000010000 */
[----:B------:R-:W-:Y:S01]  /*f900*/  FADD.FTZ R3, R169, R186 ;  /* 0x000000baa9037221 */ /* 0x000fe20000010000 */
[C---:B-1----:R-:W-:Y:S02]  /*f910*/  F2FP.BF16.F32.PACK_AB R169, R196.reuse, R169 ;  /* 0x000000a9c4a9723e */ /* 0x042fe400000010ff */
[----:B------:R-:W1:Y:S01]  /*f920*/  MUFU.EX2 R12, R189 ;  /* 0x000000bd000c7308 */ /* 0x000e620000000800 */
[----:B------:R-:W-:-:S04]  /*f930*/  FADD.FTZ R186, R196, R3 ;  /* 0x00000003c4ba7221 */ /* 0x000fc80000010000 */
[----:B----4-:R-:W-:Y:S01]  /*f940*/  FADD.FTZ R3, R171, R186 ;  /* 0x000000baab037221 */ /* 0x010fe20000010000 */
[C---:B-----5:R-:W-:Y:S02]  /*f950*/  F2FP.BF16.F32.PACK_AB R171, R182.reuse, R171 ;  /* 0x000000abb6ab723e */ /* 0x060fe400000010ff */
[----:B------:R-:W3:Y:S01]  /*f960*/  MUFU.EX2 R175, R191 ;  /* 0x000000bf00af7308 */ /* 0x000ee20000000800 */
[----:B0-----:R-:W-:-:S04]  /*f970*/  FADD.FTZ R190, R182, R3 ;  /* 0x00000003b6be7221 */ /* 0x001fc80000010000 */
[----:B--2---:R-:W-:-:S03]  /*f980*/  FADD.FTZ R3, R173, R190 ;  /* 0x000000bead037221 */ /* 0x004fc60000010000 */
[----:B------:R-:W0:Y:S01]  /*f990*/  MUFU.EX2 R186, R193 ;  /* 0x000000c100ba7308 */ /* 0x000e220000000800 */
[C---:B-1----:R-:W-:Y:S01]  /*f9a0*/  FADD.FTZ R184, R12.reuse, R3 ;  /* 0x000000030cb87221 */ /* 0x042fe20000010000 */
[----:B------:R-:W-:-:S03]  /*f9b0*/  F2FP.BF16.F32.PACK_AB R173, R12, R173 ;  /* 0x000000ad0cad723e */ /* 0x000fc600000010ff */
[----:B---3--:R-:W-:-:S04]  /*f9c0*/  FADD.FTZ R3, R175, R184 ;  /* 0x000000b8af037221 */ /* 0x008fc80000010000 */
[C---:B0-----:R-:W-:Y:S01]  /*f9d0*/  FADD.FTZ R3, R186.reuse, R3 ;  /* 0x00000003ba037221 */ /* 0x041fe20000010000 */
[----:B------:R-:W-:Y:S01]  /*f9e0*/  F2FP.BF16.F32.PACK_AB R175, R186, R175 ;  /* 0x000000afbaaf723e */ /* 0x000fe200000010ff */
[----:B------:R-:W-:Y:S06]  /*f9f0*/  @!P0 BRA `(.L_x_2145) ;  /* 0x0000000000048947 */ /* 0x000fec0003800000 */
[----:B------:R-:W-:Y:S01]  /*fa00*/  BPT.TRAP 0x1 ;  /* 0x000000040000795c */ /* 0x000fe20000300000 */
.L_x_2145:
[----:B------:R0:W1:Y:S01]  /*fa10*/  SYNCS.PHASECHK.TRANS64.TRYWAIT P2, [R209+URZ+0x22850], R204 ;  /* 0x022850ccd10075a7 */ /* 0x000062000804017f */
[----:B------:R-:W-:Y:S05]  /*fa20*/  @!P0 BRA `(.L_x_2146) ;  /* 0x0000000000048947 */ /* 0x000fea0003800000 */
[----:B------:R-:W-:Y:S01]  /*fa30*/  BPT.TRAP 0x1 ;  /* 0x000000040000795c */ /* 0x000fe20000300000 */
.L_x_2146:
[----:B------:R-:W-:Y:S04]  /*fa40*/  BSSY B0, `(.L_x_2147) ;  /* 0x0000004000007945 */ /* 0x000fe80003800000 */
[----:B-1----:R-:W-:Y:S05]  /*fa50*/  @P2 BRA `(.L_x_2148) ;  /* 0x0000000000082947 */ /* 0x002fea0003800000 */
[----:B------:R-:W1:Y:S02]  /*fa60*/  SYNCS.PHASECHK.TRANS64.TRYWAIT P2, [R209+URZ+0x22850], R204 ;  /* 0x022850ccd10075a7 */ /* 0x000e64000804017f */
[----:B-1----:R-:W-:Y:S05]  /*fa70*/  @!P2 BRA `(.L_x_2149) ;  /* 0x00000104004ca947 */ /* 0x002fea0003800000 */
.L_x_2148:
[----:B------:R-:W-:Y:S05]  /*fa80*/  BSYNC B0 ;  /* 0x0000000000007941 */ /* 0x000fea0003800000 */
.L_x_2147:
[----:B------:R-:W2:Y:S01]  /*fa90*/  S2R R179, SR_TID.X ;  /* 0x0000000000b37919 */ /* 0x000ea20000002100 */
[----:B------:R-:W-:Y:S01]  /*faa0*/  IMAD.MOV.U32 R13, RZ, RZ, 0x40000040 ;  /* 0x40000040ff0d7424 */ /* 0x000fe200078e00ff */
[----:B------:R-:W-:Y:S05]  /*fab0*/  WARPSYNC.ALL ;  /* 0x0000000000007948 */ /* 0x000fea0003800000 */
[----:B------:R-:W-:Y:S01]  /*fac0*/  R2UR UR7, R13 ;  /* 0x000000000d0772ca */ /* 0x000fe200000e0000 */
[----:B------:R-:W-:Y:S01]  /*fad0*/  IMAD R12, R16, 0xc00, R20 ;  /* 0x00000c00100c7824 */ /* 0x000fe200078e0214 */
[----:B------:R-:W-:Y:S01]  /*fae0*/  ISETP.GT.AND P2, PT, R5, R213, PT ;  /* 0x000000d50500720c */ /* 0x000fe20003f44270 */
[----:B01----:R-:W-:-:S02]  /*faf0*/  @!P1 VIADD R209, R209, 0x22860 ;  /* 0x00022860d1d19836 */ /* 0x003fc40000000000 */
[----:B------:R-:W-:Y:S01]  /*fb00*/  VIADD R5, R5, 0xffffffff ;  /* 0xffffffff05057836 */ /* 0x000fe20000000000 */
[----:B------:R-:W-:Y:S02]  /*fb10*/  R2UR UR6, R12 ;  /* 0x000000000c0672ca */ /* 0x000fe400000e0000 */
[----:B------:R-:W-:Y:S02]  /*fb20*/  @!P1 PRMT R209, RZ, 0x654, R209 ;  /* 0x00000654ffd19816 */ /* 0x000fe400000000d1 */
[----:B--2---:R-:W-:-:S05]  /*fb30*/  SHF.R.U32.HI R179, RZ, 0x7, R179 ;  /* 0x00000007ffb37819 */ /* 0x004fca00000116b3 */
[----:B------:R-:W-:-:S05]  /*fb40*/  VIADD R13, R179, 0x8 ;  /* 0x00000008b30d7836 */ /* 0x000fca0000000000 */
[----:B------:R0:W-:Y:S02]  /*fb50*/  BAR.SYNC.DEFER_BLOCKING R13, 0x100 ;  /* 0x0004000d0000751d */ /* 0x0001e40000010000 */
[----:B0-----:R-:W-:-:S04]  /*fb60*/  IMAD.MOV.U32 R13, RZ, RZ, 0x40000040 ;  /* 0x40000040ff0d7424 */ /* 0x001fc800078e00ff */
        /* <DEDUP_REMOVED lines=34> */
[----:B------:R-:W-:Y:S01]  /*fd90*/  R2UR UR6, R12 ;  /* 0x000000000c0672ca */ /* 0x000fe200000e0000 */
[----:B------:R-:W-:Y:S01]  /*fda0*/  IMAD.MOV.U32 R12, RZ, RZ, R178 ;  /* 0x000000ffff0c7224 */ /* 0x000fe200078e00b2 */
[----:B------:R-:W-:Y:S01]  /*fdb0*/  R2UR UR7, R13 ;  /* 0x000000000d0772ca */ /* 0x000fe200000e0000 */
[----:B------:R-:W-:Y:S01]  /*fdc0*/  IMAD.MOV.U32 R13, RZ, RZ, R181 ;  /* 0x000000ffff0d7224 */ /* 0x000fe200078e00b5 */
[----:B------:R-:W-:Y:S02]  /*fdd0*/  WARPGROUP.DEPBAR.LE gsb0, 0x0 ;  /* 0x00008000000079c5 */ /* 0x000fe40000010000 */
[----:B------:R-:W-:-:S15]  /*fde0*/  WARPGROUP.ARRIVE ;  /* 0x00000000000079c5 */ /* 0x000fde0000000000 */
[----:B------:R-:W-:-:S06]  /*fdf0*/  NOP ;  /* 0x0000000000007918 */ /* 0x000fcc0000000000 */
[----:B------:R-:W-:Y:S03]  /*fe00*/  HGMMA.64x256x16.F32.BF16 R24, R172, gdesc[UR4].tnspB, R24, gsb0 ;  /* 0x43e00004ac187df0 */ /* 0x000fe60008001818 */
[----:B------:R-:W-:Y:S02]  /*fe10*/  WARPGROUP.DEPBAR.LE gsb0, 0x0 ;  /* 0x00008000000079c5 */ /* 0x000fe40000010000 */
[----:B------:R0:W-:Y:S01]  /*fe20*/  @!P1 SYNCS.ARRIVE.TRANS64.RED.A1T0 RZ, [R209+URZ], RZ ;  /* 0x000000ffd1ff99a7 */ /* 0x0001e2000810043f */
[----:B------:R-:W-:Y:S05]  /*fe30*/  @P2 BRA `(.L_x_2150) ;  /* 0xffffffc800442947 */ /* 0x000fea000383ffff */
[----:B------:R-:W-:Y:S02]  /*fe40*/  IMAD.MOV.U32 R13, RZ, RZ, R181 ;  /* 0x000000ffff0d7224 */ /* 0x000fe400078e00b5 */
[----:B------:R-:W-:-:S07]  /*fe50*/  IMAD.MOV.U32 R12, RZ, RZ, R178 ;  /* 0x000000ffff0c7224 */ /* 0x000fce00078e00b2 */
.L_x_2132:
[----:B------:R-:W1:Y:S01]  /*fe60*/  LDC R226, c[0x0][0x9e4] ;  /* 0x00027900ffe27b82 */ /* 0x000e620000000800 */
[----:B------:R-:W-:Y:S01]  /*fe70*/  IADD3 R152, R202, 0x80, -R203 ;  /* 0x00000080ca987810 */ /* 0x000fe20007ffe8cb */
[----:B------:R-:W-:Y:S01]  /*fe80*/  ULDC UR4, c[0x0][0x9dc] ;  /* 0x0002770000047ab9 */ /* 0x000fe20000000800 */
[----:B------:R-:W-:-:S03]  /*fe90*/  LOP3.LUT R2, R2, 0xffefffff, RZ, 0xc0, !PT ;  /* 0xffefffff02027812 */ /* 0x000fc600078ec0ff */
[----:B------:R-:W-:-:S04]  /*fea0*/  IMAD R152, R205, 0x80, R152 ;  /* 0x00000080cd987824 */ /* 0x000fc800078e0298 */
[----:B------:R-:W-:Y:S01]  /*feb0*/  VIADD R154, R152, -UR4 ;  /* 0x80000004989a7c36 */ /* 0x000fe20008000000 */
[----:B-1----:R-:W-:-:S13]  /*fec0*/  ISETP.GE.AND P2, PT, R226, 0x1, PT ;  /* 0x00000001e200780c */ /* 0x002fda0003f46270 */
[----:B------:R-:W-:Y:S01]  /*fed0*/  @P2 LOP3.LUT R2, R2, 0x100000, RZ, 0xfc, !PT ;  /* 0x0010000002022812 */ /* 0x000fe200078efcff */
[----:B------:R-:W-:Y:S06]  /*fee0*/  @!P2 BRA `(.L_x_2151) ;  /* 0x000000000048a947 */ /* 0x000fec0003800000 */
[----:B------:R-:W-:Y:S01]  /*fef0*/  IMAD.MOV.U32 R155, RZ, RZ, R152 ;  /* 0x000000ffff9b7224 */ /* 0x000fe200078e0098 */
[----:B------:R-:W-:Y:S04]  /*ff00*/  BSSY B0, `(.L_x_2152) ;  /* 0x000000e000007945 */ /* 0x000fe80003800000 */
        /* <DEDUP_REMOVED lines=9> */
.L_x_2153:
[----:B------:R-:W-:-:S13]  /*ffa0*/  ISETP.NE.AND P2, PT, R226, 0x1, PT ;  /* 0x00000001e200780c */ /* 0x000fda0003f45270 */
[----:B------:R-:W1:Y:S02]  /*ffb0*/  @P2 LDC.64 R152, c[0x0][0x9e8] ;  /* 0x00027a00ff982b82 */ /* 0x000e640000000a00 */
[----:B-1----:R-:W-:-:S05]  /*ffc0*/  @P2 IMAD.HI.U32 R152, R155, R152, RZ ;  /* 0x000000989b982227 */ /* 0x002fca00078e00ff */
[----:B------:R-:W-:-:S07]  /*ffd0*/  @P2 SHF.R.U32.HI R155, RZ, R153, R152 ;  /* 0x00000099ff9b2219 */ /* 0x000fce0000011698 */
.L_x_2154:
[----:B------:R-:W-:Y:S05]  /*ffe0*/  BSYNC B0 ;  /* 0x0000000000007941 */ /* 0x000fea0003800000 */
.L_x_2152:
[----:B------:R-:W-:-:S05]  /*fff0*/  IMAD R155, R155, R226, RZ ;  /* 0x000000e29b9b7224 */ /* 0x000fca00078e02ff */
[----:B------:R-:W-:-:S07]  /*10000*/  VIMNMX R154, R154, R155, !PT ;  /* 0x0000009b9a9a7248 */ /* 0x000fce0007fe0100 */
.L_x_2151:
[----:B------:R-:W-:-:S04]  /*10010*/  VIADD R154, R154, 0x5f ;  /* 0x0000005f9a9a7836 */ /* 0x000fc80000000000 */
[----:B------:R-:W-:-:S05]  /*10020*/  IMAD.HI R154, R154, 0x2aaaaaab, RZ ;  /* 0x2aaaaaab9a9a7827 */ /* 0x000fca00078e02ff */
[----:B------:R-:W-:-:S04]  /*10030*/  SHF.R.U32.HI R153, RZ, 0x1f, R154 ;  /* 0x0000001fff997819 */ /* 0x000fc8000001169a */
[----:B------:R-:W-:-:S04]  /*10040*/  LEA.HI.SX32 R204, R154, R153, 0x1c ;  /* 0x000000999acc7211 */ /* 0x000fc800078fe2ff */
[----:B------:R-:W-:-:S04]  /*10050*/  VIMNMX R204, R217, R204, !PT ;  /* 0x000000ccd9cc7248 */ /* 0x000fc80007fe0100 */
[----:B------:R-:W-:-:S13]  /*10060*/  ISETP.GE.AND P2, PT, R5, R204, PT ;  /* 0x000000cc0500720c */ /* 0x000fda0003f46270 */
[----:B------:R-:W-:Y:S05]  /*10070*/  @!P2 BRA `(.L_x_2155) ;  /* 0x00000024003ca947 */ /* 0x000fea0003800000 */
[----:B------:R-:W-:Y:S02]  /*10080*/  IMAD.MOV.U32 R207, RZ, RZ, R13 ;  /* 0x000000ffffcf7224 */ /* 0x000fe400078e000d */
[----:B0-----:R-:W-:Y:S02]  /*10090*/  IMAD.MOV.U32 R209, RZ, RZ, R12 ;  /* 0x000000ffffd17224 */ /* 0x001fe400078e000c */
[----:B------:R-:W-:-:S07]  /*100a0*/  IMAD.MOV.U32 R206, RZ, RZ, R5 ;  /* 0x000000ffffce7224 */ /* 0x000fce00078e0005 */
.L_x_2165:
[----:B------:R-:W-:Y:S01]  /*100b0*/  VIADD R16, R16, 0x1 ;  /* 0x0000000110107836 */ /* 0x000fe20000000000 */
[----:B------:R-:W-:Y:S05]  /*100c0*/  YIELD ;  /* 0x0000000000007946 */ /* 0x000fea0003800000 */
[----:B------:R-:W-:Y:S01]  /*100d0*/  ISETP.NE.AND P3, PT, R16, 0x2, PT ;  /* 0x000000021000780c */ /* 0x000fe20003f65270 */
[----:B0-----:R-:W-:Y:S02]  /*100e0*/  IMAD.MOV.U32 R5, RZ, RZ, R206 ;  /* 0x000000ffff057224 */ /* 0x001fe400078e00ce */
[----:B------:R-:W-:Y:S01]  /*100f0*/  VIADD R206, R206, 0xffffffff ;  /* 0xffffffffcece7836 */ /* 0x000fe20000000000 */
[----:B------:R-:W-:-:S02]  /*10100*/  SEL R13, RZ, 0x1, P3 ;  /* 0x00000001ff0d7807 */ /* 0x000fc40001800000 */
[----:B------:R-:W-:Y:S02]  /*10110*/  ISETP.GT.AND P2, PT, R5, R204, PT ;  /* 0x000000cc0500720c */ /* 0x000fe40003f44270 */
[----:B------:R-:W-:Y:S02]  /*10120*/  LOP3.LUT R22, R22, R13, RZ, 0x3c, !PT ;  /* 0x0000000d16167212 */ /* 0x000fe400078e3cff */
[----:B------:R-:W-:Y:S01]  /*10130*/  SEL R16, R16, RZ, P3 ;  /* 0x000000ff10107207 */ /* 0x000fe20001800000 */
[----:B------:R-:W-:Y:S08]  /*10140*/  @!P0 BRA `(.L_x_2156) ;  /* 0x0000000000048947 */ /* 0x000ff00003800000 */
[----:B------:R-:W-:Y:S01]  /*10150*/  BPT.TRAP 0x1 ;  /* 0x000000040000795c */ /* 0x000fe20000300000 */
.L_x_2156:
[----:B------:R-:W-:Y:S01]  /*10160*/  IMAD R205, R16, 0x8, R17 ;  /* 0x0000000810cd7824 */ /* 0x000fe200078e0211 */
[----:B------:R-:W-:-:S04]  /*10170*/  SHF.L.U32 R5, R22, 0x1f, RZ ;  /* 0x0000001f16057819 */ /* 0x000fc800000006ff */
[----:B------:R0:W1:Y:S01]  /*10180*/  SYNCS.PHASECHK.TRANS64.TRYWAIT P3, [R205+URZ+0x22830], R5 ;  /* 0x02283005cd0075a7 */ /* 0x000062000806017f */
[----:B------:R-:W-:Y:S05]  /*10190*/  @!P0 BRA `(.L_x_2157) ;  /* 0x0000000000048947 */ /* 0x000fea0003800000 */
[----:B------:R-:W-:Y:S01]  /*101a0*/  BPT.TRAP 0x1 ;  /* 0x000000040000795c */ /* 0x000fe20000300000 */
.L_x_2157:
[----:B------:R-:W-:Y:S02]  /*101b0*/  IMAD R12, R16, 0x300, R21 ;  /* 0x00000300100c7824 */ /* 0x000fe400078e0215 */
[----:B------:R-:W-:Y:S01]  /*101c0*/  IMAD.MOV.U32 R13, RZ, RZ, 0x40000040 ;  /* 0x40000040ff0d7424 */ /* 0x000fe200078e00ff */
[----:B-1----:R-:W-:Y:S06]  /*101d0*/  @P3 BRA `(.L_x_2158) ;  /* 0x0000000000083947 */ /* 0x002fec0003800000 */
[----:B------:R-:W1:Y:S02]  /*101e0*/  SYNCS.PHASECHK.TRANS64.TRYWAIT P3, [R205+URZ+0x22830], R5 ;  /* 0x02283005cd0075a7 */ /* 0x000e64000806017f */
[----:B-1----:R-:W-:Y:S05]  /*101f0*/  @!P3 BRA `(.L_x_2159) ;  /* 0x000000fc0080b947 */ /* 0x002fea0003800000 */
.L_x_2158:
        /* <DEDUP_REMOVED lines=17> */
[----:B------:R-:W-:-:S02]  /*10310*/  R2UR UR5, R15 ;  /* 0x000000000f0572ca */ /* 0x000fc400000e0000 */
[----:B--2---:R-:W-:Y:S01]  /*10320*/  SHF.R.U32.HI R225, RZ, 0x7, R225 ;  /* 0x00000007ffe17819 */ /* 0x004fe200000116e1 */
[----:B------:R-:W-:Y:S02]  /*10330*/  WARPGROUP.DEPBAR.LE gsb0, 0x0 ;  /* 0x00008000000079c5 */ /* 0x000fe40000010000 */
[----:B------:R-:W-:-:S08]  /*10340*/  WARPGROUP.ARRIVE ;  /* 0x00000000000079c5 */ /* 0x000fd00000000000 */
        /* <DEDUP_REMOVED lines=44> */
[----:B--2---:R-:W-:Y:S01]  /*10610*/  FMNMX.FTZ R177, R13, R209, !PT ;  /* 0x000000d10db17209 */ /* 0x004fe20007810000 */
        /* <DEDUP_REMOVED lines=30> */
[----:B------:R-:W-:-:S05]  /*10800*/  FMUL.FTZ R199, R199, UR38 ;  /* 0x00000026c7c77c20 */ /* 0x000fca0008410000 */
        /* <DEDUP_REMOVED lines=37> */
[----:B----4-:R-:W-:-:S05]  /*10a60*/  FMNMX.FTZ R12, R196, R177, !PT ;  /* 0x000000b1c40c7209 */ /* 0x010fca0007810000 */
[----:B------:R-:W4:Y:S02]  /*10a70*/  SHFL.BFLY PT, R177, R12, 0x2, 0x1f ;  /* 0x0c401f000cb17f89 */ /* 0x000f2400000e0000 */
[----:B------:R-:W5:Y:S08]  /*10a80*/  MUFU.TANH R157, R157 ;  /* 0x0000009d009d7308 */ /* 0x000f700000002400 */
[----:B------:R-:W0:Y:S08]  /*10a90*/  MUFU.TANH R158, R158 ;  /* 0x0000009e009e7308 */ /* 0x000e300000002400 */
[----:B------:R-:W1:Y:S01]  /*10aa0*/  MUFU.TANH R161, R161 ;  /* 0x000000a100a17308 */ /* 0x000e620000002400 */
[----:B----4-:R-:W-:-:S07]  /*10ab0*/  FMNMX.FTZ R12, R12, R177, !PT ;  /* 0x000000b10c0c7209 */ /* 0x010fce0007810000 */
[----:B------:R-:W4:Y:S01]  /*10ac0*/  MUFU.TANH R162, R162 ;  /* 0x000000a200a27308 */ /* 0x000f220000002400 */
[----:B------:R-:W2:Y:S07]  /*10ad0*/  SHFL.BFLY PT, R177, R12, 0x1, 0x1f ;  /* 0x0c201f000cb17f89 */ /* 0x000eae00000e0000 */
[----:B------:R-:W4:Y:S08]  /*10ae0*/  MUFU.TANH R165, R165 ;  /* 0x000000a500a57308 */ /* 0x000f300000002400 */
[----:B------:R-:W4:Y:S08]  /*10af0*/  MUFU.TANH R166, R166 ;  /* 0x000000a600a67308 */ /* 0x000f300000002400 */
[----:B------:R-:W4:Y:S01]  /*10b00*/  MUFU.TANH R169, R169 ;  /* 0x000000a900a97308 */ /* 0x000f220000002400 */
[----:B--2---:R-:W-:Y:S01]  /*10b10*/  FMNMX.FTZ R12, R12, R177, !PT ;  /* 0x000000b10c0c7209 */ /* 0x004fe20007810000 */
[----:B------:R-:W-:-:S04]  /*10b20*/  IMAD.U32 R177, RZ, RZ, UR43 ;  /* 0x0000002bffb17e24 */ /* 0x000fc8000f8e00ff */
[CC--:B------:R-:W-:Y:S01]  /*10b30*/  FMUL.FTZ R212, R12.reuse, R177.reuse ;  /* 0x000000b10cd47220 */ /* 0x0c0fe20000410000 */
[----:B------:R-:W-:Y:S01]  /*10b40*/  FADD.FTZ R198, -R12, R209 ;  /* 0x000000d10cc67221 */ /* 0x000fe20000010100 */
[----:B------:R-:W2:Y:S02]  /*10b50*/  MUFU.TANH R170, R170 ;  /* 0x000000aa00aa7308 */ /* 0x000ea40000002400 */
[--C-:B------:R-:W-:Y:S01]  /*10b60*/  FFMA.FTZ R209, R13, R177, -R212.reuse ;  /* 0x000000b10dd17223 */ /* 0x100fe200000108d4 */
[----:B------:R-:W-:Y:S01]  /*10b70*/  FMNMX.FTZ R13, R153, R207, !PT ;  /* 0x000000cf990d7209 */ /* 0x000fe20007810000 */
[-CC-:B------:R-:W-:Y:S01]  /*10b80*/  FFMA.FTZ R211, R176, R177.reuse, -R212.reuse ;  /* 0x000000b1b0d37223 */ /* 0x180fe200000108d4 */
[-C--:B------:R-:W-:Y:S01]  /*10b90*/  FMUL.FTZ R198, R198, R177.reuse ;  /* 0x000000b1c6c67220 */ /* 0x080fe20000410000 */
[--C-:B------:R-:W-:Y:S01]  /*10ba0*/  FFMA.FTZ R152, R152, R177, -R212.reuse ;  /* 0x000000b198987223 */ /* 0x100fe200000108d4 */
[----:B---3--:R-:W-:Y:S01]  /*10bb0*/  FMNMX.FTZ R13, R154, R13, !PT ;  /* 0x0000000d9a0d7209 */ /* 0x008fe20007810000 */
[----:B------:R-:W3:Y:S01]  /*10bc0*/  MUFU.TANH R173, R173 ;  /* 0x000000ad00ad7308 */ /* 0x000ee20000002400 */
[-CC-:B------:R-:W-:Y:S01]  /*10bd0*/  FFMA.FTZ R155, R155, R177.reuse, -R212.reuse ;  /* 0x000000b19b9b7223 */ /* 0x180fe200000108d4 */
[--C-:B------:R-:W-:Y:S01]  /*10be0*/  FFMA.FTZ R156, R156, R177, -R212.reuse ;  /* 0x000000b19c9c7223 */ /* 0x100fe200000108d4 */
[----:B-----5:R-:W-:Y:S01]  /*10bf0*/  FMNMX.FTZ R13, R157, R13, !PT ;  /* 0x0000000d9d0d7209 */ /* 0x020fe20007810000 */
[-CC-:B------:R-:W-:Y:S01]  /*10c00*/  FFMA.FTZ R159, R159, R177.reuse, -R212.reuse ;  /* 0x000000b19f9f7223 */ /* 0x180fe200000108d4 */
[-CC-:B------:R-:W-:Y:S01]  /*10c10*/  FFMA.FTZ R160, R160, R177.reuse, -R212.reuse ;  /* 0x000000b1a0a07223 */ /* 0x180fe200000108d4 */
[--C-:B------:R-:W-:Y:S01]  /*10c20*/  FFMA.FTZ R163, R163, R177, -R212.reuse ;  /* 0x000000b1a3a37223 */ /* 0x100fe200000108d4 */
[----:B0-----:R-:W-:Y:S01]  /*10c30*/  FMNMX.FTZ R13, R158, R13, !PT ;  /* 0x0000000d9e0d7209 */ /* 0x001fe20007810000 */
[----:B------:R-:W0:Y:S01]  /*10c40*/  MUFU.TANH R175, R175 ;  /* 0x000000af00af7308 */ /* 0x000e220000002400 */
[-CC-:B------:R-:W-:Y:S01]  /*10c50*/  FFMA.FTZ R164, R164, R177.reuse, -R212.reuse ;  /* 0x000000b1a4a47223 */ /* 0x180fe200000108d4 */
[--C-:B------:R-:W-:Y:S01]  /*10c60*/  FFMA.FTZ R167, R167, R177, -R212.reuse ;  /* 0x000000b1a7a77223 */ /* 0x100fe200000108d4 */
[----:B-1----:R-:W-:Y:S01]  /*10c70*/  FMNMX.FTZ R13, R161, R13, !PT ;  /* 0x0000000da10d7209 */ /* 0x002fe20007810000 */
[-CC-:B------:R-:W-:Y:S01]  /*10c80*/  FFMA.FTZ R168, R168, R177.reuse, -R212.reuse ;  /* 0x000000b1a8a87223 */ /* 0x180fe200000108d4 */
[-CC-:B------:R-:W-:Y:S01]  /*10c90*/  FFMA.FTZ R171, R171, R177.reuse, -R212.reuse ;  /* 0x000000b1abab7223 */ /* 0x180fe200000108d4 */
[--C-:B------:R-:W-:Y:S01]  /*10ca0*/  FFMA.FTZ R172, R172, R177, -R212.reuse ;  /* 0x000000b1acac7223 */ /* 0x100fe200000108d4 */
[----:B----4-:R-:W-:Y:S01]  /*10cb0*/  FMNMX.FTZ R13, R162, R13, !PT ;  /* 0x0000000da20d7209 */ /* 0x010fe20007810000 */
[----:B------:R-:W1:Y:S01]  /*10cc0*/  MUFU.TANH R178, R178 ;  /* 0x000000b200b27308 */ /* 0x000e620000002400 */
[-CC-:B------:R-:W-:Y:S01]  /*10cd0*/  FFMA.FTZ R174, R174, R177.reuse, -R212.reuse ;  /* 0x000000b1aeae7223 */ /* 0x180fe200000108d4 */
[--C-:B------:R-:W-:Y:S01]  /*10ce0*/  FFMA.FTZ R180, R180, R177, -R212.reuse ;  /* 0x000000b1b4b47223 */ /* 0x100fe200000108d4 */
[----:B------:R-:W-:Y:S01]  /*10cf0*/  FMNMX.FTZ R13, R165, R13, !PT ;  /* 0x0000000da50d7209 */ /* 0x000fe20007810000 */
[-CC-:B------:R-:W-:Y:S01]  /*10d00*/  FFMA.FTZ R181, R181, R177.reuse, -R212.reuse ;  /* 0x000000b1b5b57223 */ /* 0x180fe200000108d4 */
[-CC-:B------:R-:W-:Y:S01]  /*10d10*/  FFMA.FTZ R184, R184, R177.reuse, -R212.reuse ;  /* 0x000000b1b8b87223 */ /* 0x180fe200000108d4 */
[--C-:B------:R-:W-:Y:S01]  /*10d20*/  FFMA.FTZ R185, R185, R177, -R212.reuse ;  /* 0x000000b1b9b97223 */ /* 0x100fe200000108d4 */
[----:B------:R-:W-:Y:S01]  /*10d30*/  FMNMX.FTZ R13, R166, R13, !PT ;  /* 0x0000000da60d7209 */ /* 0x000fe20007810000 */
[----:B------:R-:W4:Y:S01]  /*10d40*/  MUFU.TANH R179, R179 ;  /* 0x000000b300b37308 */ /* 0x000f220000002400 */
[-CC-:B------:R-:W-:Y:S01]  /*10d50*/  FFMA.FTZ R188, R188, R177.reuse, -R212.reuse ;  /* 0x000000b1bcbc7223 */ /* 0x180fe200000108d4 */
[--C-:B------:R-:W-:Y:S01]  /*10d60*/  FFMA.FTZ R189, R189, R177, -R212.reuse ;  /* 0x000000b1bdbd7223 */ /* 0x100fe200000108d4 */
[----:B------:R-:W-:Y:S01]  /*10d70*/  FMNMX.FTZ R13, R169, R13, !PT ;  /* 0x0000000da90d7209 */ /* 0x000fe20007810000 */
[-CC-:B------:R-:W-:Y:S01]  /*10d80*/  FFMA.FTZ R192, R192, R177.reuse, -R212.reuse ;  /* 0x000000b1c0c07223 */ /* 0x180fe200000108d4 */
[-CC-:B------:R-:W-:Y:S01]  /*10d90*/  FFMA.FTZ R210, R210, R177.reuse, -R212.reuse ;  /* 0x000000b1d2d27223 */ /* 0x180fe200000108d4 */
[----:B------:R-:W-:Y:S01]  /*10da0*/  FFMA.FTZ R193, R193, R177, -R212 ;  /* 0x000000b1c1c17223 */ /* 0x000fe200000108d4 */
[----:B--2---:R-:W-:Y:S01]  /*10db0*/  FMNMX.FTZ R13, R170, R13, !PT ;  /* 0x0000000daa0d7209 */ /* 0x004fe20007810000 */
[----:B------:R-:W2:Y:S03]  /*10dc0*/  MUFU.TANH R182, R182 ;  /* 0x000000b600b67308 */ /* 0x000ea60000002400 */
[----:B---3--:R-:W-:-:S04]  /*10dd0*/  FMNMX.FTZ R13, R173, R13, !PT ;  /* 0x0000000dad0d7209 */ /* 0x008fc80007810000 */
[----:B0-----:R-:W-:Y:S01]  /*10de0*/  FMNMX.FTZ R13, R175, R13, !PT ;  /* 0x0000000daf0d7209 */ /* 0x001fe20007810000 */
[----:B------:R-:W0:Y:S03]  /*10df0*/  MUFU.TANH R183, R183 ;  /* 0x000000b700b77308 */ /* 0x000e260000002400 */
[----:B-1----:R-:W-:-:S04]  /*10e00*/  FMNMX.FTZ R13, R178, R13, !PT ;  /* 0x0000000db20d7209 */ /* 0x002fc80007810000 */
[----:B----4-:R-:W-:Y:S01]  /*10e10*/  FMNMX.FTZ R13, R179, R13, !PT ;  /* 0x0000000db30d7209 */ /* 0x010fe20007810000 */
[----:B------:R-:W1:Y:S03]  /*10e20*/  MUFU.TANH R186, R186 ;  /* 0x000000ba00ba7308 */ /* 0x000e660000002400 */
[----:B--2---:R-:W-:-:S05]  /*10e30*/  FMNMX.FTZ R13, R182, R13, !PT ;  /* 0x0000000db60d7209 */ /* 0x004fca0007810000 */
        /* <DEDUP_REMOVED lines=15> */
[----:B-1----:R-:W-:-:S07]  /*10f30*/  FMNMX.FTZ R13, R197, R13, !PT ;  /* 0x0000000dc50d7209 */ /* 0x002fce0007810000 */
        /* <DEDUP_REMOVED lines=20> */
[-C--:B------:R-:W-:Y:S01]  /*11080*/  FMUL.FTZ R52, R52, R198.reuse ;  /* 0x000000c634347220 */ /* 0x080fe20000410000 */
[-C--:B------:R-:W-:Y:S01]  /*11090*/  FMUL.FTZ R53, R53, R198.reuse ;  /* 0x000000c635357220 */ /* 0x080fe20000410000 */
[-C--:B------:R-:W-:Y:S01]  /*110a0*/  FMUL.FTZ R56, R56, R198.reuse ;  /* 0x000000c638387220 */ /* 0x080fe20000410000 */
[-C--:B------:R-:W-:Y:S01]  /*110b0*/  FMUL.FTZ R57, R57, R198.reuse ;  /* 0x000000c639397220 */ /* 0x080fe20000410000 */
[-C--:B------:R-:W-:Y:S01]  /*110c0*/  FMUL.FTZ R60, R60, R198.reuse ;  /* 0x000000c63c3c7220 */ /* 0x080fe20000410000 */
[----:B--2---:R-:W-:Y:S01]  /*110d0*/  FMNMX.FTZ R13, R13, R213, !PT ;  /* 0x000000d50d0d7209 */ /* 0x004fe20007810000 */
[-C--:B------:R-:W-:Y:S01]  /*110e0*/  FFMA.FTZ R213, R196, R177.reuse, -R212 ;  /* 0x000000b1c4d57223 */ /* 0x080fe200000108d4 */
[----:B------:R-:W2:Y:S01]  /*110f0*/  MUFU.EX2 R159, R159 ;  /* 0x0000009f009f7308 */ /* 0x000ea20000000800 */
[-C--:B------:R-:W-:Y:S01]  /*11100*/  FMUL.FTZ R61, R61, R198.reuse ;  /* 0x000000c63d3d7220 */ /* 0x080fe20000410000 */
[-C--:B------:R-:W-:Y:S01]  /*11110*/  FMUL.FTZ R64, R64, R198.reuse ;  /* 0x000000c640407220 */ /* 0x080fe20000410000 */
[----:B------:R-:W5:Y:S01]  /*11120*/  SHFL.BFLY PT, R176, R13, 0x1, 0x1f ;  /* 0x0c201f000db07f89 */ /* 0x000f6200000e0000 */
        /* <DEDUP_REMOVED lines=23> */
[----:B-----5:R-:W-:Y:S01]  /*112a0*/  FMNMX.FTZ R13, R13, R176, !PT ;  /* 0x000000b00d0d7209 */ /* 0x020fe20007810000 */
[-C--:B------:R-:W-:Y:S01]  /*112b0*/  FMUL.FTZ R105, R105, R198.reuse ;  /* 0x000000c669697220 */ /* 0x080fe20000410000 */
[-C--:B------:R-:W-:Y:S01]  /*112c0*/  FMUL.FTZ R108, R108, R198.reuse ;  /* 0x000000c66c6c7220 */ /* 0x080fe20000410000 */
[-C--:B------:R-:W-:Y:S01]  /*112d0*/  FMUL.FTZ R109, R109, R198.reuse ;  /* 0x000000c66d6d7220 */ /* 0x080fe20000410000 */
[-C--:B------:R-:W-:Y:S01]  /*112e0*/  FMUL.FTZ R112, R112, R198.reuse ;  /* 0x000000c670707220 */ /* 0x080fe20000410000 */
[----:B------:R-:W-:Y:S01]  /*112f0*/  FADD.FTZ R176, -R13, R207 ;  /* 0x000000cf0db07221 */ /* 0x000fe20000010100 */
        /* <DEDUP_REMOVED lines=26> */
[-CC-:B-----5:R-:W-:Y:S01]  /*114a0*/  FFMA.FTZ R158, R179, R177.reuse, -R176.reuse ;  /* 0x000000b1b39e7223 */ /* 0x1a0fe200000108b0 */
[-CC-:B------:R-:W-:Y:S01]  /*114b0*/  FFMA.FTZ R187, R187, R177.reuse, -R176.reuse ;  /* 0x000000b1bbbb7223 */ /* 0x180fe200000108b0 */
[-CC-:B------:R-:W-:Y:S01]  /*114c0*/  FFMA.FTZ R190, R190, R177.reuse, -R176.reuse ;  /* 0x000000b1bebe7223 */ /* 0x180fe200000108b0 */
[-CC-:B------:R-:W-:Y:S01]  /*114d0*/  FFMA.FTZ R191, R191, R177.reuse, -R176.reuse ;  /* 0x000000b1bfbf7223 */ /* 0x180fe200000108b0 */
[-CC-:B------:R-:W-:Y:S01]  /*114e0*/  FFMA.FTZ R194, R194, R177.reuse, -R176.reuse ;  /* 0x000000b1c2c27223 */ /* 0x180fe200000108b0 */
[-CC-:B------:R-:W-:Y:S01]  /*114f0*/  FFMA.FTZ R195, R195, R177.reuse, -R176.reuse ;  /* 0x000000b1c3c37223 */ /* 0x180fe200000108b0 */
[-CC-:B------:R-:W-:Y:S01]  /*11500*/  FFMA.FTZ R197, R197, R177.reuse, -R176.reuse ;  /* 0x000000b1c5c57223 */ /* 0x180fe200000108b0 */
[----:B------:R-:W-:Y:S01]  /*11510*/  FFMA.FTZ R199, R199, R177, -R176 ;  /* 0x000000b1c7c77223 */ /* 0x000fe200000108b0 */
[----:B-1----:R-:W-:Y:S01]  /*11520*/  FFMA.FTZ R179, R198, R4, R209 ;  /* 0x00000004c6b37223 */ /* 0x002fe200000100d1 */
[----:B------:R-:W-:Y:S01]  /*11530*/  @!P1 VIADD R176, R205, 0x22840 ;  /* 0x00022840cdb09836 */ /* 0x000fe20000000000 */
[----:B------:R1:W-:Y:S01]  /*11540*/  MUFU.EX2 R175, R166 ;  /* 0x000000a600af7308 */ /* 0x0003e20000000800 */
[-C--:B------:R-:W-:Y:S01]  /*11550*/  FMUL.FTZ R124, R124, R198.reuse ;  /* 0x000000c67c7c7220 */ /* 0x080fe20000410000 */
[C---:B---3--:R-:W-:Y:S01]  /*11560*/  FADD.FTZ R4, R152.reuse, R179 ;  /* 0x000000b398047221 */ /* 0x048fe20000010000 */
[----:B------:R-:W-:Y:S01]  /*11570*/  F2FP.BF16.F32.PACK_AB R152, R152, R209 ;  /* 0x000000d19898723e */ /* 0x000fe200000010ff */
[-C--:B------:R-:W-:Y:S01]  /*11580*/  FMUL.FTZ R125, R125, R198.reuse ;  /* 0x000000c67d7d7220 */ /* 0x080fe20000410000 */
[-C--:B------:R-:W-:Y:S01]  /*11590*/  FMUL.FTZ R128, R128, R198.reuse ;  /* 0x000000c680807220 */ /* 0x080fe20000410000 */
[-C--:B------:R-:W-:Y:S01]  /*115a0*/  FMUL.FTZ R129, R129, R198.reuse ;  /* 0x000000c681817220 */ /* 0x080fe20000410000 */
[-C--:B------:R-:W-:Y:S01]  /*115b0*/  FMUL.FTZ R132, R132, R198.reuse ;  /* 0x000000c684847220 */ /* 0x080fe20000410000 */
[----:B------:R-:W3:Y:S01]  /*115c0*/  MUFU.EX2 R168, R168 ;  /* 0x000000a800a87308 */ /* 0x000ee20000000800 */
[----:B-1----:R-:W-:Y:S01]  /*115d0*/  @!P1 PRMT R166, RZ, 0x654, R176 ;  /* 0x00000654ffa69816 */ /* 0x002fe200000000b0 */
[-C--:B------:R-:W-:Y:S01]  /*115e0*/  FMUL.FTZ R133, R133, R198.reuse ;  /* 0x000000c685857220 */ /* 0x080fe20000410000 */
[----:B------:R-:W-:Y:S01]  /*115f0*/  IADD3 R176, -R225, 0xb, RZ ;  /* 0x0000000be1b07810 */ /* 0x000fe20007ffe1ff */
[----:B0-----:R-:W-:Y:S01]  /*11600*/  FADD.FTZ R225, R155, R4 ;  /* 0x000000049be17221 */ /* 0x001fe20000010000 */
[-C--:B------:R-:W-:Y:S01]  /*11610*/  FMUL.FTZ R136, R136, R198.reuse ;  /* 0x000000c688887220 */ /* 0x080fe20000410000 */
[-C--:B------:R-:W-:Y:S01]  /*11620*/  FMUL.FTZ R137, R137, R198.reuse ;  /* 0x000000c689897220 */ /* 0x080fe20000410000 */
[-C--:B------:R-:W-:Y:S01]  /*11630*/  FMUL.FTZ R140, R140, R198.reuse ;  /* 0x000000c68c8c7220 */ /* 0x080fe20000410000 */
[----:B----4-:R-:W-:Y:S01]  /*11640*/  FADD.FTZ R4, R156, R225 ;  /* 0x000000e19c047221 */ /* 0x010fe20000010000 */
[-C--:B------:R-:W-:Y:S01]  /*11650*/  FMUL.FTZ R141, R141, R198.reuse ;  /* 0x000000c68d8d7220 */ /* 0x080fe20000410000 */
[-C--:B------:R-:W-:Y:S01]  /*11660*/  FMUL.FTZ R144, R144, R198.reuse ;  /* 0x000000c690907220 */ /* 0x080fe20000410000 */
[-C--:B------:R-:W-:Y:S01]  /*11670*/  FMUL.FTZ R145, R145, R198.reuse ;  /* 0x000000c691917220 */ /* 0x080fe20000410000 */
[----:B--2---:R-:W-:Y:S01]  /*11680*/  FADD.FTZ R209, R159, R4 ;  /* 0x000000049fd17221 */ /* 0x004fe20000010000 */
[-C--:B------:R-:W-:Y:S01]  /*11690*/  FMUL.FTZ R148, R148, R198.reuse ;  /* 0x000000c694947220 */ /* 0x080fe20000410000 */
[----:B------:R-:W-:Y:S01]  /*116a0*/  FMUL.FTZ R149, R149, R198 ;  /* 0x000000c695957220 */ /* 0x000fe20000410000 */
[----:B------:R-:W0:Y:S01]  /*116b0*/  MUFU.EX2 R171, R171 ;  /* 0x000000ab00ab7308 */ /* 0x000e220000000800 */
[----:B------:R-:W-:Y:S01]  /*116c0*/  FADD.FTZ R4, R160, R209 ;  /* 0x000000d1a0047221 */ /* 0x000fe20000010000 */
[----:B------:R1:W-:Y:S06]  /*116d0*/  BAR.ARV R176, 0x100 ;  /* 0x000400b00000751d */ /* 0x0003ec0000002000 */
[----:B------:R2:W-:Y:S01]  /*116e0*/  MUFU.EX2 R198, R154 ;  /* 0x0000009a00c67308 */ /* 0x0005e20000000800 */
[----:B------:R4:W-:Y:S07]  /*116f0*/  @!P1 SYNCS.ARRIVE.TRANS64.RED.A1T0 RZ, [R166+URZ], RZ ;  /* 0x000000ffa6ff99a7 */ /* 0x0009ee000810043f */
[----:B------:R-:W5:Y:S01]  /*11700*/  MUFU.EX2 R172, R172 ;  /* 0x000000ac00ac7308 */ /* 0x000f620000000800 */
[----:B--2---:R-:W-:Y:S01]  /*11710*/  F2FP.BF16.F32.PACK_AB R154, R156, R155 ;  /* 0x0000009b9c9a723e */ /* 0x004fe200000010ff */
[----:B------:R-:W-:Y:S01]  /*11720*/  FADD.FTZ R155, R163, R4 ;  /* 0x00000004a39b7221 */ /* 0x000fe20000010000 */
[----:B------:R-:W-:-:S02]  /*11730*/  F2FP.BF16.F32.PACK_AB R156, R160, R159 ;  /* 0x0000009fa09c723e */ /* 0x000fc400000010ff */
[----:B---3--:R-:W-:Y:S01]  /*11740*/  F2FP.BF16.F32.PACK_AB R160, R168, R167 ;  /* 0x000000a7a8a0723e */ /* 0x008fe200000010ff */
[----:B------:R-:W-:Y:S02]  /*11750*/  FADD.FTZ R4, R164, R155 ;  /* 0x0000009ba4047221 */ /* 0x000fe40000010000 */
[----:B------:R-:W2:Y:S02]  /*11760*/  MUFU.EX2 R174, R174 ;  /* 0x000000ae00ae7308 */ /* 0x000ea40000000800 */
[----:B------:R-:W-:-:S04]  /*11770*/  FADD.FTZ R155, R167, R4 ;  /* 0x00000004a79b7221 */ /* 0x000fc80000010000 */
[----:B------:R-:W-:Y:S02]  /*11780*/  FADD.FTZ R4, R168, R155 ;  /* 0x0000009ba8047221 */ /* 0x000fe40000010000 */
[----:B------:R-:W3:Y:S02]  /*11790*/  MUFU.EX2 R211, R211 ;  /* 0x000000d300d37308 */ /* 0x000ee40000000800 */
[----:B0-----:R-:W-:-:S04]  /*117a0*/  FADD.FTZ R155, R171, R4 ;  /* 0x00000004ab9b7221 */ /* 0x001fc80000010000 */
[----:B-----5:R-:W-:Y:S02]  /*117b0*/  FADD.FTZ R155, R172, R155 ;  /* 0x0000009bac9b7221 */ /* 0x020fe40000010000 */
[----:B------:R-:W0:Y:S02]  /*117c0*/  MUFU.EX2 R196, R196 ;  /* 0x000000c400c47308 */ /* 0x000e240000000800 */
[----:B--2---:R-:W-:-:S06]  /*117d0*/  FADD.FTZ R4, R174, R155 ;  /* 0x0000009bae047221 */ /* 0x004fcc0000010000 */
[----:B------:R-:W2:Y:S01]  /*117e0*/  MUFU.EX2 R153, R153 ;  /* 0x0000009900997308 */ /* 0x000ea20000000800 */
[----:B---3--:R-:W-:-:S07]  /*117f0*/  FADD.FTZ R155, R211, R4 ;  /* 0x00000004d39b7221 */ /* 0x008fce0000010000 */
        /* <DEDUP_REMOVED lines=8> */
[----:B------:R-:W4:Y:S01]  /*11880*/  MUFU.EX2 R181, R181 ;  /* 0x000000b500b57308 */ /* 0x000f220000000800 */
[----:B--2---:R-:W-:Y:S01]  /*11890*/  FFMA.FTZ R3, R196, R3, R153 ;  /* 0x00000003c4037223 */ /* 0x004fe20000010099 */
[-C--:B------:R-:W-:Y:S01]  /*118a0*/  FMUL.FTZ R39, R39, R196.reuse ;  /* 0x000000c427277220 */ /* 0x080fe20000410000 */
[-C--:B------:R-:W-:Y:S01]  /*118b0*/  FMUL.FTZ R42, R42, R196.reuse ;  /* 0x000000c42a2a7220 */ /* 0x080fe20000410000 */
[-C--:B------:R-:W-:Y:S01]  /*118c0*/  FMUL.FTZ R43, R43, R196.reuse ;  /* 0x000000c42b2b7220 */ /* 0x080fe20000410000 */
[-C--:B------:R-:W-:Y:S01]  /*118d0*/  FMUL.FTZ R46, R46, R196.reuse ;  /* 0x000000c42e2e7220 */ /* 0x080fe20000410000 */
[-C--:B------:R-:W-:Y:S01]  /*118e0*/  FMUL.FTZ R47, R47, R196.reuse ;  /* 0x000000c42f2f7220 */ /* 0x080fe20000410000 */
[-C--:B------:R-:W-:Y:S01]  /*118f0*/  FMUL.FTZ R50, R50, R196.reuse ;  /* 0x000000c432327220 */ /* 0x080fe20000410000 */
[----:B------:R-:W0:Y:S01]  /*11900*/  MUFU.EX2 R212, R212 ;  /* 0x000000d400d47308 */ /* 0x000e220000000800 */
[----:B---3--:R-:W-:Y:S01]  /*11910*/  FADD.FTZ R4, R180, R155 ;  /* 0x0000009bb4047221 */ /* 0x008fe20000010000 */
[-C--:B------:R-:W-:Y:S01]  /*11920*/  FMUL.FTZ R51, R51, R196.reuse ;  /* 0x000000c433337220 */ /* 0x080fe20000410000 */
[-C--:B------:R-:W-:Y:S01]  /*11930*/  FMUL.FTZ R54, R54, R196.reuse ;  /* 0x000000c436367220 */ /* 0x080fe20000410000 */
[-C--:B------:R-:W-:Y:S01]  /*11940*/  FMUL.FTZ R55, R55, R196.reuse ;  /* 0x000000c437377220 */ /* 0x080fe20000410000 */
[-C--:B------:R-:W-:Y:S01]  /*11950*/  FMUL.FTZ R58, R58, R196.reuse ;  /* 0x000000c43a3a7220 */ /* 0x080fe20000410000 */
[-C--:B------:R-:W-:Y:S01]  /*11960*/  FMUL.FTZ R59, R59, R196.reuse ;  /* 0x000000c43b3b7220 */ /* 0x080fe20000410000 */
[----:B------:R-:W-:Y:S01]  /*11970*/  FMUL.FTZ R62, R62, R196 ;  /* 0x000000c43e3e7220 */ /* 0x000fe20000410000 */
[----:B------:R-:W2:Y:S01]  /*11980*/  MUFU.EX2 R157, R157 ;  /* 0x0000009d009d7308 */ /* 0x000ea20000000800 */
[C---:B----4-:R-:W-:Y:S01]  /*11990*/  F2FP.BF16.F32.PACK_AB R166, R181.reuse, R180 ;  /* 0x000000b4b5a6723e */ /* 0x050fe200000010ff */
[----:B------:R-:W-:Y:S01]  /*119a0*/  FADD.FTZ R155, R181, R4 ;  /* 0x00000004b59b7221 */ /* 0x000fe20000010000 */
        /* <DEDUP_REMOVED lines=15> */
[-C--:B------:R-:W-:Y:S01]  /*11aa0*/  FMUL.FTZ R86, R86, R196.reuse ;  /* 0x000000c456567220 */ /* 0x080fe20000410000 */
[-C--:B------:R-:W-:Y:S01]  /*11ab0*/  FMUL.FTZ R87, R87, R196.reuse ;  /* 0x000000c457577220 */ /* 0x080fe20000410000 */
[-C--:B------:R-:W-:Y:S01]  /*11ac0*/  FMUL.FTZ R90, R90, R196.reuse ;  /* 0x000000c45a5a7220 */ /* 0x080fe20000410000 */
[----:B------:R-:W-:Y:S01]  /*11ad0*/  FADD.FTZ R180, R213, R180 ;  /* 0x000000b4d5b47221 */ /* 0x000fe20000010000 */
        /* <DEDUP_REMOVED lines=27> */
[C---:B---3--:R-:W-:Y:S01]  /*11c90*/  FADD.FTZ R180, R169.reuse, R180 ;  /* 0x000000b4a9b47221 */ /* 0x048fe20000010000 */
[----:B------:R-:W-:Y:S01]  /*11ca0*/  F2FP.BF16.F32.PACK_AB R159, R169, R165 ;  /* 0x000000a5a99f723e */ /* 0x000fe200000010ff */
[-C--:B------:R-:W-:Y:S01]  /*11cb0*/  FMUL.FTZ R131, R131, R196.reuse ;  /* 0x000000c483837220 */ /* 0x080fe20000410000 */
[-C--:B------:R-:W-:Y:S01]  /*11cc0*/  FMUL.FTZ R134, R134, R196.reuse ;  /* 0x000000c486867220 */ /* 0x080fe20000410000 */
[----:B------:R-:W-:Y:S01]  /*11cd0*/  FADD.FTZ R3, R175, R180 ;  /* 0x000000b4af037221 */ /* 0x000fe20000010000 */
[-C--:B------:R-:W-:Y:S01]  /*11ce0*/  FMUL.FTZ R135, R135, R196.reuse ;  /* 0x000000c487877220 */ /* 0x080fe20000410000 */
[-C--:B------:R-:W-:Y:S01]  /*11cf0*/  FMUL.FTZ R138, R138, R196.reuse ;  /* 0x000000c48a8a7220 */ /* 0x080fe20000410000 */
[----:B------:R3:W4:Y:S01]  /*11d00*/  MUFU.EX2 R179, R162 ;  /* 0x000000a200b37308 */ /* 0x0007220000000800 */
[----:B0-----:R-:W-:Y:S01]  /*11d10*/  FADD.FTZ R180, R178, R3 ;  /* 0x00000003b2b47221 */ /* 0x001fe20000010000 */
[-C--:B------:R-:W-:Y:S01]  /*11d20*/  FMUL.FTZ R139, R139, R196.reuse ;  /* 0x000000c48b8b7220 */ /* 0x080fe20000410000 */
[-C--:B------:R-:W-:Y:S01]  /*11d30*/  FMUL.FTZ R142, R142, R196.reuse ;  /* 0x000000c48e8e7220 */ /* 0x080fe20000410000 */
[-C--:B------:R-:W-:Y:S01]  /*11d40*/  FMUL.FTZ R143, R143, R196.reuse ;  /* 0x000000c48f8f7220 */ /* 0x080fe20000410000 */
[-C--:B------:R-:W-:Y:S01]  /*11d50*/  FMUL.FTZ R146, R146, R196.reuse ;  /* 0x000000c492927220 */ /* 0x080fe20000410000 */
[-C--:B------:R-:W-:Y:S01]  /*11d60*/  FMUL.FTZ R147, R147, R196.reuse ;  /* 0x000000c493937220 */ /* 0x080fe20000410000 */
[-C--:B------:R-:W-:Y:S01]  /*11d70*/  FMUL.FTZ R150, R150, R196.reuse ;  /* 0x000000c496967220 */ /* 0x080fe20000410000 */
[----:B------:R0:W5:Y:S01]  /*11d80*/  MUFU.EX2 R209, R158 ;  /* 0x0000009e00d17308 */ /* 0x0001620000000800 */
[----:B--2---:R-:W-:Y:S01]  /*11d90*/  FADD.FTZ R180, R173, R180 ;  /* 0x000000b4adb47221 */ /* 0x004fe20000010000 */
[----:B---3--:R-:W-:Y:S01]  /*11da0*/  F2FP.BF16.F32.PACK_AB R162, R172, R171 ;  /* 0x000000abaca2723e */ /* 0x008fe200000010ff */
[----:B------:R-:W-:Y:S01]  /*11db0*/  FMUL.FTZ R151, R151, R196 ;  /* 0x000000c497977220 */ /* 0x000fe20000410000 */
[----:B------:R-:W-:-:S04]  /*11dc0*/  F2FP.BF16.F32.PACK_AB R153, R212, R153 ;  /* 0x00000099d499723e */ /* 0x000fc800000010ff */
[----:B------:R-:W2:Y:S01]  /*11dd0*/  MUFU.EX2 R182, R182 ;  /* 0x000000b600b67308 */ /* 0x000ea20000000800 */
[----:B----4-:R-:W-:Y:S01]  /*11de0*/  FADD.FTZ R3, R179, R180 ;  /* 0x000000b4b3037221 */ /* 0x010fe20000010000 */
[----:B0-----:R-:W-:Y:S02]  /*11df0*/  F2FP.BF16.F32.PACK_AB R158, R164, R163 ;  /* 0x000000a3a49e723e */ /* 0x001fe400000010ff */
[----:B------:R-:W-:Y:S01]  /*11e00*/  F2FP.BF16.F32.PACK_AB R164, R211, R174 ;  /* 0x000000aed3a4723e */ /* 0x000fe200000010ff */
[----:B------:R-:W-:Y:S01]  /*11e10*/  FADD.FTZ R180, R198, R3 ;  /* 0x00000003c6b47221 */ /* 0x000fe20000010000 */
[----:B------:R-:W-:Y:S02]  /*11e20*/  F2FP.BF16.F32.PACK_AB R163, R179, R173 ;  /* 0x000000adb3a3723e */ /* 0x000fe400000010ff */
[----:B------:R-:W0:Y:S01]  /*11e30*/  MUFU.EX2 R183, R183 ;  /* 0x000000b700b77308 */ /* 0x000e220000000800 */
[C---:B-----5:R-:W-:Y:S01]  /*11e40*/  FADD.FTZ R3, R209.reuse, R180 ;  /* 0x000000b4d1037221 */ /* 0x060fe20000010000 */
[----:B------:R-:W-:-:S06]  /*11e50*/  F2FP.BF16.F32.PACK_AB R165, R209, R198 ;  /* 0x000000c6d1a5723e */ /* 0x000fcc00000010ff */
[----:B------:R-:W3:Y:S01]  /*11e60*/  MUFU.EX2 R184, R184 ;  /* 0x000000b800b87308 */ /* 0x000ee20000000800 */
[----:B--2---:R-:W-:-:S07]  /*11e70*/  FADD.FTZ R180, R182, R3 ;  /* 0x00000003b6b47221 */ /* 0x004fce0000010000 */
[----:B------:R-:W2:Y:S01]  /*11e80*/  MUFU.EX2 R186, R186 ;  /* 0x000000ba00ba7308 */ /* 0x000ea20000000800 */
[C---:B0-----:R-:W-:Y:S01]  /*11e90*/  FADD.FTZ R3, R183.reuse, R180 ;  /* 0x000000b4b7037221 */ /* 0x041fe20000010000 */
[----:B------:R-:W-:-:S06]  /*11ea0*/  F2FP.BF16.F32.PACK_AB R167, R183, R182 ;  /* 0x000000b6b7a7723e */ /* 0x000fcc00000010ff */
[----:B------:R-:W0:Y:S01]  /*11eb0*/  MUFU.EX2 R185, R185 ;  /* 0x000000b900b97308 */ /* 0x000e220000000800 */
[----:B---3--:R-:W-:-:S07]  /*11ec0*/  FADD.FTZ R4, R184, R155 ;  /* 0x0000009bb8047221 */ /* 0x008fce0000010000 */
[----:B------:R-:W3:Y:S01]  /*11ed0*/  MUFU.EX2 R187, R187 ;  /* 0x000000bb00bb7308 */ /* 0x000ee20000000800 */
[----:B--2---:R-:W-:-:S07]  /*11ee0*/  FADD.FTZ R180, R186, R3 ;  /* 0x00000003bab47221 */ /* 0x004fce0000010000 */
[----:B------:R-:W2:Y:S01]  /*11ef0*/  MUFU.EX2 R188, R188 ;  /* 0x000000bc00bc7308 */ /* 0x000ea20000000800 */
[C---:B0-----:R-:W-:Y:S01]  /*11f00*/  FADD.FTZ R155, R185.reuse, R4 ;  /* 0x00000004b99b7221 */ /* 0x041fe20000010000 */
[----:B------:R-:W-:-:S06]  /*11f10*/  F2FP.BF16.F32.PACK_AB R168, R185, R184 ;  /* 0x000000b8b9a8723e */ /* 0x000fcc00000010ff */
[----:B------:R-:W0:Y:S01]  /*11f20*/  MUFU.EX2 R171, R190 ;  /* 0x000000be00ab7308 */ /* 0x000e220000000800 */
[C---:B---3--:R-:W-:Y:S01]  /*11f30*/  FADD.FTZ R180, R187.reuse, R180 ;  /* 0x000000b4bbb47221 */ /* 0x048fe20000010000 */
[----:B------:R-:W-:-:S06]  /*11f40*/  F2FP.BF16.F32.PACK_AB R169, R187, R186 ;  /* 0x000000babba9723e */ /* 0x000fcc00000010ff */
[----:B------:R-:W3:Y:S01]  /*11f50*/  MUFU.EX2 R189, R189 ;  /* 0x000000bd00bd7308 */ /* 0x000ee20000000800 */
[----:B--2---:R-:W-:-:S07]  /*11f60*/  FADD.FTZ R4, R188, R155 ;  /* 0x0000009bbc047221 */ /* 0x004fce0000010000 */
[----:B------:R-:W2:Y:S01]  /*11f70*/  MUFU.EX2 R191, R191 ;  /* 0x000000bf00bf7308 */ /* 0x000ea20000000800 */
[----:B0-----:R-:W-:-:S07]  /*11f80*/  FADD.FTZ R184, R171, R180 ;  /* 0x000000b4abb87221 */ /* 0x001fce0000010000 */
[----:B------:R-:W0:Y:S01]  /*11f90*/  MUFU.EX2 R192, R192 ;  /* 0x000000c000c07308 */ /* 0x000e220000000800 */
[C---:B---3--:R-:W-:Y:S01]  /*11fa0*/  FADD.FTZ R155, R189.reuse, R4 ;  /* 0x00000004bd9b7221 */ /* 0x048fe20000010000 */
[----:B------:R-:W-:-:S06]  /*11fb0*/  F2FP.BF16.F32.PACK_AB R170, R189, R188 ;  /* 0x000000bcbdaa723e */ /* 0x000fcc00000010ff */
[----:B------:R-:W3:Y:S01]  /*11fc0*/  MUFU.EX2 R194, R194 ;  /* 0x000000c200c27308 */ /* 0x000ee20000000800 */
[C---:B--2---:R-:W-:Y:S01]  /*11fd0*/  FADD.FTZ R3, R191.reuse, R184 ;  /* 0x000000b8bf037221 */ /* 0x044fe20000010000 */
[----:B------:R-:W-:-:S06]  /*11fe0*/  F2FP.BF16.F32.PACK_AB R171, R191, R171 ;  /* 0x000000abbfab723e */ /* 0x000fcc00000010ff */
[----:B------:R-:W2:Y:S01]  /*11ff0*/  MUFU.EX2 R210, R210 ;  /* 0x000000d200d27308 */ /* 0x000ea20000000800 */
[----:B0-----:R-:W-:-:S07]  /*12000*/  FADD.FTZ R155, R192, R155 ;  /* 0x0000009bc09b7221 */ /* 0x001fce0000010000 */
[----:B------:R-:W0:Y:S01]  /*12010*/  MUFU.EX2 R195, R195 ;  /* 0x000000c300c37308 */ /* 0x000e220000000800 */
[----:B---3--:R-:W-:-:S07]  /*12020*/  FADD.FTZ R184, R194, R3 ;  /* 0x00000003c2b87221 */ /* 0x008fce0000010000 */
[----:B------:R-:W3:Y:S01]  /*12030*/  MUFU.EX2 R193, R193 ;  /* 0x000000c100c17308 */ /* 0x000ee20000000800 */
[----:B--2---:R-:W-:Y:S01]  /*12040*/  FADD.FTZ R4, R210, R155 ;  /* 0x0000009bd2047221 */ /* 0x004fe20000010000 */
[----:B------:R-:W-:Y:S02]  /*12050*/  F2FP.BF16.F32.PACK_AB R155, R213, R157 ;  /* 0x0000009dd59b723e */ /* 0x000fe400000010ff */
[----:B------:R-:W-:Y:S02]  /*12060*/  F2FP.BF16.F32.PACK_AB R157, R223, R161 ;  /* 0x000000a1df9d723e */ /* 0x000fe400000010ff */
[----:B------:R-:W-:Y:S02]  /*12070*/  F2FP.BF16.F32.PACK_AB R161, R178, R175 ;  /* 0x000000afb2a1723e */ /* 0x000fe400000010ff */
[----:B------:R-:W2:Y:S01]  /*12080*/  MUFU.EX2 R197, R197 ;  /* 0x000000c500c57308 */ /* 0x000ea20000000800 */
[----:B0-----:R-:W-:Y:S01]  /*12090*/  FADD.FTZ R184, R195, R184 ;  /* 0x000000b8c3b87221 */ /* 0x001fe20000010000 */
[----:B------:R-:W-:-:S02]  /*120a0*/  F2FP.BF16.F32.PACK_AB R172, R210, R192 ;  /* 0x000000c0d2ac723e */ /* 0x000fc400000010ff */
[----:B------:R-:W-:-:S04]  /*120b0*/  F2FP.BF16.F32.PACK_AB R173, R195, R194 ;  /* 0x000000c2c3ad723e */ /* 0x000fc800000010ff */
[----:B------:R-:W0:Y:S01]  /*120c0*/  MUFU.EX2 R180, R199 ;  /* 0x000000c700b47308 */ /* 0x000e220000000800 */
[----:B---3--:R-:W-:Y:S01]  /*120d0*/  FADD.FTZ R4, R193, R4 ;  /* 0x00000004c1047221 */ /* 0x008fe20000010000 */
[----:B------:R-:W-:-:S03]  /*120e0*/  F2FP.BF16.F32.PACK_AB R174, R207, R193 ;  /* 0x000000c1cfae723e */ /* 0x000fc600000010ff */
[----:B------:R-:W-:Y:S01]  /*120f0*/  FADD.FTZ R4, R207, R4 ;  /* 0x00000004cf047221 */ /* 0x000fe20000010000 */
[----:B--2---:R-:W-:-:S04]  /*12100*/  FADD.FTZ R3, R197, R184 ;  /* 0x000000b8c5037221 */ /* 0x004fc80000010000 */
[C---:B0-----:R-:W-:Y:S01]  /*12110*/  FADD.FTZ R3, R180.reuse, R3 ;  /* 0x00000003b4037221 */ /* 0x041fe20000010000 */
[----:B------:R-:W-:Y:S01]  /*12120*/  F2FP.BF16.F32.PACK_AB R175, R180, R197 ;  /* 0x000000c5b4af723e */ /* 0x000fe200000010ff */
[----:B-1----:R-:W-:Y:S06]  /*12130*/  @!P0 BRA `(.L_x_2160) ;  /* 0x0000000000048947 */ /* 0x002fec0003800000 */
[----:B------:R-:W-:Y:S01]  /*12140*/  BPT.TRAP 0x1 ;  /* 0x000000040000795c */ /* 0x000fe20000300000 */
.L_x_2160:
[----:B------:R0:W1:Y:S01]  /*12150*/  SYNCS.PHASECHK.TRANS64.TRYWAIT P3, [R205+URZ+0x22850], R5 ;  /* 0x02285005cd0075a7 */ /* 0x000062000806017f */
[----:B------:R-:W-:Y:S05]  /*12160*/  @!P0 BRA `(.L_x_2161) ;  /* 0x0000000000048947 */ /* 0x000fea0003800000 */
[----:B------:R-:W-:Y:S01]  /*12170*/  BPT.TRAP 0x1 ;  /* 0x000000040000795c */ /* 0x000fe20000300000 */
.L_x_2161:
[----:B------:R-:W-:Y:S04]  /*12180*/  BSSY B0, `(.L_x_2162) ;  /* 0x0000004000007945 */ /* 0x000fe80003800000 */
[----:B-1----:R-:W-:Y:S05]  /*12190*/  @P3 BRA `(.L_x_2163) ;  /* 0x0000000000083947 */ /* 0x002fea0003800000 */
[----:B------:R-:W1:Y:S02]  /*121a0*/  SYNCS.PHASECHK.TRANS64.TRYWAIT P3, [R205+URZ+0x22850], R5 ;  /* 0x02285005cd0075a7 */ /* 0x000e64000806017f */
[----:B-1----:R-:W-:Y:S05]  /*121b0*/  @!P3 BRA `(.L_x_2164) ;  /* 0x000000dc00a4b947 */ /* 0x002fea0003800000 */
.L_x_2163:
[----:B------:R-:W-:Y:S05]  /*121c0*/  BSYNC B0 ;  /* 0x0000000000007941 */ /* 0x000fea0003800000 */
.L_x_2162:
[----:B------:R-:W2:Y:S01]  /*121d0*/  S2R R180, SR_TID.X ;  /* 0x0000000000b47919 */ /* 0x000ea20000002100 */
[----:B------:R-:W-:Y:S05]  /*121e0*/  WARPSYNC.ALL ;  /* 0x0000000000007948 */ /* 0x000fea0003800000 */
[----:B------:R-:W-:Y:S02]  /*121f0*/  IMAD R178, R16, 0xc00, R20 ;  /* 0x00000c0010b27824 */ /* 0x000fe400078e0214 */
[----:B------:R-:W-:Y:S02]  /*12200*/  IMAD.MOV.U32 R179, RZ, RZ, 0x40000040 ;  /* 0x40000040ffb37424 */ /* 0x000fe400078e00ff */
[----:B01----:R-:W-:Y:S01]  /*12210*/  @!P1 VIADD R205, R205, 0x22860 ;  /* 0x00022860cdcd9836 */ /* 0x003fe20000000000 */
[----:B------:R-:W-:Y:S01]  /*12220*/  R2UR UR6, R178 ;  /* 0x00000000b20672ca */ /* 0x000fe200000e0000 */
[----:B------:R-:W-:Y:S01]  /*12230*/  IMAD.MOV.U32 R207, RZ, RZ, R13 ;  /* 0x000000ffffcf7224 */ /* 0x000fe200078e000d */
[----:B------:R-:W-:Y:S01]  /*12240*/  R2UR UR7, R179 ;  /* 0x00000000b30772ca */ /* 0x000fe200000e0000 */
[----:B------:R-:W-:Y:S01]  /*12250*/  IMAD.MOV.U32 R179, RZ, RZ, 0x40000040 ;  /* 0x40000040ffb37424 */ /* 0x000fe200078e00ff */
[----:B------:R-:W-:Y:S01]  /*12260*/  @!P1 PRMT R205, RZ, 0x654, R205 ;  /* 0x00000654ffcd9816 */ /* 0x000fe200000000cd */
[----:B------:R-:W-:Y:S01]  /*12270*/  IMAD.MOV.U32 R209, RZ, RZ, R12 ;  /* 0x000000ffffd17224 */ /* 0x000fe200078e000c */
        /* <DEDUP_REMOVED lines=46> */
[----:B0-----:R-:W-:-:S07]  /*12560*/  IMAD.MOV.U32 R5, RZ, RZ, R206 ;  /* 0x000000ffff057224 */ /* 0x001fce00078e00ce */
.L_x_2155:
[----:B------:R-:W-:-:S13]  /*12570*/  ISETP.GE.AND P2, PT, R5, R217, PT ;  /* 0x000000d90500720c */ /* 0x000fda0003f46270 */
[----:B------:R-:W-:Y:S05]  /*12580*/  @!P2 BRA `(.L_x_2166) ;  /* 0x0000003400d0a947 */ /* 0x000fea0003800000 */
[----:B------:R-:W-:Y:S02]  /*12590*/  VIADD R206, R0, 0x8 ;  /* 0x0000000800ce7836 */ /* 0x000fe40000000000 */
[----:B------:R-:W-:Y:S02]  /*125a0*/  IMAD.MOV.U32 R207, RZ, RZ, R13 ;  /* 0x000000ffffcf7224 */ /* 0x000fe400078e000d */
[----:B0-----:R-:W-:Y:S01]  /*125b0*/  IMAD.MOV.U32 R209, RZ, RZ, R12 ;  /* 0x000000ffffd17224 */ /* 0x001fe200078e000c */
[----:B------:R-:W-:-:S07]  /*125c0*/  IADD3 R206, R206, R202, -R203 ;  /* 0x000000cacece7210 */ /* 0x000fce0007ffe8cb */
.L_x_2184:
[----:B------:R-:W-:Y:S01]  /*125d0*/  VIADD R16, R16, 0x1 ;  /* 0x0000000110107836 */ /* 0x000fe20000000000 */
[----:B------:R-:W-:Y:S05]  /*125e0*/  YIELD ;  /* 0x0000000000007946 */ /* 0x000fea0003800000 */
[----:B------:R-:W-:-:S04]  /*125f0*/  ISETP.NE.AND P2, PT, R16, 0x2, PT ;  /* 0x000000021000780c */ /* 0x000fc80003f45270 */
[----:B------:R-:W-:Y:S02]  /*12600*/  SEL R13, RZ, 0x1, P2 ;  /* 0x00000001ff0d7807 */ /* 0x000fe40001000000 */
[----:B------:R-:W-:Y:S02]  /*12610*/  SEL R16, R16, RZ, P2 ;  /* 0x000000ff10107207 */ /* 0x000fe40001000000 */
[----:B------:R-:W-:Y:S01]  /*12620*/  LOP3.LUT R22, R22, R13, RZ, 0x3c, !PT ;  /* 0x0000000d16167212 */ /* 0x000fe200078e3cff */
[----:B-1----:R-:W-:Y:S06]  /*12630*/  @!P0 BRA `(.L_x_2167) ;  /* 0x0000000000048947 */ /* 0x002fec0003800000 */
[----:B------:R-:W-:Y:S01]  /*12640*/  BPT.TRAP 0x1 ;  /* 0x000000040000795c */ /* 0x000fe20000300000 */
.L_x_2167:
[----:B------:R-:W-:Y:S01]  /*12650*/  IMAD R205, R16, 0x8, R17 ;  /* 0x0000000810cd7824 */ /* 0x000fe200078e0211 */
[----:B------:R-:W-:-:S04]  /*12660*/  SHF.L.U32 R204, R22, 0x1f, RZ ;  /* 0x0000001f16cc7819 */ /* 0x000fc800000006ff */
[----:B------:R0:W1:Y:S01]  /*12670*/  SYNCS.PHASECHK.TRANS64.TRYWAIT P2, [R205+URZ+0x22830], R204 ;  /* 0x022830cccd0075a7 */ /* 0x000062000804017f */
[----:B------:R-:W-:Y:S05]  /*12680*/  @!P0 BRA `(.L_x_2168) ;  /* 0x0000000000048947 */ /* 0x000fea0003800000 */
[----:B------:R-:W-:Y:S01]  /*12690*/  BPT.TRAP 0x1 ;  /* 0x000000040000795c */ /* 0x000fe20000300000 */
.L_x_2168:
[----:B------:R-:W-:Y:S02]  /*126a0*/  IMAD R12, R16, 0x300, R21 ;  /* 0x00000300100c7824 */ /* 0x000fe400078e0215 */
[----:B------:R-:W-:Y:S01]  /*126b0*/  IMAD.MOV.U32 R13, RZ, RZ, 0x40000040 ;  /* 0x40000040ff0d7424 */ /* 0x000fe200078e00ff */
[----:B-1----:R-:W-:Y:S06]  /*126c0*/  @P2 BRA `(.L_x_2169) ;  /* 0x0000000000082947 */ /* 0x002fec0003800000 */
[----:B------:R-:W1:Y:S02]  /*126d0*/  SYNCS.PHASECHK.TRANS64.TRYWAIT P2, [R205+URZ+0x22830], R204 ;  /* 0x022830cccd0075a7 */ /* 0x000e64000804017f */
[----:B-1----:R-:W-:Y:S05]  /*126e0*/  @!P2 BRA `(.L_x_2170) ;  /* 0x000000d8006ca947 */ /* 0x002fea0003800000 */
.L_x_2169:
        /* <DEDUP_REMOVED lines=9> */
[----:B------:R-:W2:Y:S01]  /*12780*/  S2R R224, SR_TID.X ;  /* 0x0000000000e07919 */ /* 0x000ea20000002100 */
[----:B------:R-:W-:-:S10]  /*12790*/  ISETP.GE.AND P2, PT, R226, 0x1, PT ;  /* 0x00000001e200780c */ /* 0x000fd40003f46270 */
[----:B------:R-:W-:Y:S01]  /*127a0*/  HGMMA.64x96x16.F32.BF16 R152, gdesc[UR4], RZ, !UPT, gsb0 ;  /* 0x01600000049879f0 */ /* 0x000fe2000c0018ff */
[----:B------:R-:W-:Y:S01]  /*127b0*/  R2UR UR6, R210 ;  /* 0x00000000d20672ca */ /* 0x000fe200000e0000 */
[----:B------:R-:W-:Y:S01]  /*127c0*/  VIADD R210, R12, 0x4 ;  /* 0x000000040cd27836 */ /* 0x000fe20000000000 */
[----:B------:R-:W-:Y:S01]  /*127d0*/  R2UR UR7, R211 ;  /* 0x00000000d30772ca */ /* 0x000fe200000e0000 */
[----:B------:R-:W-:Y:S01]  /*127e0*/  IMAD.MOV.U32 R211, RZ, RZ, 0x40000040 ;  /* 0x40000040ffd37424 */ /* 0x000fe200078e00ff */
[----:B------:R-:W-:Y:S01]  /*127f0*/  R2UR UR4, R14 ;  /* 0x000000000e0472ca */ /* 0x000fe200000e0000 */
[----:B------:R-:W-:Y:S01]  /*12800*/  VIADD R12, R12, 0x6 ;  /* 0x000000060c0c7836 */ /* 0x000fe20000000000 */
[----:B------:R-:W-:Y:S02]  /*12810*/  R2UR UR5, R15 ;  /* 0x000000000f0572ca */ /* 0x000fe400000e0000 */
[----:B--2---:R-:W-:Y:S01]  /*12820*/  SHF.R.U32.HI R224, RZ, 0x7, R224 ;  /* 0x00000007ffe07819 */ /* 0x004fe200000116e0 */
[----:B------:R-:W-:-:S02]  /*12830*/  WARPGROUP.DEPBAR.LE gsb0, 0x0 ;  /* 0x00008000000079c5 */ /* 0x000fc40000010000 */
        /* <DEDUP_REMOVED lines=26> */
[----:B------:R-:W-:Y:S01]  /*129e0*/  IADD3 R176, -R224, 0xb, RZ ;  /* 0x0000000be0b07810 */ /* 0x000fe20007ffe1ff */
        /* <DEDUP_REMOVED lines=43> */
[----:B------:R-:W-:Y:S01]  /*12ca0*/  FMUL.FTZ R193, R199, UR39 ;  /* 0x00000027c7c17c20 */ /* 0x000fe20008410000 */
[----:B------:R-:W3:Y:S01]  /*12cb0*/  MUFU.TANH R12, R12 ;  /* 0x0000000c000c7308 */ /* 0x000ee20000002400 */
[----:B------:R-:W-:-:S05]  /*12cc0*/  IADD3 R164, -R203, 0x1, R164 ;  /* 0x00000001cba47810 */ /* 0x000fca0007ffe1a4 */
[----:B------:R-:W-:Y:S02]  /*12cd0*/  IMAD.IADD R164, R164, 0x1, -R23 ;  /* 0x00000001a4a47824 */ /* 0x000fe400078e0a17 */
[----:B------:R-:W4:Y:S02]  /*12ce0*/  MUFU.TANH R13, R13 ;  /* 0x0000000d000d7308 */ /* 0x000f240000002400 */
[C---:B------:R-:W-:Y:S02]  /*12cf0*/  VIADD R224, R164.reuse, UR40 ;  /* 0x00000028a4e07c36 */ /* 0x040fe40008000000 */
[----:B------:R-:W-:Y:S02]  /*12d00*/  VIADD R199, R164, UR51 ;  /* 0x00000033a4c77c36 */ /* 0x000fe40008000000 */
[C---:B------:R-:W-:Y:S02]  /*12d10*/  IMAD.IADD R198, R0.reuse, 0x1, R224 ;  /* 0x0000000100c67824 */ /* 0x040fe400078e02e0 */
[----:B------:R-:W0:Y:S01]  /*12d20*/  MUFU.TANH R152, R152 ;  /* 0x0000009800987308 */ /* 0x000e220000002400 */
[----:B------:R-:W-:-:S07]  /*12d30*/  IMAD.IADD R197, R0, 0x1, R199 ;  /* 0x0000000100c57824 */ /* 0x000fce00078e02c7 */
        /* <DEDUP_REMOVED lines=46> */
[----:B------:R-:W-:Y:S01]  /*13020*/  IADD3 R196, R0, R202, -R203 ;  /* 0x000000ca00c47210 */ /* 0x000fe20007ffe8cb */
[----:B------:R-:W-:Y:S03]  /*13030*/  BSSY B0, `(.L_x_2172) ;  /* 0x0000010000007945 */ /* 0x000fe60003800000 */
        /* <DEDUP_REMOVED lines=10> */
.L_x_2173:
[----:B------:R-:W-:-:S05]  /*130e0*/  IMAD.U32 R225, RZ, RZ, UR44 ;  /* 0x0000002cffe17e24 */ /* 0x000fca000f8e00ff */
[----:B------:R-:W-:-:S13]  /*130f0*/  ISETP.NE.AND P2, PT, R225, 0x1, PT ;  /* 0x00000001e100780c */ /* 0x000fda0003f45270 */
[----:B------:R-:W2:Y:S02]  /*13100*/  @P2 LDC.64 R164, c[0x0][0x9e8] ;  /* 0x00027a00ffa42b82 */ /* 0x000ea40000000a00 */
[----:B--2---:R-:W-:-:S05]  /*13110*/  @P2 IMAD.HI.U32 R164, R196, R164, RZ ;  /* 0x000000a4c4a42227 */ /* 0x004fca00078e00ff */
[----:B------:R-:W-:-:S07]  /*13120*/  @P2 SHF.R.U32.HI R196, RZ, R165, R164 ;  /* 0x000000a5ffc42219 */ /* 0x000fce00000116a4 */
.L_x_2174:
[----:B------:R-:W-:Y:S05]  /*13130*/  BSYNC B0 ;  /* 0x0000000000007941 */ /* 0x000fea0003800000 */
.L_x_2172:
[----:B------:R-:W-:-:S04]  /*13140*/  IMAD R164, R5, -0x60, -R23 ;  /* 0xffffffa005a47824 */ /* 0x000fc800078e0a17 */
[----:B------:R-:W-:-:S05]  /*13150*/  IMAD R164, R196, R225, R164 ;  /* 0x000000e1c4a47224 */ /* 0x000fca00078e02a4 */
[----:B------:R-:W-:Y:S02]  /*13160*/  VIMNMX R197, R197, R164, !PT ;  /* 0x000000a4c5c57248 */ /* 0x000fe40007fe0100 */
[----:B------:R-:W-:-:S07]  /*13170*/  VIADDMNMX R198, R164, R225, R198, PT ;  /* 0x000000e1a4c67246 */ /* 0x000fce00038001c6 */
.L_x_2171:
        /* <DEDUP_REMOVED lines=12> */
[----:B------:R-:W-:Y:S02]  /*13240*/  ISETP.GT.AND P3, PT, R197, 0x1, !P2 ;  /* 0x00000001c500780c */ /* 0x000fe40005764270 */
        /* <DEDUP_REMOVED lines=126> */
[----:B------:R-:W-:-:S13]  /*13a30*/  ISETP.GE.AND P6, PT, R226, 0x1, PT ;  /* 0x00000001e200780c */ /* 0x000fda0003fc6270 */
[----:B------:R-:W-:Y:S05]  /*13a40*/  @!P6 BRA `(.L_x_2175) ;  /* 0x000000000060e947 */ /* 0x000fea0003800000 */
[----:B------:R-:W-:Y:S01]  /*13a50*/  ISETP.GT.AND P6, PT, R206, -0x1, PT ;  /* 0xffffffffce00780c */ /* 0x000fe20003fc4270 */
[----:B------:R-:W-:-:S12]  /*13a60*/  BSSY B0, `(.L_x_2176) ;  /* 0x0000012000007945 */ /* 0x000fd80003800000 */
[----:B------:R-:W-:Y:S05]  /*13a70*/  @P6 BRA `(.L_x_2177) ;  /* 0x0000000000286947 */ /* 0x000fea0003800000 */
[----:B------:R-:W-:Y:S02]  /*13a80*/  IMAD.U32 R177, RZ, RZ, UR44 ;  /* 0x0000002cffb17e24 */ /* 0x000fe4000f8e00ff */
[----:B------:R-:W-:-:S03]  /*13a90*/  VIADD R197, R0, 0x8 ;  /* 0x0000000800c57836 */ /* 0x000fc60000000000 */
[----:B------:R-:W-:Y:S02]  /*13aa0*/  ISETP.NE.AND P6, PT, R177, 0x1, PT ;  /* 0x00000001b100780c */ /* 0x000fe40003fc5270 */
[----:B------:R-:W-:-:S04]  /*13ab0*/  IADD3 R197, R197, R202, -R203 ;  /* 0x000000cac5c57210 */ /* 0x000fc80007ffe8cb */
[----:B------:R-:W-:-:S07]  /*13ac0*/  LOP3.LUT R197, RZ, R197, RZ, 0x33, !PT ;  /* 0x000000c5ffc57212 */ /* 0x000fce00078e33ff */
[----:B------:R-:W0:Y:S02]  /*13ad0*/  @P6 LDC.64 R12, c[0x0][0x9e8] ;  /* 0x00027a00ff0c6b82 */ /* 0x000e240000000a00 */
[----:B0-----:R-:W-:-:S05]  /*13ae0*/  @P6 IMAD.HI.U32 R12, R197, R12, RZ ;  /* 0x0000000cc50c6227 */ /* 0x001fca00078e00ff */
[----:B------:R-:W-:-:S04]  /*13af0*/  @P6 SHF.R.U32.HI R197, RZ, R13, R12 ;  /* 0x0000000dffc56219 */ /* 0x000fc8000001160c */
[----:B------:R-:W-:Y:S01]  /*13b00*/  LOP3.LUT R197, RZ, R197, RZ, 0x33, !PT ;  /* 0x000000c5ffc57212 */ /* 0x000fe200078e33ff */
[----:B------:R-:W-:Y:S06]  /*13b10*/  BRA `(.L_x_2178) ;  /* 0x0000000000187947 */ /* 0x000fec0003800000 */
.L_x_2177:
[----:B------:R-:W-:Y:S02]  /*13b20*/  IMAD.U32 R177, RZ, RZ, UR44 ;  /* 0x0000002cffb17e24 */ /* 0x000fe4000f8e00ff */
[----:B------:R-:W-:-:S03]  /*13b30*/  IMAD.MOV.U32 R197, RZ, RZ, R206 ;  /* 0x000000ffffc57224 */ /* 0x000fc600078e00ce */
[----:B------:R-:W-:-:S13]  /*13b40*/  ISETP.NE.AND P6, PT, R177, 0x1, PT ;  /* 0x00000001b100780c */ /* 0x000fda0003fc5270 */
[----:B------:R-:W0:Y:S02]  /*13b50*/  @P6 LDC.64 R12, c[0x0][0x9e8] ;  /* 0x00027a00ff0c6b82 */ /* 0x000e240000000a00 */
[----:B0-----:R-:W-:-:S05]  /*13b60*/  @P6 IMAD.HI.U32 R12, R206, R12, RZ ;  /* 0x0000000cce0c6227 */ /* 0x001fca00078e00ff */
[----:B------:R-:W-:-:S07]  /*13b70*/  @P6 SHF.R.U32.HI R197, RZ, R13, R12 ;  /* 0x0000000dffc56219 */ /* 0x000fce000001160c */
.L_x_2178:
[----:B------:R-:W-:Y:S05]  /*13b80*/  BSYNC B0 ;  /* 0x0000000000007941 */ /* 0x000fea0003800000 */
.L_x_2176:
[----:B------:R-:W-:-:S04]  /*13b90*/  IMAD.IADD R196, R196, 0x1, -R23 ;  /* 0x00000001c4c47824 */ /* 0x000fc800078e0a17 */
[----:B------:R-:W-:-:S05]  /*13ba0*/  IMAD R196, R197, R177, R196 ;  /* 0x000000b1c5c47224 */ /* 0x000fca00078e02c4 */
[----:B------:R-:W-:Y:S02]  /*13bb0*/  VIADDMNMX R224, R196, R177, R224, PT ;  /* 0x000000b1c4e07246 */ /* 0x000fe400038001e0 */
[----:B------:R-:W-:-:S07]  /*13bc0*/  VIMNMX R199, R199, R196, !PT ;  /* 0x000000c4c7c77248 */ /* 0x000fce0007fe0100 */
.L_x_2175:
        /* <DEDUP_REMOVED lines=56> */
[C---:B------:R-:W-:Y:S02]  /*13f50*/  ISETP.GT.AND P2, PT, R199.reuse, 0x21, !P2 ;  /* 0x00000021c700780c */ /* 0x040fe40005744270 */
[----:B------:R-:W-:Y:S02]  /*13f60*/  FMNMX.FTZ R196, R194, R13, !PT ;  /* 0x0000000dc2c47209 */ /* 0x000fe40007810000 */
[----:B------:R-:W-:Y:S02]  /*13f70*/  ISETP.LT.OR P2, PT, R224, 0x22, P2 ;  /* 0x00000022e000780c */ /* 0x000fe40001741670 */
[----:B------:R-:W-:Y:S01]  /*13f80*/  ISETP.GT.AND P3, PT, R199, 0x50, !P3 ;  /* 0x00000050c700780c */ /* 0x000fe20005f64270 */
[----:B------:R-:W0:Y:S01]  /*13f90*/  SHFL.BFLY PT, R13, R196, 0x2, 0x1f ;  /* 0x0c401f00c40d7f89 */ /* 0x000e2200000e0000 */
[----:B------:R-:W-:-:S02]  /*13fa0*/  FSEL R171, R171, -INF , !P2 ;  /* 0xff800000abab7808 */ /* 0x000fc40005000000 */
[----:B------:R-:W-:Y:S02]  /*13fb0*/  ISETP.GT.AND P2, PT, R199, 0x28, !P6 ;  /* 0x00000028c700780c */ /* 0x000fe40007744270 */
[----:B------:R-:W-:Y:S02]  /*13fc0*/  LOP3.LUT P6, RZ, R2, 0x80000, RZ, 0xc0, !PT ;  /* 0x0008000002ff7812 */ /* 0x000fe400078cc0ff */
        /* <DEDUP_REMOVED lines=47> */
[----:B------:R-:W-:Y:S02]  /*142c0*/  ISETP.GT.AND P2, PT, R199, RZ, !P6 ;  /* 0x000000ffc700720c */ /* 0x000fe40007744270 */
[----:B------:R-:W-:Y:S02]  /*142d0*/  LOP3.LUT P6, RZ, R2, 0x1, RZ, 0xc0, !PT ;  /* 0x0000000102ff7812 */ /* 0x000fe400078cc0ff */
[----:B------:R-:W-:-:S04]  /*142e0*/  ISETP.LT.OR P2, PT, R224, 0x1, P2 ;  /* 0x00000001e000780c */ /* 0x000fc80001741670 */
[----:B------:R-:W-:Y:S02]  /*142f0*/  FSEL R152, R152, -INF , !P2 ;  /* 0xff80000098987808 */ /* 0x000fe40005000000 */
[----:B------:R-:W-:Y:S02]  /*14300*/  ISETP.GT.AND P2, PT, R199, 0x59, !P6 ;  /* 0x00000059c700780c */ /* 0x000fe40007744270 */
[----:B------:R-:W-:Y:S02]  /*14310*/  FMNMX.FTZ R12, R152, R207, !PT ;  /* 0x000000cf980c7209 */ /* 0x000fe40007810000 */
[----:B------:R-:W-:Y:S02]  /*14320*/  ISETP.LT.OR P2, PT, R224, 0x5a, P2 ;  /* 0x0000005ae000780c */ /* 0x000fe40001741670 */
[----:B------:R-:W-:Y:S02]  /*14330*/  FMNMX.FTZ R177, R153, R12, !PT ;  /* 0x0000000c99b17209 */ /* 0x000fe40007810000 */
[----:B------:R-:W-:-:S02]  /*14340*/  FSEL R193, R193, -INF , !P2 ;  /* 0xff800000c1c17808 */ /* 0x000fc40005000000 */
[----:B------:R-:W-:-:S04]  /*14350*/  FMNMX.FTZ R12, R156, R177, !PT ;  /* 0x000000b19c0c7209 */ /* 0x000fc80007810000 */
[----:B------:R-:W-:-:S04]  /*14360*/  FMNMX.FTZ R177, R157, R12, !PT ;  /* 0x0000000c9db17209 */ /* 0x000fc80007810000 */
[----:B------:R-:W-:-:S04]  /*14370*/  FMNMX.FTZ R12, R160, R177, !PT ;  /* 0x000000b1a00c7209 */ /* 0x000fc80007810000 */
[----:B------:R-:W-:-:S04]  /*14380*/  FMNMX.FTZ R177, R161, R12, !PT ;  /* 0x0000000ca1b17209 */ /* 0x000fc80007810000 */
[----:B------:R-:W-:-:S04]  /*14390*/  FMNMX.FTZ R12, R166, R177, !PT ;  /* 0x000000b1a60c7209 */ /* 0x000fc80007810000 */
[----:B------:R-:W-:-:S04]  /*143a0*/  FMNMX.FTZ R177, R167, R12, !PT ;  /* 0x0000000ca7b17209 */ /* 0x000fc80007810000 */
[----:B------:R-:W-:-:S04]  /*143b0*/  FMNMX.FTZ R12, R170, R177, !PT ;  /* 0x000000b1aa0c7209 */ /* 0x000fc80007810000 */
[----:B------:R-:W-:Y:S02]  /*143c0*/  FMNMX.FTZ R177, R171, R12, !PT ;  /* 0x0000000cabb17209 */ /* 0x000fe40007810000 */
[----:B------:R-:W0:Y:S02]  /*143d0*/  SHFL.BFLY PT, R12, R13, 0x1, 0x1f ;  /* 0x0c201f000d0c7f89 */ /* 0x000e2400000e0000 */
[----:B------:R-:W-:-:S04]  /*143e0*/  FMNMX.FTZ R196, R174, R177, !PT ;  /* 0x000000b1aec47209 */ /* 0x000fc80007810000 */
[----:B------:R-:W-:-:S04]  /*143f0*/  FMNMX.FTZ R177, R175, R196, !PT ;  /* 0x000000c4afb17209 */ /* 0x000fc80007810000 */
[----:B------:R-:W-:-:S04]  /*14400*/  FMNMX.FTZ R196, R178, R177, !PT ;  /* 0x000000b1b2c47209 */ /* 0x000fc80007810000 */
[----:B------:R-:W-:-:S04]  /*14410*/  FMNMX.FTZ R177, R179, R196, !PT ;  /* 0x000000c4b3b17209 */ /* 0x000fc80007810000 */
[----:B------:R-:W-:-:S04]  /*14420*/  FMNMX.FTZ R196, R180, R177, !PT ;  /* 0x000000b1b4c47209 */ /* 0x000fc80007810000 */
[----:B------:R-:W-:Y:S02]  /*14430*/  FMNMX.FTZ R177, R181, R196, !PT ;  /* 0x000000c4b5b17209 */ /* 0x000fe40007810000 */
[----:B0-----:R-:W-:Y:S02]  /*14440*/  FMNMX.FTZ R12, R13, R12, !PT ;  /* 0x0000000c0d0c7209 */ /* 0x001fe40007810000 */
[----:B------:R-:W-:Y:S01]  /*14450*/  FMNMX.FTZ R196, R182, R177, !PT ;  /* 0x000000b1b6c47209 */ /* 0x000fe20007810000 */
[----:B------:R-:W-:Y:S01]  /*14460*/  IMAD.U32 R177, RZ, RZ, UR45 ;  /* 0x0000002dffb17e24 */ /* 0x000fe2000f8e00ff */
[C---:B------:R-:W-:Y:S02]  /*14470*/  FSETP.NEU.FTZ.AND P3, PT, R12.reuse, -INF , PT ;  /* 0xff8000000c00780b */ /* 0x040fe40003f7d000 */
[----:B------:R-:W-:Y:S02]  /*14480*/  FMNMX.FTZ R13, R183, R196, !PT ;  /* 0x000000c4b70d7209 */ /* 0x000fe40007810000 */
[----:B------:R-:W-:-:S02]  /*14490*/  FSEL R198, R12, RZ, P3 ;  /* 0x000000ff0cc67208 */ /* 0x000fc40001800000 */
[----:B------:R-:W-:-:S03]  /*144a0*/  FMNMX.FTZ R196, R186, R13, !PT ;  /* 0x0000000dbac47209 */ /* 0x000fc60007810000 */
[----:B------:R-:W-:Y:S01]  /*144b0*/  FADD.FTZ R13, -R198, R209 ;  /* 0x000000d1c60d7221 */ /* 0x000fe20000010100 */
[----:B------:R-:W-:-:S04]  /*144c0*/  FMNMX.FTZ R196, R187, R196, !PT ;  /* 0x000000c4bbc47209 */ /* 0x000fc80007810000 */
[----:B------:R-:W-:Y:S01]  /*144d0*/  FMNMX.FTZ R197, R191, R196, !PT ;  /* 0x000000c4bfc57209 */ /* 0x000fe20007810000 */
[----:B------:R-:W-:-:S03]  /*144e0*/  FMUL.FTZ R196, R12, R177 ;  /* 0x000000b10cc47220 */ /* 0x000fc60000410000 */
[----:B------:R-:W-:Y:S02]  /*144f0*/  FMNMX.FTZ R197, R190, R197, !PT ;  /* 0x000000c5bec57209 */ /* 0x000fe40007810000 */
[----:B------:R-:W-:Y:S02]  /*14500*/  FSEL R196, R196, RZ, P3 ;  /* 0x000000ffc4c47208 */ /* 0x000fe40001800000 */
[----:B------:R-:W-:-:S03]  /*14510*/  FMNMX.FTZ R197, R192, R197, !PT ;  /* 0x000000c5c0c57209 */ /* 0x000fc60007810000 */
[--C-:B------:R-:W-:Y:S01]  /*14520*/  FFMA.FTZ R164, R164, R177, -R196.reuse ;  /* 0x000000b1a4a47223 */ /* 0x100fe200000108c4 */
[----:B------:R-:W-:Y:S01]  /*14530*/  FMNMX.FTZ R197, R193, R197, !PT ;  /* 0x000000c5c1c57209 */ /* 0x000fe20007810000 */
        /* <DEDUP_REMOVED lines=23> */
[----:B------:R-:W-:Y:S01]  /*146b0*/  MUFU.EX2 R164, R164 ;  /* 0x000000a400a47308 */ /* 0x000fe20000000800 */
[----:B------:R-:W0:Y:S07]  /*146c0*/  SHFL.BFLY PT, R196, R197, 0x2, 0x1f ;  /* 0x0c401f00c5c47f89 */ /* 0x000e2e00000e0000 */
[----:B------:R-:W-:Y:S08]  /*146d0*/  MUFU.EX2 R165, R165 ;  /* 0x000000a500a57308 */ /* 0x000ff00000000800 */
[----:B------:R-:W-:Y:S08]  /*146e0*/  MUFU.EX2 R154, R154 ;  /* 0x0000009a009a7308 */ /* 0x000ff00000000800 */
[----:B------:R-:W-:Y:S01]  /*146f0*/  MUFU.EX2 R155, R155 ;  /* 0x0000009b009b7308 */ /* 0x000fe20000000800 */
[----:B0-----:R-:W-:Y:S01]  /*14700*/  FMNMX.FTZ R197, R197, R196, !PT ;  /* 0x000000c4c5c57209 */ /* 0x001fe20007810000 */
[----:B------:R-:W-:-:S04]  /*14710*/  FMUL.FTZ R196, R13, R177 ;  /* 0x000000b10dc47220 */ /* 0x000fc80000410000 */
[----:B------:R-:W0:Y:S02]  /*14720*/  SHFL.BFLY PT, R198, R197, 0x1, 0x1f ;  /* 0x0c201f00c5c67f89 */ /* 0x000e2400000e0000 */
[----:B------:R-:W2:Y:S08]  /*14730*/  MUFU.EX2 R196, R196 ;  /* 0x000000c400c47308 */ /* 0x000eb00000000800 */
[----:B------:R-:W3:Y:S08]  /*14740*/  MUFU.EX2 R158, R158 ;  /* 0x0000009e009e7308 */ /* 0x000ef00000000800 */
[----:B------:R-:W4:Y:S01]  /*14750*/  MUFU.EX2 R159, R159 ;  /* 0x0000009f009f7308 */ /* 0x000f220000000800 */
[----:B--2---:R-:W-:Y:S01]  /*14760*/  FFMA.FTZ R4, R196, R4, R164 ;  /* 0x00000004c4047223 */ /* 0x004fe200000100a4 */
[-C--:B------:R-:W-:Y:S01]  /*14770*/  FMUL.FTZ R24, R24, R196.reuse ;  /* 0x000000c418187220 */ /* 0x080fe20000410000 */
[-C--:B------:R-:W-:Y:S01]  /*14780*/  FMUL.FTZ R25, R25, R196.reuse ;  /* 0x000000c419197220 */ /* 0x080fe20000410000 */
[----:B------:R-:W-:Y:S01]  /*14790*/  FMUL.FTZ R28, R28, R196 ;  /* 0x000000c41c1c7220 */ /* 0x000fe20000410000 */
[----:B------:R-:W-:Y:S01]  /*147a0*/  FADD.FTZ R199, R165, R4 ;  /* 0x00000004a5c77221 */ /* 0x000fe20000010000 */
[----:B0-----:R-:W-:Y:S01]  /*147b0*/  FMNMX.FTZ R13, R197, R198, !PT ;  /* 0x000000c6c50d7209 */ /* 0x001fe20007810000 */
[----:B------:R-:W-:Y:S01]  /*147c0*/  FMUL.FTZ R29, R29, R196 ;  /* 0x000000c41d1d7220 */ /* 0x000fe20000410000 */
[----:B------:R-:W0:Y:S01]  /*147d0*/  MUFU.EX2 R162, R162 ;  /* 0x000000a200a27308 */ /* 0x000e220000000800 */
[----:B------:R-:W-:Y:S01]  /*147e0*/  FADD.FTZ R4, R154, R199 ;  /* 0x000000c79a047221 */ /* 0x000fe20000010000 */
[C---:B------:R-:W-:Y:S01]  /*147f0*/  FSETP.NEU.FTZ.AND P2, PT, R13.reuse, -INF , PT ;  /* 0xff8000000d00780b */ /* 0x040fe20003f5d000 */
[-C--:B------:R-:W-:Y:S01]  /*14800*/  FMUL.FTZ R198, R13, R177.reuse ;  /* 0x000000b10dc67220 */ /* 0x080fe20000410000 */
[----:B------:R-:W-:Y:S01]  /*14810*/  F2FP.BF16.F32.PACK_AB R154, R155, R154 ;  /* 0x0000009a9b9a723e */ /* 0x000fe200000010ff */
[-C--:B------:R-:W-:Y:S01]  /*14820*/  FMUL.FTZ R32, R32, R196.reuse ;  /* 0x000000c420207220 */ /* 0x080fe20000410000 */
[-C--:B------:R-:W-:Y:S01]  /*14830*/  FMUL.FTZ R33, R33, R196.reuse ;  /* 0x000000c421217220 */ /* 0x080fe20000410000 */
[-C--:B------:R-:W-:Y:S01]  /*14840*/  FMUL.FTZ R36, R36, R196.reuse ;  /* 0x000000c424247220 */ /* 0x080fe20000410000 */
[----:B------:R-:W-:Y:S01]  /*14850*/  FSEL R198, R198, RZ, P2 ;  /* 0x000000ffc6c67208 */ /* 0x000fe20001000000 */
[----:B------:R-:W2:Y:S01]  /*14860*/  MUFU.EX2 R163, R163 ;  /* 0x000000a300a37308 */ /* 0x000ea20000000800 */
[-C--:B------:R-:W-:Y:S01]  /*14870*/  FMUL.FTZ R37, R37, R196.reuse ;  /* 0x000000c425257220 */ /* 0x080fe20000410000 */
[-C--:B------:R-:W-:Y:S01]  /*14880*/  FMUL.FTZ R40, R40, R196.reuse ;  /* 0x000000c428287220 */ /* 0x080fe20000410000 */
[----:B------:R-:W-:Y:S01]  /*14890*/  FMUL.FTZ R41, R41, R196 ;  /* 0x000000c429297220 */ /* 0x000fe20000410000 */
        /* <DEDUP_REMOVED lines=12> */
[----:B------:R-:W1:Y:S01]  /*14960*/  MUFU.EX2 R168, R168 ;  /* 0x000000a800a87308 */ /* 0x000e620000000800 */
[----:B-----5:R-:W-:Y:S01]  /*14970*/  F2FP.BF16.F32.PACK_AB R152, R165, R164 ;  /* 0x000000a4a598723e */ /* 0x020fe200000010ff */
[----:B------:R-:W-:Y:S01]  /*14980*/  FADD.FTZ R165, R155, R4 ;  /* 0x000000049ba57221 */ /* 0x000fe20000010000 */
[-CC-:B------:R-:W-:Y:S01]  /*14990*/  FFMA.FTZ R175, R175, R177.reuse, -R198.reuse ;  /* 0x000000b1afaf7223 */ /* 0x180fe200000108c6 */
[-CC-:B------:R-:W-:Y:S01]  /*149a0*/  FFMA.FTZ R178, R178, R177.reuse, -R198.reuse ;  /* 0x000000b1b2b27223 */ /* 0x180fe200000108c6 */
[-CC-:B------:R-:W-:Y:S01]  /*149b0*/  FFMA.FTZ R179, R179, R177.reuse, -R198.reuse ;  /* 0x000000b1b3b37223 */ /* 0x180fe200000108c6 */
[----:B---3--:R-:W-:Y:S01]  /*149c0*/  FADD.FTZ R4, R158, R165 ;  /* 0x000000a59e047221 */ /* 0x008fe20000010000 */
[-CC-:B------:R-:W-:Y:S01]  /*149d0*/  FFMA.FTZ R180, R180, R177.reuse, -R198.reuse ;  /* 0x000000b1b4b47223 */ /* 0x180fe200000108c6 */
[----:B------:R-:W3:Y:S01]  /*149e0*/  MUFU.EX2 R169, R169 ;  /* 0x000000a900a97308 */ /* 0x000ee20000000800 */
[-C--:B------:R-:W-:Y:S01]  /*149f0*/  FFMA.FTZ R181, R181, R177.reuse, -R198 ;  /* 0x000000b1b5b57223 */ /* 0x080fe200000108c6 */
[----:B----4-:R-:W-:Y:S01]  /*14a00*/  FADD.FTZ R165, R159, R4 ;  /* 0x000000049fa57221 */ /* 0x010fe20000010000 */
[-CC-:B------:R-:W-:Y:S01]  /*14a10*/  FFMA.FTZ R182, R182, R177.reuse, -R198.reuse ;  /* 0x000000b1b6b67223 */ /* 0x180fe200000108c6 */
[-CC-:B------:R-:W-:Y:S01]  /*14a20*/  FFMA.FTZ R183, R183, R177.reuse, -R198.reuse ;  /* 0x000000b1b7b77223 */ /* 0x180fe200000108c6 */
[-CC-:B------:R-:W-:Y:S01]  /*14a30*/  FFMA.FTZ R186, R186, R177.reuse, -R198.reuse ;  /* 0x000000b1baba7223 */ /* 0x180fe200000108c6 */
[----:B0-----:R-:W-:Y:S01]  /*14a40*/  FADD.FTZ R4, R162, R165 ;  /* 0x000000a5a2047221 */ /* 0x001fe20000010000 */
[-CC-:B------:R-:W-:Y:S01]  /*14a50*/  FFMA.FTZ R187, R187, R177.reuse, -R198.reuse ;  /* 0x000000b1bbbb7223 */ /* 0x180fe200000108c6 */
[----:B------:R-:W0:Y:S01]  /*14a60*/  MUFU.EX2 R172, R172 ;  /* 0x000000ac00ac7308 */ /* 0x000e220000000800 */
[-CC-:B------:R-:W-:Y:S01]  /*14a70*/  FFMA.FTZ R191, R191, R177.reuse, -R198.reuse ;  /* 0x000000b1bfbf7223 */ /* 0x180fe200000108c6 */
[-CC-:B------:R-:W-:Y:S01]  /*14a80*/  FFMA.FTZ R190, R190, R177.reuse, -R198.reuse ;  /* 0x000000b1bebe7223 */ /* 0x180fe200000108c6 */
[-CC-:B------:R-:W-:Y:S01]  /*14a90*/  FFMA.FTZ R192, R192, R177.reuse, -R198.reuse ;  /* 0x000000b1c0c07223 */ /* 0x180fe200000108c6 */
[----:B------:R-:W-:Y:S01]  /*14aa0*/  FFMA.FTZ R193, R193, R177, -R198 ;  /* 0x000000b1c1c17223 */ /* 0x000fe200000108c6 */
        /* <DEDUP_REMOVED lines=12> */
[----:B----4-:R-:W-:Y:S01]  /*14b70*/  F2FP.BF16.F32.PACK_AB R156, R159, R158 ;  /* 0x0000009e9f9c723e */ /* 0x010fe200000010ff */
[C---:B--2---:R-:W-:Y:S01]  /*14b80*/  FADD.FTZ R159, R163.reuse, R4 ;  /* 0x00000004a39f7221 */ /* 0x044fe20000010000 */
[----:B------:R-:W-:Y:S01]  /*14b90*/  F2FP.BF16.F32.PACK_AB R158, R163, R162 ;  /* 0x000000a2a39e723e */ /* 0x000fe200000010ff */
[-C--:B------:R-:W-:Y:S01]  /*14ba0*/  FMUL.FTZ R64, R64, R196.reuse ;  /* 0x000000c440407220 */ /* 0x080fe20000410000 */
[-C--:B------:R-:W-:Y:S01]  /*14bb0*/  FMUL.FTZ R65, R65, R196.reuse ;  /* 0x000000c441417220 */ /* 0x080fe20000410000 */
[----:B-1----:R-:W-:Y:S01]  /*14bc0*/  FADD.FTZ R4, R168, R159 ;  /* 0x0000009fa8047221 */ /* 0x002fe20000010000 */
[-C--:B------:R-:W-:Y:S01]  /*14bd0*/  FMUL.FTZ R68, R68, R196.reuse ;  /* 0x000000c444447220 */ /* 0x080fe20000410000 */
[----:B------:R-:W1:Y:S01]  /*14be0*/  MUFU.EX2 R210, R210 ;  /* 0x000000d200d27308 */ /* 0x000e620000000800 */
[-C--:B------:R-:W-:Y:S01]  /*14bf0*/  FMUL.FTZ R69, R69, R196.reuse ;  /* 0x000000c445457220 */ /* 0x080fe20000410000 */
[----:B---3--:R-:W-:Y:S01]  /*14c00*/  FADD.FTZ R163, R169, R4 ;  /* 0x00000004a9a37221 */ /* 0x008fe20000010000 */
[-C--:B------:R-:W-:Y:S01]  /*14c10*/  FMUL.FTZ R72, R72, R196.reuse ;  /* 0x000000c448487220 */ /* 0x080fe20000410000 */
[-C--:B------:R-:W-:Y:S01]  /*14c20*/  FMUL.FTZ R73, R73, R196.reuse ;  /* 0x000000c449497220 */ /* 0x080fe20000410000 */
[-C--:B------:R-:W-:Y:S01]  /*14c30*/  FMUL.FTZ R76, R76, R196.reuse ;  /* 0x000000c44c4c7220 */ /* 0x080fe20000410000 */
[----:B0-----:R-:W-:Y:S01]  /*14c40*/  FADD.FTZ R4, R172, R163 ;  /* 0x000000a3ac047221 */ /* 0x001fe20000010000 */
[----:B------:R-:W-:Y:S01]  /*14c50*/  FMUL.FTZ R77, R77, R196 ;  /* 0x000000c44d4d7220 */ /* 0x000fe20000410000 */
[----:B------:R-:W0:Y:S01]  /*14c60*/  MUFU.EX2 R225, R225 ;  /* 0x000000e100e17308 */ /* 0x000e220000000800 */
[C---:B-----5:R-:W-:Y:S01]  /*14c70*/  F2FP.BF16.F32.PACK_AB R162, R173.reuse, R172 ;  /* 0x000000acada2723e */ /* 0x060fe200000010ff */
        /* <DEDUP_REMOVED lines=48> */
[----:B------:R-:W-:-:S06]  /*14f80*/  FMUL.FTZ R149, R149, R196 ;  /* 0x000000c495957220 */ /* 0x000fcc0000410000 */
[----:B------:R-:W3:Y:S08]  /*14f90*/  MUFU.EX2 R213, R213 ;  /* 0x000000d500d57308 */ /* 0x000ef00000000800 */
[----:B------:R4:W-:Y:S08]  /*14fa0*/  MUFU.EX2 R159, R160 ;  /* 0x000000a0009f7308 */ /* 0x0009f00000000800 */
[----:B------:R-:W5:Y:S01]  /*14fb0*/  MUFU.EX2 R223, R223 ;  /* 0x000000df00df7308 */ /* 0x000f620000000800 */
[----:B----4-:R-:W-:Y:S01]  /*14fc0*/  F2FP.BF16.F32.PACK_AB R160, R169, R168 ;  /* 0x000000a8a9a0723e */ /* 0x010fe200000010ff */
[C---:B--2---:R-:W-:Y:S01]  /*14fd0*/  FADD.FTZ R169, R185.reuse, R4 ;  /* 0x00000004b9a97221 */ /* 0x044fe20000010000 */
[----:B------:R-:W-:-:S03]  /*14fe0*/  F2FP.BF16.F32.PACK_AB R168, R185, R184 ;  /* 0x000000b8b9a8723e */ /* 0x000fc600000010ff */
[----:B-1----:R-:W-:Y:S02]  /*14ff0*/  FADD.FTZ R4, R188, R169 ;  /* 0x000000a9bc047221 */ /* 0x002fe40000010000 */
[----:B------:R-:W1:Y:S02]  /*15000*/  MUFU.EX2 R195, R195 ;  /* 0x000000c300c37308 */ /* 0x000e640000000800 */
[----:B0-----:R-:W-:-:S04]  /*15010*/  FADD.FTZ R4, R189, R4 ;  /* 0x00000004bd047221 */ /* 0x001fc80000010000 */
[----:B---3--:R-:W-:Y:S02]  /*15020*/  FADD.FTZ R4, R213, R4 ;  /* 0x00000004d5047221 */ /* 0x008fe40000010000 */
[----:B------:R0:W-:Y:S01]  /*15030*/  MUFU.EX2 R165, R170 ;  /* 0x000000aa00a57308 */ /* 0x0001e20000000800 */
[----:B-----5:R-:W-:-:S07]  /*15040*/  F2FP.BF16.F32.PACK_AB R172, R223, R213 ;  /* 0x000000d5dfac723e */ /* 0x020fce00000010ff */
[----:B------:R-:W2:Y:S01]  /*15050*/  MUFU.EX2 R194, R194 ;  /* 0x000000c200c27308 */ /* 0x000ea20000000800 */
[----:B0-----:R-:W-:Y:S01]  /*15060*/  F2FP.BF16.F32.PACK_AB R170, R189, R188 ;  /* 0x000000bcbdaa723e */ /* 0x001fe200000010ff */
[----:B------:R-:W-:Y:S01]  /*15070*/  FADD.FTZ R188, R223, R4 ;  /* 0x00000004dfbc7221 */ /* 0x000fe20000010000 */
[----:B------:R-:W-:-:S03]  /*15080*/  FSEL R4, R13, RZ, P2 ;  /* 0x000000ff0d047208 */ /* 0x000fc60001000000 */
[----:B-1----:R-:W-:Y:S02]  /*15090*/  FADD.FTZ R169, R195, R188 ;  /* 0x000000bcc3a97221 */ /* 0x002fe40000010000 */
[----:B------:R-:W-:Y:S01]  /*150a0*/  FADD.FTZ R188, -R4, R207 ;  /* 0x000000cf04bc7221 */ /* 0x000fe20000010100 */
[----:B------:R-:W-:Y:S03]  /*150b0*/  MUFU.EX2 R153, R153 ;  /* 0x0000009900997308 */ /* 0x000fe60000000800 */
[----:B------:R-:W-:-:S05]  /*150c0*/  FMUL.FTZ R188, R188, R177 ;  /* 0x000000b1bcbc7220 */ /* 0x000fca0000410000 */
[----:B------:R-:W-:Y:S01]  /*150d0*/  MUFU.EX2 R157, R157 ;  /* 0x0000009d009d7308 */ /* 0x000fe20000000800 */
[----:B--2---:R-:W-:-:S07]  /*150e0*/  FADD.FTZ R4, R194, R169 ;  /* 0x000000a9c2047221 */ /* 0x004fce0000010000 */
[----:B------:R-:W0:Y:S08]  /*150f0*/  MUFU.EX2 R188, R188 ;  /* 0x000000bc00bc7308 */ /* 0x000e300000000800 */
[----:B------:R-:W-:Y:S08]  /*15100*/  MUFU.EX2 R198, R167 ;  /* 0x000000a700c67308 */ /* 0x000ff00000000800 */
[----:B------:R1:W-:Y:S01]  /*15110*/  MUFU.EX2 R167, R174 ;  /* 0x000000ae00a77308 */ /* 0x0003e20000000800 */
        /* <DEDUP_REMOVED lines=8> */
[----:B-1----:R-:W-:Y:S01]  /*151a0*/  F2FP.BF16.F32.PACK_AB R174, R194, R195 ;  /* 0x000000c3c2ae723e */ /* 0x002fe200000010ff */
[----:B------:R-:W-:Y:S01]  /*151b0*/  FFMA.FTZ R194, R188, R3, R197 ;  /* 0x00000003bcc27223 */ /* 0x000fe200000100c5 */
[-C--:B------:R-:W-:Y:S01]  /*151c0*/  FMUL.FTZ R39, R39, R188.reuse ;  /* 0x000000bc27277220 */ /* 0x080fe20000410000 */
[-C--:B------:R-:W-:Y:S01]  /*151d0*/  FMUL.FTZ R42, R42, R188.reuse ;  /* 0x000000bc2a2a7220 */ /* 0x080fe20000410000 */
[-C--:B------:R-:W-:Y:S01]  /*151e0*/  FMUL.FTZ R43, R43, R188.reuse ;  /* 0x000000bc2b2b7220 */ /* 0x080fe20000410000 */
[C---:B------:R-:W-:Y:S01]  /*151f0*/  FADD.FTZ R194, R153.reuse, R194 ;  /* 0x000000c299c27221 */ /* 0x040fe20000010000 */
[----:B------:R-:W-:Y:S01]  /*15200*/  F2FP.BF16.F32.PACK_AB R153, R153, R197 ;  /* 0x000000c59999723e */ /* 0x000fe200000010ff */
[----:B------:R1:W2:Y:S01]  /*15210*/  MUFU.EX2 R163, R166 ;  /* 0x000000a600a37308 */ /* 0x0002a20000000800 */
[-C--:B------:R-:W-:Y:S01]  /*15220*/  FMUL.FTZ R46, R46, R188.reuse ;  /* 0x000000bc2e2e7220 */ /* 0x080fe20000410000 */
[----:B------:R-:W-:Y:S01]  /*15230*/  FADD.FTZ R194, R155, R194 ;  /* 0x000000c29bc27221 */ /* 0x000fe20000010000 */
[----:B------:R-:W-:Y:S01]  /*15240*/  F2FP.BF16.F32.PACK_AB R155, R157, R155 ;  /* 0x0000009b9d9b723e */ /* 0x000fe200000010ff */
[-C--:B------:R-:W-:Y:S01]  /*15250*/  FMUL.FTZ R47, R47, R188.reuse ;  /* 0x000000bc2f2f7220 */ /* 0x080fe20000410000 */
[-C--:B------:R-:W-:Y:S01]  /*15260*/  FMUL.FTZ R50, R50, R188.reuse ;  /* 0x000000bc32327220 */ /* 0x080fe20000410000 */
[----:B------:R-:W-:Y:S01]  /*15270*/  FADD.FTZ R194, R157, R194 ;  /* 0x000000c29dc27221 */ /* 0x000fe20000010000 */
[-C--:B------:R-:W-:Y:S01]  /*15280*/  FMUL.FTZ R51, R51, R188.reuse ;  /* 0x000000bc33337220 */ /* 0x080fe20000410000 */
[----:B------:R-:W3:Y:S01]  /*15290*/  MUFU.EX2 R184, R171 ;  /* 0x000000ab00b87308 */ /* 0x000ee20000000800 */
[----:B-1----:R-:W-:Y:S01]  /*152a0*/  F2FP.BF16.F32.PACK_AB R166, R212, R211 ;  /* 0x000000d3d4a6723e */ /* 0x002fe200000010ff */
[----:B------:R-:W-:Y:S01]  /*152b0*/  FADD.FTZ R194, R159, R194 ;  /* 0x000000c29fc27221 */ /* 0x000fe20000010000 */
[----:B0-----:R-:W-:Y:S01]  /*152c0*/  F2FP.BF16.F32.PACK_AB R157, R161, R159 ;  /* 0x0000009fa19d723e */ /* 0x001fe200000010ff */
[-C--:B------:R-:W-:Y:S01]  /*152d0*/  FMUL.FTZ R54, R54, R188.reuse ;  /* 0x000000bc36367220 */ /* 0x080fe20000410000 */
[-C--:B------:R-:W-:Y:S01]  /*152e0*/  FMUL.FTZ R55, R55, R188.reuse ;  /* 0x000000bc37377220 */ /* 0x080fe20000410000 */
[----:B------:R-:W-:Y:S01]  /*152f0*/  FADD.FTZ R194, R161, R194 ;  /* 0x000000c2a1c27221 */ /* 0x000fe20000010000 */
[-C--:B------:R-:W-:Y:S01]  /*15300*/  FMUL.FTZ R58, R58, R188.reuse ;  /* 0x000000bc3a3a7220 */ /* 0x080fe20000410000 */
[----:B------:R-:W0:Y:S01]  /*15310*/  MUFU.EX2 R210, R175 ;  /* 0x000000af00d27308 */ /* 0x000e220000000800 */
[----:B--2---:R-:W-:Y:S01]  /*15320*/  F2FP.BF16.F32.PACK_AB R159, R198, R163 ;  /* 0x000000a3c69f723e */ /* 0x004fe200000010ff */
[----:B------:R-:W-:Y:S01]  /*15330*/  FADD.FTZ R3, R163, R194 ;  /* 0x000000c2a3037221 */ /* 0x000fe20000010000 */
[-C--:B------:R-:W-:Y:S01]  /*15340*/  FMUL.FTZ R59, R59, R188.reuse ;  /* 0x000000bc3b3b7220 */ /* 0x080fe20000410000 */
[-C--:B------:R-:W-:Y:S01]  /*15350*/  FMUL.FTZ R62, R62, R188.reuse ;  /* 0x000000bc3e3e7220 */ /* 0x080fe20000410000 */
[-C--:B------:R-:W-:Y:S01]  /*15360*/  FMUL.FTZ R63, R63, R188.reuse ;  /* 0x000000bc3f3f7220 */ /* 0x080fe20000410000 */
[----:B------:R-:W-:Y:S01]  /*15370*/  FADD.FTZ R212, R198, R3 ;  /* 0x00000003c6d47221 */ /* 0x000fe20000010000 */
[-C--:B------:R-:W-:Y:S01]  /*15380*/  FMUL.FTZ R66, R66, R188.reuse ;  /* 0x000000bc42427220 */ /* 0x080fe20000410000 */
[----:B------:R-:W-:Y:S01]  /*15390*/  MUFU.EX2 R178, R178 ;  /* 0x000000b200b27308 */ /* 0x000fe20000000800 */
[----:B---3--:R-:W-:Y:S01]  /*153a0*/  F2FP.BF16.F32.PACK_AB R161, R184, R165 ;  /* 0x000000a5b8a1723e */ /* 0x008fe200000010ff */
[----:B------:R-:W-:Y:S01]  /*153b0*/  FADD.FTZ R3, R165, R212 ;  /* 0x000000d4a5037221 */ /* 0x000fe20000010000 */
[-C--:B------:R-:W-:Y:S01]  /*153c0*/  FMUL.FTZ R67, R67, R188.reuse ;  /* 0x000000bc43437220 */ /* 0x080fe20000410000 */
[-C--:B------:R-:W-:Y:S01]  /*153d0*/  FMUL.FTZ R70, R70, R188.reuse ;  /* 0x000000bc46467220 */ /* 0x080fe20000410000 */
[-C--:B------:R-:W-:Y:S01]  /*153e0*/  FMUL.FTZ R71, R71, R188.reuse ;  /* 0x000000bc47477220 */ /* 0x080fe20000410000 */
[-C--:B------:R-:W-:Y:S01]  /*153f0*/  FMUL.FTZ R74, R74, R188.reuse ;  /* 0x000000bc4a4a7220 */ /* 0x080fe20000410000 */
[-C--:B------:R-:W-:Y:S01]  /*15400*/  FMUL.FTZ R75, R75, R188.reuse ;  /* 0x000000bc4b4b7220 */ /* 0x080fe20000410000 */
[----:B------:R-:W1:Y:S01]  /*15410*/  MUFU.EX2 R179, R179 ;  /* 0x000000b300b37308 */ /* 0x000e620000000800 */
[----:B0-----:R-:W-:Y:S01]  /*15420*/  F2FP.BF16.F32.PACK_AB R163, R210, R167 ;  /* 0x000000a7d2a3723e */ /* 0x001fe200000010ff */
        /* <DEDUP_REMOVED lines=14> */
[----:B------:R-:W-:Y:S01]  /*15510*/  MUFU.EX2 R180, R180 ;  /* 0x000000b400b47308 */ /* 0x000fe20000000800 */
[----:B0-----:R-:W-:Y:S01]  /*15520*/  FADD.FTZ R182, R184, R3 ;  /* 0x00000003b8b67221 */ /* 0x001fe20000010000 */
[----:B-1----:R-:W-:Y:S01]  /*15530*/  F2FP.BF16.F32.PACK_AB R165, R179, R178 ;  /* 0x000000b2b3a5723e */ /* 0x002fe200000010ff */
[-C--:B------:R-:W-:Y:S01]  /*15540*/  FMUL.FTZ R103, R103, R188.reuse ;  /* 0x000000bc67677220 */ /* 0x080fe20000410000 */
[-C--:B------:R-:W-:Y:S01]  /*15550*/  FMUL.FTZ R106, R106, R188.reuse ;  /* 0x000000bc6a6a7220 */ /* 0x080fe20000410000 */
[----:B------:R-:W-:Y:S01]  /*15560*/  FADD.FTZ R3, R167, R182 ;  /* 0x000000b6a7037221 */ /* 0x000fe20000010000 */
[-C--:B------:R-:W-:Y:S01]  /*15570*/  FMUL.FTZ R107, R107, R188.reuse ;  /* 0x000000bc6b6b7220 */ /* 0x080fe20000410000 */
[-C--:B------:R-:W-:Y:S01]  /*15580*/  FMUL.FTZ R110, R110, R188.reuse ;  /* 0x000000bc6e6e7220 */ /* 0x080fe20000410000 */
[----:B------:R-:W0:Y:S01]  /*15590*/  MUFU.EX2 R181, R181 ;  /* 0x000000b500b57308 */ /* 0x000e220000000800 */
[----:B------:R-:W-:Y:S01]  /*155a0*/  FADD.FTZ R3, R210, R3 ;  /* 0x00000003d2037221 */ /* 0x000fe20000010000 */
        /* <DEDUP_REMOVED lines=27> */
[----:B------:R-:W-:Y:S01]  /*15760*/  FADD.FTZ R186, R181, R186 ;  /* 0x000000bab5ba7221 */ /* 0x000fe20000010000 */
[----:B------:R-:W-:-:S02]  /*15770*/  FMUL.FTZ R151, R151, R188 ;  /* 0x000000bc97977220 */ /* 0x000fc40000410000 */
[----:B------:R-:W1:Y:S01]  /*15780*/  MUFU.EX2 R173, R191 ;  /* 0x000000bf00ad7308 */ /* 0x000e620000000800 */
[----:B------:R-:W-:Y:S01]  /*15790*/  FADD.FTZ R3, R169, R186 ;  /* 0x000000baa9037221 */ /* 0x000fe20000010000 */
[----:B--2---:R-:W-:-:S03]  /*157a0*/  F2FP.BF16.F32.PACK_AB R169, R194, R169 ;  /* 0x000000a9c2a9723e */ /* 0x004fc600000010ff */
[----:B------:R-:W-:-:S03]  /*157b0*/  FADD.FTZ R186, R194, R3 ;  /* 0x00000003c2ba7221 */ /* 0x000fc60000010000 */
[----:B------:R-:W2:Y:S01]  /*157c0*/  MUFU.EX2 R190, R190 ;  /* 0x000000be00be7308 */ /* 0x000ea20000000800 */
[----:B------:R-:W-:Y:S01]  /*157d0*/  FADD.FTZ R3, R171, R186 ;  /* 0x000000baab037221 */ /* 0x000fe20000010000 */
[----:B0-----:R-:W-:-:S03]  /*157e0*/  F2FP.BF16.F32.PACK_AB R171, R182, R171 ;  /* 0x000000abb6ab723e */ /* 0x001fc600000010ff */
[----:B------:R-:W-:-:S03]  /*157f0*/  FADD.FTZ R196, R182, R3 ;  /* 0x00000003b6c47221 */ /* 0x000fc60000010000 */
[----:B------:R-:W0:Y:S01]  /*15800*/  MUFU.EX2 R175, R192 ;  /* 0x000000c000af7308 */ /* 0x000e220000000800 */
[----:B-1----:R-:W-:-:S07]  /*15810*/  FADD.FTZ R3, R173, R196 ;  /* 0x000000c4ad037221 */ /* 0x002fce0000010000 */
[----:B------:R-:W1:Y:S01]  /*15820*/  MUFU.EX2 R186, R193 ;  /* 0x000000c100ba7308 */ /* 0x000e620000000800 */
[C---:B--2---:R-:W-:Y:S01]  /*15830*/  FADD.FTZ R184, R190.reuse, R3 ;  /* 0x00000003beb87221 */ /* 0x044fe20000010000 */
[----:B------:R-:W-:-:S03]  /*15840*/  F2FP.BF16.F32.PACK_AB R173, R190, R173 ;  /* 0x000000adbead723e */ /* 0x000fc600000010ff */
[----:B0-----:R-:W-:-:S04]  /*15850*/  FADD.FTZ R3, R175, R184 ;  /* 0x000000b8af037221 */ /* 0x001fc80000010000 */
[C---:B-1----:R-:W-:Y:S01]  /*15860*/  FADD.FTZ R3, R186.reuse, R3 ;  /* 0x00000003ba037221 */ /* 0x042fe20000010000 */
[----:B------:R-:W-:Y:S01]  /*15870*/  F2FP.BF16.F32.PACK_AB R175, R186, R175 ;  /* 0x000000afbaaf723e */ /* 0x000fe200000010ff */
[----:B------:R-:W-:Y:S06]  /*15880*/  @!P0 BRA `(.L_x_2179) ;  /* 0x0000000000048947 */ /* 0x000fec0003800000 */
[----:B------:R-:W-:Y:S01]  /*15890*/  BPT.TRAP 0x1 ;  /* 0x000000040000795c */ /* 0x000fe20000300000 */
.L_x_2179:
[----:B------:R0:W1:Y:S01]  /*158a0*/  SYNCS.PHASECHK.TRANS64.TRYWAIT P2, [R205+URZ+0x22850], R204 ;  /* 0x022850cccd0075a7 */ /* 0x000062000804017f */
[----:B------:R-:W-:Y:S05]  /*158b0*/  @!P0 BRA `(.L_x_2180) ;  /* 0x0000000000048947 */ /* 0x000fea0003800000 */
[----:B------:R-:W-:Y:S01]  /*158c0*/  BPT.TRAP 0x1 ;  /* 0x000000040000795c */ /* 0x000fe20000300000 */
.L_x_2180:
[----:B------:R-:W-:Y:S04]  /*158d0*/  BSSY B0, `(.L_x_2181) ;  /* 0x0000004000007945 */ /* 0x000fe80003800000 */
[----:B-1----:R-:W-:Y:S05]  /*158e0*/  @P2 BRA `(.L_x_2182) ;  /* 0x0000000000082947 */ /* 0x002fea0003800000 */
[----:B------:R-:W1:Y:S02]  /*158f0*/  SYNCS.PHASECHK.TRANS64.TRYWAIT P2, [R205+URZ+0x22850], R204 ;  /* 0x022850cccd0075a7 */ /* 0x000e64000804017f */
[----:B-1----:R-:W-:Y:S05]  /*15900*/  @!P2 BRA `(.L_x_2183) ;  /* 0x000000a400f8a947 */ /* 0x002fea0003800000 */
.L_x_2182:
[----:B------:R-:W-:Y:S05]  /*15910*/  BSYNC B0 ;  /* 0x0000000000007941 */ /* 0x000fea0003800000 */
.L_x_2181:
        /* <DEDUP_REMOVED lines=8> */
[----:B------:R-:W-:Y:S01]  /*159a0*/  R2UR UR6, R178 ;  /* 0x00000000b20672ca */ /* 0x000fe200000e0000 */
[----:B------:R-:W-:Y:S01]  /*159b0*/  IMAD.MOV.U32 R207, RZ, RZ, R13 ;  /* 0x000000ffffcf7224 */ /* 0x000fe200078e000d */
[----:B------:R-:W-:Y:S01]  /*159c0*/  @!P1 PRMT R205, RZ, 0x654, R205 ;  /* 0x00000654ffcd9816 */ /* 0x000fe200000000cd */
[----:B------:R-:W-:Y:S01]  /*159d0*/  IMAD.MOV.U32 R209, RZ, RZ, R12 ;  /* 0x000000ffffd17224 */ /* 0x000fe200078e000c */
        /* <DEDUP_REMOVED lines=47> */
.L_x_2166:
[----:B------:R-:W-:Y:S05]  /*15cd0*/  WARPSYNC.ALL ;  /* 0x0000000000007948 */ /* 0x000fea0003800000 */
[----:B------:R-:W2:Y:S01]  /*15ce0*/  SHFL.BFLY PT, R5, R4, 0x2, 0x1f ;  /* 0x0c401f0004057f89 */ /* 0x000ea200000e0000 */
[----:B------:R-:W-:Y:S01]  /*15cf0*/  IMAD.MOV.U32 R8, RZ, RZ, RZ ;  /* 0x000000ffff087224 */ /* 0x000fe200078e00ff */
[----:B------:R3:W-:Y:S06]  /*15d00*/  BAR.ARV R176, 0x100 ;  /* 0x000400b00000751d */ /* 0x0007ec0000002000 */
[----:B------:R-:W-:-:S02]  /*15d10*/  VIADD R16, R16, 0x1 ;  /* 0x0000000110107836 */ /* 0x000fc40000000000 */
[----:B------:R-:W-:Y:S06]  /*15d20*/  BAR.ARV 0x8, 0x120 ;  /* 0x0204800000007b1d */ /* 0x000fec0000002000 */
[----:B------:R-:W-:Y:S01]  /*15d30*/  ISETP.NE.AND P1, PT, R16, 0x2, PT ;  /* 0x000000021000780c */ /* 0x000fe20003f25270 */
[----:B------:R-:W-:Y:S01]  /*15d40*/  VIADD R232, R232, 0x1 ;  /* 0x00000001e8e87836 */ /* 0x000fe20000000000 */
[----:B------:R-:W4:Y:S01]  /*15d50*/  SHFL.BFLY PT, R6, R3, 0x2, 0x1f ;  /* 0x0c401f0003067f89 */ /* 0x000f2200000e0000 */
[----:B------:R-:W-:Y:S02]  /*15d60*/  PLOP3.LUT P0, PT, PT, PT, PT, 0x8, 0x0 ;  /* 0x000000000000781c */ /* 0x000fe40003f0e170 */
[----:B------:R-:W-:Y:S01]  /*15d70*/  SEL R16, R16, RZ, P1 ;  /* 0x000000ff10107207 */ /* 0x000fe20000800000 */
[----:B--2---:R-:W-:Y:S01]  /*15d80*/  FADD.FTZ R0, R5, R4 ;  /* 0x0000000405007221 */ /* 0x004fe20000010000 */
[----:B------:R-:W-:-:S04]  /*15d90*/  IMAD.MOV.U32 R4, RZ, RZ, -0x800000 ;  /* 0xff800000ff047424 */ /* 0x000fc800078e00ff */
[----:B------:R-:W2:Y:S01]  /*15da0*/  SHFL.BFLY PT, R5, R0, 0x1, 0x1f ;  /* 0x0c201f0000057f89 */ /* 0x000ea200000e0000 */
[----:B----4-:R-:W-:Y:S01]  /*15db0*/  FADD.FTZ R7, R6, R3 ;  /* 0x0000000306077221 */ /* 0x010fe20000010000 */
[----:B------:R-:W-:-:S04]  /*15dc0*/  SEL R3, RZ, 0x1, P1 ;  /* 0x00000001ff037807 */ /* 0x000fc80000800000 */
[----:B------:R-:W4:Y:S01]  /*15dd0*/  SHFL.BFLY PT, R6, R7, 0x1, 0x1f ;  /* 0x0c201f0007067f89 */ /* 0x000f2200000e0000 */
[----:B------:R-:W-:Y:S01]  /*15de0*/  LOP3.LUT R22, R22, R3, RZ, 0x3c, !PT ;  /* 0x0000000316167212 */ /* 0x000fe200078e3cff */
[----:B------:R-:W-:Y:S02]  /*15df0*/  IMAD.MOV.U32 R3, RZ, RZ, -0x800000 ;  /* 0xff800000ff037424 */ /* 0x000fe400078e00ff */
[----:B--2---:R-:W-:Y:S01]  /*15e00*/  FADD.FTZ R5, R0, R5 ;  /* 0x0000000500057221 */ /* 0x004fe20000010000 */
[----:B------:R-:W-:-:S04]  /*15e10*/  IMAD.MOV.U32 R0, RZ, RZ, RZ ;  /* 0x000000ffff007224 */ /* 0x000fc800078e00ff */
[----:B------:R-:W-:-:S13]  /*15e20*/  FSETP.NE.FTZ.AND P2, PT, R5, RZ, PT ;  /* 0x000000ff0500720b */ /* 0x000fda0003f55000 */
[----:B------:R-:W2:Y:S01]  /*15e30*/  @P2 MUFU.RCP R8, R5 ;  /* 0x0000000500082308 */ /* 0x000ea20000001000 */
[----:B------:R-:W-:Y:S01]  /*15e40*/  @P2 FMUL.FTZ R9, R177, 0.69314718246459960938 ;  /* 0x3f317218b1092820 */ /* 0x000fe20000410000 */
[----:B----4-:R-:W-:-:S05]  /*15e50*/  FADD.FTZ R6, R7, R6 ;  /* 0x0000000607067221 */ /* 0x010fca0000010000 */
[----:B------:R-:W-:Y:S01]  /*15e60*/  FSETP.NE.FTZ.AND P3, PT, R6, RZ, PT ;  /* 0x000000ff0600720b */ /* 0x000fe20003f75000 */
        /* <DEDUP_REMOVED lines=64> */
[----:B------:R-:W2:Y:S01]  /*16270*/  @P3 MUFU.LG2 R10, R6 ;  /* 0x00000006000a3308 */ /* 0x000ea20000000c00 */
[----:B------:R-:W-:-:S07]  /*16280*/  @P3 FMUL.FTZ R177, R177, 0.69314718246459960938 ;  /* 0x3f317218b1b13820 */ /* 0x000fce0000410000 */
[----:B------:R-:W4:Y:S08]  /*16290*/  @P2 MUFU.LG2 R8, R5 ;  /* 0x0000000500082308 */ /* 0x000f300000000c00 */
[----:B------:R-:W5:Y:S01]  /*162a0*/  @P3 MUFU.RCP R0, R6 ;  /* 0x0000000600003308 */ /* 0x000f620000001000 */
[----:B--2---:R-:W-:-:S04]  /*162b0*/  @P3 FMUL.FTZ R10, R10, 0.69314718246459960938 ;  /* 0x3f3172180a0a3820 */ /* 0x004fc80000410000 */
[----:B------:R-:W-:Y:S01]  /*162c0*/  @P3 FFMA.FTZ R3, R177, R13, R10 ;  /* 0x0000000db1033223 */ /* 0x000fe2000001000a */
[----:B----4-:R-:W-:-:S04]  /*162d0*/  @P2 FMUL.FTZ R8, R8, 0.69314718246459960938 ;  /* 0x3f31721808082820 */ /* 0x010fc80000410000 */
[----:B------:R-:W-:Y:S01]  /*162e0*/  @P2 FFMA.FTZ R4, R9, R12, R8 ;  /* 0x0000000c09042223 */ /* 0x000fe20000010008 */
        /* <DEDUP_REMOVED lines=63> */
[----:B---3--:R-:W-:-:S07]  /*166e0*/  FMUL.FTZ R0, R151, R0 ;  /* 0x0000000097007220 */ /* 0x008fce0000410000 */
.L_x_2065:
[----:B------:R-:W-:Y:S05]  /*166f0*/  WARPSYNC.ALL ;  /* 0x0000000000007948 */ /* 0x000fea0003800000 */
[----:B------:R-:W2:Y:S08]  /*16700*/  S2UR UR5, SR_CgaCtaId ;  /* 0x00000000000579c3 */ /* 0x000eb00000008800 */
[----:B------:R-:W-:Y:S06]  /*16710*/  BAR.SYNC.DEFER_BLOCKING 0x5, 0x120 ;  /* 0x0144800000007b1d */ /* 0x000fec0000010000 */
[----:B------:R-:W-:Y:S01]  /*16720*/  UMOV UR4, 0x400 ;  /* 0x0000040000047882 */ /* 0x000fe20000000000 */
[----:B------:R-:W-:Y:S01]  /*16730*/  BSSY B0, `(.L_x_2185) ;  /* 0x0000297000007945 */ /* 0x000fe20003800000 */
[----:B--2---:R-:W-:-:S06]  /*16740*/  ULEA UR4, UR5, UR4, 0x18 ;  /* 0x0000000405047291 */ /* 0x004fcc000f8ec03f */
[----:B------:R-:W-:-:S05]  /*16750*/  IMAD.U32 R17, RZ, RZ, UR4 ;  /* 0x00000004ff117e24 */ /* 0x000fca000f8e00ff */
[----:B-1----:R1:W2:Y:S01]  /*16760*/  LDS.128 R204, [R17+0x228d0] ;  /* 0x0228d00011cc7984 */ /* 0x0022a20000000c00 */
[----:B------:R-:W-:Y:S06]  /*16770*/  BAR.ARV 0x4, 0x120 ;  /* 0x0104800000007b1d */ /* 0x000fec0000002000 */
[----:B------:R-:W-:Y:S05]  /*16780*/  @P0 BRA `(.L_x_2186) ;  /* 0x0000001c00640947 */ /* 0x000fea0003800000 */
[----:B------:R-:W3:Y:S01]  /*16790*/  LDL R11, [R1+0x14] ;  /* 0x00001400010b7983 */ /* 0x000ee20000100800 */
[----:B------:R-:W-:Y:S05]  /*167a0*/  WARPSYNC.ALL ;  /* 0x0000000000007948 */ /* 0x000fea0003800000 */
[----:B------:R-:W4:Y:S01]  /*167b0*/  S2R R10, SR_SWINHI ;  /* 0x00000000000a7919 */ /* 0x000f220000002f00 */
[----:B------:R-:W-:Y:S01]  /*167c0*/  F2FP.BF16.F32.PACK_AB R48, R49, R48 ;  /* 0x000000303130723e */ /* 0x000fe200000010ff */
[----:B------:R-:W-:Y:S01]  /*167d0*/  ULDC.64 UR4, c[0x0][0xbd8] ;  /* 0x0002f60000047ab9 */ /* 0x000fe20000000a00 */
[----:B------:R-:W-:Y:S02]  /*167e0*/  F2FP.BF16.F32.PACK_AB R56, R57, R56 ;  /* 0x000000383938723e */ /* 0x000fe400000010ff */
[----:B------:R-:W-:-:S02]  /*167f0*/  F2FP.BF16.F32.PACK_AB R49, R7, R50 ;  /* 0x000000320731723e */ /* 0x000fc400000010ff */
[----:B------:R-:W-:Y:S02]  /*16800*/  F2FP.BF16.F32.PACK_AB R57, R6, R58 ;  /* 0x0000003a0639723e */ /* 0x000fe400000010ff */
[----:B------:R-:W0:Y:S01]  /*16810*/  LDC.64 R6, c[0x0][0xbd8] ;  /* 0x0002f600ff067b82 */ /* 0x000e220000000a00 */
        /* <DEDUP_REMOVED lines=12> */
[----:B----4-:R-:W-:Y:S02]  /*168e0*/  MOV R9, R10 ;  /* 0x0000000a00097202 */ /* 0x010fe40000000f00 */
        /* <DEDUP_REMOVED lines=33> */
[----:B------:R-:W-:Y:S01]  /*16b00*/  F2FP.BF16.F32.PACK_AB R147, R0, R150 ;  /* 0x000000960093723e */ /* 0x000fe200000010ff */
[----:B---3--:R-:W-:-:S03]  /*16b10*/  IMAD.WIDE R118, R11, 0x2, R8 ;  /* 0x000000020b767825 */ /* 0x008fc600078e0208 */
[C---:B------:R-:W-:Y:S02]  /*16b20*/  IADD3 R173, P1, R118.reuse, 0x20, RZ ;  /* 0x0000002076ad7810 */ /* 0x040fe40007f3e0ff */
[C---:B------:R-:W-:Y:S02]  /*16b30*/  IADD3 R175, P2, R118.reuse, 0x40, RZ ;  /* 0x0000004076af7810 */ /* 0x040fe40007f5e0ff */
[C---:B------:R-:W-:Y:S01]  /*16b40*/  IADD3 R177, P3, R118.reuse, 0x60, RZ ;  /* 0x0000006076b17810 */ /* 0x040fe20007f7e0ff */
[--C-:B------:R-:W-:Y:S01]  /*16b50*/  IMAD.X R13, RZ, RZ, R119.reuse, P1 ;  /* 0x000000ffff0d7224 */ /* 0x100fe200008e0677 */
[C---:B------:R-:W-:Y:S01]  /*16b60*/  IADD3 R183, P0, R118.reuse, 0x4040, RZ ;  /* 0x0000404076b77810 */ /* 0x040fe20007f1e0ff */
[--C-:B------:R-:W-:Y:S01]  /*16b70*/  IMAD.X R15, RZ, RZ, R119.reuse, P2 ;  /* 0x000000ffff0f7224 */ /* 0x100fe200010e0677 */
[----:B------:R-:W-:Y:S01]  /*16b80*/  LOP3.LUT R12, R173, 0x380, RZ, 0xc0, !PT ;  /* 0x00000380ad0c7812 */ /* 0x000fe200078ec0ff */
[--C-:B------:R-:W-:Y:S01]  /*16b90*/  IMAD.X R21, RZ, RZ, R119.reuse, P3 ;  /* 0x000000ffff157224 */ /* 0x100fe200018e0677 */
[----:B------:R-:W-:Y:S01]  /*16ba0*/  IADD3 R179, P4, R118, 0x4000, RZ ;  /* 0x0000400076b37810 */ /* 0x000fe20007f9e0ff */
[----:B------:R-:W-:Y:S01]  /*16bb0*/  IMAD.X R47, RZ, RZ, R119, P0 ;  /* 0x000000ffff2f7224 */ /* 0x000fe200000e0677 */
[----:B------:R-:W-:-:S02]  /*16bc0*/  LOP3.LUT R14, R175, 0x380, RZ, 0xc0, !PT ;  /* 0x00000380af0e7812 */ /* 0x000fc400078ec0ff */
[----:B------:R-:W-:Y:S01]  /*16bd0*/  LOP3.LUT R20, R177, 0x380, RZ, 0xc0, !PT ;  /* 0x00000380b1147812 */ /* 0x000fe200078ec0ff */
[--C-:B-----5:R-:W-:Y:S01]  /*16be0*/  IMAD.X R31, RZ, RZ, R119.reuse, P4 ;  /* 0x000000ffff1f7224 */ /* 0x120fe200020e0677 */
[----:B------:R-:W-:Y:S02]  /*16bf0*/  IADD3 R10, P0, R118, 0xc000, RZ ;  /* 0x0000c000760a7810 */ /* 0x000fe40007f1e0ff */
[----:B------:R-:W-:Y:S02]  /*16c00*/  SHF.R.U64 R12, R12, 0x3, RZ ;  /* 0x000000030c0c7819 */ /* 0x000fe400000012ff */
[C---:B------:R-:W-:Y:S01]  /*16c10*/  IADD3 R185, P1, R118.reuse, 0x4060, RZ ;  /* 0x0000406076b97810 */ /* 0x040fe20007f3e0ff */
[--C-:B------:R-:W-:Y:S01]  /*16c20*/  IMAD.X R107, RZ, RZ, R119.reuse, P0 ;  /* 0x000000ffff6b7224 */ /* 0x100fe200000e0677 */
[----:B------:R-:W-:Y:S02]  /*16c30*/  IADD3 R90, P2, R118, 0x8000, RZ ;  /* 0x00008000765a7810 */ /* 0x000fe40007f5e0ff */
[----:B------:R-:W-:Y:S01]  /*16c40*/  SHF.R.U64 R14, R14, 0x3, RZ ;  /* 0x000000030e0e7819 */ /* 0x000fe200000012ff */
[--C-:B------:R-:W-:Y:S01]  /*16c50*/  IMAD.X R87, RZ, RZ, R119.reuse, P1 ;  /* 0x000000ffff577224 */ /* 0x100fe200008e0677 */
[C---:B------:R-:W-:Y:S01]  /*16c60*/  LOP3.LUT R11, R118.reuse, 0x380, RZ, 0xc0, !PT ;  /* 0x00000380760b7812 */ /* 0x040fe200078ec0ff */
[----:B------:R-:W-:Y:S01]  /*16c70*/  IMAD.X R91, RZ, RZ, R119, P2 ;  /* 0x000000ffff5b7224 */ /* 0x000fe200010e0677 */
[----:B------:R-:W-:-:S02]  /*16c80*/  IADD3 R94, P3, R118, 0x8020, RZ ;  /* 0x00008020765e7810 */ /* 0x000fc40007f7e0ff */
[----:B------:R-:W-:Y:S02]  /*16c90*/  SHF.R.U64 R20, R20, 0x3, RZ ;  /* 0x0000000314147819 */ /* 0x000fe400000012ff */
[C---:B------:R-:W-:Y:S01]  /*16ca0*/  IADD3 R181, P5, R118.reuse, 0x4020, RZ ;  /* 0x0000402076b57810 */ /* 0x040fe20007fbe0ff */
[--C-:B------:R-:W-:Y:S01]  /*16cb0*/  IMAD.X R95, RZ, RZ, R119.reuse, P3 ;  /* 0x000000ffff5f7224 */ /* 0x100fe200018e0677 */
[----:B------:R-:W-:Y:S02]  /*16cc0*/  IADD3 R98, P4, R118, 0x8040, RZ ;  /* 0x0000804076627810 */ /* 0x000fe40007f9e0ff */
[----:B------:R-:W-:Y:S01]  /*16cd0*/  LOP3.LUT R12, R12, R173, RZ, 0x3c, !PT ;  /* 0x000000ad0c0c7212 */ /* 0x000fe200078e3cff */
[--C-:B------:R-:W-:Y:S01]  /*16ce0*/  IMAD.X R39, RZ, RZ, R119.reuse, P5 ;  /* 0x000000ffff277224 */ /* 0x100fe200028e0677 */
[----:B------:R-:W-:Y:S01]  /*16cf0*/  LOP3.LUT R30, R179, 0x380, RZ, 0xc0, !PT ;  /* 0x00000380b31e7812 */ /* 0x000fe200078ec0ff */
[----:B------:R-:W-:Y:S01]  /*16d00*/  IMAD.X R99, RZ, RZ, R119, P4 ;  /* 0x000000ffff637224 */ /* 0x000fe200020e0677 */
[----:B------:R-:W-:-:S02]  /*16d10*/  LOP3.LUT R14, R14, R175, RZ, 0x3c, !PT ;  /* 0x000000af0e0e7212 */ /* 0x000fc400078e3cff */
[----:B------:R-:W-:Y:S02]  /*16d20*/  LOP3.LUT R173, R90, 0x380, RZ, 0xc0, !PT ;  /* 0x000003805aad7812 */ /* 0x000fe400078ec0ff */
[----:B------:R-:W-:Y:S02]  /*16d30*/  SHF.R.U64 R11, R11, 0x3, RZ ;  /* 0x000000030b0b7819 */ /* 0x000fe400000012ff */
[----:B------:R-:W-:Y:S02]  /*16d40*/  LOP3.LUT R20, R20, R177, RZ, 0x3c, !PT ;  /* 0x000000b114147212 */ /* 0x000fe400078e3cff */
[----:B------:R-:W-:Y:S02]  /*16d50*/  LOP3.LUT R175, R94, 0x380, RZ, 0xc0, !PT ;  /* 0x000003805eaf7812 */ /* 0x000fe400078ec0ff */
[----:B------:R-:W-:Y:S02]  /*16d60*/  ISETP.NE.U32.AND P0, PT, RZ, UR4, PT ;  /* 0x00000004ff007c0c */ /* 0x000fe4000bf05070 */
[----:B------:R-:W-:-:S02]  /*16d70*/  IADD3 R110, P1, R118, 0xc020, RZ ;  /* 0x0000c020766e7810 */ /* 0x000fc40007f3e0ff */
[----:B------:R-:W-:Y:S02]  /*16d80*/  LOP3.LUT R38, R181, 0x380, RZ, 0xc0, !PT ;  /* 0x00000380b5267812 */ /* 0x000fe400078ec0ff */
[----:B------:R-:W-:Y:S01]  /*16d90*/  LOP3.LUT R177, R98, 0x380, RZ, 0xc0, !PT ;  /* 0x0000038062b17812 */ /* 0x000fe200078ec0ff */
[----:B------:R-:W-:Y:S01]  /*16da0*/  IMAD.X R111, RZ, RZ, R119, P1 ;  /* 0x000000ffff6f7224 */ /* 0x000fe200008e0677 */
[----:B------:R-:W-:Y:S02]  /*16db0*/  LOP3.LUT R46, R183, 0x380, RZ, 0xc0, !PT ;  /* 0x00000380b72e7812 */ /* 0x000fe400078ec0ff */
[----:B------:R-:W-:Y:S02]  /*16dc0*/  SHF.R.U64 R30, R30, 0x3, RZ ;  /* 0x000000031e1e7819 */ /* 0x000fe400000012ff */
[C---:B------:R-:W-:Y:S02]  /*16dd0*/  IADD3 R102, P5, R118.reuse, 0x8060, RZ ;  /* 0x0000806076667810 */ /* 0x040fe40007fbe0ff */
[----:B------:R-:W-:-:S02]  /*16de0*/  IADD3 R114, P2, R118, 0xc040, RZ ;  /* 0x0000c04076727810 */ /* 0x000fc40007f5e0ff */
[----:B------:R-:W-:Y:S01]  /*16df0*/  IADD3 R151, P3, R118, 0xc060, RZ ;  /* 0x0000c06076977810 */ /* 0x000fe20007f7e0ff */
[--C-:B------:R-:W-:Y:S01]  /*16e00*/  IMAD.X R103, RZ, RZ, R119.reuse, P5 ;  /* 0x000000ffff677224 */ /* 0x100fe200028e0677 */
[----:B------:R-:W-:Y:S01]  /*16e10*/  LOP3.LUT R86, R185, 0x380, RZ, 0xc0, !PT ;  /* 0x00000380b9567812 */ /* 0x000fe200078ec0ff */
[--C-:B------:R-:W-:Y:S01]  /*16e20*/  IMAD.X R115, RZ, RZ, R119.reuse, P2 ;  /* 0x000000ffff737224 */ /* 0x100fe200010e0677 */
[----:B------:R-:W-:Y:S02]  /*16e30*/  SHF.R.U64 R173, R173, 0x3, RZ ;  /* 0x00000003adad7819 */ /* 0x000fe400000012ff */
[----:B------:R-:W-:Y:S01]  /*16e40*/  LOP3.LUT R118, R11, R118, RZ, 0x3c, !PT ;  /* 0x000000760b767212 */ /* 0x000fe200078e3cff */
[----:B------:R-:W-:Y:S01]  /*16e50*/  IMAD.X R11, RZ, RZ, R119, P3 ;  /* 0x000000ffff0b7224 */ /* 0x000fe200018e0677 */
[----:B------:R-:W-:Y:S02]  /*16e60*/  SHF.R.U64 R175, R175, 0x3, RZ ;  /* 0x00000003afaf7819 */ /* 0x000fe400000012ff */
[----:B------:R-:W-:Y:S01]  /*16e70*/  ISETP.NE.AND.EX P0, PT, RZ, UR5, PT, P0 ;  /* 0x00000005ff007c0c */ /* 0x000fe2000bf05300 */
[----:B------:R-:W-:Y:S01]  /*16e80*/  ULDC.64 UR4, c[0x0][0xbe0] ;  /* 0x0002f80000047ab9 */ /* 0x000fe20000000a00 */
[----:B------:R-:W-:-:S02]  /*16e90*/  SHF.R.U64 R38, R38, 0x3, RZ ;  /* 0x0000000326267819 */ /* 0x000fc400000012ff */
[----:B------:R-:W-:Y:S02]  /*16ea0*/  SHF.R.U64 R177, R177, 0x3, RZ ;  /* 0x00000003b1b17819 */ /* 0x000fe400000012ff */
[----:B------:R-:W-:Y:S02]  /*16eb0*/  SHF.R.U64 R46, R46, 0x3, RZ ;  /* 0x000000032e2e7819 */ /* 0x000fe400000012ff */
[----:B------:R-:W-:Y:S02]  /*16ec0*/  LOP3.LUT R30, R30, R179, RZ, 0x3c, !PT ;  /* 0x000000b31e1e7212 */ /* 0x000fe400078e3cff */
[----:B------:R-:W-:Y:S02]  /*16ed0*/  SHF.R.U64 R86, R86, 0x3, RZ ;  /* 0x0000000356567819 */ /* 0x000fe400000012ff */
[----:B------:R-:W-:Y:S02]  /*16ee0*/  LOP3.LUT R179, R102, 0x380, RZ, 0xc0, !PT ;  /* 0x0000038066b37812 */ /* 0x000fe400078ec0ff */
[----:B------:R-:W-:-:S02]  /*16ef0*/  LOP3.LUT R90, R173, R90, RZ, 0x3c, !PT ;  /* 0x0000005aad5a7212 */ /* 0x000fc400078e3cff */
[----:B------:R-:W-:Y:S02]  /*16f00*/  ISETP.NE.U32.AND P1, PT, RZ, UR4, PT ;  /* 0x00000004ff007c0c */ /* 0x000fe4000bf25070 */
[----:B------:R-:W-:Y:S02]  /*16f10*/  LOP3.LUT R94, R175, R94, RZ, 0x3c, !PT ;  /* 0x0000005eaf5e7212 */ /* 0x000fe400078e3cff */
[----:B------:R-:W-:Y:S02]  /*16f20*/  LOP3.LUT R173, R10, 0x380, RZ, 0xc0, !PT ;  /* 0x000003800aad7812 */ /* 0x000fe400078ec0ff */
[----:B------:R-:W-:Y:S01]  /*16f30*/  MOV R118, R118 ;  /* 0x0000007600767202 */ /* 0x000fe20000000f00 */
[----:B------:R-:W-:Y:S01]  /*16f40*/  BAR.SYNC.DEFER_BLOCKING 0x1, 0x100 ;  /* 0x0044000000007b1d */ /* 0x000fe20000010000 */
[----:B------:R-:W-:Y:S02]  /*16f50*/  LOP3.LUT R38, R38, R181, RZ, 0x3c, !PT ;  /* 0x000000b526267212 */ /* 0x000fe400078e3cff */
[----:B------:R-:W-:-:S02]  /*16f60*/  LOP3.LUT R98, R177, R98, RZ, 0x3c, !PT ;  /* 0x00000062b1627212 */ /* 0x000fc400078e3cff */
[----:B------:R-:W-:Y:S02]  /*16f70*/  LOP3.LUT R175, R110, 0x380, RZ, 0xc0, !PT ;  /* 0x000003806eaf7812 */ /* 0x000fe400078ec0ff */
[----:B------:R-:W-:Y:S02]  /*16f80*/  MOV R13, R12 ;  /* 0x0000000c000d7202 */ /* 0x000fe40000000f00 */
[----:B------:R-:W-:Y:S02]  /*16f90*/  LOP3.LUT R46, R46, R183, RZ, 0x3c, !PT ;  /* 0x000000b72e2e7212 */ /* 0x000fe400078e3cff */
[----:B------:R-:W-:Y:S02]  /*16fa0*/  LOP3.LUT R177, R114, 0x380, RZ, 0xc0, !PT ;  /* 0x0000038072b17812 */ /* 0x000fe400078ec0ff */
[----:B------:R-:W-:Y:S02]  /*16fb0*/  LOP3.LUT R174, R151, 0x380, RZ, 0xc0, !PT ;  /* 0x0000038097ae7812 */ /* 0x000fe400078ec0ff */
[----:B------:R-:W-:-:S02]  /*16fc0*/  MOV R14, R14 ;  /* 0x0000000e000e7202 */ /* 0x000fc40000000f00 */
[----:B------:R-:W-:Y:S02]  /*16fd0*/  LOP3.LUT R86, R86, R185, RZ, 0x3c, !PT ;  /* 0x000000b956567212 */ /* 0x000fe400078e3cff */
[----:B------:R-:W-:Y:S02]  /*16fe0*/  SHF.R.U64 R179, R179, 0x3, RZ ;  /* 0x00000003b3b37819 */ /* 0x000fe400000012ff */
[----:B------:R-:W-:Y:S02]  /*16ff0*/  MOV R12, R20 ;  /* 0x00000014000c7202 */ /* 0x000fe40000000f00 */
[----:B------:R-:W-:Y:S01]  /*17000*/  ISETP.NE.AND.EX P1, PT, RZ, UR5, PT, P1 ;  /* 0x00000005ff007c0c */ /* 0x000fe2000bf25310 */
[----:B------:R-:W-:Y:S01]  /*17010*/  STSM.16.M88.4 [R118], R24 ;  /* 0x0000001876007844 */ /* 0x000fe20000000200 */
[----:B------:R-:W-:Y:S02]  /*17020*/  SHF.R.U64 R173, R173, 0x3, RZ ;  /* 0x00000003adad7819 */ /* 0x000fe400000012ff */
[----:B------:R-:W-:Y:S01]  /*17030*/  MOV R30, R30 ;  /* 0x0000001e001e7202 */ /* 0x000fe20000000f00 */
[----:B------:R-:W-:Y:S01]  /*17040*/  STSM.16.M88.4 [R13], R32 ;  /* 0x000000200d007844 */ /* 0x000fe20000000200 */
[----:B------:R-:W-:-:S02]  /*17050*/  SHF.R.U64 R175, R175, 0x3, RZ ;  /* 0x00000003afaf7819 */ /* 0x000fc400000012ff */
[----:B------:R-:W-:Y:S01]  /*17060*/  MOV R38, R38 ;  /* 0x0000002600267202 */ /* 0x000fe20000000f00 */
[----:B------:R-:W-:Y:S01]  /*17070*/  STSM.16.M88.4 [R14], R40 ;  /* 0x000000280e007844 */ /* 0x000fe20000000200 */
[----:B------:R-:W-:Y:S02]  /*17080*/  SHF.R.U64 R177, R177, 0x3, RZ ;  /* 0x00000003b1b17819 */ /* 0x000fe400000012ff */
[----:B------:R-:W-:Y:S01]  /*17090*/  SHF.R.U64 R174, R174, 0x3, RZ ;  /* 0x00000003aeae7819 */ /* 0x000fe200000012ff */
[----:B------:R3:W-:Y:S01]  /*170a0*/  STSM.16.M88.4 [R12], R48 ;  /* 0x000000300c007844 */ /* 0x0007e20000000200 */
[----:B------:R-:W-:Y:S02]  /*170b0*/  MOV R46, R46 ;  /* 0x0000002e002e7202 */ /* 0x000fe40000000f00 */
[----:B------:R-:W-:Y:S01]  /*170c0*/  LOP3.LUT R102, R179, R102, RZ, 0x3c, !PT ;  /* 0x00000066b3667212 */ /* 0x000fe200078e3cff */
[----:B------:R-:W-:Y:S01]  /*170d0*/  STSM.16.M88.4 [R30], R56 ;  /* 0x000000381e007844 */ /* 0x000fe20000000200 */
[----:B------:R-:W-:-:S02]  /*170e0*/  MOV R86, R86 ;  /* 0x0000005600567202 */ /* 0x000fc40000000f00 */
[----:B------:R-:W-:Y:S01]  /*170f0*/  MOV R20, R90 ;  /* 0x0000005a00147202 */ /* 0x000fe20000000f00 */
[----:B------:R-:W-:Y:S01]  /*17100*/  STSM.16.M88.4 [R38], R64 ;  /* 0x0000004026007844 */ /* 0x000fe20000000200 */
[----:B------:R-:W-:Y:S02]  /*17110*/  LOP3.LUT R106, R173, R10, RZ, 0x3c, !PT ;  /* 0x0000000aad6a7212 */ /* 0x000fe400078e3cff */
[----:B------:R-:W-:Y:S01]  /*17120*/  F2FP.BF16.F32.PACK_AB R90, R93, R92 ;  /* 0x0000005c5d5a723e */ /* 0x000fe200000010ff */
[----:B------:R-:W-:Y:S01]  /*17130*/  STSM.16.M88.4 [R46], R72 ;  /* 0x000000482e007844 */ /* 0x000fe20000000200 */
[----:B------:R-:W-:Y:S02]  /*17140*/  F2FP.BF16.F32.PACK_AB R91, R153, R152 ;  /* 0x00000098995b723e */ /* 0x000fe400000010ff */
[----:B------:R-:W-:Y:S01]  /*17150*/  LOP3.LUT R110, R175, R110, RZ, 0x3c, !PT ;  /* 0x0000006eaf6e7212 */ /* 0x000fe200078e3cff */
[----:B------:R-:W-:Y:S01]  /*17160*/  STSM.16.M88.4 [R86], R80 ;  /* 0x0000005056007844 */ /* 0x000fe20000000200 */
[----:B------:R-:W-:-:S02]  /*17170*/  MOV R94, R94 ;  /* 0x0000005e005e7202 */ /* 0x000fc40000000f00 */
[----:B---3--:R-:W-:Y:S01]  /*17180*/  F2FP.BF16.F32.PACK_AB R12, R97, R166 ;  /* 0x000000a6610c723e */ /* 0x008fe200000010ff */
[----:B------:R3:W-:Y:S01]  /*17190*/  STSM.16.M88.4 [R20], R88 ;  /* 0x0000005814007844 */ /* 0x0007e20000000200 */
[----:B------:R-:W-:Y:S02]  /*171a0*/  F2FP.BF16.F32.PACK_AB R13, R155, R154 ;  /* 0x0000009a9b0d723e */ /* 0x000fe400000010ff */
[----:B------:R-:W-:Y:S02]  /*171b0*/  F2FP.BF16.F32.PACK_AB R14, R101, R167 ;  /* 0x000000a7650e723e */ /* 0x000fe400000010ff */
[----:B------:R-:W-:Y:S02]  /*171c0*/  F2FP.BF16.F32.PACK_AB R15, R157, R156 ;  /* 0x0000009c9d0f723e */ /* 0x000fe400000010ff */
[----:B------:R-:W-:Y:S02]  /*171d0*/  LOP3.LUT R114, R177, R114, RZ, 0x3c, !PT ;  /* 0x00000072b1727212 */ /* 0x000fe400078e3cff */
[----:B------:R-:W-:Y:S01]  /*171e0*/  LOP3.LUT R10, R174, R151, RZ, 0x3c, !PT ;  /* 0x00000097ae0a7212 */ /* 0x000fe200078e3cff */
[----:B------:R4:W-:Y:S01]  /*171f0*/  STSM.16.M88.4 [R94], R12 ;  /* 0x0000000c5e007844 */ /* 0x0009e20000000200 */
[----:B------:R-:W-:-:S02]  /*17200*/  MOV R98, R98 ;  /* 0x0000006200627202 */ /* 0x000fc40000000f00 */
[----:B------:R-:W-:Y:S02]  /*17210*/  F2FP.BF16.F32.PACK_AB R24, R105, R168 ;  /* 0x000000a86918723e */ /* 0x000fe400000010ff */
[----:B------:R-:W-:Y:S01]  /*17220*/  F2FP.BF16.F32.PACK_AB R25, R159, R158 ;  /* 0x0000009e9f19723e */ /* 0x000fe200000010ff */
[----:B------:R-:W-:Y:S01]  /*17230*/  ULDC UR4, c[0x0][0xa88] ;  /* 0x0002a20000047ab9 */ /* 0x000fe20000000800 */
[----:B------:R-:W-:Y:S01]  /*17240*/  F2FP.BF16.F32.PACK_AB R26, R109, R169 ;  /* 0x000000a96d1a723e */ /* 0x000fe200000010ff */
[----:B---3--:R-:W-:Y:S01]  /*17250*/  IMAD.MOV.U32 R20, RZ, RZ, RZ ;  /* 0x000000ffff147224 */ /* 0x008fe200078e00ff */
[----:B------:R-:W-:Y:S02]  /*17260*/  F2FP.BF16.F32.PACK_AB R27, R161, R160 ;  /* 0x000000a0a11b723e */ /* 0x000fe400000010ff */
[----:B------:R-:W-:Y:S02]  /*17270*/  MOV R102, R102 ;  /* 0x0000006600667202 */ /* 0x000fe40000000f00 */
[----:B------:R-:W-:Y:S01]  /*17280*/  F2FP.BF16.F32.PACK_AB R30, R117, R171 ;  /* 0x000000ab751e723e */ /* 0x000fe200000010ff */
[----:B------:R3:W-:Y:S01]  /*17290*/  STSM.16.M88.4 [R98], R24 ;  /* 0x0000001862007844 */ /* 0x0007e20000000200 */
[----:B------:R-:W-:-:S02]  /*172a0*/  F2FP.BF16.F32.PACK_AB R31, R165, R164 ;  /* 0x000000a4a51f723e */ /* 0x000fc400000010ff */
[----:B------:R-:W-:Y:S02]  /*172b0*/  MOV R106, R106 ;  /* 0x0000006a006a7202 */ /* 0x000fe40000000f00 */
[----:B------:R-:W-:Y:S01]  /*172c0*/  F2FP.BF16.F32.PACK_AB R173, R123, R122 ;  /* 0x0000007a7bad723e */ /* 0x000fe200000010ff */
[----:B------:R3:W-:Y:S01]  /*172d0*/  STSM.16.M88.4 [R102], R28 ;  /* 0x0000001c66007844 */ /* 0x0007e20000000200 */
[----:B------:R-:W-:Y:S02]  /*172e0*/  F2FP.BF16.F32.PACK_AB R174, R125, R124 ;  /* 0x0000007c7dae723e */ /* 0x000fe400000010ff */
[----:B------:R-:W-:Y:S02]  /*172f0*/  F2FP.BF16.F32.PACK_AB R175, R127, R126 ;  /* 0x0000007e7faf723e */ /* 0x000fe400000010ff */
[----:B------:R-:W-:Y:S02]  /*17300*/  MOV R110, R110 ;  /* 0x0000006e006e7202 */ /* 0x000fe40000000f00 */
[----:B------:R-:W-:Y:S01]  /*17310*/  MOV R114, R114 ;  /* 0x0000007200727202 */ /* 0x000fe20000000f00 */
[----:B------:R3:W-:Y:S01]  /*17320*/  STSM.16.M88.4 [R106], R172 ;  /* 0x000000ac6a007844 */ /* 0x0007e20000000200 */
[----:B------:R-:W-:Y:S01]  /*17330*/  MOV R21, R10 ;  /* 0x0000000a00157202 */ /* 0x000fe20000000f00 */
[----:B0-----:R-:W-:-:S02]  /*17340*/  IMAD.WIDE R10, R221, 0x4, R6 ;  /* 0x00000004dd0a7825 */ /* 0x001fc400078e0206 */
[----:B------:R-:W0:Y:S01]  /*17350*/  @P1 LDC.64 R6, c[0x0][0xbe0] ;  /* 0x0002f800ff061b82 */ /* 0x000e220000000a00 */
[----:B------:R3:W-:Y:S04]  /*17360*/  STSM.16.M88.4 [R110], R128 ;  /* 0x000000806e007844 */ /* 0x0007e80000000200 */
[----:B------:R3:W-:Y:S04]  /*17370*/  STSM.16.M88.4 [R114], R136 ;  /* 0x0000008872007844 */ /* 0x0007e80000000200 */
[----:B------:R3:W-:Y:S01]  /*17380*/  STSM.16.M88.4 [R21], R144 ;  /* 0x0000009015007844 */ /* 0x0007e20000000200 */
[----:B------:R-:W-:Y:S01]  /*17390*/  BAR.SYNC.DEFER_BLOCKING 0x1, 0x100 ;  /* 0x0044000000007b1d */ /* 0x000fe20000010000 */
[----:B------:R-:W-:-:S02]  /*173a0*/  IMAD.U32 R79, RZ, RZ, UR4 ;  /* 0x00000004ff4f7e24 */ /* 0x000fc4000f8e00ff */
[----:B0-----:R-:W-:-:S03]  /*173b0*/  @P1 IMAD.WIDE R6, R221, 0x4, R6 ;  /* 0x00000004dd061825 */ /* 0x001fc600078e0206 */
[----:B------:R3:W5:Y:S01]  /*173c0*/  @P0 LDG.E R20, desc[UR52][R10.64] ;  /* 0x000000340a140981 */ /* 0x000762000c1e1900 */
[----:B------:R-:W-:-:S03]  /*173d0*/  IMAD R5, R214, 0x40, R208 ;  /* 0x00000040d6057824 */ /* 0x000fc600078e02d0 */
[----:B------:R3:W5:Y:S01]  /*173e0*/  @P1 LDG.E R79, desc[UR52][R6.64] ;  /* 0x00000034064f1981 */ /* 0x000762000c1e1900 */
[----:B------:R-:W-:-:S03]  /*173f0*/  IMAD.WIDE R8, R5, 0x2, R8 ;  /* 0x0000000205087825 */ /* 0x000fc600078e0208 */
[----:B----4-:R-:W-:Y:S01]  /*17400*/  IADD3 R13, P4, R8, 0x1000, RZ ;  /* 0x00001000080d7810 */ /* 0x010fe20007f9e0ff */
[----:B------:R-:W-:-:S12]  /*17410*/  @P1 BRA `(.L_x_2187) ;  /* 0x0000000000101947 */ /* 0x000fd80003800000 */
[----:B------:R-:W-:Y:S05]  /*17420*/  @!P0 BRA `(.L_x_2187) ;  /* 0x00000000000c8947 */ /* 0x000fea0003800000 */
[----:B------:R-:W4:Y:S04]  /*17430*/  LDG.E R0, desc[UR52][R10.64] ;  /* 0x000000340a007981 */ /* 0x000f28000c1e1900 */
[----:B-----5:R-:W4:Y:S02]  /*17440*/  LDG.E R79, desc[UR52][R10.64+0x4] ;  /* 0x000004340a4f7981 */ /* 0x020f24000c1e1900 */
[----:B----4-:R-:W-:-:S07]  /*17450*/  IMAD.IADD R79, R79, 0x1, -R0 ;  /* 0x000000014f4f7824 */ /* 0x010fce00078e0a00 */
.L_x_2187:
[----:B---3--:R-:W3:Y:S01]  /*17460*/  LDL R10, [R1+0xc] ;  /* 0x00000c00010a7983 */ /* 0x008ee20000100800 */
[----:B------:R-:W-:Y:S01]  /*17470*/  SHF.R.S32.HI R78, RZ, 0x1f, R220 ;  /* 0x0000001fff4e7819 */ /* 0x000fe200000114dc */
[----:B------:R-:W-:Y:S01]  /*17480*/  ULDC.64 UR4, c[0x0][0xb70] ;  /* 0x0002dc0000047ab9 */ /* 0x000fe20000000a00 */
[--C-:B-----5:R-:W-:Y:S01]  /*17490*/  SHF.R.S32.HI R21, RZ, 0x1f, R20.reuse ;  /* 0x0000001fff157819 */ /* 0x120fe20000011414 */
[----:B------:R-:W0:Y:S01]  /*174a0*/  S2R R15, SR_TID.X ;  /* 0x00000000000f7919 */ /* 0x000e220000002100 */
[----:B------:R-:W-:Y:S01]  /*174b0*/  SHF.R.S32.HI R0, RZ, 0x1f, R221 ;  /* 0x0000001fff007819 */ /* 0x000fe200000114dd */
[----:B------:R-:W-:Y:S01]  /*174c0*/  IMAD R5, R78, UR4, RZ ;  /* 0x000000044e057c24 */ /* 0x000fe2000f8e02ff */
[----:B------:R-:W-:Y:S01]  /*174d0*/  SEL R81, R221, RZ, !P0 ;  /* 0x000000ffdd517207 */ /* 0x000fe20004000000 */
[----:B------:R-:W-:Y:S01]  /*174e0*/  IMAD.WIDE.U32 R6, R220, UR4, R20 ;  /* 0x00000004dc067c25 */ /* 0x000fe2000f8e0014 */
[----:B------:R-:W-:Y:S02]  /*174f0*/  SEL R80, R0, RZ, !P0 ;  /* 0x000000ff00507207 */ /* 0x000fe40004000000 */
[----:B------:R-:W-:Y:S01]  /*17500*/  IADD3 R29, P0, R8, 0x3000, RZ ;  /* 0x00003000081d7810 */ /* 0x000fe20007f1e0ff */
[----:B------:R-:W-:Y:S01]  /*17510*/  IMAD R5, R220, UR5, R5 ;  /* 0x00000005dc057c24 */ /* 0x000fe2000f8e0205 */
[----:B------:R-:W-:Y:S01]  /*17520*/  ULDC.64 UR4, c[0x0][0xb78] ;  /* 0x0002de0000047ab9 */ /* 0x000fe20000000a00 */
[----:B------:R-:W-:Y:S01]  /*17530*/  IADD3 R25, P3, R8, 0x2000, RZ ;  /* 0x0000200008197810 */ /* 0x000fe20007f7e0ff */
[----:B------:R-:W-:Y:S01]  /*17540*/  IMAD R0, R80, UR4, RZ ;  /* 0x0000000450007c24 */ /* 0x000fe2000f8e02ff */
[C---:B------:R-:W-:Y:S01]  /*17550*/  IADD3 R37, P2, R8.reuse, 0x5000, RZ ;  /* 0x0000500008257810 */ /* 0x040fe20007f5e0ff */
[----:B------:R-:W-:Y:S01]  /*17560*/  IMAD.IADD R7, R7, 0x1, R5 ;  /* 0x0000000107077824 */ /* 0x000fe200078e0205 */
[----:B------:R-:W-:-:S02]  /*17570*/  IADD3 R33, P1, R8, 0x4000, RZ ;  /* 0x0000400008217810 */ /* 0x000fc40007f3e0ff */
[----:B------:R-:W-:Y:S01]  /*17580*/  LOP3.LUT R28, R29, 0x380, RZ, 0xc0, !PT ;  /* 0x000003801d1c7812 */ /* 0x000fe200078ec0ff */
[----:B------:R-:W-:Y:S01]  /*17590*/  IMAD.WIDE.U32 R6, R81, UR4, R6 ;  /* 0x0000000451067c25 */ /* 0x000fe2000f8e0006 */
[----:B------:R-:W-:Y:S02]  /*175a0*/  LOP3.LUT R12, R13, 0x380, RZ, 0xc0, !PT ;  /* 0x000003800d0c7812 */ /* 0x000fe400078ec0ff */
[----:B------:R-:W-:Y:S02]  /*175b0*/  LOP3.LUT R24, R25, 0x380, RZ, 0xc0, !PT ;  /* 0x0000038019187812 */ /* 0x000fe400078ec0ff */
[----:B------:R-:W-:Y:S02]  /*175c0*/  LOP3.LUT R36, R37, 0x380, RZ, 0xc0, !PT ;  /* 0x0000038025247812 */ /* 0x000fe400078ec0ff */
[----:B------:R-:W-:Y:S02]  /*175d0*/  LOP3.LUT R32, R33, 0x380, RZ, 0xc0, !PT ;  /* 0x0000038021207812 */ /* 0x000fe400078ec0ff */
[----:B------:R-:W-:-:S02]  /*175e0*/  SHF.R.U64 R28, R28, 0x3, RZ ;  /* 0x000000031c1c7819 */ /* 0x000fc400000012ff */
[----:B------:R-:W-:Y:S02]  /*175f0*/  SHF.R.U64 R12, R12, 0x3, RZ ;  /* 0x000000030c0c7819 */ /* 0x000fe400000012ff */
[----:B------:R-:W-:Y:S01]  /*17600*/  SHF.R.U64 R24, R24, 0x3, RZ ;  /* 0x0000000318187819 */ /* 0x000fe200000012ff */
[----:B0-----:R-:W-:Y:S01]  /*17610*/  VIADD R15, R15, 0xffffff80 ;  /* 0xffffff800f0f7836 */ /* 0x001fe20000000000 */
[----:B------:R-:W-:Y:S02]  /*17620*/  SHF.R.U64 R36, R36, 0x3, RZ ;  /* 0x0000000324247819 */ /* 0x000fe400000012ff */
[----:B------:R-:W-:Y:S02]  /*17630*/  SHF.R.U64 R32, R32, 0x3, RZ ;  /* 0x0000000320207819 */ /* 0x000fe400000012ff */
[----:B------:R-:W-:Y:S02]  /*17640*/  SHF.R.S32.HI R14, RZ, 0x1f, R15 ;  /* 0x0000001fff0e7819 */ /* 0x000fe4000001140f */
        /* <DEDUP_REMOVED lines=8> */
[----:B------:R-:W-:-:S02]  /*176d0*/  LEA.HI R14, R14, R15, RZ, 0x7 ;  /* 0x0000000f0e0e7211 */ /* 0x000fc400078f38ff */
[C---:B------:R-:W-:Y:S02]  /*176e0*/  IADD3 R45, P4, R8.reuse, 0x7000, RZ ;  /* 0x00007000082d7810 */ /* 0x040fe40007f9e0ff */
[----:B------:R-:W-:Y:S02]  /*176f0*/  IADD3 R49, P3, R8, 0x8000, RZ ;  /* 0x0000800008317810 */ /* 0x000fe40007f7e0ff */
[----:B------:R-:W-:Y:S01]  /*17700*/  LOP3.LUT R32, R32, R33, RZ, 0x3c, !PT ;  /* 0x0000002120207212 */ /* 0x000fe200078e3cff */
[----:B------:R-:W-:Y:S01]  /*17710*/  IMAD.X R33, RZ, RZ, R9, P1 ;  /* 0x000000ffff217224 */ /* 0x000fe200008e0609 */
[C---:B------:R-:W-:Y:S02]  /*17720*/  IADD3 R57, P2, R8.reuse, 0xb000, RZ ;  /* 0x0000b00008397810 */ /* 0x040fe40007f5e0ff */
[----:B------:R-:W-:Y:S02]  /*17730*/  IADD3 R53, P1, R8, 0xa000, RZ ;  /* 0x0000a00008357810 */ /* 0x000fe40007f3e0ff */
[----:B------:R-:W-:-:S02]  /*17740*/  LOP3.LUT R14, R14, 0xffffff80, RZ, 0xc0, !PT ;  /* 0xffffff800e0e7812 */ /* 0x000fc400078ec0ff */
[----:B------:R-:W-:Y:S02]  /*17750*/  LOP3.LUT R44, R45, 0x380, RZ, 0xc0, !PT ;  /* 0x000003802d2c7812 */ /* 0x000fe400078ec0ff */
[----:B------:R-:W-:Y:S01]  /*17760*/  LOP3.LUT R48, R49, 0x380, RZ, 0xc0, !PT ;  /* 0x0000038031307812 */ /* 0x000fe200078ec0ff */
[----:B------:R-:W-:Y:S01]  /*17770*/  IMAD.IADD R14, R15, 0x1, -R14 ;  /* 0x000000010f0e7824 */ /* 0x000fe200078e0a0e */
[----:B------:R-:W-:Y:S02]  /*17780*/  LOP3.LUT R56, R57, 0x380, RZ, 0xc0, !PT ;  /* 0x0000038039387812 */ /* 0x000fe400078ec0ff */
[----:B------:R-:W-:Y:S02]  /*17790*/  LOP3.LUT R52, R53, 0x380, RZ, 0xc0, !PT ;  /* 0x0000038035347812 */ /* 0x000fe400078ec0ff */
[----:B------:R-:W-:Y:S02]  /*177a0*/  SHF.R.U64 R44, R44, 0x3, RZ ;  /* 0x000000032c2c7819 */ /* 0x000fe400000012ff */
[----:B------:R-:W-:-:S02]  /*177b0*/  SHF.R.U64 R48, R48, 0x3, RZ ;  /* 0x0000000330307819 */ /* 0x000fc400000012ff */
[----:B------:R-:W-:Y:S02]  /*177c0*/  SHF.R.U64 R56, R56, 0x3, RZ ;  /* 0x0000000338387819 */ /* 0x000fe400000012ff */
[----:B------:R-:W-:Y:S02]  /*177d0*/  SHF.R.U64 R52, R52, 0x3, RZ ;  /* 0x0000000334347819 */ /* 0x000fe400000012ff */
[----:B------:R-:W-:Y:S01]  /*177e0*/  LOP3.LUT R44, R44, R45, RZ, 0x3c, !PT ;  /* 0x0000002d2c2c7212 */ /* 0x000fe200078e3cff */
[--C-:B------:R-:W-:Y:S01]  /*177f0*/  IMAD.X R45, RZ, RZ, R9.reuse, P4 ;  /* 0x000000ffff2d7224 */ /* 0x100fe200020e0609 */
[----:B------:R-:W-:Y:S01]  /*17800*/  LOP3.LUT R48, R48, R49, RZ, 0x3c, !PT ;  /* 0x0000003130307212 */ /* 0x000fe200078e3cff */
[--C-:B------:R-:W-:Y:S01]  /*17810*/  IMAD.X R49, RZ, RZ, R9.reuse, P3 ;  /* 0x000000ffff317224 */ /* 0x100fe200018e0609 */
[----:B------:R-:W-:Y:S01]  /*17820*/  LOP3.LUT R56, R56, R57, RZ, 0x3c, !PT ;  /* 0x0000003938387212 */ /* 0x000fe200078e3cff */
[----:B------:R-:W-:Y:S01]  /*17830*/  IMAD.X R57, RZ, RZ, R9, P2 ;  /* 0x000000ffff397224 */ /* 0x000fe200010e0609 */
[----:B------:R-:W-:-:S02]  /*17840*/  IADD3 R65, P4, R8, 0xd000, RZ ;  /* 0x0000d00008417810 */ /* 0x000fc40007f9e0ff */
[----:B------:R-:W-:Y:S02]  /*17850*/  IADD3 R69, P3, R8, 0xe000, RZ ;  /* 0x0000e00008457810 */ /* 0x000fe40007f7e0ff */
[----:B------:R-:W-:Y:S01]  /*17860*/  LOP3.LUT R52, R52, R53, RZ, 0x3c, !PT ;  /* 0x0000003534347212 */ /* 0x000fe200078e3cff */
[----:B------:R-:W-:Y:S01]  /*17870*/  IMAD.X R53, RZ, RZ, R9, P1 ;  /* 0x000000ffff357224 */ /* 0x000fe200008e0609 */
[----:B------:R-:W-:Y:S02]  /*17880*/  LOP3.LUT R64, R65, 0x380, RZ, 0xc0, !PT ;  /* 0x0000038041407812 */ /* 0x000fe400078ec0ff */
[----:B------:R-:W-:Y:S02]  /*17890*/  LOP3.LUT R68, R69, 0x380, RZ, 0xc0, !PT ;  /* 0x0000038045447812 */ /* 0x000fe400078ec0ff */
[----:B------:R-:W-:Y:S02]  /*178a0*/  SHF.R.U64 R64, R64, 0x3, RZ ;  /* 0x0000000340407819 */ /* 0x000fe400000012ff */
[----:B------:R-:W-:-:S02]  /*178b0*/  SHF.R.U64 R68, R68, 0x3, RZ ;  /* 0x0000000344447819 */ /* 0x000fc400000012ff */
[----:B------:R-:W-:Y:S01]  /*178c0*/  LOP3.LUT R64, R64, R65, RZ, 0x3c, !PT ;  /* 0x0000004140407212 */ /* 0x000fe200078e3cff */
[--C-:B------:R-:W-:Y:S01]  /*178d0*/  IMAD.X R65, RZ, RZ, R9.reuse, P4 ;  /* 0x000000ffff417224 */ /* 0x100fe200020e0609 */
[----:B------:R-:W-:Y:S01]  /*178e0*/  LOP3.LUT R68, R68, R69, RZ, 0x3c, !PT ;  /* 0x0000004544447212 */ /* 0x000fe200078e3cff */
[----:B------:R-:W-:Y:S01]  /*178f0*/  IMAD.X R69, RZ, RZ, R9, P3 ;  /* 0x000000ffff457224 */ /* 0x000fe200018e0609 */
[----:B------:R-:W-:Y:S01]  /*17900*/  SHF.R.S32.HI R209, RZ, 0x1f, R208 ;  /* 0x0000001fffd17819 */ /* 0x000fe200000114d0 */
[----:B------:R-:W-:-:S05]  /*17910*/  IMAD R83, R234, -0x80, R79 ;  /* 0xffffff80ea537824 */ /* 0x000fca00078e024f */
[----:B------:R-:W-:Y:S02]  /*17920*/  ISETP.GE.AND P3, PT, R214, R83, PT ;  /* 0x00000053d600720c */ /* 0x000fe40003f66270 */
[----:B------:R-:W-:Y:S01]  /*17930*/  SHF.R.S32.HI R215, RZ, 0x1f, R214 ;  /* 0x0000001fffd77819 */ /* 0x000fe200000114d6 */
[----:B------:R-:W-:Y:S01]  /*17940*/  BSSY B1, `(.L_x_2188) ;  /* 0x000006c000017945 */ /* 0x000fe20003800000 */
[----:B---3--:R-:W-:Y:S02]  /*17950*/  IMAD R11, R234, 0x80, R10 ;  /* 0x00000080ea0b7824 */ /* 0x008fe400078e020a */
[----:B------:R-:W-:Y:S01]  /*17960*/  IMAD R10, R81, UR5, R0 ;  /* 0x00000005510a7c24 */ /* 0x000fe2000f8e0200 */
[----:B------:R-:W-:Y:S02]  /*17970*/  ULDC.64 UR4, c[0x0][0xb40] ;  /* 0x0002d00000047ab9 */ /* 0x000fe40000000a00 */
[----:B------:R-:W-:Y:S02]  /*17980*/  SHF.R.S32.HI R5, RZ, 0x1f, R11 ;  /* 0x0000001fff057819 */ /* 0x000fe4000001140b */
[----:B------:R-:W-:-:S04]  /*17990*/  IADD3 R0, P5, R11, R6, RZ ;  /* 0x000000060b007210 */ /* 0x000fc80007fbe0ff */
[----:B------:R-:W-:Y:S02]  /*179a0*/  IADD3.X R5, R5, R7, R10, P5, !PT ;  /* 0x0000000705057210 */ /* 0x000fe40002ffe40a */
[----:B------:R-:W-:Y:S02]  /*179b0*/  LEA R54, P5, R0, UR4, 0x2 ;  /* 0x0000000400367c11 */ /* 0x000fe4000f8a10ff */
[----:B------:R-:W-:Y:S02]  /*179c0*/  IADD3 R7, P0, R8, 0x9000, RZ ;  /* 0x0000900008077810 */ /* 0x000fe40007f1e0ff */
[----:B------:R-:W-:Y:S01]  /*179d0*/  LEA.HI.X R55, R0, UR5, R5, 0x2, P5 ;  /* 0x0000000500377c11 */ /* 0x000fe2000a8f1405 */
[----:B------:R-:W-:Y:S01]  /*179e0*/  VIADD R0, R11, 0x8 ;  /* 0x000000080b007836 */ /* 0x000fe20000000000 */
[----:B------:R-:W-:Y:S01]  /*179f0*/  IADD3 R41, P5, R8, 0x6000, RZ ;  /* 0x0000600008297810 */ /* 0x000fe20007fbe0ff */
[----:B------:R-:W-:Y:S01]  /*17a00*/  ULDC.64 UR4, c[0x0][0xaa0] ;  /* 0x0002a80000047ab9 */ /* 0x000fe20000000a00 */
[----:B------:R-:W-:-:S02]  /*17a10*/  LOP3.LUT R6, R7, 0x380, RZ, 0xc0, !PT ;  /* 0x0000038007067812 */ /* 0x000fc400078ec0ff */
[----:B------:R-:W-:Y:S02]  /*17a20*/  LOP3.LUT R40, R41, 0x380, RZ, 0xc0, !PT ;  /* 0x0000038029287812 */ /* 0x000fe400078ec0ff */
[----:B------:R-:W-:Y:S02]  /*17a30*/  SHF.R.U64 R6, R6, 0x3, RZ ;  /* 0x0000000306067819 */ /* 0x000fe400000012ff */
[----:B------:R-:W-:Y:S02]  /*17a40*/  SHF.R.U64 R40, R40, 0x3, RZ ;  /* 0x0000000328287819 */ /* 0x000fe400000012ff */
[----:B------:R-:W-:Y:S01]  /*17a50*/  LOP3.LUT R6, R6, R7, RZ, 0x3c, !PT ;  /* 0x0000000706067212 */ /* 0x000fe200078e3cff */
[--C-:B------:R-:W-:Y:S01]  /*17a60*/  IMAD.X R7, RZ, RZ, R9.reuse, P0 ;  /* 0x000000ffff077224 */ /* 0x100fe200000e0609 */
[----:B------:R-:W-:Y:S01]  /*17a70*/  LOP3.LUT R40, R40, R41, RZ, 0x3c, !PT ;  /* 0x0000002928287212 */ /* 0x000fe200078e3cff */
[----:B------:R-:W-:Y:S01]  /*17a80*/  IMAD.X R41, RZ, RZ, R9, P5 ;  /* 0x000000ffff297224 */ /* 0x000fe200028e0609 */
[----:B------:R-:W-:-:S02]  /*17a90*/  LOP3.LUT P0, RZ, R14, 0x3, RZ, 0xc0, !PT ;  /* 0x000000030eff7812 */ /* 0x000fc4000780c0ff */
[C---:B------:R-:W-:Y:S02]  /*17aa0*/  IADD3 R61, P5, R8.reuse, 0xc000, RZ ;  /* 0x0000c000083d7810 */ /* 0x040fe40007fbe0ff */
[----:B------:R-:W-:Y:S02]  /*17ab0*/  IADD3 R5, P2, R8, 0xf000, RZ ;  /* 0x0000f00008057810 */ /* 0x000fe40007f5e0ff */
[-C--:B------:R-:W-:Y:S02]  /*17ac0*/  ISETP.GE.OR P1, PT, R11, R79.reuse, P0 ;  /* 0x0000004f0b00720c */ /* 0x080fe40000726670 */
[----:B------:R-:W-:Y:S01]  /*17ad0*/  LOP3.LUT R60, R61, 0x380, RZ, 0xc0, !PT ;  /* 0x000003803d3c7812 */ /* 0x000fe200078ec0ff */
[----:B------:R-:W-:Y:S01]  /*17ae0*/  IMAD.X R73, RZ, RZ, R9, P2 ;  /* 0x000000ffff497224 */ /* 0x000fe200010e0609 */
[----:B------:R-:W-:Y:S02]  /*17af0*/  ISETP.GE.OR P0, PT, R0, R79, P0 ;  /* 0x0000004f0000720c */ /* 0x000fe40000706670 */
[----:B------:R-:W-:-:S02]  /*17b00*/  LOP3.LUT R11, R8, 0x380, RZ, 0xc0, !PT ;  /* 0x00000380080b7812 */ /* 0x000fc400078ec0ff */
[----:B------:R-:W-:Y:S02]  /*17b10*/  LOP3.LUT R0, R5, 0x380, RZ, 0xc0, !PT ;  /* 0x0000038005007812 */ /* 0x000fe400078ec0ff */
[----:B------:R-:W-:Y:S02]  /*17b20*/  SHF.R.U64 R60, R60, 0x3, RZ ;  /* 0x000000033c3c7819 */ /* 0x000fe400000012ff */
[----:B------:R-:W-:Y:S01]  /*17b30*/  SHF.R.U64 R11, R11, 0x3, RZ ;  /* 0x000000030b0b7819 */ /* 0x000fe200000012ff */
[----:B------:R0:W-:Y:S01]  /*17b40*/  @!P1 STG.E desc[UR52][R54.64], R4 ;  /* 0x0000000436009986 */ /* 0x0001e2000c101934 */
[----:B------:R-:W-:Y:S02]  /*17b50*/  SHF.R.U64 R0, R0, 0x3, RZ ;  /* 0x0000000300007819 */ /* 0x000fe400000012ff */
[----:B------:R-:W-:Y:S01]  /*17b60*/  LOP3.LUT R60, R60, R61, RZ, 0x3c, !PT ;  /* 0x0000003d3c3c7212 */ /* 0x000fe200078e3cff */
[----:B------:R-:W-:Y:S01]  /*17b70*/  IMAD.X R61, RZ, RZ, R9, P5 ;  /* 0x000000ffff3d7224 */ /* 0x000fe200028e0609 */
[----:B------:R-:W-:Y:S01]  /*17b80*/  LOP3.LUT R8, R11, R8, RZ, 0x3c, !PT ;  /* 0x000000080b087212 */ /* 0x000fe200078e3cff */
[----:B------:R3:W-:Y:S01]  /*17b90*/  @!P0 STG.E desc[UR52][R54.64+0x20], R3 ;  /* 0x0000200336008986 */ /* 0x0007e2000c101934 */
[----:B------:R-:W-:-:S03]  /*17ba0*/  LOP3.LUT R72, R0, R5, RZ, 0x3c, !PT ;  /* 0x0000000500487212 */ /* 0x000fc600078e3cff */
        /* <DEDUP_REMOVED lines=9> */
[----:B0-----:R-:W5:Y:S04]  /*17c40*/  LD.E.128 R4, desc[UR52][R6.64] ;  /* 0x0000003406047980 */ /* 0x001f68000c101d00 */
[----:B---3--:R-:W5:Y:S04]  /*17c50*/  LD.E.128 R52, desc[UR52][R52.64] ;  /* 0x0000003434347980 */ /* 0x008f68000c101d00 */
[----:B------:R-:W5:Y:S04]  /*17c60*/  LD.E.128 R56, desc[UR52][R56.64] ;  /* 0x0000003438387980 */ /* 0x000f68000c101d00 */
[----:B------:R-:W5:Y:S04]  /*17c70*/  LD.E.128 R60, desc[UR52][R60.64] ;  /* 0x000000343c3c7980 */ /* 0x000f68000c101d00 */
[----:B------:R-:W5:Y:S04]  /*17c80*/  LD.E.128 R64, desc[UR52][R64.64] ;  /* 0x0000003440407980 */ /* 0x000f68000c101d00 */
[----:B------:R-:W5:Y:S04]  /*17c90*/  LD.E.128 R68, desc[UR52][R68.64] ;  /* 0x0000003444447980 */ /* 0x000f68000c101d00 */
[----:B------:R-:W5:Y:S01]  /*17ca0*/  LD.E.128 R72, desc[UR52][R72.64] ;  /* 0x0000003448487980 */ /* 0x000f62000c101d00 */
[----:B------:R-:W-:Y:S01]  /*17cb0*/  IMAD R3, R21, UR4, RZ ;  /* 0x0000000415037c24 */ /* 0x000fe2000f8e02ff */
[----:B------:R-:W-:Y:S01]  /*17cc0*/  @!PT LDS RZ, [RZ] ;  /* 0x00000000fffff984 */ /* 0x000fe20000000800 */
[----:B------:R-:W-:Y:S01]  /*17cd0*/  @!PT LDS RZ, [RZ] ;  /* 0x00000000fffff984 */ /* 0x000fe20000000800 */
[----:B------:R-:W-:Y:S01]  /*17ce0*/  @!PT LDS RZ, [RZ] ;  /* 0x00000000fffff984 */ /* 0x000fe20000000800 */
[----:B------:R-:W-:Y:S01]  /*17cf0*/  @!PT LDS RZ, [RZ] ;  /* 0x00000000fffff984 */ /* 0x000fe20000000800 */
[----:B------:R0:W-:Y:S06]  /*17d00*/  MEMBAR.ALL.CTA ;  /* 0x0000000000007992 */ /* 0x0001ec0000008000 */
[----:B0-----:R-:W0:Y:S01]  /*17d10*/  FENCE.VIEW.ASYNC.S ;  /* 0x00000000000073c6 */ /* 0x001e220000000000 */
[----:B------:R-:W-:-:S04]  /*17d20*/  IMAD.WIDE.U32 R76, R20, UR4, R208 ;  /* 0x00000004144c7c25 */ /* 0x000fc8000f8e00d0 */
[----:B------:R-:W-:Y:S01]  /*17d30*/  IMAD R3, R20, UR5, R3 ;  /* 0x0000000514037c24 */ /* 0x000fe2000f8e0203 */
[----:B------:R-:W-:Y:S01]  /*17d40*/  ULDC.64 UR4, c[0x0][0xae0] ;  /* 0x0002b80000047ab9 */ /* 0x000fe20000000a00 */
[----:B------:R-:W-:Y:S02]  /*17d50*/  VIADD R0, R214, 0x20 ;  /* 0x00000020d6007836 */ /* 0x000fe40000000000 */
[----:B------:R-:W-:Y:S02]  /*17d60*/  IMAD R21, R78, UR4, RZ ;  /* 0x000000044e157c24 */ /* 0x000fe4000f8e02ff */
[----:B------:R-:W-:Y:S01]  /*17d70*/  IMAD.IADD R77, R77, 0x1, R3 ;  /* 0x000000014d4d7824 */ /* 0x000fe200078e0203 */
[----:B------:R-:W-:Y:S01]  /*17d80*/  ISETP.GE.AND P2, PT, R0, R83, PT ;  /* 0x000000530000720c */ /* 0x000fe20003f46270 */
[----:B------:R-:W-:Y:S02]  /*17d90*/  VIADD R3, R214, 0x40 ;  /* 0x00000040d6037836 */ /* 0x000fe40000000000 */
[----:B------:R-:W-:-:S02]  /*17da0*/  IMAD R79, R220, UR5, R21 ;  /* 0x00000005dc4f7c24 */ /* 0x000fc4000f8e0215 */
[----:B------:R-:W-:Y:S01]  /*17db0*/  IMAD.WIDE.U32 R20, R220, UR4, R76 ;  /* 0x00000004dc147c25 */ /* 0x000fe2000f8e004c */
[----:B------:R-:W-:-:S03]  /*17dc0*/  ULDC.64 UR4, c[0x0][0xae8] ;  /* 0x0002ba0000047ab9 */ /* 0x000fc60000000a00 */
        /* <DEDUP_REMOVED lines=8> */
[----:B0-----:R0:W-:Y:S03]  /*17e50*/  SYNCS.ARRIVE.TRANS64.RED.A1T0 RZ, [R0+URZ], RZ ;  /* 0x000000ff00ff79a7 */ /* 0x0011e6000810043f */
[----:B------:R-:W-:-:S02]  /*17e60*/  IMAD R3, R81, UR5, R3 ;  /* 0x0000000551037c24 */ /* 0x000fc4000f8e0203 */
[----:B------:R-:W-:-:S04]  /*17e70*/  IMAD.WIDE R76, R234, 0x80, R214 ;  /* 0x00000080ea4c7825 */ /* 0x000fc800078e02d6 */
[----:B------:R-:W-:Y:S01]  /*17e80*/  IMAD.IADD R83, R79, 0x1, R3 ;  /* 0x000000014f537824 */ /* 0x000fe200078e0203 */
[----:B0-----:R-:W-:Y:S06]  /*17e90*/  @P3 BRA `(.L_x_2189) ;  /* 0x0000000000583947 */ /* 0x001fec0003800000 */
[----:B------:R-:W-:Y:S01]  /*17ea0*/  ULDC.64 UR4, c[0x0][0xad8] ;  /* 0x0002b60000047ab9 */ /* 0x000fe20000000a00 */
[----:B------:R-:W-:Y:S01]  /*17eb0*/  IMAD.MOV.U32 R20, RZ, RZ, R78 ;  /* 0x000000ffff147224 */ /* 0x000fe200078e004e */
[----:B------:R-:W-:Y:S01]  /*17ec0*/  ULDC.64 UR6, c[0x0][0xa80] ;  /* 0x0002a00000067ab9 */ /* 0x000fe20000000a00 */
[----:B------:R-:W-:Y:S02]  /*17ed0*/  IMAD.MOV.U32 R21, RZ, RZ, R83 ;  /* 0x000000ffff157224 */ /* 0x000fe400078e0053 */
[----:B------:R-:W-:Y:S02]  /*17ee0*/  IMAD R3, R77, UR4, RZ ;  /* 0x000000044d037c24 */ /* 0x000fe4000f8e02ff */
[----:B------:R-:W-:Y:S01]  /*17ef0*/  IMAD.WIDE.U32 R20, R76, UR4, R20 ;  /* 0x000000044c147c25 */ /* 0x000fe2000f8e0014 */
[----:B------:R-:W-:Y:S02]  /*17f00*/  ULDC UR4, c[0x0][0xa8c] ;  /* 0x0002a30000047ab9 */ /* 0x000fe40000000800 */
[----:B------:R-:W-:Y:S01]  /*17f10*/  ISETP.GE.AND P5, PT, R208, UR4, PT ;  /* 0x00000004d0007c0c */ /* 0x000fe2000bfa6270 */
[----:B------:R-:W-:Y:S01]  /*17f20*/  IMAD R3, R76, UR5, R3 ;  /* 0x000000054c037c24 */ /* 0x000fe2000f8e0203 */
[----:B------:R-:W-:Y:S01]  /*17f30*/  LEA R80, P3, R20, UR6, 0x1 ;  /* 0x0000000614507c11 */ /* 0x000fe2000f8608ff */
[----:B------:R-:W-:-:S02]  /*17f40*/  VIADD R0, R208, 0x40 ;  /* 0x00000040d0007836 */ /* 0x000fc40000000000 */
[----:B------:R-:W-:-:S03]  /*17f50*/  IMAD.IADD R3, R21, 0x1, R3 ;  /* 0x0000000115037824 */ /* 0x000fc600078e0203 */
[----:B------:R-:W-:Y:S01]  /*17f60*/  ISETP.GE.AND P4, PT, R0, UR4, PT ;  /* 0x0000000400007c0c */ /* 0x000fe2000bf86270 */
[----:B------:R-:W-:Y:S01]  /*17f70*/  VIADD R0, R208, 0xc0 ;  /* 0x000000c0d0007836 */ /* 0x000fe20000000000 */
        /* <DEDUP_REMOVED lines=8> */
.L_x_2189:
[----:B------:R-:W-:Y:S05]  /*18000*/  BSYNC B1 ;  /* 0x0000000000017941 */ /* 0x000fea0003800000 */
.L_x_2188:
[----:B------:R-:W-:Y:S04]  /*18010*/  BSSY B1, `(.L_x_2190) ;  /* 0x000001a000017945 */ /* 0x000fe80003800000 */
[----:B------:R-:W-:Y:S05]  /*18020*/  @P2 BRA `(.L_x_2191) ;  /* 0x0000000000602947 */ /* 0x000fea0003800000 */
[----:B------:R-:W-:Y:S01]  /*18030*/  IADD3 R3, P2, R76, 0x20, RZ ;  /* 0x000000204c037810 */ /* 0x000fe20007f5e0ff */
[----:B------:R-:W-:Y:S01]  /*18040*/  ULDC.64 UR6, c[0x0][0xad8] ;  /* 0x0002b60000067ab9 */ /* 0x000fe20000000a00 */
[----:B0----5:R-:W-:Y:S01]  /*18050*/  IMAD.MOV.U32 R8, RZ, RZ, R78 ;  /* 0x000000ffff087224 */ /* 0x021fe200078e004e */
        /* <DEDUP_REMOVED lines=21> */
.L_x_2191:
[----:B------:R-:W-:Y:S05]  /*181b0*/  BSYNC B1 ;  /* 0x0000000000017941 */ /* 0x000fea0003800000 */
.L_x_2190:
[----:B------:R-:W-:Y:S04]  /*181c0*/  BSSY B1, `(.L_x_2192) ;  /* 0x000001a000017945 */ /* 0x000fe80003800000 */
[----:B------:R-:W-:Y:S05]  /*181d0*/  @P0 BRA `(.L_x_2193) ;  /* 0x0000000000600947 */ /* 0x000fea0003800000 */
[----:B------:R-:W-:Y:S01]  /*181e0*/  IADD3 R3, P0, R76, 0x40, RZ ;  /* 0x000000404c037810 */ /* 0x000fe20007f1e0ff */
[C---:B---3-5:R-:W-:Y:S01]  /*181f0*/  VIADD R4, R208.reuse, 0x40 ;  /* 0x00000040d0047836 */ /* 0x068fe20000000000 */
        /* <DEDUP_REMOVED lines=22> */
.L_x_2193:
[----:B------:R-:W-:Y:S05]  /*18360*/  BSYNC B1 ;  /* 0x0000000000017941 */ /* 0x000fea0003800000 */
.L_x_2192:
[----:B------:R-:W-:Y:S05]  /*18370*/  @P1 BRA `(.L_x_2194) ;  /* 0x0000000c00481947 */ /* 0x000fea0003800000 */
[----:B------:R-:W-:Y:S01]  /*18380*/  IADD3 R3, P0, R76, 0x60, RZ ;  /* 0x000000604c037810 */ /* 0x000fe20007f1e0ff */
[C---:B------:R-:W-:Y:S01]  /*18390*/  VIADD R0, R208.reuse, 0x40 ;  /* 0x00000040d0007836 */ /* 0x040fe20000000000 */
[----:B------:R-:W-:Y:S01]  /*183a0*/  ULDC UR4, c[0x0][0xa8c] ;  /* 0x0002a30000047ab9 */ /* 0x000fe20000000800 */
[----:B------:R-:W-:Y:S01]  /*183b0*/  ULDC.64 UR6, c[0x0][0xad8] ;  /* 0x0002b60000067ab9 */ /* 0x000fe20000000a00 */
[----:B---3-5:R-:W-:Y:S01]  /*183c0*/  IMAD.MOV.U32 R4, RZ, RZ, R78 ;  /* 0x000000ffff047224 */ /* 0x028fe200078e004e */
        /* <DEDUP_REMOVED lines=11> */
[----:B----4-:R-:W-:Y:S01]  /*18480*/  LEA R6, P0, R4, UR6, 0x1 ;  /* 0x0000000604067c11 */ /* 0x010fe2000f8008ff */
        /* <DEDUP_REMOVED lines=9> */
.L_x_2186:
[----:B------:R-:W-:Y:S01]  /*18520*/  ULDC.64 UR4, c[0x0][0xbd8] ;  /* 0x0002f60000047ab9 */ /* 0x000fe20000000a00 */
[----:B------:R-:W3:Y:S01]  /*18530*/  LDC.64 R4, c[0x0][0xbd8] ;  /* 0x0002f600ff047b82 */ /* 0x000ee20000000a00 */
[----:B------:R-:W-:Y:S01]  /*18540*/  ISETP.NE.U32.AND P0, PT, RZ, UR4, PT ;  /* 0x00000004ff007c0c */ /* 0x000fe2000bf05070 */
[----:B------:R-:W-:-:S03]  /*18550*/  IMAD.MOV.U32 R9, RZ, RZ, RZ ;  /* 0x000000ffff097224 */ /* 0x000fc600078e00ff */
[----:B------:R-:W-:Y:S01]  /*18560*/  ISETP.NE.AND.EX P0, PT, RZ, UR5, PT, P0 ;  /* 0x00000005ff007c0c */ /* 0x000fe2000bf05300 */
[----:B------:R-:W-:Y:S02]  /*18570*/  ULDC.64 UR4, c[0x0][0xbe0] ;  /* 0x0002f80000047ab9 */ /* 0x000fe40000000a00 */
[----:B------:R-:W-:-:S04]  /*18580*/  ISETP.NE.U32.AND P1, PT, RZ, UR4, PT ;  /* 0x00000004ff007c0c */ /* 0x000fc8000bf25070 */
[----:B------:R-:W-:Y:S01]  /*18590*/  ISETP.NE.AND.EX P1, PT, RZ, UR5, PT, P1 ;  /* 0x00000005ff007c0c */ /* 0x000fe2000bf25310 */
[----:B---3--:R-:W-:-:S12]  /*185a0*/  IMAD.WIDE R4, R221, 0x4, R4 ;  /* 0x00000004dd047825 */ /* 0x008fd800078e0204 */
[----:B------:R-:W3:Y:S01]  /*185b0*/  @P1 LDC.64 R6, c[0x0][0xbe0] ;  /* 0x0002f800ff061b82 */ /* 0x000ee20000000a00 */
[----:B------:R-:W-:Y:S02]  /*185c0*/  ULDC UR4, c[0x0][0xa88] ;  /* 0x0002a20000047ab9 */ /* 0x000fe40000000800 */
[----:B------:R-:W-:Y:S01]  /*185d0*/  IMAD.U32 R3, RZ, RZ, UR4 ;  /* 0x00000004ff037e24 */ /* 0x000fe2000f8e00ff */
[----:B------:R4:W5:Y:S01]  /*185e0*/  @P0 LDG.E R9, desc[UR52][R4.64] ;  /* 0x0000003404090981 */ /* 0x000962000c1e1900 */
[----:B------:R-:W0:Y:S01]  /*185f0*/  S2R R0, SR_TID.X ;  /* 0x0000000000007919 */ /* 0x000e220000002100 */
[----:B---3--:R-:W-:-:S05]  /*18600*/  @P1 IMAD.WIDE R6, R221, 0x4, R6 ;  /* 0x00000004dd061825 */ /* 0x008fca00078e0206 */
[----:B------:R4:W5:Y:S01]  /*18610*/  @P1 LDG.E R3, desc[UR52][R6.64] ;  /* 0x0000003406031981 */ /* 0x000962000c1e1900 */
[----:B0-----:R-:W-:-:S05]  /*18620*/  VIADD R0, R0, 0xffffff80 ;  /* 0xffffff8000007836 */ /* 0x001fca0000000000 */
[----:B------:R-:W-:Y:S01]  /*18630*/  ISETP.GT.AND P2, PT, R0, 0x7f, PT ;  /* 0x0000007f0000780c */ /* 0x000fe20003f44270 */
[----:B------:R-:W-:-:S12]  /*18640*/  @P1 BRA `(.L_x_2195) ;  /* 0x0000000000101947 */ /* 0x000fd80003800000 */
[----:B------:R-:W-:Y:S05]  /*18650*/  @!P0 BRA `(.L_x_2195) ;  /* 0x00000000000c8947 */ /* 0x000fea0003800000 */
[----:B------:R-:W3:Y:S04]  /*18660*/  LDG.E R0, desc[UR52][R4.64] ;  /* 0x0000003404007981 */ /* 0x000ee8000c1e1900 */
[----:B-----5:R-:W3:Y:S02]  /*18670*/  LDG.E R3, desc[UR52][R4.64+0x4] ;  /* 0x0000043404037981 */ /* 0x020ee4000c1e1900 */
[----:B---3--:R-:W-:-:S07]  /*18680*/  IMAD.IADD R3, R3, 0x1, -R0 ;  /* 0x0000000103037824 */ /* 0x008fce00078e0a00 */
.L_x_2195:
[----:B------:R-:W-:Y:S01]  /*18690*/  SHF.R.S32.HI R0, RZ, 0x1f, R221 ;  /* 0x0000001fff007819 */ /* 0x000fe200000114dd */
[----:B------:R-:W-:Y:S01]  /*186a0*/  BSSY B1, `(.L_x_2196) ;  /* 0x000001d000017945 */ /* 0x000fe20003800000 */
[----:B------:R-:W-:Y:S02]  /*186b0*/  SHF.R.S32.HI R10, RZ, 0x1f, R220 ;  /* 0x0000001fff0a7819 */ /* 0x000fe400000114dc */
[----:B------:R-:W-:Y:S02]  /*186c0*/  SHF.R.S32.HI R209, RZ, 0x1f, R208 ;  /* 0x0000001fffd17819 */ /* 0x000fe400000114d0 */
[----:B------:R-:W-:Y:S02]  /*186d0*/  SEL R11, R221, RZ, !P0 ;  /* 0x000000ffdd0b7207 */ /* 0x000fe40004000000 */
[----:B------:R-:W-:Y:S02]  /*186e0*/  SEL R12, R0, RZ, !P0 ;  /* 0x000000ff000c7207 */ /* 0x000fe40004000000 */
[----:B-----5:R-:W-:Y:S01]  /*186f0*/  SHF.R.S32.HI R8, RZ, 0x1f, R9 ;  /* 0x0000001fff087819 */ /* 0x020fe20000011409 */
[----:B------:R-:W-:Y:S06]  /*18700*/  @P2 BRA `(.L_x_2197) ;  /* 0x0000000000582947 */ /* 0x000fec0003800000 */
[----:B----4-:R-:W0:Y:S02]  /*18710*/  S2R R5, SR_TID.X ;  /* 0x0000000000057919 */ /* 0x010e240000002100 */
[----:B0-----:R-:W-:-:S04]  /*18720*/  IMAD R0, R234, 0x80, R5 ;  /* 0x00000080ea007824 */ /* 0x001fc800078e0205 */
        /* <DEDUP_REMOVED lines=20> */
.L_x_2197:
[----:B------:R-:W-:Y:S05]  /*18870*/  BSYNC B1 ;  /* 0x0000000000017941 */ /* 0x000fea0003800000 */
.L_x_2196:
[----:B------:R-:W-:Y:S01]  /*18880*/  ULDC.64 UR4, c[0x0][0xaa0] ;  /* 0x0002a80000047ab9 */ /* 0x000fe20000000a00 */
[----:B------:R-:W-:Y:S01]  /*18890*/  IMAD R13, R234, -0x80, R3 ;  /* 0xffffff80ea0d7824 */ /* 0x000fe200078e0203 */
[----:B------:R-:W-:Y:S01]  /*188a0*/  BSSY B1, `(.L_x_2198) ;  /* 0x000002d000017945 */ /* 0x000fe20003800000 */
[----:B------:R-:W-:Y:S02]  /*188b0*/  IMAD R0, R8, UR4, RZ ;  /* 0x0000000408007c24 */ /* 0x000fe4000f8e02ff */
[----:B0---4-:R-:W-:Y:S01]  /*188c0*/  IMAD.WIDE.U32 R4, R9, UR4, R208 ;  /* 0x0000000409047c25 */ /* 0x011fe2000f8e00d0 */
[----:B------:R-:W-:-:S03]  /*188d0*/  ISETP.GE.AND P1, PT, R214, R13, PT ;  /* 0x0000000dd600720c */ /* 0x000fc60003f26270 */
[----:B------:R-:W-:Y:S01]  /*188e0*/  IMAD R9, R9, UR5, R0 ;  /* 0x0000000509097c24 */ /* 0x000fe2000f8e0200 */
[----:B------:R-:W-:Y:S01]  /*188f0*/  ULDC.64 UR4, c[0x0][0xae0] ;  /* 0x0002b80000047ab9 */ /* 0x000fe20000000a00 */
[----:B------:R-:W-:Y:S02]  /*18900*/  VIADD R0, R214, 0x20 ;  /* 0x00000020d6007836 */ /* 0x000fe40000000000 */
[----:B------:R-:W-:Y:S02]  /*18910*/  IMAD R7, R10, UR4, RZ ;  /* 0x000000040a077c24 */ /* 0x000fe4000f8e02ff */
[----:B------:R-:W-:Y:S01]  /*18920*/  IMAD.IADD R5, R5, 0x1, R9 ;  /* 0x0000000105057824 */ /* 0x000fe200078e0209 */
[----:B------:R-:W-:Y:S01]  /*18930*/  ISETP.GE.AND P0, PT, R0, R13, PT ;  /* 0x0000000d0000720c */ /* 0x000fe20003f06270 */
[C---:B------:R-:W-:Y:S01]  /*18940*/  IMAD R7, R220.reuse, UR5, R7 ;  /* 0x00000005dc077c24 */ /* 0x040fe2000f8e0207 */
[----:B------:R-:W-:Y:S01]  /*18950*/  SHF.R.S32.HI R9, RZ, 0x1f, R214 ;  /* 0x0000001fff097819 */ /* 0x000fe200000114d6 */
[----:B------:R-:W-:Y:S01]  /*18960*/  IMAD.WIDE.U32 R4, R220, UR4, R4 ;  /* 0x00000004dc047c25 */ /* 0x000fe2000f8e0004 */
[----:B------:R-:W-:-:S03]  /*18970*/  ULDC.64 UR4, c[0x0][0xae8] ;  /* 0x0002ba0000047ab9 */ /* 0x000fc60000000a00 */
        /* <DEDUP_REMOVED lines=31> */
.L_x_2199:
[----:B------:R-:W-:Y:S05]  /*18b70*/  BSYNC B1 ;  /* 0x0000000000017941 */ /* 0x000fea0003800000 */
.L_x_2198:
        /* <DEDUP_REMOVED lines=21> */
[----:B0-----:R-:W-:Y:S01]  /*18cd0*/  LEA R14, P0, R4, UR6, 0x1 ;  /* 0x00000006040e7c11 */ /* 0x001fe2000f8008ff */
[----:B------:R-:W-:-:S05]  /*18ce0*/  IMAD.IADD R3, R5, 0x1, R3 ;  /* 0x0000000105037824 */ /* 0x000fca00078e0203 */
[----:B------:R-:W-:-:S05]  /*18cf0*/  LEA.HI.X R15, R4, UR7, R3, 0x1, P0 ;  /* 0x00000007040f7c11 */ /* 0x000fca00080f0c03 */
[----:B------:R3:W-:Y:S04]  /*18d00*/  @!P2 STG.E.128 desc[UR52][R14.64], RZ ;  /* 0x000000ff0e00a986 */ /* 0x0007e8000c101d34 */
[----:B------:R3:W-:Y:S04]  /*18d10*/  @!P3 STG.E.128 desc[UR52][R14.64+0x80], RZ ;  /* 0x000080ff0e00b986 */ /* 0x0007e8000c101d34 */
[----:B------:R3:W-:Y:S04]  /*18d20*/  @!P4 STG.E.128 desc[UR52][R14.64+0x100], RZ ;  /* 0x000100ff0e00c986 */ /* 0x0007e8000c101d34 */
[----:B------:R3:W-:Y:S02]  /*18d30*/  @!P5 STG.E.128 desc[UR52][R14.64+0x180], RZ ;  /* 0x000180ff0e00d986 */ /* 0x0007e4000c101d34 */
.L_x_2201:
[----:B------:R-:W-:Y:S05]  /*18d40*/  BSYNC B1 ;  /* 0x0000000000017941 */ /* 0x000fea0003800000 */
.L_x_2200:
        /* <DEDUP_REMOVED lines=27> */
.L_x_2203:
[----:B------:R-:W-:Y:S05]  /*18f00*/  BSYNC B1 ;  /* 0x0000000000017941 */ /* 0x000fea0003800000 */
.L_x_2202:
        /* <DEDUP_REMOVED lines=25> */
.L_x_2194:
[----:B------:R-:W-:Y:S05]  /*190a0*/  BSYNC B0 ;  /* 0x0000000000007941 */ /* 0x000fea0003800000 */
.L_x_2185:
[----:B------:R-:W-:Y:S02]  /*190b0*/  ULDC UR4, c[0x0][0xc14] ;  /* 0x0003050000047ab9 */ /* 0x000fe40000000800 */
[----:B--2---:R-:W-:-:S13]  /*190c0*/  ISETP.GE.AND P0, PT, R207, UR4, PT ;  /* 0x00000004cf007c0c */ /* 0x004fda000bf06270 */
[----:B------:R-:W-:Y:S05]  /*190d0*/  @!P0 BRA `(.L_x_2204) ;  /* 0xfffffe7c00b88947 */ /* 0x000fea000383ffff */
[----:B------:R-:W-:Y:S05]  /*190e0*/  BRA `(.L_x_1991) ;  /* 0x0000006000387947 */ /* 0x000fea0003800000 */
.L_x_1989:
[----:B------:R-:W-:-:S08]  /*190f0*/  NOP ;  /* 0x0000000000007918 */ /* 0x000fd00000000000 */
[----:B--2---:R-:W0:-:S00]  /*19100*/  USETMAXREG.DEALLOC.CTAPOOL 0x18 ;  /* 0x00000018000079c8 */ /* 0x004e0000080e0500 */
[----:B0-----:R-:W-:-:S06]  /*19110*/  LOP3.LUT R0, R0, 0x3, RZ, 0xc0, !PT ;  /* 0x0000000300007812 */ /* 0x001fcc00078ec0ff */
[----:B------:R-:W0:Y:S02]  /*19120*/  SHFL.IDX PT, R0, R0, RZ, 0x1f ;  /* 0x00001fff00007589 */ /* 0x000e2400000e0000 */
[----:B0-----:R-:W-:-:S13]  /*19130*/  ISETP.NE.AND P0, PT, R0, RZ, PT ;  /* 0x000000ff0000720c */ /* 0x001fda0003f05270 */
[----:B------:R-:W-:Y:S05]  /*19140*/  @P0 BRA `(.L_x_1991) ;  /* 0x0000006000200947 */ /* 0x000fea0003800000 */
[----:B------:R-:W-:Y:S01]  /*19150*/  LOP3.LUT R7, R3, 0x1f, RZ, 0xc0, !PT ;  /* 0x0000001f03077812 */ /* 0x000fe200078ec0ff */
[----:B------:R-:W-:Y:S01]  /*19160*/  ULDC UR5, c[0x0][0xc14] ;  /* 0x0003050000057ab9 */ /* 0x000fe20000000800 */
[----:B------:R-:W-:Y:S01]  /*19170*/  LOP3.LUT R2, R2, 0xffffffdf, RZ, 0xc0, !PT ;  /* 0xffffffdf02027812 */ /* 0x000fe200078ec0ff */
[----:B------:R-:W-:Y:S01]  /*19180*/  IMAD.MOV.U32 R10, RZ, RZ, RZ ;  /* 0x000000ffff0a7224 */ /* 0x000fe200078e00ff */
[----:B------:R-:W-:Y:S01]  /*19190*/  ISETP.NE.AND P0, PT, R7, 0x1f, PT ;  /* 0x0000001f0700780c */ /* 0x000fe20003f05270 */
[----:B------:R-:W0:Y:S01]  /*191a0*/  S2UR UR6, SR_CTAID.X ;  /* 0x00000000000679c3 */ /* 0x000e220000002500 */
[----:B------:R-:W-:-:S11]  /*191b0*/  ULDC UR4, c[0x0][0xc10] ;  /* 0x0003040000047ab9 */ /* 0x000fd60000000800 */
[----:B------:R-:W-:Y:S02]  /*191c0*/  @P0 LOP3.LUT R2, R2, 0x20, RZ, 0xfc, !PT ;  /* 0x0000002002020812 */ /* 0x000fe400078efcff */
[----:B------:R-:W-:-:S13]  /*191d0*/  ISETP.GE.OR P0, PT, R7, UR5, !P0 ;  /* 0x0000000507007c0c */ /* 0x000fda000c706670 */
[----:B------:R-:W1:Y:S02]  /*191e0*/  @!P0 LDC.64 R4, c[0x0][0xc58] ;  /* 0x00031600ff048b82 */ /* 0x000e640000000a00 */
[----:B-1----:R-:W-:-:S05]  /*191f0*/  @!P0 IMAD.WIDE.U32 R4, R7, 0x4, R4 ;  /* 0x0000000407048825 */ /* 0x002fca00078e0004 */
        /* <DEDUP_REMOVED lines=9> */
[----:B--2---:R-:W1:Y:S02]  /*19290*/  SHFL.UP PT, R0, R10, 0x1, RZ ;  /* 0x042000000a007989 */ /* 0x004e6400000e00ff */
[----:B-1----:R-:W-:-:S05]  /*192a0*/  SEL R3, R0, RZ, P1 ;  /* 0x000000ff00037207 */ /* 0x002fca0000800000 */
[----:B------:R-:W-:-:S05]  /*192b0*/  IMAD.IADD R3, R10, 0x1, R3 ;  /* 0x000000010a037824 */ /* 0x000fca00078e0203 */
[----:B------:R-:W1:Y:S02]  /*192c0*/  SHFL.UP PT, R0, R3, 0x2, RZ ;  /* 0x0440000003007989 */ /* 0x000e6400000e00ff */
[----:B-1----:R-:W-:Y:S02]  /*192d0*/  SEL R0, R0, RZ, P0 ;  /* 0x000000ff00007207 */ /* 0x002fe40000000000 */
[----:B------:R-:W-:-:S03]  /*192e0*/  ISETP.GE.U32.AND P0, PT, R7, 0x4, PT ;  /* 0x000000040700780c */ /* 0x000fc60003f06070 */
[----:B------:R-:W-:-:S05]  /*192f0*/  IMAD.IADD R0, R3, 0x1, R0 ;  /* 0x0000000103007824 */ /* 0x000fca00078e0200 */
[----:B------:R-:W1:Y:S05]  /*19300*/  SHFL.UP PT, R6, R0, 0x4, RZ ;  /* 0x0480000000067989 */ /* 0x000e6a00000e00ff */
[----:B------:R-:W-:-:S04]  /*19310*/  @P0 LOP3.LUT R2, R2, 0x8, RZ, 0xfc, !PT ;  /* 0x0000000802020812 */ /* 0x000fc800078efcff */
[----:B------:R-:W-:Y:S02]  /*19320*/  LOP3.LUT R2, R2, 0xfffffffb, RZ, 0xc0, !PT ;  /* 0xfffffffb02027812 */ /* 0x000fe400078ec0ff */
[----:B-1----:R-:W-:Y:S01]  /*19330*/  SEL R5, R6, RZ, P0 ;  /* 0x000000ff06057207 */ /* 0x002fe20000000000 */
[----:B------:R-:W-:Y:S01]  /*19340*/  IMAD.MOV.U32 R6, RZ, RZ, RZ ;  /* 0x000000ffff067224 */ /* 0x000fe200078e00ff */
[----:B------:R-:W-:-:S03]  /*19350*/  ISETP.GE.U32.AND P0, PT, R7, 0x8, PT ;  /* 0x000000080700780c */ /* 0x000fc60003f06070 */
[----:B------:R-:W-:-:S05]  /*19360*/  IMAD.IADD R5, R0, 0x1, R5 ;  /* 0x0000000100057824 */ /* 0x000fca00078e0205 */
[----:B------:R-:W1:Y:S05]  /*19370*/  SHFL.UP PT, R4, R5, 0x8, RZ ;  /* 0x0500000005047989 */ /* 0x000e6a00000e00ff */
[----:B------:R-:W-:-:S04]  /*19380*/  @P0 LOP3.LUT R2, R2, 0x4, RZ, 0xfc, !PT ;  /* 0x0000000402020812 */ /* 0x000fc800078efcff */
[----:B------:R-:W-:Y:S02]  /*19390*/  LOP3.LUT R2, R2, 0xfffffffd, RZ, 0xc0, !PT ;  /* 0xfffffffd02027812 */ /* 0x000fe400078ec0ff */
[----:B-1----:R-:W-:Y:S02]  /*193a0*/  SEL R4, R4, RZ, P0 ;  /* 0x000000ff04047207 */ /* 0x002fe40000000000 */
[----:B------:R-:W-:-:S03]  /*193b0*/  ISETP.GE.U32.AND P0, PT, R7, 0x10, PT ;  /* 0x000000100700780c */ /* 0x000fc60003f06070 */
[----:B------:R-:W-:-:S05]  /*193c0*/  IMAD.IADD R4, R5, 0x1, R4 ;  /* 0x0000000105047824 */ /* 0x000fca00078e0204 */
[----:B------:R-:W1:Y:S05]  /*193d0*/  SHFL.UP PT, R3, R4, 0x10, RZ ;  /* 0x0600000004037989 */ /* 0x000e6a00000e00ff */
[----:B------:R-:W-:Y:S02]  /*193e0*/  @P0 LOP3.LUT R2, R2, 0x2, RZ, 0xfc, !PT ;  /* 0x0000000202020812 */ /* 0x000fe400078efcff */
[----:B-1----:R-:W-:-:S05]  /*193f0*/  SEL R3, R3, RZ, P0 ;  /* 0x000000ff03037207 */ /* 0x002fca0000000000 */
[----:B------:R-:W-:-:S05]  /*19400*/  IMAD.IADD R0, R4, 0x1, R3 ;  /* 0x0000000104007824 */ /* 0x000fca00078e0203 */
[----:B------:R-:W1:Y:S02]  /*19410*/  SHFL.IDX PT, R3, R0, 0x1f, 0x1f ;  /* 0x03e01f0000037f89 */ /* 0x000e6400000e0000 */
[----:B-1----:R-:W-:-:S04]  /*19420*/  IMAD R3, R3, UR4, RZ ;  /* 0x0000000403037c24 */ /* 0x002fc8000f8e02ff */
[----:B------:R-:W-:Y:S01]  /*19430*/  IMAD.MOV.U32 R4, RZ, RZ, R3 ;  /* 0x000000ffff047224 */ /* 0x000fe200078e0003 */
[----:B0-----:R-:W-:-:S13]  /*19440*/  ISETP.GT.AND P0, PT, R3, UR6, PT ;  /* 0x0000000603007c0c */ /* 0x001fda000bf04270 */
[----:B------:R-:W-:Y:S05]  /*19450*/  @P0 BRA `(.L_x_2205) ;  /* 0x0000000000bc0947 */ /* 0x000fea0003800000 */
[----:B------:R-:W-:Y:S01]  /*19460*/  IMAD.MOV.U32 R3, RZ, RZ, R4 ;  /* 0x000000ffff037224 */ /* 0x000fe200078e0004 */
[----:B------:R-:W-:Y:S01]  /*19470*/  ULDC UR5, c[0x0][0xc14] ;  /* 0x0003050000057ab9 */ /* 0x000fe20000000800 */
[----:B------:R-:W-:Y:S01]  /*19480*/  IMAD.MOV.U32 R6, RZ, RZ, RZ ;  /* 0x000000ffff067224 */ /* 0x000fe200078e00ff */
[----:B------:R-:W-:Y:S01]  /*19490*/  ULDC UR7, c[0x0][0xc14] ;  /* 0x0003050000077ab9 */ /* 0x000fe20000000800 */
[----:B------:R-:W-:-:S05]  /*194a0*/  ULDC UR4, c[0x0][0xc10] ;  /* 0x0003040000047ab9 */ /* 0x000fca0000000800 */
.L_x_2209:
        /* <DEDUP_REMOVED lines=15> */
.L_x_2208:
[----:B------:R-:W-:Y:S05]  /*195a0*/  BSYNC B0 ;  /* 0x0000000000007941 */ /* 0x000fea0003800000 */
.L_x_2207:
        /* <DEDUP_REMOVED lines=26> */
.L_x_2205:
        /* <DEDUP_REMOVED lines=20> */
.L_x_2210:
[----:B-12---:R-:W-:Y:S02]  /*19890*/  IMAD.MOV R0, RZ, RZ, -R5 ;  /* 0x000000ffff007224 */ /* 0x006fe400078e0a05 */
[----:B---3--:R-:W-:Y:S02]  /*198a0*/  IMAD R16, R16, UR4, R7 ;  /* 0x0000000410107c24 */ /* 0x008fe4000f8e0207 */
[----:B------:R-:W-:Y:S02]  /*198b0*/  IMAD R3, R0, R11, RZ ;  /* 0x0000000b00037224 */ /* 0x000fe400078e02ff */
[----:B------:R-:W-:-:S04]  /*198c0*/  IMAD.MOV.U32 R4, RZ, RZ, RZ ;  /* 0x000000ffff047224 */ /* 0x000fc800078e00ff */
[----:B------:R-:W-:Y:S01]  /*198d0*/  IMAD.HI.U32 R4, R5, R3, R4 ;  /* 0x0000000305047227 */ /* 0x000fe200078e0004 */
[----:B------:R-:W-:Y:S02]  /*198e0*/  IADD3 R3, -R16, UR6, RZ ;  /* 0x0000000610037c10 */ /* 0x000fe4000fffe1ff */
        /* <DEDUP_REMOVED lines=19> */
[----:B------:R-:W-:Y:S01]  /*19a20*/  VIADDMNMX R8, R5, UR4, R8, PT ;  /* 0x0000000405087c46 */ /* 0x000fe2000b800108 */
[----:B------:R-:W-:-:S03]  /*19a30*/  IMAD.IADD R0, R3, 0x1, R0 ;  /* 0x0000000103007824 */ /* 0x000fc600078e0200 */
[----:B------:R-:W-:-:S04]  /*19a40*/  IABS R7, R8 ;  /* 0x0000000800077213 */ /* 0x000fc80000000000 */
[----:B------:R-:W1:Y:S08]  /*19a50*/  I2F.RP R10, R7 ;  /* 0x00000007000a7306 */ /* 0x000e700000209400 */
[----:B-1----:R-:W1:Y:S02]  /*19a60*/  MUFU.RCP R10, R10 ;  /* 0x0000000a000a7308 */ /* 0x002e640000001000 */
[----:B-1----:R-:W-:-:S06]  /*19a70*/  VIADD R4, R10, 0xffffffe ;  /* 0x0ffffffe0a047836 */ /* 0x002fcc0000000000 */
[----:B------:R1:W2:Y:S02]  /*19a80*/  F2I.FTZ.U32.TRUNC.NTZ R5, R4 ;  /* 0x0000000400057305 */ /* 0x0002a4000021f000 */
[----:B-1----:R-:W-:Y:S02]  /*19a90*/  IMAD.MOV.U32 R4, RZ, RZ, RZ ;  /* 0x000000ffff047224 */ /* 0x002fe400078e00ff */
[----:B--2---:R-:W-:-:S04]  /*19aa0*/  IMAD.MOV R6, RZ, RZ, -R5 ;  /* 0x000000ffff067224 */ /* 0x004fc800078e0a05 */
        /* <DEDUP_REMOVED lines=22> */
.L_x_2206:
[----:B------:R-:W-:Y:S02]  /*19c10*/  IMAD.MOV.U32 R17, RZ, RZ, RZ ;  /* 0x000000ffff117224 */ /* 0x000fe400078e00ff */
[----:B------:R-:W-:Y:S02]  /*19c20*/  IMAD.U32 R16, RZ, RZ, UR6 ;  /* 0x00000006ff107e24 */ /* 0x000fe4000f8e00ff */
[----:B------:R-:W-:-:S07]  /*19c30*/  IMAD.MOV.U32 R18, RZ, RZ, RZ ;  /* 0x000000ffff127224 */ /* 0x000fce00078e00ff */
.L_x_2211:
        /* <DEDUP_REMOVED lines=16> */
[----:B------:R-:W-:Y:S01]  /*19d40*/  ULDC.64 UR38, c[0x0][0x198] ;  /* 0x0000660000267ab9 */ /* 0x000fe20000000a00 */
[----:B------:R-:W-:Y:S02]  /*19d50*/  ULDC UR36, c[0x0][0xc] ;  /* 0x0000030000247ab9 */ /* 0x000fe40000000800 */
[----:B------:R1:W-:Y:S04]  /*19d60*/  STL [R1+0xc], R0 ;  /* 0x00000c0001007387 */ /* 0x0003e80000100800 */
[----:B------:R1:W-:Y:S04]  /*19d70*/  STL [R1+0x4], RZ ;  /* 0x000004ff01007387 */ /* 0x0003e80000100800 */
[----:B------:R1:W-:Y:S04]  /*19d80*/  STL [R1], RZ ;  /* 0x000000ff01007387 */ /* 0x0003e80000100800 */
[----:B------:R1:W-:Y:S02]  /*19d90*/  STL [R1+0x8], R0 ;  /* 0x0000080001007387 */ /* 0x0003e40000100800 */
.L_x_2312:
[----:B------:R-:W-:Y:S05]  /*19da0*/  YIELD ;  /* 0x0000000000007946 */ /* 0x000fea0003800000 */
[----:B------:R-:W-:Y:S01]  /*19db0*/  ULDC.64 UR4, c[0x0][0xa28] ;  /* 0x00028a0000047ab9 */ /* 0x000fe20000000a00 */
[----:B------:R-:W-:Y:S01]  /*19dc0*/  IMAD.MOV.U32 R6, RZ, RZ, RZ ;  /* 0x000000ffff067224 */ /* 0x000fe200078e00ff */
[----:B------:R-:W-:Y:S01]  /*19dd0*/  ISETP.NE.U32.AND P0, PT, RZ, UR4, PT ;  /* 0x00000004ff007c0c */ /* 0x000fe2000bf05070 */
[----:B-1----:R-:W-:Y:S01]  /*19de0*/  IMAD.MOV.U32 R0, RZ, RZ, RZ ;  /* 0x000000ffff007224 */ /* 0x002fe200078e00ff */
[----:B------:R-:W-:Y:S01]  /*19df0*/  ULDC.64 UR8, c[0x0][0xa08] ;  /* 0x0002820000087ab9 */ /* 0x000fe20000000a00 */
[----:B------:R-:W-:Y:S01]  /*19e00*/  ULDC.64 UR10, c[0x0][0xa10] ;  /* 0x00028400000a7ab9 */ /* 0x000fe20000000a00 */
        /* <DEDUP_REMOVED lines=21> */
[----:B------:R-:W-:Y:S01]  /*19f60*/  ISETP.NE.U32.AND P1, PT, RZ, UR8, PT ;  /* 0x00000008ff007c0c */ /* 0x000fe2000bf25070 */
[----:B------:R-:W-:Y:S01]  /*19f70*/  ULDC UR6, c[0x0][0x338] ;  /* 0x0000ce0000067ab9 */ /* 0x000fe20000000800 */
[----:B------:R-:W-:Y:S01]  /*19f80*/  ULDC UR4, c[0x0][0x404] ;  /* 0x0001010000047ab9 */ /* 0x000fe20000000800 */
[----:B------:R-:W-:Y:S01]  /*19f90*/  UISETP.NE.AND.EX UP0, UPT, UR5, URZ, UPT, UP0 ;  /* 0x0000003f0500728c */ /* 0x000fe2000bf05300 */
[----:B------:R-:W-:Y:S01]  /*19fa0*/  ISETP.NE.AND.EX P3, PT, RZ, UR9, PT, P1 ;  /* 0x00000009ff007c0c */ /* 0x000fe2000bf65310 */
[----:B------:R-:W-:Y:S01]  /*19fb0*/  IMAD.U32 R9, RZ, RZ, UR6 ;  /* 0x00000006ff097e24 */ /* 0x000fe2000f8e00ff */
[----:B------:R-:W-:Y:S01]  /*19fc0*/  ULDC UR5, c[0x0][0x2e0] ;  /* 0x0000b80000057ab9 */ /* 0x000fe20000000800 */
[----:B------:R-:W-:Y:S01]  /*19fd0*/  USEL UR4, UR4, 0x1, UP0 ;  /* 0x0000000104047887 */ /* 0x000fe20008000000 */
[----:B------:R-:W-:-:S03]  /*19fe0*/  ISETP.NE.U32.AND P1, PT, RZ, UR10, PT ;  /* 0x0000000aff007c0c */ /* 0x000fc6000bf25070 */
[----:B------:R-:W-:Y:S01]  /*19ff0*/  UIMAD UR4, UR4, UR5, URZ ;  /* 0x00000005040472a4 */ /* 0x000fe2000f8e023f */
[----:B------:R-:W-:-:S05]  /*1a000*/  ISETP.NE.AND.EX P1, PT, RZ, UR11, PT, P1 ;  /* 0x0000000bff007c0c */ /* 0x000fca000bf25310 */
[----:B------:R-:W-:Y:S01]  /*1a010*/  IMAD.U32 R7, RZ, RZ, UR4 ;  /* 0x00000004ff077e24 */ /* 0x000fe2000f8e00ff */
[----:B-1----:R-:W-:Y:S07]  /*1a020*/  @P0 BRA `(.L_x_2213) ;  /* 0x0000000000100947 */ /* 0x002fee0003800000 */
[----:B------:R-:W-:Y:S05]  /*1a030*/  @!P2 BRA `(.L_x_2213) ;  /* 0x00000000000ca947 */ /* 0x000fea0003800000 */
[----:B------:R-:W2:Y:S04]  /*1a040*/  LDG.E R5, desc[UR52][R2.64] ;  /* 0x0000003402057981 */ /* 0x000ea8000c1e1900 */
[----:B-----5:R-:W2:Y:S02]  /*1a050*/  LDG.E R0, desc[UR52][R2.64+0x4] ;  /* 0x0000043402007981 */ /* 0x020ea4000c1e1900 */
[----:B--2---:R-:W-:-:S07]  /*1a060*/  IMAD.IADD R0, R0, 0x1, -R5 ;  /* 0x0000000100007824 */ /* 0x004fce00078e0a05 */
.L_x_2213:
[----:B------:R-:W1:Y:S01]  /*1a070*/  LDC.64 R4, c[0x0][0xa08] ;  /* 0x00028200ff047b82 */ /* 0x000e620000000a00 */
[----:B------:R-:W-:Y:S01]  /*1a080*/  IMAD.MOV.U32 R8, RZ, RZ, RZ ;  /* 0x000000ffff087224 */ /* 0x000fe200078e00ff */
[----:B------:R-:W-:-:S06]  /*1a090*/  ULDC.64 UR4, c[0x0][0xa20] ;  /* 0x0002880000047ab9 */ /* 0x000fcc0000000a00 */
[----:B------:R-:W2:Y:S01]  /*1a0a0*/  LDC.64 R2, c[0x0][0xa10] ;  /* 0x00028400ff027b82 */ /* 0x000ea20000000a00 */
[----:B-1----:R-:W-:-:S05]  /*1a0b0*/  IMAD.WIDE R4, R19, 0x4, R4 ;  /* 0x0000000413047825 */ /* 0x002fca00078e0204 */
[----:B------:R-:W3:Y:S01]  /*1a0c0*/  @P3 LDG.E R8, desc[UR52][R4.64] ;  /* 0x0000003404083981 */ /* 0x000ee2000c1e1900 */
[----:B------:R-:W-:Y:S02]  /*1a0d0*/  IMAD.MOV.U32 R10, RZ, RZ, RZ ;  /* 0x000000ffff0a7224 */ /* 0x000fe400078e00ff */
[----:B--2---:R-:W-:-:S05]  /*1a0e0*/  IMAD.WIDE R2, R19, 0x4, R2 ;  /* 0x0000000413027825 */ /* 0x004fca00078e0202 */
[----:B------:R1:W5:Y:S01]  /*1a0f0*/  @P1 LDG.E R10, desc[UR52][R2.64] ;  /* 0x00000034020a1981 */ /* 0x000362000c1e1900 */
[----:B------:R-:W-:-:S04]  /*1a100*/  ISETP.NE.U32.AND P0, PT, RZ, UR4, PT ;  /* 0x00000004ff007c0c */ /* 0x000fc8000bf05070 */
[----:B------:R-:W-:Y:S01]  /*1a110*/  ISETP.NE.AND.EX P0, PT, RZ, UR5, PT, P0 ;  /* 0x00000005ff007c0c */ /* 0x000fe2000bf05300 */
[----:B---3-5:R-:W-:-:S05]  /*1a120*/  IMAD.IADD R8, R8, 0x1, R6 ;  /* 0x0000000108087824 */ /* 0x028fca00078e0206 */
[----:B------:R1:W-:Y:S07]  /*1a130*/  STL [R1+0x10], R8 ;  /* 0x0000100801007387 */ /* 0x0003ee0000100800 */
[----:B------:R-:W-:Y:S05]  /*1a140*/  @!P0 BRA `(.L_x_2214) ;  /* 0x0000000000108947 */ /* 0x000fea0003800000 */
[----:B------:R-:W2:Y:S02]  /*1a150*/  LDC.64 R4, c[0x0][0xa20] ;  /* 0x00028800ff047b82 */ /* 0x000ea40000000a00 */
[----:B--2---:R-:W-:-:S05]  /*1a160*/  IMAD.WIDE R4, R19, 0x4, R4 ;  /* 0x0000000413047825 */ /* 0x004fca00078e0204 */
[----:B------:R2:W5:Y:S01]  /*1a170*/  LDG.E R7, desc[UR52][R4.64] ;  /* 0x0000003404077981 */ /* 0x000562000c1e1900 */
[----:B------:R-:W-:Y:S05]  /*1a180*/  BRA `(.L_x_2215) ;  /* 0x0000000000107947 */ /* 0x000fea0003800000 */
.L_x_2214:
[----:B------:R-:W-:Y:S05]  /*1a190*/  @!P3 BRA `(.L_x_2215) ;  /* 0x00000000000cb947 */ /* 0x000fea0003800000 */
[----:B------:R-:W2:Y:S04]  /*1a1a0*/  LDG.E R7, desc[UR52][R4.64] ;  /* 0x0000003404077981 */ /* 0x000ea8000c1e1900 */
[----:B------:R-:W2:Y:S02]  /*1a1b0*/  LDG.E R4, desc[UR52][R4.64+0x4] ;  /* 0x0000043404047981 */ /* 0x000ea4000c1e1900 */
[----:B--2---:R-:W-:-:S07]  /*1a1c0*/  IMAD.IADD R7, R4, 0x1, -R7 ;  /* 0x0000000104077824 */ /* 0x004fce00078e0a07 */
.L_x_2215:
[----:B--2---:R-:W2:Y:S04]  /*1a1d0*/  @P1 LDG.E R4, desc[UR52][R2.64] ;  /* 0x0000003402041981 */ /* 0x004ea8000c1e1900 */
[----:B-1----:R-:W2:Y:S01]  /*1a1e0*/  @P1 LDG.E R2, desc[UR52][R2.64+0x4] ;  /* 0x0000043402021981 */ /* 0x002ea2000c1e1900 */
[----:B-----5:R-:W-:Y:S02]  /*1a1f0*/  IMAD.IADD R5, R7, 0x1, -R6 ;  /* 0x0000000107057824 */ /* 0x020fe400078e0a06 */
[----:B--2---:R-:W-:Y:S01]  /*1a200*/  @P1 IMAD.IADD R9, R2, 0x1, -R4 ;  /* 0x0000000102091824 */ /* 0x004fe200078e0a04 */
[----:B------:R-:W-:-:S03]  /*1a210*/  LEA R4, R17, 0x80, 0x7 ;  /* 0x0000008011047811 */ /* 0x000fc600078e38ff */
[----:B------:R-:W-:-:S04]  /*1a220*/  IMAD.IADD R8, R5, 0x1, R9 ;  /* 0x0000000105087824 */ /* 0x000fc800078e0209 */
[C---:B------:R-:W-:Y:S01]  /*1a230*/  VIADD R20, R8.reuse, 0x5f ;  /* 0x0000005f08147836 */ /* 0x040fe20000000000 */
[----:B------:R-:W-:-:S03]  /*1a240*/  IADD3 R4, R8, R4, -R0 ;  /* 0x0000000408047210 */ /* 0x000fc60007ffe800 */
[----:B------:R-:W-:-:S05]  /*1a250*/  IMAD.HI R20, R20, 0x2aaaaaab, RZ ;  /* 0x2aaaaaab14147827 */ /* 0x000fca00078e02ff */
[----:B------:R-:W-:-:S04]  /*1a260*/  SHF.R.U32.HI R2, RZ, 0x1f, R20 ;  /* 0x0000001fff027819 */ /* 0x000fc80000011614 */
[----:B------:R-:W-:Y:S02]  /*1a270*/  LEA.HI.SX32 R20, R20, R2, 0x1c ;  /* 0x0000000214147211 */ /* 0x000fe400078fe2ff */
[----:B------:R-:W1:Y:S02]  /*1a280*/  LDC.64 R2, c[0x0][0x9e0] ;  /* 0x00027800ff027b82 */ /* 0x000e640000000a00 */
[----:B-1----:R-:W-:Y:S01]  /*1a290*/  ISETP.GE.AND P2, PT, R3, 0x1, PT ;  /* 0x000000010300780c */ /* 0x002fe20003f46270 */
[----:B------:R-:W-:-:S12]  /*1a2a0*/  IMAD.IADD R2, R4, 0x1, R2 ;  /* 0x0000000104027824 */ /* 0x000fd800078e0202 */
[----:B------:R-:W-:Y:S05]  /*1a2b0*/  @!P2 BRA `(.L_x_2216) ;  /* 0x000000000048a947 */ /* 0x000fea0003800000 */
        /* <DEDUP_REMOVED lines=11> */
.L_x_2218:
[----:B------:R-:W-:-:S13]  /*1a370*/  ISETP.NE.AND P0, PT, R3, 0x1, PT ;  /* 0x000000010300780c */ /* 0x000fda0003f05270 */
[----:B------:R-:W1:Y:S02]  /*1a380*/  @P0 LDC.64 R6, c[0x0][0x9e8] ;  /* 0x00027a00ff060b82 */ /* 0x000e640000000a00 */
[----:B-1----:R-:W-:-:S05]  /*1a390*/  @P0 IMAD.HI.U32 R6, R11, R6, RZ ;  /* 0x000000060b060227 */ /* 0x002fca00078e00ff */
[----:B------:R-:W-:-:S07]  /*1a3a0*/  @P0 SHF.R.U32.HI R11, RZ, R7, R6 ;  /* 0x00000007ff0b0219 */ /* 0x000fce0000011606 */
.L_x_2219:
[----:B------:R-:W-:Y:S05]  /*1a3b0*/  BSYNC B0 ;  /* 0x0000000000007941 */ /* 0x000fea0003800000 */
.L_x_2217:
[----:B------:R-:W-:-:S05]  /*1a3c0*/  IMAD R11, R11, R3, R3 ;  /* 0x000000030b0b7224 */ /* 0x000fca00078e0203 */
[----:B------:R-:W-:-:S07]  /*1a3d0*/  VIMNMX R2, R2, R11, PT ;  /* 0x0000000b02027248 */ /* 0x000fce0003fe0100 */
.L_x_2216:
        /* <DEDUP_REMOVED lines=15> */
.L_x_2222:
[----:B------:R-:W-:Y:S01]  /*1a4d0*/  ISETP.NE.AND P0, PT, R3, 0x1, PT ;  /* 0x000000010300780c */ /* 0x000fe20003f05270 */
[----:B------:R-:W-:-:S12]  /*1a4e0*/  IMAD.MOV.U32 R11, RZ, RZ, R0 ;  /* 0x000000ffff0b7224 */ /* 0x000fd800078e0000 */
[----:B------:R-:W1:Y:S02]  /*1a4f0*/  @P0 LDC.64 R6, c[0x0][0x9e8] ;  /* 0x00027a00ff060b82 */ /* 0x000e640000000a00 */
[----:B-1----:R-:W-:-:S05]  /*1a500*/  @P0 IMAD.HI.U32 R6, R0, R6, RZ ;  /* 0x0000000600060227 */ /* 0x002fca00078e00ff */
[----:B------:R-:W-:-:S07]  /*1a510*/  @P0 SHF.R.U32.HI R11, RZ, R7, R6 ;  /* 0x00000007ff0b0219 */ /* 0x000fce0000011606 */
.L_x_2223:
[----:B------:R-:W-:Y:S05]  /*1a520*/  BSYNC B0 ;  /* 0x0000000000007941 */ /* 0x000fea0003800000 */
.L_x_2221:
[----:B------:R-:W-:-:S05]  /*1a530*/  IMAD R3, R11, R3, RZ ;  /* 0x000000030b037224 */ /* 0x000fca00078e02ff */
[----:B------:R-:W-:-:S07]  /*1a540*/  VIMNMX R8, R8, R3, !PT ;  /* 0x0000000308087248 */ /* 0x000fce0007fe0100 */
.L_x_2220:
[----:B------:R-:W-:Y:S01]  /*1a550*/  VIADD R2, R2, 0x5f ;  /* 0x0000005f02027836 */ /* 0x000fe20000000000 */
[----:B------:R-:W-:Y:S01]  /*1a560*/  BSSY B0, `(.L_x_2224) ;  /* 0x00000ea000007945 */ /* 0x000fe20003800000 */
[----:B------:R-:W-:Y:S01]  /*1a570*/  IMAD.HI R8, R8, 0x2aaaaaab, RZ ;  /* 0x2aaaaaab08087827 */ /* 0x000fe200078e02ff */
[----:B------:R-:W-:-:S03]  /*1a580*/  PLOP3.LUT P2, PT, PT, PT, PT, 0x80, 0x0 ;  /* 0x000000000000781c */ /* 0x000fc60003f4f070 */
[----:B------:R-:W-:-:S05]  /*1a590*/  IMAD.HI R2, R2, 0x2aaaaaab, RZ ;  /* 0x2aaaaaab02027827 */ /* 0x000fca00078e02ff */
[----:B------:R-:W-:-:S04]  /*1a5a0*/  SHF.R.U32.HI R3, RZ, 0x1f, R2 ;  /* 0x0000001fff037819 */ /* 0x000fc80000011602 */
[----:B------:R-:W-:Y:S02]  /*1a5b0*/  LEA.HI.SX32 R3, R2, R3, 0x1c ;  /* 0x0000000302037211 */ /* 0x000fe400078fe2ff */
[----:B------:R-:W-:Y:S02]  /*1a5c0*/  SHF.R.U32.HI R2, RZ, 0x1f, R8 ;  /* 0x0000001fff027819 */ /* 0x000fe40000011608 */
[----:B------:R-:W-:Y:S02]  /*1a5d0*/  VIMNMX R3, R20, R3, PT ;  /* 0x0000000314037248 */ /* 0x000fe40003fe0100 */
[----:B------:R-:W-:-:S03]  /*1a5e0*/  LEA.HI.SX32 R2, R8, R2, 0x1c ;  /* 0x0000000208027211 */ /* 0x000fc600078fe2ff */
[----:B------:R-:W-:Y:S01]  /*1a5f0*/  IMAD R3, R3, 0x60, -R5 ;  /* 0x0000006003037824 */ /* 0x000fe200078e0a05 */
[----:B------:R-:W-:-:S04]  /*1a600*/  VIMNMX R2, RZ, R2, !PT ;  /* 0x00000002ff027248 */ /* 0x000fc80007fe0100 */
[----:B------:R-:W-:Y:S01]  /*1a610*/  VIMNMX R9, R3, R9, PT ;  /* 0x0000000903097248 */ /* 0x000fe20003fe0100 */
[----:B------:R-:W-:-:S05]  /*1a620*/  IMAD R2, R2, 0x60, -R5 ;  /* 0x0000006002027824 */ /* 0x000fca00078e0a05 */
[----:B------:R-:W-:-:S04]  /*1a630*/  VIMNMX R5, RZ, R2, !PT ;  /* 0x00000002ff057248 */ /* 0x000fc80007fe0100 */
[----:B------:R-:W-:Y:S01]  /*1a640*/  ISETP.GT.AND P0, PT, R9, R5, PT ;  /* 0x000000050900720c */ /* 0x000fe20003f04270 */
[----:B------:R-:W-:-:S05]  /*1a650*/  IMAD.WIDE.U32 R2, R5, -0x55555555, RZ ;  /* 0xaaaaaaab05027825 */ /* 0x000fca00078e00ff */
[----:B------:R-:W-:-:S05]  /*1a660*/  SHF.R.U32.HI R2, RZ, 0x6, R3 ;  /* 0x00000006ff027819 */ /* 0x000fca0000011603 */
[----:B------:R-:W-:Y:S02]  /*1a670*/  IMAD.MOV.U32 R3, RZ, RZ, R2 ;  /* 0x000000ffff037224 */ /* 0x000fe400078e0002 */
[----:B------:R-:W-:-:S04]  /*1a680*/  @P0 VIADD R5, R9, 0x5f ;  /* 0x0000005f09050836 */ /* 0x000fc80000000000 */
[----:B------:R-:W-:-:S05]  /*1a690*/  @P0 IMAD.HI R5, R5, 0x2aaaaaab, RZ ;  /* 0x2aaaaaab05050827 */ /* 0x000fca00078e02ff */
[----:B------:R-:W-:-:S04]  /*1a6a0*/  @P0 SHF.R.U32.HI R6, RZ, 0x1f, R5 ;  /* 0x0000001fff060819 */ /* 0x000fc80000011605 */
[----:B------:R-:W-:-:S04]  /*1a6b0*/  @P0 LEA.HI.SX32 R3, R5, R6, 0x1c ;  /* 0x0000000605030211 */ /* 0x000fc800078fe2ff */
[----:B------:R-:W-:-:S13]  /*1a6c0*/  ISETP.GT.AND P0, PT, R3, R2, PT ;  /* 0x000000020300720c */ /* 0x000fda0003f04270 */
[----:B------:R-:W-:Y:S05]  /*1a6d0*/  @!P0 BRA `(.L_x_2225) ;  /* 0x0000000c00488947 */ /* 0x000fea0003800000 */
[----:B------:R-:W1:Y:S01]  /*1a6e0*/  LDC R5, c[0x0][0x428] ;  /* 0x00010a00ff057b82 */ /* 0x000e620000000800 */
[----:B------:R-:W-:Y:S01]  /*1a6f0*/  UMOV UR4, 0xffffffff ;  /* 0xffffffff00047882 */ /* 0x000fe20000000000 */
[----:B-1----:R-:W-:Y:S01]  /*1a700*/  ISETP.NE.AND P0, PT, R5, 0x1, PT ;  /* 0x000000010500780c */ /* 0x002fe20003f05270 */
[----:B------:R-:W-:-:S12]  /*1a710*/  IMAD.MOV.U32 R5, RZ, RZ, R18 ;  /* 0x000000ffff057224 */ /* 0x000fd800078e0012 */
[----:B------:R-:W1:Y:S08]  /*1a720*/  @P0 LDC R7, c[0x0][0x42c] ;  /* 0x00010b00ff070b82 */ /* 0x000e700000000800 */
[----:B------:R-:W2:Y:S01]  /*1a730*/  @P0 LDC R6, c[0x0][0x430] ;  /* 0x00010c00ff060b82 */ /* 0x000ea20000000800 */
[----:B-1----:R-:W-:-:S05]  /*1a740*/  @P0 IMAD.HI.U32 R7, R18, R7, RZ ;  /* 0x0000000712070227 */ /* 0x002fca00078e00ff */
[----:B--2---:R-:W-:Y:S02]  /*1a750*/  @P0 SHF.R.U32.HI R5, RZ, R6, R7 ;  /* 0x00000006ff050219 */ /* 0x004fe40000011607 */
[----:B------:R-:W-:Y:S01]  /*1a760*/  SEL R6, R19, RZ, !P1 ;  /* 0x000000ff13067207 */ /* 0x000fe20004800000 */
[----:B------:R-:W-:Y:S06]  /*1a770*/  BRA.DIV UR4, `(.L_x_2226) ;  /* 0x0000005a04707947 */ /* 0x000fec000b800000 */
.L_x_2382:
[----:B------:R-:W-:-:S03]  /*1a780*/  UMOV UR4, 0xffffffff ;  /* 0xffffffff00047882 */ /* 0x000fc60000000000 */
[----:B------:R-:W-:Y:S05]  /*1a790*/  BRA.DIV UR4, `(.L_x_2227) ;  /* 0x0000005a049c7947 */ /* 0x000fea000b800000 */
[----:B------:R-:W-:-:S13]  /*1a7a0*/  ELECT P6, URZ, PT ;  /* 0x00000000003f782f */ /* 0x000fda00038c0000 */
.L_x_2385:
[----:B------:R-:W2:Y:S01]  /*1a7b0*/  LDL R7, [R1+0x24] ;  /* 0x0000240001077983 */ /* 0x000ea20000100800 */
[----:B------:R-:W-:Y:S01]  /*1a7c0*/  MOV R9, 0x400 ;  /* 0x0000040000097802 */ /* 0x000fe20000000f00 */
[----:B------:R-:W-:Y:S01]  /*1a7d0*/  BSSY B1, `(.L_x_2228) ;  /* 0x000000a000017945 */ /* 0x000fe20003800000 */
[----:B--2---:R-:W-:-:S05]  /*1a7e0*/  VIADD R8, R7, 0x1 ;  /* 0x0000000107087836 */ /* 0x004fca0000000000 */
[----:B------:R-:W-:-:S04]  /*1a7f0*/  LEA.HI R7, R8, R8, RZ, 0x1 ;  /* 0x0000000808077211 */ /* 0x000fc800078f08ff */
[----:B------:R-:W-:-:S05]  /*1a800*/  LOP3.LUT R7, R7, 0xfffffffe, RZ, 0xc0, !PT ;  /* 0xfffffffe07077812 */ /* 0x000fca00078ec0ff */
[----:B------:R-:W-:Y:S02]  /*1a810*/  IMAD.IADD R8, R8, 0x1, -R7 ;  /* 0x0000000108087824 */ /* 0x000fe400078e0a07 */
[----:B------:R-:W1:Y:S03]  /*1a820*/  S2R R7, SR_CgaCtaId ;  /* 0x0000000000077919 */ /* 0x000e660000008800 */
[----:B------:R-:W-:Y:S02]  /*1a830*/  SHF.L.U32 R8, R8, 0x1f, RZ ;  /* 0x0000001f08087819 */ /* 0x000fe400000006ff */
[----:B-1----:R-:W-:-:S04]  /*1a840*/  LEA R7, R7, R9, 0x18 ;  /* 0x0000000907077211 */ /* 0x002fc800078ec0ff */
[----:B------:R-:W1:Y:S02]  /*1a850*/  SYNCS.PHASECHK.TRANS64.TRYWAIT P0, [R7+URZ+0x22820], R8 ;  /* 0x02282008070075a7 */ /* 0x000e64000800017f */
[----:B-1----:R-:W-:Y:S05]  /*1a860*/  @!P0 BRA `(.L_x_2229) ;  /* 0x0000005800888947 */ /* 0x002fea0003800000 */
.L_x_2386:
[----:B------:R-:W-:Y:S05]  /*1a870*/  BSYNC B1 ;  /* 0x0000000000017941 */ /* 0x000fea0003800000 */
.L_x_2228:
[----:B------:R-:W-:Y:S04]  /*1a880*/  BSSY B1, `(.L_x_2230) ;  /* 0x000004d000017945 */ /* 0x000fe80003800000 */
[----:B------:R-:W-:Y:S05]  /*1a890*/  @!P6 BRA `(.L_x_2231) ;  /* 0x00000004002ce947 */ /* 0x000fea0003800000 */
[----:B------:R-:W1:Y:S04]  /*1a8a0*/  LDL R11, [R1+0x4] ;  /* 0x00000400010b7983 */ /* 0x000e680000100800 */
[----:B------:R-:W2:Y:S01]  /*1a8b0*/  LDL R9, [R1+0xc] ;  /* 0x00000c0001097983 */ /* 0x000ea20000100800 */
[----:B-1----:R-:W-:Y:S01]  /*1a8c0*/  IMAD R8, R11, 0x8, R7 ;  /* 0x000000080b087824 */ /* 0x002fe200078e0207 */
[----:B--2---:R-:W-:-:S04]  /*1a8d0*/  SHF.L.U32 R11, R9, 0x1f, RZ ;  /* 0x0000001f090b7819 */ /* 0x004fc800000006ff */
[----:B------:R-:W1:Y:S02]  /*1a8e0*/  SYNCS.PHASECHK.TRANS64.TRYWAIT P0, [R8+URZ+0x228a0], R11 ;  /* 0x0228a00b080075a7 */ /* 0x000e64000800017f */
[----:B-1----:R-:W-:Y:S05]  /*1a8f0*/  @!P0 BRA `(.L_x_2232) ;  /* 0x0000005800788947 */ /* 0x002fea0003800000 */
.L_x_2387:
        /* <DEDUP_REMOVED lines=11> */
.L_x_2233:
[----:B--2---:R-:W2:Y:S01]  /*1a9b0*/  LDL R9, [R1+0x4] ;  /* 0x0000040001097983 */ /* 0x004ea20000100800 */
        /* <DEDUP_REMOVED lines=11> */
[----:B------:R-:W-:-:S04]  /*1aa70*/  IMAD R9, R3, 0x60, R10 ;  /* 0x0000006003097824 */ /* 0x000fc800078e020a */
[----:B------:R-:W-:-:S05]  /*1aa80*/  VIADD R9, R9, 0xffffffa0 ;  /* 0xffffffa009097836 */ /* 0x000fca0000000000 */
[----:B------:R-:W-:-:S03]  /*1aa90*/  R2UR UR11, R9 ;  /* 0x00000000090b72ca */ /* 0x000fc600000e0000 */
[----:B------:R-:W-:-:S10]  /*1aaa0*/  UIADD3 UR8, UR8, 0x1c400, URZ ;  /* 0x0001c40008087890 */ /* 0x000fd4000fffe03f */
[----:B------:R2:W-:Y:S01]  /*1aab0*/  UTMALDG.4D [UR8], [UR4], desc[UR6] ;  /* 0x00000608040075b4 */ /* 0x0005e20008019000 */
[----:B------:R-:W3:Y:S02]  /*1aac0*/  SYNCS.PHASECHK.TRANS64.TRYWAIT P0, [R8+URZ+0x228c0], R11 ;  /* 0x0228c00b080075a7 */ /* 0x000ee4000800017f */
[----:B--23--:R-:W-:Y:S05]  /*1aad0*/  @!P0 BRA `(.L_x_2234) ;  /* 0x0000005800148947 */ /* 0x00cfea0003800000 */
.L_x_2388:
        /* <DEDUP_REMOVED lines=8> */
.L_x_2235:
[----:B-12---:R-:W2:Y:S01]  /*1ab60*/  LDL R11, [R1+0x4] ;  /* 0x00000400010b7983 */ /* 0x006ea20000100800 */
        /* <DEDUP_REMOVED lines=30> */
.L_x_2231:
[----:B------:R-:W-:Y:S05]  /*1ad50*/  BSYNC B1 ;  /* 0x0000000000017941 */ /* 0x000fea0003800000 */
.L_x_2230:
[----:B-1----:R-:W2:Y:S04]  /*1ad60*/  LDL.LU R8, [R1+0x4] ;  /* 0x0000040001087983 */ /* 0x002ea80000300800 */
        /* <DEDUP_REMOVED lines=12> */
[C---:B------:R-:W-:Y:S02]  /*1ae30*/  IMAD R8, R3.reuse, 0x60, R10 ;  /* 0x0000006003087824 */ /* 0x040fe400078e020a */
[----:B------:R-:W-:Y:S02]  /*1ae40*/  VIADD R3, R3, 0xffffffff ;  /* 0xffffffff03037836 */ /* 0x000fe40000000000 */
[----:B------:R-:W-:-:S07]  /*1ae50*/  VIADD R8, R8, 0xffffff40 ;  /* 0xffffff4008087836 */ /* 0x000fce0000000000 */
.L_x_2242:
[----:B------:R-:W-:Y:S05]  /*1ae60*/  YIELD ;  /* 0x0000000000007946 */ /* 0x000fea0003800000 */
[----:B------:R-:W-:Y:S04]  /*1ae70*/  BSSY B1, `(.L_x_2236) ;  /* 0x000004b000017945 */ /* 0x000fe80003800000 */
[----:B-1----:R-:W-:Y:S05]  /*1ae80*/  @!P6 BRA `(.L_x_2237) ;  /* 0x000000040024e947 */ /* 0x002fea0003800000 */
[----:B------:R-:W2:Y:S04]  /*1ae90*/  LDL R9, [R1+0x4] ;  /* 0x0000040001097983 */ /* 0x000ea80000100800 */
[----:B------:R-:W3:Y:S01]  /*1aea0*/  LDL R10, [R1+0xc] ;  /* 0x00000c00010a7983 */ /* 0x000ee20000100800 */
[----:B--2---:R-:W-:Y:S01]  /*1aeb0*/  IMAD R9, R9, 0x8, R7 ;  /* 0x0000000809097824 */ /* 0x004fe200078e0207 */
[----:B---3--:R-:W-:-:S04]  /*1aec0*/  SHF.L.U32 R10, R10, 0x1f, RZ ;  /* 0x0000001f0a0a7819 */ /* 0x008fc800000006ff */
[----:B------:R-:W1:Y:S02]  /*1aed0*/  SYNCS.PHASECHK.TRANS64.TRYWAIT P0, [R9+URZ+0x228a0], R10 ;  /* 0x0228a00a090075a7 */ /* 0x000e64000800017f */
[----:B-1----:R-:W-:Y:S05]  /*1aee0*/  @!P0 BRA `(.L_x_2238) ;  /* 0x0000005400248947 */ /* 0x002fea0003800000 */
.L_x_2389:
        /* <DEDUP_REMOVED lines=11> */
.L_x_2239:
[----:B--2---:R-:W2:Y:S01]  /*1afa0*/  LDL R11, [R1+0x4] ;  /* 0x00000400010b7983 */ /* 0x004ea20000100800 */
        /* <DEDUP_REMOVED lines=14> */
[----:B------:R-:W3:Y:S02]  /*1b090*/  SYNCS.PHASECHK.TRANS64.TRYWAIT P1, [R9+URZ+0x228c0], R10 ;  /* 0x0228c00a090075a7 */ /* 0x000ee4000802017f */
[----:B--23--:R-:W-:Y:S05]  /*1b0a0*/  @!P1 BRA `(.L_x_2240) ;  /* 0x0000005000c89947 */ /* 0x00cfea0003800000 */
.L_x_2390:
        /* <DEDUP_REMOVED lines=8> */
.L_x_2241:
        /* <DEDUP_REMOVED lines=31> */
.L_x_2237:
[----:B------:R-:W-:Y:S05]  /*1b320*/  BSYNC B1 ;  /* 0x0000000000017941 */ /* 0x000fea0003800000 */
.L_x_2236:
        /* <DEDUP_REMOVED lines=13> */
.L_x_2225:
[----:B------:R-:W-:Y:S05]  /*1b400*/  BSYNC B0 ;  /* 0x0000000000007941 */ /* 0x000fea0003800000 */
.L_x_2224:
[----:B------:R-:W2:Y:S01]  /*1b410*/  LDC.64 R2, c[0x0][0x9e0] ;  /* 0x00027800ff027b82 */ /* 0x000ea20000000a00 */
[----:B------:R-:W-:Y:S07]  /*1b420*/  @!P2 WARPSYNC.ALL ;  /* 0x000000000000a948 */ /* 0x000fee0003800000 */
[----:B------:R-:W-:Y:S01]  /*1b430*/  @!P2 BAR.SYNC.DEFER_BLOCKING 0xc, 0x120 ;  /* 0x030480000000ab1d */ /* 0x000fe20000010000 */
[----:B--2---:R-:W-:Y:S01]  /*1b440*/  ISETP.GE.AND P0, PT, R3, 0x1, PT ;  /* 0x000000010300780c */ /* 0x004fe20003f06270 */
        /* <DEDUP_REMOVED lines=8> */
[----:B------:R-:W2:Y:S02]  /*1b4d0*/  @P1 LDC.64 R6, c[0x0][0x9e8] ;  /* 0x00027a00ff061b82 */ /* 0x000ea40000000a00 */
[----:B--2---:R-:W-:-:S05]  /*1b4e0*/  @P1 IMAD.HI.U32 R6, R4, R6, RZ ;  /* 0x0000000604061227 */ /* 0x004fca00078e00ff */
[----:B------:R-:W-:-:S04]  /*1b4f0*/  @P1 SHF.R.U32.HI R4, RZ, R7, R6 ;  /* 0x00000007ff041219 */ /* 0x000fc80000011606 */
[----:B------:R-:W-:Y:S01]  /*1b500*/  LOP3.LUT R6, RZ, R4, RZ, 0x33, !PT ;  /* 0x00000004ff067212 */ /* 0x000fe200078e33ff */
[----:B------:R-:W-:Y:S06]  /*1b510*/  BRA `(.L_x_2246) ;  /* 0x0000000000107947 */ /* 0x000fec0003800000 */
.L_x_2245:
[----:B------:R-:W-:-:S13]  /*1b520*/  ISETP.NE.AND P1, PT, R3, 0x1, PT ;  /* 0x000000010300780c */ /* 0x000fda0003f25270 */
[----:B------:R-:W2:Y:S02]  /*1b530*/  @P1 LDC.64 R4, c[0x0][0x9e8] ;  /* 0x00027a00ff041b82 */ /* 0x000ea40000000a00 */
[----:B--2---:R-:W-:-:S05]  /*1b540*/  @P1 IMAD.HI.U32 R4, R6, R4, RZ ;  /* 0x0000000406041227 */ /* 0x004fca00078e00ff */
[----:B------:R-:W-:-:S07]  /*1b550*/  @P1 SHF.R.U32.HI R6, RZ, R5, R4 ;  /* 0x00000005ff061219 */ /* 0x000fce0000011604 */
.L_x_2246:
[----:B------:R-:W-:Y:S05]  /*1b560*/  BSYNC B0 ;  /* 0x0000000000007941 */ /* 0x000fea0003800000 */
.L_x_2244:
[----:B------:R-:W-:-:S05]  /*1b570*/  IMAD R5, R6, R3, R3 ;  /* 0x0000000306057224 */ /* 0x000fca00078e0203 */
[----:B------:R-:W-:-:S07]  /*1b580*/  VIMNMX R2, R2, R5, PT ;  /* 0x0000000502027248 */ /* 0x000fce0003fe0100 */
.L_x_2243:
[----:B------:R-:W-:Y:S01]  /*1b590*/  VIADD R2, R2, 0x5f ;  /* 0x0000005f02027836 */ /* 0x000fe20000000000 */
[----:B------:R-:W-:-:S03]  /*1b5a0*/  ULDC UR4, c[0x0][0x9dc] ;  /* 0x0002770000047ab9 */ /* 0x000fc60000000800 */
[----:B------:R-:W-:-:S05]  /*1b5b0*/  IMAD.HI R2, R2, 0x2aaaaaab, RZ ;  /* 0x2aaaaaab02027827 */ /* 0x000fca00078e02ff */
[----:B------:R-:W-:-:S04]  /*1b5c0*/  SHF.R.U32.HI R5, RZ, 0x1f, R2 ;  /* 0x0000001fff057819 */ /* 0x000fc80000011602 */
[----:B------:R-:W-:Y:S01]  /*1b5d0*/  LEA.HI.SX32 R5, R2, R5, 0x1c ;  /* 0x0000000502057211 */ /* 0x000fe200078fe2ff */
[----:B------:R-:W-:-:S03]  /*1b5e0*/  VIADD R2, R0, -UR4 ;  /* 0x8000000400027c36 */ /* 0x000fc60008000000 */
[----:B------:R-:W-:-:S05]  /*1b5f0*/  VIMNMX R6, R20, R5, PT ;  /* 0x0000000514067248 */ /* 0x000fca0003fe0100 */
[----:B------:R2:W-:Y:S01]  /*1b600*/  STL [R1+0x20], R6 ;  /* 0x0000200601007387 */ /* 0x0005e20000100800 */
[----:B------:R-:W-:Y:S05]  /*1b610*/  @!P0 BRA `(.L_x_2247) ;  /* 0x0000000000448947 */ /* 0x000fea0003800000 */
[----:B------:R-:W-:Y:S01]  /*1b620*/  ISETP.GT.AND P0, PT, R0, -0x1, PT ;  /* 0xffffffff0000780c */ /* 0x000fe20003f04270 */
[----:B------:R-:W-:-:S12]  /*1b630*/  BSSY B0, `(.L_x_2248) ;  /* 0x000000d000007945 */ /* 0x000fd80003800000 */
[----:B------:R-:W-:Y:S05]  /*1b640*/  @P0 BRA `(.L_x_2249) ;  /* 0x00000000001c0947 */ /* 0x000fea0003800000 */
[----:B------:R-:W-:Y:S02]  /*1b650*/  ISETP.NE.AND P0, PT, R3, 0x1, PT ;  /* 0x000000010300780c */ /* 0x000fe40003f05270 */
[----:B------:R-:W-:-:S11]  /*1b660*/  LOP3.LUT R7, RZ, R0, RZ, 0x33, !PT ;  /* 0x00000000ff077212 */ /* 0x000fd600078e33ff */
[----:B------:R-:W3:Y:S02]  /*1b670*/  @P0 LDC.64 R4, c[0x0][0x9e8] ;  /* 0x00027a00ff040b82 */ /* 0x000ee40000000a00 */
[----:B---3--:R-:W-:-:S05]  /*1b680*/  @P0 IMAD.HI.U32 R4, R7, R4, RZ ;  /* 0x0000000407040227 */ /* 0x008fca00078e00ff */
[----:B------:R-:W-:-:S04]  /*1b690*/  @P0 SHF.R.U32.HI R7, RZ, R5, R4 ;  /* 0x00000005ff070219 */ /* 0x000fc80000011604 */
[----:B------:R-:W-:Y:S01]  /*1b6a0*/  LOP3.LUT R0, RZ, R7, RZ, 0x33, !PT ;  /* 0x00000007ff007212 */ /* 0x000fe200078e33ff */
[----:B------:R-:W-:Y:S06]  /*1b6b0*/  BRA `(.L_x_2250) ;  /* 0x0000000000107947 */ /* 0x000fec0003800000 */
.L_x_2249:
[----:B------:R-:W-:-:S13]  /*1b6c0*/  ISETP.NE.AND P0, PT, R3, 0x1, PT ;  /* 0x000000010300780c */ /* 0x000fda0003f05270 */
[----:B------:R-:W3:Y:S02]  /*1b6d0*/  @P0 LDC.64 R4, c[0x0][0x9e8] ;  /* 0x00027a00ff040b82 */ /* 0x000ee40000000a00 */
[----:B---3--:R-:W-:-:S05]  /*1b6e0*/  @P0 IMAD.HI.U32 R4, R0, R4, RZ ;  /* 0x0000000400040227 */ /* 0x008fca00078e00ff */
[----:B------:R-:W-:-:S07]  /*1b6f0*/  @P0 SHF.R.U32.HI R0, RZ, R5, R4 ;  /* 0x00000005ff000219 */ /* 0x000fce0000011604 */
.L_x_2250:
[----:B------:R-:W-:Y:S05]  /*1b700*/  BSYNC B0 ;  /* 0x0000000000007941 */ /* 0x000fea0003800000 */
.L_x_2248:
[----:B------:R-:W-:-:S05]  /*1b710*/  IMAD R3, R0, R3, RZ ;  /* 0x0000000300037224 */ /* 0x000fca00078e02ff */
[----:B------:R-:W-:-:S07]  /*1b720*/  VIMNMX R2, R2, R3, !PT ;  /* 0x0000000302027248 */ /* 0x000fce0007fe0100 */
.L_x_2247:
[----:B------:R-:W-:Y:S01]  /*1b730*/  IMAD.HI R2, R2, 0x2aaaaaab, RZ ;  /* 0x2aaaaaab02027827 */ /* 0x000fe200078e02ff */
[----:B------:R-:W-:Y:S04]  /*1b740*/  BSSY B6, `(.L_x_2251) ;  /* 0x00002ad000067945 */ /* 0x000fe80003800000 */
[----:B------:R-:W-:-:S04]  /*1b750*/  SHF.R.U32.HI R3, RZ, 0x1f, R2 ;  /* 0x0000001fff037819 */ /* 0x000fc80000011602 */
[----:B------:R-:W-:-:S04]  /*1b760*/  LEA.HI.SX32 R3, R2, R3, 0x1c ;  /* 0x0000000302037211 */ /* 0x000fc800078fe2ff */
[----:B------:R-:W-:-:S04]  /*1b770*/  VIMNMX R0, RZ, R3, !PT ;  /* 0x00000003ff007248 */ /* 0x000fc80007fe0100 */
[----:B------:R-:W-:Y:S01]  /*1b780*/  ISETP.GT.AND P0, PT, R6, R0, PT ;  /* 0x000000000600720c */ /* 0x000fe20003f04270 */
[----:B------:R3:W-:-:S12]  /*1b790*/  STL [R1+0x18], R0 ;  /* 0x0000180001007387 */ /* 0x0007d80000100800 */
[----:B---3--:R-:W-:Y:S05]  /*1b7a0*/  @P0 BRA `(.L_x_2252) ;  /* 0x0000000000440947 */ /* 0x008fea0003800000 */
[----:B------:R-:W3:Y:S02]  /*1b7b0*/  S2R R0, SR_TID.X ;  /* 0x0000000000007919 */ /* 0x000ee40000002100 */
[----:B---3--:R-:W-:-:S04]  /*1b7c0*/  LOP3.LUT R0, R0, 0x1f, RZ, 0xc0, !PT ;  /* 0x0000001f00007812 */ /* 0x008fc800078ec0ff */
[----:B------:R-:W-:-:S13]  /*1b7d0*/  ISETP.NE.AND P1, PT, R0, RZ, PT ;  /* 0x000000ff0000720c */ /* 0x000fda0003f25270 */
[----:B------:R-:W-:Y:S05]  /*1b7e0*/  @P1 BRA `(.L_x_2253) ;  /* 0x0000002800881947 */ /* 0x000fea0003800000 */
[----:B------:R-:W3:Y:S01]  /*1b7f0*/  S2R R7, SR_LANEID ;  /* 0x0000000000077919 */ /* 0x000ee20000000000 */
[----:B------:R-:W-:Y:S01]  /*1b800*/  VOTEU.ANY UR4, UPT, PT ;  /* 0x0000000000047886 */ /* 0x000fe200038e0100 */
[----:B------:R-:W4:Y:S01]  /*1b810*/  LDC.64 R2, c[0x0][0xc38] ;  /* 0x00030e00ff027b82 */ /* 0x000f220000000a00 */
[----:B------:R-:W3:Y:S08]  /*1b820*/  FLO.U32 R0, UR4 ;  /* 0x0000000400007d00 */ /* 0x000ef000080e0000 */
[----:B------:R-:W4:Y:S01]  /*1b830*/  POPC R5, UR4 ;  /* 0x0000000400057d09 */ /* 0x000f220008000000 */
[----:B---3--:R-:W-:-:S13]  /*1b840*/  ISETP.EQ.U32.AND P0, PT, R0, R7, PT ;  /* 0x000000070000720c */ /* 0x008fda0003f02070 */
[----:B----4-:R-:W3:Y:S01]  /*1b850*/  @P0 ATOMG.E.ADD.STRONG.GPU PT, R3, desc[UR52][R2.64], R5 ;  /* 0x00000005020309a8 */ /* 0x010ee200081ee1f4 */
[----:B------:R-:W4:Y:S02]  /*1b860*/  S2R R4, SR_LTMASK ;  /* 0x0000000000047919 */ /* 0x000f240000003900 */
[----:B----4-:R-:W-:-:S04]  /*1b870*/  LOP3.LUT R4, R4, UR4, RZ, 0xc0, !PT ;  /* 0x0000000404047c12 */ /* 0x010fc8000f8ec0ff */
[----:B------:R-:W4:Y:S01]  /*1b880*/  POPC R7, R4 ;  /* 0x0000000400077309 */ /* 0x000f220000000000 */
[----:B---3--:R-:W4:Y:S02]  /*1b890*/  SHFL.IDX PT, R0, R3, R0, 0x1f ;  /* 0x00001f0003007589 */ /* 0x008f2400000e0000 */
[----:B----4-:R-:W-:Y:S01]  /*1b8a0*/  IADD3 R16, R0, UR36, R7 ;  /* 0x0000002400107c10 */ /* 0x010fe2000fffe007 */
[----:B------:R-:W-:Y:S06]  /*1b8b0*/  BRA `(.L_x_2253) ;  /* 0x0000002800547947 */ /* 0x000fec0003800000 */
.L_x_2252:
[----:B------:R-:W3:Y:S01]  /*1b8c0*/  S2R R3, SR_CgaCtaId ;  /* 0x0000000000037919 */ /* 0x000ee20000008800 */
[----:B------:R-:W-:-:S04]  /*1b8d0*/  MOV R0, 0x400 ;  /* 0x0000040000007802 */ /* 0x000fc80000000f00 */
[----:B---3--:R-:W-:-:S05]  /*1b8e0*/  LEA R2, R3, R0, 0x18 ;  /* 0x0000000003027211 */ /* 0x008fca00078ec0ff */
[----:B------:R3:W-:Y:S01]  /*1b8f0*/  STL [R1+0x1c], R2 ;  /* 0x00001c0201007387 */ /* 0x0007e20000100800 */
[----:B------:R-:W-:-:S05]  /*1b900*/  VIADD R0, R2, 0x1c400 ;  /* 0x0001c40002007836 */ /* 0x000fca0000000000 */
[----:B------:R-:W-:-:S13]  /*1b910*/  LOP3.LUT P0, RZ, R0, 0x3ff, RZ, 0xc0, !PT ;  /* 0x000003ff00ff7812 */ /* 0x000fda000780c0ff */
[----:B---3--:R-:W-:Y:S05]  /*1b920*/  @!P0 BRA `(.L_x_2254) ;  /* 0x0000000000408947 */ /* 0x008fea0003800000 */
[----:B------:R-:W-:Y:S01]  /*1b930*/  MOV R2, 0x0 ;  /* 0x0000000000027802 */ /* 0x000fe20000000f00 */
[----:B------:R-:W-:Y:S01]  /*1b940*/  ULDC.64 UR6, c[0x4][0x90] ;  /* 0x0100240000067ab9 */ /* 0x000fe20000000a00 */
[----:B------:R-:W-:Y:S01]  /*1b950*/  ULDC.64 UR8, c[0x4][0x98] ;  /* 0x0100260000087ab9 */ /* 0x000fe20000000a00 */
[----:B------:R-:W-:Y:S01]  /*1b960*/  ULDC.64 UR4, c[0x4][0x8] ;  /* 0x0100020000047ab9 */ /* 0x000fe20000000a00 */
[----:B------:R-:W-:Y:S02]  /*1b970*/  IMAD.U32 R4, RZ, RZ, UR6 ;  /* 0x00000006ff047e24 */ /* 0x000fe4000f8e00ff */
[----:B------:R-:W3:Y:S01]  /*1b980*/  LDC.64 R2, c[0x4][R2] ;  /* 0x0100000002027b82 */ /* 0x000ee20000000a00 */
[----:B------:R-:W-:Y:S02]  /*1b990*/  IMAD.U32 R5, RZ, RZ, UR7 ;  /* 0x00000007ff057e24 */ /* 0x000fe4000f8e00ff */
[----:B--2---:R-:W-:Y:S02]  /*1b9a0*/  IMAD.U32 R6, RZ, RZ, UR8 ;  /* 0x00000008ff067e24 */ /* 0x004fe4000f8e00ff */
[----:B------:R-:W-:-:S02]  /*1b9b0*/  IMAD.U32 R7, RZ, RZ, UR9 ;  /* 0x00000009ff077e24 */ /* 0x000fc4000f8e00ff */
[----:B------:R-:W-:Y:S02]  /*1b9c0*/  IMAD.U32 R10, RZ, RZ, UR4 ;  /* 0x00000004ff0a7e24 */ /* 0x000fe4000f8e00ff */
[----:B-1----:R-:W-:Y:S02]  /*1b9d0*/  IMAD.U32 R11, RZ, RZ, UR5 ;  /* 0x00000005ff0b7e24 */ /* 0x002fe4000f8e00ff */
[----:B------:R-:W-:Y:S02]  /*1b9e0*/  IMAD.MOV.U32 R8, RZ, RZ, 0x70 ;  /* 0x00000070ff087424 */ /* 0x000fe400078e00ff */
[----:B------:R-:W-:Y:S02]  /*1b9f0*/  IMAD.MOV.U32 R12, RZ, RZ, 0x1 ;  /* 0x00000001ff0c7424 */ /* 0x000fe400078e00ff */
[----:B0-----:R-:W-:-:S07]  /*1ba00*/  IMAD.MOV.U32 R13, RZ, RZ, RZ ;  /* 0x000000ffff0d7224 */ /* 0x001fce00078e00ff */
[----:B------:R-:W-:-:S07]  /*1ba10*/  LEPC R20, `(.L_x_2254) ;  /* 0x000000001014794e */ /* 0x000fce0000000000 */
[----:B---3--:R-:W-:Y:S05]  /*1ba20*/  CALL.ABS.NOINC R2 ;  /* 0x0000000002007343 */ /* 0x008fea0003c00000 */
.L_x_2254:
[----:B------:R-:W3:Y:S02]  /*1ba30*/  LDL R2, [R1+0x1c] ;  /* 0x00001c0001027983 */ /* 0x000ee40000100800 */
[----:B---3--:R-:W-:-:S05]  /*1ba40*/  VIADD R0, R2, 0x400 ;  /* 0x0000040002007836 */ /* 0x008fca0000000000 */
[----:B------:R-:W-:-:S13]  /*1ba50*/  LOP3.LUT P0, RZ, R0, 0x3ff, RZ, 0xc0, !PT ;  /* 0x000003ff00ff7812 */ /* 0x000fda000780c0ff */
[----:B------:R-:W-:Y:S05]  /*1ba60*/  @!P0 BRA `(.L_x_2255) ;  /* 0x0000000000808947 */ /* 0x000fea0003800000 */
[----:B------:R-:W-:Y:S01]  /*1ba70*/  MOV R0, 0x0 ;  /* 0x0000000000007802 */ /* 0x000fe20000000f00 */
[----:B------:R-:W-:Y:S01]  /*1ba80*/  ULDC.64 UR6, c[0x4][0x90] ;  /* 0x0100240000067ab9 */ /* 0x000fe20000000a00 */
[----:B------:R-:W-:Y:S01]  /*1ba90*/  ULDC.64 UR8, c[0x4][0x98] ;  /* 0x0100260000087ab9 */ /* 0x000fe20000000a00 */
[----:B------:R-:W-:Y:S01]  /*1baa0*/  ULDC.64 UR4, c[0x4][0x10] ;  /* 0x0100040000047ab9 */ /* 0x000fe20000000a00 */
[----:B------:R3:W4:Y:S01]  /*1bab0*/  LDC.64 R2, c[0x4][R0] ;  /* 0x0100000000027b82 */ /* 0x0007220000000a00 */
[----:B------:R-:W-:Y:S02]  /*1bac0*/  IMAD.U32 R4, RZ, RZ, UR6 ;  /* 0x00000006ff047e24 */ /* 0x000fe4000f8e00ff */
[----:B------:R-:W-:Y:S02]  /*1bad0*/  IMAD.U32 R5, RZ, RZ, UR7 ;  /* 0x00000007ff057e24 */ /* 0x000fe4000f8e00ff */
[----:B--2---:R-:W-:Y:S02]  /*1bae0*/  IMAD.U32 R6, RZ, RZ, UR8 ;  /* 0x00000008ff067e24 */ /* 0x004fe4000f8e00ff */
[----:B------:R-:W-:-:S02]  /*1baf0*/  IMAD.U32 R7, RZ, RZ, UR9 ;  /* 0x00000009ff077e24 */ /* 0x000fc4000f8e00ff */
[----:B------:R-:W-:Y:S02]  /*1bb00*/  IMAD.U32 R10, RZ, RZ, UR4 ;  /* 0x00000004ff0a7e24 */ /* 0x000fe4000f8e00ff */
[----:B-1----:R-:W-:Y:S02]  /*1bb10*/  IMAD.U32 R11, RZ, RZ, UR5 ;  /* 0x00000005ff0b7e24 */ /* 0x002fe4000f8e00ff */
[----:B------:R-:W-:Y:S02]  /*1bb20*/  IMAD.MOV.U32 R8, RZ, RZ, 0x70 ;  /* 0x00000070ff087424 */ /* 0x000fe400078e00ff */
[----:B------:R-:W-:Y:S02]  /*1bb30*/  IMAD.MOV.U32 R12, RZ, RZ, 0x1 ;  /* 0x00000001ff0c7424 */ /* 0x000fe400078e00ff */
[----:B0--3--:R-:W-:-:S07]  /*1bb40*/  IMAD.MOV.U32 R13, RZ, RZ, RZ ;  /* 0x000000ffff0d7224 */ /* 0x009fce00078e00ff */
[----:B------:R-:W-:-:S07]  /*1bb50*/  LEPC R20, `(.L_x_2256) ;  /* 0x000000001014794e */ /* 0x000fce0000000000 */
[----:B----4-:R-:W-:Y:S05]  /*1bb60*/  CALL.ABS.NOINC R2 ;  /* 0x0000000002007343 */ /* 0x010fea0003c00000 */
.L_x_2256:
        /* <DEDUP_REMOVED lines=16> */
.L_x_2255:
[----:B------:R-:W3:Y:S01]  /*1bc70*/  LDL.LU R4, [R1+0x28] ;  /* 0x0000280001047983 */ /* 0x000ee20000300800 */
[----:B------:R-:W4:Y:S01]  /*1bc80*/  LDC R0, c[0x0][0x428] ;  /* 0x00010a00ff007b82 */ /* 0x000f220000000800 */
[----:B------:R-:W-:Y:S01]  /*1bc90*/  ULDC.64 UR4, c[0x0][0x9f8] ;  /* 0x00027e0000047ab9 */ /* 0x000fe20000000a00 */
[----:B------:R-:W0:Y:S01]  /*1bca0*/  S2R R5, SR_TID.X ;  /* 0x0000000000057919 */ /* 0x000e220000002100 */
[----:B----4-:R-:W-:Y:S01]  /*1bcb0*/  ISETP.NE.AND P0, PT, R0, 0x1, PT ;  /* 0x000000010000780c */ /* 0x010fe20003f05270 */
[----:B------:R-:W-:Y:S01]  /*1bcc0*/  IMAD.MOV.U32 R0, RZ, RZ, R18 ;  /* 0x000000ffff007224 */ /* 0x000fe200078e0012 */
[----:B0-----:R-:W-:-:S11]  /*1bcd0*/  LOP3.LUT R5, R5, 0x1f, RZ, 0xc0, !PT ;  /* 0x0000001f05057812 */ /* 0x001fd600078ec0ff */
[----:B------:R-:W0:Y:S08]  /*1bce0*/  @P0 LDC R3, c[0x0][0x42c] ;  /* 0x00010b00ff030b82 */ /* 0x000e300000000800 */
[----:B------:R-:W4:Y:S01]  /*1bcf0*/  @P0 LDC R2, c[0x0][0x430] ;  /* 0x00010c00ff020b82 */ /* 0x000f220000000800 */
[----:B0-----:R-:W-:-:S05]  /*1bd00*/  @P0 IMAD.HI.U32 R3, R18, R3, RZ ;  /* 0x0000000312030227 */ /* 0x001fca00078e00ff */
[----:B----4-:R-:W-:Y:S02]  /*1bd10*/  @P0 SHF.R.U32.HI R0, RZ, R2, R3 ;  /* 0x00000002ff000219 */ /* 0x010fe40000011603 */
[----:B------:R-:W-:-:S04]  /*1bd20*/  ISETP.NE.U32.AND P0, PT, RZ, UR4, PT ;  /* 0x00000004ff007c0c */ /* 0x000fc8000bf05070 */
[----:B------:R-:W-:Y:S01]  /*1bd30*/  ISETP.NE.AND.EX P0, PT, RZ, UR5, PT, P0 ;  /* 0x00000005ff007c0c */ /* 0x000fe2000bf05300 */
[----:B------:R-:W-:-:S12]  /*1bd40*/  ULDC.64 UR4, c[0x0][0xa00] ;  /* 0x0002800000047ab9 */ /* 0x000fd80000000a00 */
[----:B------:R-:W0:Y:S01]  /*1bd50*/  @P0 LDC.64 R2, c[0x0][0x9f8] ;  /* 0x00027e00ff020b82 */ /* 0x000e220000000a00 */
[----:B------:R-:W-:-:S04]  /*1bd60*/  ISETP.NE.AND P6, PT, R5, RZ, PT ;  /* 0x000000ff0500720c */ /* 0x000fc80003fc5270 */
[----:B------:R-:W-:-:S09]  /*1bd70*/  PLOP3.LUT P1, PT, P6, PT, PT, 0x8, 0x0 ;  /* 0x000000000000781c */ /* 0x000fd2000372e170 */
[----:B------:R-:W-:Y:S01]  /*1bd80*/  VOTEU.ALL UP1, P6 ;  /* 0x00000000003f7886 */ /* 0x000fe20003020000 */
[----:B0-----:R-:W-:-:S04]  /*1bd90*/  @P0 IMAD.WIDE R2, R19, 0x4, R2 ;  /* 0x0000000413020825 */ /* 0x001fc800078e0202 */
[----:B------:R-:W-:-:S04]  /*1bda0*/  @!UP1 UIADD3 UR8, UP0, UR38, 0x270, URZ ;  /* 0x0000027026089890 */ /* 0x000fc8000ff1e03f */
[----:B------:R-:W-:-:S03]  /*1bdb0*/  @!UP1 UIADD3.X UR9, URZ, UR39, URZ, UP0, !UPT ;  /* 0x000000273f099290 */ /* 0x000fc600087fe43f */
[----:B------:R-:W-:Y:S01]  /*1bdc0*/  VOTEU.ALL UP0, P6 ;  /* 0x00000000003f7886 */ /* 0x000fe20003000000 */
[----:B---3--:R-:W-:Y:S02]  /*1bdd0*/  IMAD R17, R17, 0x80, R4 ;  /* 0x0000008011117824 */ /* 0x008fe400078e0204 */
[----:B------:R-:W-:-:S06]  /*1bde0*/  IMAD.MOV.U32 R4, RZ, RZ, R19 ;  /* 0x000000ffff047224 */ /* 0x000fcc00078e0013 */
[----:B------:R0:W5:Y:S01]  /*1bdf0*/  @P0 LDG.E R4, desc[UR52][R2.64] ;  /* 0x0000003402040981 */ /* 0x000162000c1e1900 */
[----:B------:R-:W-:-:S04]  /*1be00*/  ISETP.NE.U32.AND P0, PT, RZ, UR4, PT ;  /* 0x00000004ff007c0c */ /* 0x000fc8000bf05070 */
[----:B------:R-:W-:-:S04]  /*1be10*/  ISETP.NE.AND.EX P0, PT, RZ, UR5, PT, P0 ;  /* 0x00000005ff007c0c */ /* 0x000fc8000bf05300 */
[----:B0-----:R-:W-:-:S09]  /*1be20*/  SEL R2, R19, RZ, !P0 ;  /* 0x000000ff13027207 */ /* 0x001fd20004000000 */
.L_x_2257:
        /* <DEDUP_REMOVED lines=10> */
[----:B------:R-:W3:Y:S01]  /*1bed0*/  LDL R3, [R1+0x20] ;  /* 0x0000200001037983 */ /* 0x000ee20000100800 */
[----:B------:R-:W0:Y:S01]  /*1bee0*/  LDC.64 R20, c[0x0][0x3f8] ;  /* 0x0000fe00ff147b82 */ /* 0x000e220000000a00 */
[----:B------:R-:W-:Y:S02]  /*1bef0*/  ULDC.64 UR4, c[0x0][0xa08] ;  /* 0x0002820000047ab9 */ /* 0x000fe40000000a00 */
[----:B0-----:R-:W-:Y:S01]  /*1bf00*/  LOP3.LUT P0, RZ, R20, UR4, RZ, 0xfc, !PT ;  /* 0x0000000414ff7c12 */ /* 0x001fe2000f80fcff */
[----:B------:R-:W-:-:S03]  /*1bf10*/  UMOV UR4, 0xffffffff ;  /* 0xffffffff00047882 */ /* 0x000fc60000000000 */
[----:B------:R-:W-:-:S04]  /*1bf20*/  LOP3.LUT P0, RZ, R21, UR5, RZ, 0xfc, P0 ;  /* 0x0000000515ff7c12 */ /* 0x000fc8000800fcff */
[----:B--2--5:R-:W-:Y:S01]  /*1bf30*/  SEL R6, R4, RZ, !P0 ;  /* 0x000000ff04067207 */ /* 0x024fe20004000000 */
[----:B---3--:R-:W-:Y:S01]  /*1bf40*/  VIADD R3, R3, 0xffffffff ;  /* 0xffffffff03037836 */ /* 0x008fe20000000000 */
[----:B------:R-:W-:Y:S07]  /*1bf50*/  BRA.DIV UR4, `(.L_x_2258) ;  /* 0x0000004604307947 */ /* 0x000fee000b800000 */
.L_x_2393:
[----:B------:R-:W-:Y:S01]  /*1bf60*/  UMOV UR4, 0xffffffff ;  /* 0xffffffff00047882 */ /* 0x000fe20000000000 */
[----:B------:R-:W-:Y:S02]  /*1bf70*/  SHF.R.S32.HI R8, RZ, 0x1f, R4 ;  /* 0x0000001fff087819 */ /* 0x000fe40000011404 */
[----:B------:R-:W-:Y:S05]  /*1bf80*/  BRA.DIV UR4, `(.L_x_2259) ;  /* 0x0000004604587947 */ /* 0x000fea000b800000 */
[----:B------:R-:W-:-:S13]  /*1bf90*/  ELECT P6, URZ, PT ;  /* 0x00000000003f782f */ /* 0x000fda00038c0000 */
.L_x_2396:
[----:B------:R-:W-:Y:S05]  /*1bfa0*/  @!P6 BRA `(.L_x_2260) ;  /* 0x0000000000fce947 */ /* 0x000fea0003800000 */
[----:B------:R-:W-:-:S04]  /*1bfb0*/  ISETP.NE.U32.AND P0, PT, R20, RZ, PT ;  /* 0x000000ff1400720c */ /* 0x000fc80003f05070 */
[----:B------:R-:W-:-:S13]  /*1bfc0*/  ISETP.NE.AND.EX P0, PT, R21, RZ, PT, P0 ;  /* 0x000000ff1500720c */ /* 0x000fda0003f05300 */
[----:B------:R-:W-:Y:S05]  /*1bfd0*/  @!P0 BRA `(.L_x_2261) ;  /* 0x0000000000488947 */ /* 0x000fea0003800000 */
[----:B-1----:R-:W0:Y:S01]  /*1bfe0*/  LDC R9, c[0x0][0x41c] ;  /* 0x00010700ff097b82 */ /* 0x002e220000000800 */
[----:B------:R-:W-:Y:S01]  /*1bff0*/  IMAD.MOV.U32 R5, RZ, RZ, R3 ;  /* 0x000000ffff057224 */ /* 0x000fe200078e0003 */
[----:B------:R-:W-:Y:S01]  /*1c000*/  ULDC.64 UR4, c[0x0][0x408] ;  /* 0x0001020000047ab9 */ /* 0x000fe20000000a00 */
[----:B0-----:R-:W-:-:S13]  /*1c010*/  ISETP.NE.AND P0, PT, R9, 0x1, PT ;  /* 0x000000010900780c */ /* 0x001fda0003f05270 */
[----:B------:R-:W0:Y:S02]  /*1c020*/  @P0 LDC.64 R6, c[0x0][0x420] ;  /* 0x00010800ff060b82 */ /* 0x000e240000000a00 */
[----:B0-----:R-:W-:-:S05]  /*1c030*/  @P0 IMAD.HI.U32 R6, R3, R6, RZ ;  /* 0x0000000603060227 */ /* 0x001fca00078e00ff */
[----:B------:R-:W-:-:S04]  /*1c040*/  @P0 SHF.R.U32.HI R5, RZ, R7, R6 ;  /* 0x00000007ff050219 */ /* 0x000fc80000011606 */
[--C-:B------:R-:W-:Y:S01]  /*1c050*/  SHF.R.S32.HI R7, RZ, 0x1f, R5.reuse ;  /* 0x0000001fff077819 */ /* 0x100fe20000011405 */
[----:B------:R-:W-:-:S04]  /*1c060*/  IMAD.MOV R6, RZ, RZ, -R5 ;  /* 0x000000ffff067224 */ /* 0x000fc800078e0a05 */
[----:B------:R-:W-:Y:S02]  /*1c070*/  IMAD R3, R9, R6, R3 ;  /* 0x0000000609037224 */ /* 0x000fe400078e0203 */
[----:B------:R-:W-:-:S04]  /*1c080*/  IMAD R6, R8, UR4, RZ ;  /* 0x0000000408067c24 */ /* 0x000fc8000f8e02ff */
[----:B------:R-:W-:Y:S02]  /*1c090*/  IMAD R9, R4, UR5, R6 ;  /* 0x0000000504097c24 */ /* 0x000fe4000f8e0206 */
[----:B------:R-:W-:-:S04]  /*1c0a0*/  IMAD.MOV.U32 R6, RZ, RZ, R5 ;  /* 0x000000ffff067224 */ /* 0x000fc800078e0005 */
[----:B------:R-:W-:-:S04]  /*1c0b0*/  IMAD.WIDE.U32 R6, R4, UR4, R6 ;  /* 0x0000000404067c25 */ /* 0x000fc8000f8e0006 */
[----:B------:R-:W-:Y:S01]  /*1c0c0*/  IMAD.IADD R5, R7, 0x1, R9 ;  /* 0x0000000107057824 */ /* 0x000fe200078e0209 */
[----:B------:R-:W-:-:S04]  /*1c0d0*/  LEA R10, P0, R6, R20, 0x2 ;  /* 0x00000014060a7211 */ /* 0x000fc800078010ff */
[----:B------:R-:W-:-:S05]  /*1c0e0*/  LEA.HI.X R11, R6, R21, R5, 0x2, P0 ;  /* 0x00000015060b7211 */ /* 0x000fca00000f1405 */
[----:B------:R0:W5:Y:S04]  /*1c0f0*/  LDG.E R6, desc[UR52][R10.64] ;  /* 0x000000340a067981 */ /* 0x000168000c1e1900 */
.L_x_2261:
[----:B------:R-:W2:Y:S01]  /*1c100*/  LDL R5, [R1] ;  /* 0x0000000001057983 */ /* 0x000ea20000100800 */
[----:B-1----:R-:W-:-:S03]  /*1c110*/  MOV R9, 0x400 ;  /* 0x0000040000097802 */ /* 0x002fc60000000f00 */
[----:B------:R-:W3:Y:S01]  /*1c120*/  LDL R7, [R1+0x8] ;  /* 0x0000080001077983 */ /* 0x000ee20000100800 */
[----:B0-----:R-:W0:Y:S02]  /*1c130*/  S2R R10, SR_CgaCtaId ;  /* 0x00000000000a7919 */ /* 0x001e240000008800 */
[----:B0-----:R-:W-:-:S05]  /*1c140*/  LEA R9, R10, R9, 0x18 ;  /* 0x000000090a097211 */ /* 0x001fca00078ec0ff */
[----:B--2---:R-:W-:Y:S01]  /*1c150*/  IMAD R5, R5, 0x8, R9 ;  /* 0x0000000805057824 */ /* 0x004fe200078e0209 */
[----:B---3--:R-:W-:-:S04]  /*1c160*/  SHF.L.U32 R7, R7, 0x1f, RZ ;  /* 0x0000001f07077819 */ /* 0x008fc800000006ff */
[----:B------:R-:W0:Y:S02]  /*1c170*/  SYNCS.PHASECHK.TRANS64.TRYWAIT P0, [R5+URZ+0x22840], R7 ;  /* 0x02284007050075a7 */ /* 0x000e24000800017f */
[----:B0-----:R-:W-:Y:S05]  /*1c180*/  @!P0 BRA `(.L_x_2262) ;  /* 0x0000004000f88947 */ /* 0x001fea0003800000 */
.L_x_2397:
        /* <DEDUP_REMOVED lines=11> */
.L_x_2263:
[----:B------:R-:W2:Y:S01]  /*1c240*/  LDL R9, [R1] ;  /* 0x0000000001097983 */ /* 0x000ea20000100800 */
[----:B------:R-:W-:-:S03]  /*1c250*/  MOV R10, 0x400 ;  /* 0x00000400000a7802 */ /* 0x000fc60000000f00 */
[----:B0-----:R-:W3:Y:S01]  /*1c260*/  LDL R7, [R1+0x10] ;  /* 0x0000100001077983 */ /* 0x001ee20000100800 */
[----:B------:R-:W0:Y:S01]  /*1c270*/  S2R R11, SR_CgaCtaId ;  /* 0x00000000000b7919 */ /* 0x000e220000008800 */
        /* <DEDUP_REMOVED lines=17> */
[----:B0-----:R-:W-:Y:S01]  /*1c390*/  NOP ;  /* 0x0000000000007918 */ /* 0x001fe20000000000 */
.L_x_2260:
[----:B------:R-:W2:Y:S01]  /*1c3a0*/  LDL.LU R10, [R1+0x24] ;  /* 0x00002400010a7983 */ /* 0x000ea20000300800 */
[----:B------:R-:W-:Y:S01]  /*1c3b0*/  MOV R7, 0x400 ;  /* 0x0000040000077802 */ /* 0x000fe20000000f00 */
[----:B------:R-:W-:Y:S05]  /*1c3c0*/  WARPSYNC.ALL ;  /* 0x0000000000007948 */ /* 0x000fea0003800000 */
[----:B-1----:R-:W0:Y:S01]  /*1c3d0*/  S2R R9, SR_CgaCtaId ;  /* 0x0000000000097919 */ /* 0x002e220000008800 */
        /* <DEDUP_REMOVED lines=26> */
.L_x_2398:
[----:B------:R-:W-:Y:S05]  /*1c580*/  BSYNC B0 ;  /* 0x0000000000007941 */ /* 0x000fea0003800000 */
.L_x_2264:
        /* <DEDUP_REMOVED lines=11> */
.L_x_2399:
        /* <DEDUP_REMOVED lines=11> */
.L_x_2269:
        /* <DEDUP_REMOVED lines=8> */
[----:B------:R-:W-:Y:S02]  /*1c770*/  R2UR UR13, R6 ;  /* 0x00000000060d72ca */ /* 0x000fe400000e0000 */
[----:B0-----:R-:W-:-:S05]  /*1c780*/  LEA R9, R10, R9, 0x18 ;  /* 0x000000090a097211 */ /* 0x001fca00078ec0ff */
        /* <DEDUP_REMOVED lines=27> */
.L_x_2267:
[----:B------:R-:W-:Y:S05]  /*1c940*/  BSYNC B0 ;  /* 0x0000000000007941 */ /* 0x000fea0003800000 */
.L_x_2266:
[----:B------:R-:W2:Y:S04]  /*1c950*/  LDL R3, [R1+0x20] ;  /* 0x0000200001037983 */ /* 0x000ea80000100800 */
[----:B0-----:R-:W3:Y:S01]  /*1c960*/  LDL R2, [R1+0x18] ;  /* 0x0000180001027983 */ /* 0x001ee20000100800 */
        /* <DEDUP_REMOVED lines=27> */
[----:B------:R-:W-:Y:S01]  /*1cb20*/  ULDC.64 UR4, c[0x0][0x408] ;  /* 0x0001020000047ab9 */ /* 0x000fe20000000a00 */
[----:B-1----:R-:W-:-:S13]  /*1cb30*/  ISETP.NE.AND P0, PT, R11, 0x1, PT ;  /* 0x000000010b00780c */ /* 0x002fda0003f05270 */
[----:B------:R-:W1:Y:S02]  /*1cb40*/  @P0 LDC.64 R2, c[0x0][0x420] ;  /* 0x00010800ff020b82 */ /* 0x000e640000000a00 */
[----:B-1----:R-:W-:-:S04]  /*1cb50*/  @P0 IMAD.HI.U32 R6, R5, R2, RZ ;  /* 0x0000000205060227 */ /* 0x002fc800078e00ff */
[----:B------:R-:W-:Y:S01]  /*1cb60*/  IMAD.MOV.U32 R2, RZ, RZ, R5 ;  /* 0x000000ffff027224 */ /* 0x000fe200078e0005 */
[----:B------:R-:W-:Y:S01]  /*1cb70*/  @P0 SHF.R.U32.HI R2, RZ, R3, R6 ;  /* 0x00000003ff020219 */ /* 0x000fe20000011606 */
[----:B------:R-:W-:-:S03]  /*1cb80*/  IMAD R6, R8, UR4, RZ ;  /* 0x0000000408067c24 */ /* 0x000fc6000f8e02ff */
[----:B------:R-:W-:Y:S01]  /*1cb90*/  SHF.R.S32.HI R3, RZ, 0x1f, R2 ;  /* 0x0000001fff037819 */ /* 0x000fe20000011402 */
[C---:B------:R-:W-:Y:S02]  /*1cba0*/  IMAD R10, R4.reuse, UR5, R6 ;  /* 0x00000005040a7c24 */ /* 0x040fe4000f8e0206 */
[----:B------:R-:W-:-:S04]  /*1cbb0*/  IMAD.WIDE.U32 R6, R4, UR4, R2 ;  /* 0x0000000404067c25 */ /* 0x000fc8000f8e0002 */
[----:B------:R-:W-:Y:S01]  /*1cbc0*/  IMAD.IADD R10, R10, 0x1, R7 ;  /* 0x000000010a0a7824 */ /* 0x000fe200078e0207 */
[----:B------:R-:W-:Y:S01]  /*1cbd0*/  LEA R20, P0, R6, R20, 0x2 ;  /* 0x0000001406147211 */ /* 0x000fe200078010ff */
[----:B------:R-:W-:-:S03]  /*1cbe0*/  IMAD.MOV R2, RZ, RZ, -R2 ;  /* 0x000000ffff027224 */ /* 0x000fc600078e0a02 */
[----:B------:R-:W-:Y:S01]  /*1cbf0*/  LEA.HI.X R21, R6, R21, R10, 0x2, P0 ;  /* 0x0000001506157211 */ /* 0x000fe200000f140a */
[----:B------:R-:W-:-:S04]  /*1cc00*/  IMAD R5, R11, R2, R5 ;  /* 0x000000020b057224 */ /* 0x000fc800078e0205 */
[----:B------:R1:W5:Y:S04]  /*1cc10*/  LDG.E R6, desc[UR52][R20.64] ;  /* 0x0000003414067981 */ /* 0x000368000c1e1900 */
.L_x_2276:
[----:B------:R-:W2:Y:S01]  /*1cc20*/  S2R R3, SR_CgaCtaId ;  /* 0x0000000000037919 */ /* 0x000ea20000008800 */
[----:B------:R-:W-:-:S04]  /*1cc30*/  MOV R2, 0x400 ;  /* 0x0000040000027802 */ /* 0x000fc80000000f00 */
[----:B--2---:R-:W-:Y:S02]  /*1cc40*/  LEA R2, R3, R2, 0x18 ;  /* 0x0000000203027211 */ /* 0x004fe400078ec0ff */
[----:B------:R-:W-:-:S03]  /*1cc50*/  SHF.L.U32 R3, R12, 0x1f, RZ ;  /* 0x0000001f0c037819 */ /* 0x000fc600000006ff */
[----:B------:R-:W-:-:S04]  /*1cc60*/  IMAD R2, R13, 0x8, R2 ;  /* 0x000000080d027824 */ /* 0x000fc800078e0202 */
[----:B------:R-:W2:Y:S02]  /*1cc70*/  SYNCS.PHASECHK.TRANS64.TRYWAIT P0, [R2+URZ+0x22840], R3 ;  /* 0x02284003020075a7 */ /* 0x000ea4000800017f */
[----:B--2---:R-:W-:Y:S05]  /*1cc80*/  @!P0 BRA `(.L_x_2277) ;  /* 0x0000003800808947 */ /* 0x004fea0003800000 */
.L_x_2400:
        /* <DEDUP_REMOVED lines=11> */
.L_x_2278:
[----:B---3--:R-:W3:Y:S01]  /*1cd40*/  LDL R7, [R1] ;  /* 0x0000000001077983 */ /* 0x008ee20000100800 */
[----:B------:R-:W-:-:S03]  /*1cd50*/  MOV R11, 0x400 ;  /* 0x00000400000b7802 */ /* 0x000fc60000000f00 */
        /* <DEDUP_REMOVED lines=20> */
.L_x_2401:
        /* <DEDUP_REMOVED lines=8> */
.L_x_2280:
        /* <DEDUP_REMOVED lines=34> */
.L_x_2275:
[----:B------:R-:W-:Y:S05]  /*1d140*/  BSYNC B2 ;  /* 0x0000000000027941 */ /* 0x000fea0003800000 */
.L_x_2274:
[----:B------:R-:W2:Y:S02]  /*1d150*/  LDL R2, [R1+0x20] ;  /* 0x0000200001027983 */ /* 0x000ea40000100800 */
[----:B--2---:R-:W-:-:S07]  /*1d160*/  VIADD R5, R2, 0xfffffffd ;  /* 0xfffffffd02057836 */ /* 0x004fce0000000000 */
.L_x_2273:
[----:B------:R-:W-:Y:S05]  /*1d170*/  BSYNC B1 ;  /* 0x0000000000017941 */ /* 0x000fea0003800000 */
.L_x_2272:
[----:B------:R-:W2:Y:S01]  /*1d180*/  LDL.LU R2, [R1+0x20] ;  /* 0x0000200001027983 */ /* 0x000ea20000300800 */
[----:B------:R-:W-:Y:S01]  /*1d190*/  VIADD R9, R9, 0xfffffffe ;  /* 0xfffffffe09097836 */ /* 0x000fe20000000000 */
[----:B--2---:R-:W-:-:S04]  /*1d1a0*/  LOP3.LUT R2, RZ, R2, RZ, 0x33, !PT ;  /* 0x00000002ff027212 */ /* 0x004fc800078e33ff */
[----:B------:R-:W-:-:S13]  /*1d1b0*/  ISETP.NE.AND P0, PT, R9, R2, PT ;  /* 0x000000020900720c */ /* 0x000fda0003f05270 */
[----:B------:R-:W-:Y:S05]  /*1d1c0*/  @!P0 BRA `(.L_x_2271) ;  /* 0x0000000c00a08947 */ /* 0x000fea0003800000 */
.L_x_2295:
        /* <DEDUP_REMOVED lines=9> */
[----:B0-----:R-:W-:Y:S06]  /*1d260*/  @!P6 BRA `(.L_x_2282) ;  /* 0x000000040098e947 */ /* 0x001fec0003800000 */
        /* <DEDUP_REMOVED lines=22> */
.L_x_2283:
[----:B------:R-:W3:Y:S01]  /*1d3d0*/  S2R R3, SR_CgaCtaId ;  /* 0x0000000000037919 */ /* 0x000ee20000008800 */
[----:B------:R-:W-:-:S04]  /*1d3e0*/  MOV R2, 0x400 ;  /* 0x0000040000027802 */ /* 0x000fc80000000f00 */
[----:B---3--:R-:W-:Y:S02]  /*1d3f0*/  LEA R2, R3, R2, 0x18 ;  /* 0x0000000203027211 */ /* 0x008fe400078ec0ff */
[----:B------:R-:W-:-:S03]  /*1d400*/  SHF.L.U32 R3, R9, 0x1f, RZ ;  /* 0x0000001f09037819 */ /* 0x000fc600000006ff */
[----:B------:R-:W-:-:S04]  /*1d410*/  IMAD R2, R10, 0x8, R2 ;  /* 0x000000080a027824 */ /* 0x000fc800078e0202 */
[----:B------:R-:W3:Y:S02]  /*1d420*/  SYNCS.PHASECHK.TRANS64.TRYWAIT P0, [R2+URZ+0x22840], R3 ;  /* 0x02284003020075a7 */ /* 0x000ee4000800017f */
[----:B---3--:R-:W-:Y:S05]  /*1d430*/  @!P0 BRA `(.L_x_2284) ;  /* 0x0000003000bc8947 */ /* 0x008fea0003800000 */
.L_x_2402:
[----:B--2---:R-:W2:Y:S02]  /*1d440*/  S2R R7, SR_TID.X ;  /* 0x0000000000077919 */ /* 0x004ea40000002100 */
        /* <DEDUP_REMOVED lines=10> */
.L_x_2285:
[----:B0-----:R-:W4:Y:S01]  /*1d4f0*/  LDL R12, [R1+0x10] ;  /* 0x00001000010c7983 */ /* 0x001f220000100800 */
[----:B--2---:R-:W-:Y:S01]  /*1d500*/  MOV R7, 0x400 ;  /* 0x0000040000077802 */ /* 0x004fe20000000f00 */
        /* <DEDUP_REMOVED lines=17> */
[----:B------:R-:W2:Y:S02]  /*1d620*/  SYNCS.PHASECHK.TRANS64.TRYWAIT P1, [R2+URZ+0x22860], R3 ;  /* 0x02286003020075a7 */ /* 0x000ea4000802017f */
[----:B0-2---:R-:W-:Y:S05]  /*1d630*/  @!P1 BRA `(.L_x_2286) ;  /* 0x0000003000509947 */ /* 0x005fea0003800000 */
.L_x_2403:
[----:B------:R-:W-:Y:S05]  /*1d640*/  @P0 BRA `(.L_x_2287) ;  /* 0x00000000001c0947 */ /* 0x000fea0003800000 */
[----:B------:R-:W2:Y:S01]  /*1d650*/  S2R R11, SR_TID.X ;  /* 0x00000000000b7919 */ /* 0x000ea20000002100 */
[----:B0--3--:R-:W-:-:S04]  /*1d660*/  IMAD.MOV.U32 R3, RZ, RZ, 0xc000 ;  /* 0x0000c000ff037424 */ /* 0x009fc800078e00ff */
[----:B------:R4:W-:Y:S01]  /*1d670*/  SYNCS.ARRIVE.TRANS64 RZ, [R2+URZ+0x22850], R3 ;  /* 0x0228500302ff79a7 */ /* 0x0009e2000800003f */
[----:B--2---:R-:W-:-:S04]  /*1d680*/  LOP3.LUT R11, R11, 0x1f, RZ, 0xc0, !PT ;  /* 0x0000001f0b0b7812 */ /* 0x004fc800078ec0ff */
[----:B------:R-:W-:-:S13]  /*1d690*/  ISETP.NE.AND P1, PT, R11, RZ, PT ;  /* 0x000000ff0b00720c */ /* 0x000fda0003f25270 */
[----:B----4-:R-:W-:Y:S05]  /*1d6a0*/  @!P1 BRA `(.L_x_2287) ;  /* 0x0000000000049947 */ /* 0x010fea0003800000 */
[----:B------:R-:W-:Y:S01]  /*1d6b0*/  BPT.TRAP 0x1 ;  /* 0x000000040000795c */ /* 0x000fe20000300000 */
.L_x_2287:
[----:B------:R-:W2:Y:S01]  /*1d6c0*/  S2R R11, SR_CgaCtaId ;  /* 0x00000000000b7919 */ /* 0x000ea20000008800 */
[----:B0--3--:R-:W-:Y:S01]  /*1d6d0*/  MOV R3, 0x400 ;  /* 0x0000040000037802 */ /* 0x009fe20000000f00 */
        /* <DEDUP_REMOVED lines=11> */
[----:B--2---:R-:W-:-:S05]  /*1d790*/  LEA R3, R11, R3, 0x18 ;  /* 0x000000030b037211 */ /* 0x004fca00078ec0ff */
        /* <DEDUP_REMOVED lines=19> */
.L_x_2282:
[----:B------:R-:W-:Y:S05]  /*1d8d0*/  BSYNC B1 ;  /* 0x0000000000017941 */ /* 0x000fea0003800000 */
.L_x_2281:
[----:B------:R-:W-:Y:S01]  /*1d8e0*/  VIADD R10, R10, 0x1 ;  /* 0x000000010a0a7836 */ /* 0x000fe20000000000 */
[----:B------:R-:W-:Y:S04]  /*1d8f0*/  BSSY B1, `(.L_x_2288) ;  /* 0x0000071000017945 */ /* 0x000fe80003800000 */
[----:B------:R-:W-:-:S04]  /*1d900*/  ISETP.NE.AND P0, PT, R10, 0x2, PT ;  /* 0x000000020a00780c */ /* 0x000fc80003f05270 */
[----:B------:R-:W-:Y:S02]  /*1d910*/  SEL R2, RZ, 0x1, P0 ;  /* 0x00000001ff027807 */ /* 0x000fe40000000000 */
[----:B0-----:R-:W-:Y:S02]  /*1d920*/  SEL R12, R10, RZ, P0 ;  /* 0x000000ff0a0c7207 */ /* 0x001fe40000000000 */
[----:B------:R-:W-:Y:S01]  /*1d930*/  LOP3.LUT R11, R9, R2, RZ, 0x3c, !PT ;  /* 0x00000002090b7212 */ /* 0x000fe200078e3cff */
[----:B------:R-:W-:-:S04]  /*1d940*/  VIADD R9, R5, 0xffffffff ;  /* 0xffffffff05097836 */ /* 0x000fc80000000000 */
        /* <DEDUP_REMOVED lines=14> */
[----:B------:R-:W-:Y:S01]  /*1da30*/  @P0 SHF.R.U32.HI R2, RZ, R3, R6 ;  /* 0x00000003ff020219 */ /* 0x000fe20000011606 */
[----:B------:R-:W-:-:S04]  /*1da40*/  IMAD R6, R8, UR6, RZ ;  /* 0x0000000608067c24 */ /* 0x000fc8000f8e02ff */
[----:B------:R-:W-:Y:S02]  /*1da50*/  IMAD.MOV R3, RZ, RZ, -R2 ;  /* 0x000000ffff037224 */ /* 0x000fe400078e0a02 */
[----:B------:R-:W-:Y:S02]  /*1da60*/  IMAD R6, R4, UR7, R6 ;  /* 0x0000000704067c24 */ /* 0x000fe4000f8e0206 */
[----:B------:R-:W-:Y:S01]  /*1da70*/  IMAD R10, R10, R3, R9 ;  /* 0x000000030a0a7224 */ /* 0x000fe200078e0209 */
[----:B------:R-:W-:-:S03]  /*1da80*/  SHF.R.S32.HI R3, RZ, 0x1f, R2 ;  /* 0x0000001fff037819 */ /* 0x000fc60000011402 */
[----:B------:R-:W-:-:S04]  /*1da90*/  IMAD.WIDE.U32 R2, R4, UR6, R2 ;  /* 0x0000000604027c25 */ /* 0x000fc8000f8e0002 */
[----:B------:R-:W-:Y:S01]  /*1daa0*/  IMAD.IADD R3, R6, 0x1, R3 ;  /* 0x0000000106037824 */ /* 0x000fe200078e0203 */
[----:B------:R-:W-:-:S04]  /*1dab0*/  LEA R6, P0, R2, UR4, 0x2 ;  /* 0x0000000402067c11 */ /* 0x000fc8000f8010ff */
[----:B------:R-:W-:-:S05]  /*1dac0*/  LEA.HI.X R7, R2, UR5, R3, 0x2, P0 ;  /* 0x0000000502077c11 */ /* 0x000fca00080f1403 */
[----:B------:R2:W5:Y:S04]  /*1dad0*/  LDG.E R6, desc[UR52][R6.64] ;  /* 0x0000003406067981 */ /* 0x000568000c1e1900 */
.L_x_2290:
[----:B------:R-:W3:Y:S01]  /*1dae0*/  S2R R3, SR_CgaCtaId ;  /* 0x0000000000037919 */ /* 0x000ee20000008800 */
[----:B------:R-:W-:-:S04]  /*1daf0*/  MOV R2, 0x400 ;  /* 0x0000040000027802 */ /* 0x000fc80000000f00 */
[----:B---3--:R-:W-:Y:S02]  /*1db00*/  LEA R2, R3, R2, 0x18 ;  /* 0x0000000203027211 */ /* 0x008fe400078ec0ff */
[----:B------:R-:W-:-:S03]  /*1db10*/  SHF.L.U32 R3, R11, 0x1f, RZ ;  /* 0x0000001f0b037819 */ /* 0x000fc600000006ff */
[----:B------:R-:W-:-:S04]  /*1db20*/  IMAD R2, R12, 0x8, R2 ;  /* 0x000000080c027824 */ /* 0x000fc800078e0202 */
[----:B------:R-:W3:Y:S02]  /*1db30*/  SYNCS.PHASECHK.TRANS64.TRYWAIT P0, [R2+URZ+0x22840], R3 ;  /* 0x02284003020075a7 */ /* 0x000ee4000800017f */
[----:B---3--:R-:W-:Y:S05]  /*1db40*/  @!P0 BRA `(.L_x_2291) ;  /* 0x0000002c00208947 */ /* 0x008fea0003800000 */
.L_x_2404:
        /* <DEDUP_REMOVED lines=11> */
.L_x_2292:
[----:B--2---:R-:W2:Y:S01]  /*1dc00*/  LDL R7, [R1] ;  /* 0x0000000001077983 */ /* 0x004ea20000100800 */
        /* <DEDUP_REMOVED lines=20> */
[----:B0-2---:R-:W-:Y:S05]  /*1dd50*/  @!P1 BRA `(.L_x_2293) ;  /* 0x0000002800b09947 */ /* 0x005fea0003800000 */
.L_x_2405:
        /* <DEDUP_REMOVED lines=8> */
.L_x_2294:
        /* <DEDUP_REMOVED lines=34> */
.L_x_2289:
[----:B------:R-:W-:Y:S05]  /*1e000*/  BSYNC B1 ;  /* 0x0000000000017941 */ /* 0x000fea0003800000 */
.L_x_2288:
[----:B------:R-:W2:Y:S01]  /*1e010*/  LDL R2, [R1+0x18] ;  /* 0x0000180001027983 */ /* 0x000ea20000100800 */
[----:B------:R-:W-:Y:S01]  /*1e020*/  VIADD R5, R5, 0xfffffffe ;  /* 0xfffffffe05057836 */ /* 0x000fe20000000000 */
[----:B--2---:R-:W-:-:S13]  /*1e030*/  ISETP.GT.AND P0, PT, R9, R2, PT ;  /* 0x000000020900720c */ /* 0x004fda0003f04270 */
[----:B------:R-:W-:Y:S05]  /*1e040*/  @P0 BRA `(.L_x_2295) ;  /* 0xfffffff000600947 */ /* 0x000fea000383ffff */
.L_x_2271:
[----:B------:R-:W-:Y:S05]  /*1e050*/  BSYNC B0 ;  /* 0x0000000000007941 */ /* 0x000fea0003800000 */
.L_x_2270:
        /* <DEDUP_REMOVED lines=23> */
.L_x_2297:
[----:B------:R-:W-:Y:S05]  /*1e1d0*/  BSYNC B0 ;  /* 0x0000000000007941 */ /* 0x000fea0003800000 */
.L_x_2296:
[----:B--2---:R-:W2:Y:S02]  /*1e1e0*/  LDL.LU R2, [R1+0x8] ;  /* 0x0000080001027983 */ /* 0x004ea40000300800 */
[----:B--2---:R-:W-:-:S05]  /*1e1f0*/  LOP3.LUT R2, R2, R0, RZ, 0x3c, !PT ;  /* 0x0000000002027212 */ /* 0x004fca00078e3cff */
[----:B------:R3:W-:Y:S02]  /*1e200*/  STL [R1+0x8], R2 ;  /* 0x0000080201007387 */ /* 0x0007e40000100800 */
.L_x_2253:
[----:B------:R-:W-:Y:S05]  /*1e210*/  BSYNC B6 ;  /* 0x0000000000067941 */ /* 0x000fea0003800000 */
.L_x_2251:
[----:B------:R-:W-:-:S03]  /*1e220*/  UMOV UR4, 0xffffffff ;  /* 0xffffffff00047882 */ /* 0x000fc60000000000 */
[----:B------:R-:W-:Y:S05]  /*1e230*/  BRA.DIV UR4, `(.L_x_2298) ;  /* 0x00000026048c7947 */ /* 0x000fea000b800000 */
[----:B------:R4:W0:Y:S04]  /*1e240*/  SHFL.IDX PT, R4, R16, RZ, 0x1f ;  /* 0x00001fff10047589 */ /* 0x00082800000e0000 */
[----:B------:R-:W0:Y:S02]  /*1e250*/  SHFL.IDX PT, R16, R16, 0x1, 0x1f ;  /* 0x00201f0010107f89 */ /* 0x000e2400000e0000 */
.L_x_2409:
[----:B------:R-:W5:Y:S01]  /*1e260*/  S2R R7, SR_TID.X ;  /* 0x0000000000077919 */ /* 0x000f620000002100 */
[----:B------:R-:W-:Y:S01]  /*1e270*/  ULDC UR4, c[0x0][0xc14] ;  /* 0x0003050000047ab9 */ /* 0x000fe20000000800 */
[----:B------:R-:W-:Y:S01]  /*1e280*/  BSSY B0, `(.L_x_2299) ;  /* 0x000000b000007945 */ /* 0x000fe20003800000 */
[----:B------:R-:W-:Y:S02]  /*1e290*/  IMAD.U32 R0, RZ, RZ, UR4 ;  /* 0x00000004ff007e24 */ /* 0x000fe4000f8e00ff */
[----:B------:R-:W-:Y:S01]  /*1e2a0*/  IMAD.MOV.U32 R17, RZ, RZ, RZ ;  /* 0x000000ffff117224 */ /* 0x000fe200078e00ff */
[----:B-----5:R-:W-:-:S04]  /*1e2b0*/  LOP3.LUT R7, R7, 0x1f, RZ, 0xc0, !PT ;  /* 0x0000001f07077812 */ /* 0x020fc800078ec0ff */
[C---:B------:R-:W-:Y:S01]  /*1e2c0*/  ISETP.NE.AND P0, PT, R7.reuse, 0x1f, PT ;  /* 0x0000001f0700780c */ /* 0x040fe20003f05270 */
[----:B------:R-:W-:-:S05]  /*1e2d0*/  IMAD.IADD R5, R7, 0x1, R19 ;  /* 0x0000000107057824 */ /* 0x000fca00078e0213 */
[----:B------:R-:W-:-:S13]  /*1e2e0*/  ISETP.GE.OR P0, PT, R5, R0, !P0 ;  /* 0x000000000500720c */ /* 0x000fda0004706670 */
[----:B------:R-:W-:Y:S05]  /*1e2f0*/  @P0 BRA `(.L_x_2300) ;  /* 0x00000000000c0947 */ /* 0x000fea0003800000 */
[----:B---3--:R-:W3:Y:S02]  /*1e300*/  LDC.64 R2, c[0x0][0xc58] ;  /* 0x00031600ff027b82 */ /* 0x008ee40000000a00 */
[----:B---3--:R-:W-:-:S05]  /*1e310*/  IMAD.WIDE R2, R5, 0x4, R2 ;  /* 0x0000000405027825 */ /* 0x008fca00078e0202 */
[----:B------:R3:W5:Y:S02]  /*1e320*/  LDG.E R17, desc[UR52][R2.64] ;  /* 0x0000003402117981 */ /* 0x000764000c1e1900 */
.L_x_2300:
[----:B------:R-:W-:Y:S05]  /*1e330*/  BSYNC B0 ;  /* 0x0000000000007941 */ /* 0x000fea0003800000 */
.L_x_2299:
[----:B------:R-:W-:-:S03]  /*1e340*/  UMOV UR4, 0xffffffff ;  /* 0xffffffff00047882 */ /* 0x000fc60000000000 */
[----:B------:R-:W-:Y:S05]  /*1e350*/  BRA.DIV UR4, `(.L_x_2301) ;  /* 0x0000002604907947 */ /* 0x000fea000b800000 */
        /* <DEDUP_REMOVED lines=9> */
[----:B---3--:R-:W-:-:S05]  /*1e3f0*/  IMAD.IADD R3, R13, 0x1, R14 ;  /* 0x000000010d037824 */ /* 0x008fca00078e020e */
[----:B------:R-:W0:Y:S02]  /*1e400*/  SHFL.UP PT, R14, R3, 0x4, RZ ;  /* 0x04800000030e7989 */ /* 0x000e2400000e00ff */
[----:B0-----:R-:W-:Y:S02]  /*1e410*/  SEL R14, R14, RZ, P0 ;  /* 0x000000ff0e0e7207 */ /* 0x001fe40000000000 */
[----:B------:R-:W-:-:S03]  /*1e420*/  ISETP.GE.U32.AND P0, PT, R7, 0x10, PT ;  /* 0x000000100700780c */ /* 0x000fc60003f06070 */
[----:B------:R-:W-:-:S05]  /*1e430*/  IMAD.IADD R5, R3, 0x1, R14 ;  /* 0x0000000103057824 */ /* 0x000fca00078e020e */
[----:B------:R-:W2:Y:S02]  /*1e440*/  SHFL.UP PT, R14, R5, 0x8, RZ ;  /* 0x05000000050e7989 */ /* 0x000ea400000e00ff */
[----:B--2---:R-:W-:-:S05]  /*1e450*/  SEL R6, R14, RZ, P1 ;  /* 0x000000ff0e067207 */ /* 0x004fca0000800000 */
[----:B------:R-:W-:-:S05]  /*1e460*/  IMAD.IADD R6, R5, 0x1, R6 ;  /* 0x0000000105067824 */ /* 0x000fca00078e0206 */
[----:B------:R-:W0:Y:S02]  /*1e470*/  SHFL.UP PT, R14, R6, 0x10, RZ ;  /* 0x06000000060e7989 */ /* 0x000e2400000e00ff */
[----:B0-----:R-:W-:-:S05]  /*1e480*/  SEL R7, R14, RZ, P0 ;  /* 0x000000ff0e077207 */ /* 0x001fca0000000000 */
[----:B------:R-:W-:-:S05]  /*1e490*/  IMAD.IADD R2, R6, 0x1, R7 ;  /* 0x0000000106027824 */ /* 0x000fca00078e0207 */
[----:B------:R0:W2:Y:S02]  /*1e4a0*/  SHFL.IDX PT, R14, R2, 0x1f, 0x1f ;  /* 0x03e01f00020e7f89 */ /* 0x0000a400000e0000 */
.L_x_2417:
[----:B------:R-:W-:Y:S02]  /*1e4b0*/  ULDC UR4, c[0x0][0xc10] ;  /* 0x0003040000047ab9 */ /* 0x000fe40000000800 */
[----:B------:R-:W-:-:S04]  /*1e4c0*/  IMAD.U32 R5, RZ, RZ, UR4 ;  /* 0x00000004ff057e24 */ /* 0x000fc8000f8e00ff */
[----:B--2---:R-:W-:-:S04]  /*1e4d0*/  IMAD R3, R14, R5, RZ ;  /* 0x000000050e037224 */ /* 0x004fc800078e02ff */
[----:B----4-:R-:W-:-:S05]  /*1e4e0*/  IMAD.IADD R16, R16, 0x1, R3 ;  /* 0x0000000110107824 */ /* 0x010fca00078e0203 */
[----:B------:R-:W-:-:S13]  /*1e4f0*/  ISETP.GT.AND P0, PT, R16, R4, PT ;  /* 0x000000041000720c */ /* 0x000fda0003f04270 */
[----:B------:R-:W-:Y:S05]  /*1e500*/  @P0 BRA `(.L_x_2302) ;  /* 0x0000000000b40947 */ /* 0x000fea0003800000 */
[----:B------:R-:W2:Y:S02]  /*1e510*/  LDC R0, c[0x0][0xc14] ;  /* 0x00030500ff007b82 */ /* 0x000ea40000000800 */
.L_x_2307:
[----:B------:R-:W-:-:S05]  /*1e520*/  VIADD R19, R19, 0x1f ;  /* 0x0000001f13137836 */ /* 0x000fca0000000000 */
[----:B--2---:R-:W-:-:S13]  /*1e530*/  ISETP.GE.AND P0, PT, R19, R0, PT ;  /* 0x000000001300720c */ /* 0x004fda0003f06270 */
[----:B------:R-:W-:Y:S05]  /*1e540*/  @P0 BRA `(.L_x_2303) ;  /* 0x0000000400ec0947 */ /* 0x000fea0003800000 */
[----:B------:R-:W2:Y:S01]  /*1e550*/  S2R R7, SR_TID.X ;  /* 0x0000000000077919 */ /* 0x000ea20000002100 */
[----:B------:R-:W-:Y:S01]  /*1e560*/  BSSY B0, `(.L_x_2304) ;  /* 0x000000a000007945 */ /* 0x000fe20003800000 */
[----:B------:R-:W-:Y:S01]  /*1e570*/  IMAD.MOV.U32 R17, RZ, RZ, RZ ;  /* 0x000000ffff117224 */ /* 0x000fe200078e00ff */
[----:B--2---:R-:W-:-:S04]  /*1e580*/  LOP3.LUT R7, R7, 0x1f, RZ, 0xc0, !PT ;  /* 0x0000001f07077812 */ /* 0x004fc800078ec0ff */
[C---:B------:R-:W-:Y:S01]  /*1e590*/  ISETP.NE.AND P1, PT, R7.reuse, 0x1f, PT ;  /* 0x0000001f0700780c */ /* 0x040fe20003f25270 */
[----:B------:R-:W-:-:S05]  /*1e5a0*/  IMAD.IADD R5, R7, 0x1, R19 ;  /* 0x0000000107057824 */ /* 0x000fca00078e0213 */
[----:B------:R-:W-:-:S13]  /*1e5b0*/  ISETP.GE.OR P0, PT, R5, R0, !P1 ;  /* 0x000000000500720c */ /* 0x000fda0004f06670 */
[----:B------:R-:W-:Y:S05]  /*1e5c0*/  @P0 BRA `(.L_x_2305) ;  /* 0x00000000000c0947 */ /* 0x000fea0003800000 */
[----:B0-----:R-:W0:Y:S02]  /*1e5d0*/  LDC.64 R2, c[0x0][0xc58] ;  /* 0x00031600ff027b82 */ /* 0x001e240000000a00 */
[----:B0-----:R-:W-:-:S05]  /*1e5e0*/  IMAD.WIDE R2, R5, 0x4, R2 ;  /* 0x0000000405027825 */ /* 0x001fca00078e0202 */
[----:B------:R2:W5:Y:S02]  /*1e5f0*/  LDG.E R17, desc[UR52][R2.64] ;  /* 0x0000003402117981 */ /* 0x000564000c1e1900 */
.L_x_2305:
[----:B------:R-:W-:Y:S05]  /*1e600*/  BSYNC B0 ;  /* 0x0000000000007941 */ /* 0x000fea0003800000 */
.L_x_2304:
[----:B------:R-:W-:-:S03]  /*1e610*/  UMOV UR4, 0xffffffff ;  /* 0xffffffff00047882 */ /* 0x000fc60000000000 */
[----:B------:R-:W-:Y:S05]  /*1e620*/  BRA.DIV UR4, `(.L_x_2306) ;  /* 0x0000002604ac7947 */ /* 0x000fea000b800000 */
[----:B-----5:R-:W3:Y:S01]  /*1e630*/  SHFL.UP PT, R14, R17, 0x1, RZ ;  /* 0x04200000110e7989 */ /* 0x020ee200000e00ff */
[C---:B------:R-:W-:Y:S02]  /*1e640*/  ISETP.NE.AND P0, PT, R7.reuse, RZ, PT ;  /* 0x000000ff0700720c */ /* 0x040fe40003f05270 */
[C---:B------:R-:W-:Y:S02]  /*1e650*/  ISETP.GE.U32.AND P1, PT, R7.reuse, 0x2, PT ;  /* 0x000000020700780c */ /* 0x040fe40003f26070 */
[----:B---3--:R-:W-:Y:S02]  /*1e660*/  SEL R14, R14, RZ, P0 ;  /* 0x000000ff0e0e7207 */ /* 0x008fe40000000000 */
[----:B------:R-:W-:-:S03]  /*1e670*/  ISETP.GE.U32.AND P0, PT, R7, 0x4, PT ;  /* 0x000000040700780c */ /* 0x000fc60003f06070 */
[----:B------:R-:W-:-:S05]  /*1e680*/  IMAD.IADD R13, R17, 0x1, R14 ;  /* 0x00000001110d7824 */ /* 0x000fca00078e020e */
[----:B------:R-:W3:Y:S02]  /*1e690*/  SHFL.UP PT, R14, R13, 0x2, RZ ;  /* 0x044000000d0e7989 */ /* 0x000ee400000e00ff */
[----:B---3--:R-:W-:Y:S02]  /*1e6a0*/  SEL R14, R14, RZ, P1 ;  /* 0x000000ff0e0e7207 */ /* 0x008fe40000800000 */
[----:B------:R-:W-:-:S03]  /*1e6b0*/  ISETP.GE.U32.AND P1, PT, R7, 0x8, PT ;  /* 0x000000080700780c */ /* 0x000fc60003f26070 */
[----:B--2---:R-:W-:-:S05]  /*1e6c0*/  IMAD.IADD R3, R13, 0x1, R14 ;  /* 0x000000010d037824 */ /* 0x004fca00078e020e */
[----:B------:R-:W2:Y:S02]  /*1e6d0*/  SHFL.UP PT, R14, R3, 0x4, RZ ;  /* 0x04800000030e7989 */ /* 0x000ea400000e00ff */
[----:B--2---:R-:W-:Y:S02]  /*1e6e0*/  SEL R14, R14, RZ, P0 ;  /* 0x000000ff0e0e7207 */ /* 0x004fe40000000000 */
[----:B------:R-:W-:-:S03]  /*1e6f0*/  ISETP.GE.U32.AND P0, PT, R7, 0x10, PT ;  /* 0x000000100700780c */ /* 0x000fc60003f06070 */
[----:B------:R-:W-:-:S05]  /*1e700*/  IMAD.IADD R5, R3, 0x1, R14 ;  /* 0x0000000103057824 */ /* 0x000fca00078e020e */
[----:B------:R-:W2:Y:S02]  /*1e710*/  SHFL.UP PT, R14, R5, 0x8, RZ ;  /* 0x05000000050e7989 */ /* 0x000ea400000e00ff */
[----:B--2---:R-:W-:-:S05]  /*1e720*/  SEL R6, R14, RZ, P1 ;  /* 0x000000ff0e067207 */ /* 0x004fca0000800000 */
[----:B------:R-:W-:-:S05]  /*1e730*/  IMAD.IADD R6, R5, 0x1, R6 ;  /* 0x0000000105067824 */ /* 0x000fca00078e0206 */
[----:B------:R-:W2:Y:S02]  /*1e740*/  SHFL.UP PT, R14, R6, 0x10, RZ ;  /* 0x06000000060e7989 */ /* 0x000ea400000e00ff */
[----:B--2---:R-:W-:-:S05]  /*1e750*/  SEL R7, R14, RZ, P0 ;  /* 0x000000ff0e077207 */ /* 0x004fca0000000000 */
[----:B0-----:R-:W-:-:S05]  /*1e760*/  IMAD.IADD R2, R6, 0x1, R7 ;  /* 0x0000000106027824 */ /* 0x001fca00078e0207 */
[----:B------:R0:W2:Y:S02]  /*1e770*/  SHFL.IDX PT, R14, R2, 0x1f, 0x1f ;  /* 0x03e01f00020e7f89 */ /* 0x0000a400000e0000 */
.L_x_2425:
[----:B------:R-:W-:Y:S02]  /*1e780*/  ULDC UR4, c[0x0][0xc10] ;  /* 0x0003040000047ab9 */ /* 0x000fe40000000800 */
[----:B------:R-:W-:-:S04]  /*1e790*/  IMAD.U32 R5, RZ, RZ, UR4 ;  /* 0x00000004ff057e24 */ /* 0x000fc8000f8e00ff */
[----:B--2---:R-:W-:-:S04]  /*1e7a0*/  IMAD R3, R14, R5, RZ ;  /* 0x000000050e037224 */ /* 0x004fc800078e02ff */
[----:B------:R-:W-:-:S05]  /*1e7b0*/  IMAD.IADD R16, R3, 0x1, R16 ;  /* 0x0000000103107824 */ /* 0x000fca00078e0210 */
[----:B------:R-:W-:-:S13]  /*1e7c0*/  ISETP.GT.AND P0, PT, R16, R4, PT ;  /* 0x000000041000720c */ /* 0x000fda0003f04270 */
[----:B------:R-:W-:Y:S05]  /*1e7d0*/  @!P0 BRA `(.L_x_2307) ;  /* 0xfffffffc00508947 */ /* 0x000fea000383ffff */
.L_x_2302:
        /* <DEDUP_REMOVED lines=8> */
.L_x_2429:
[----:B------:R-:W-:Y:S01]  /*1e860*/  ISETP.NE.AND P0, PT, R3, RZ, PT ;  /* 0x000000ff0300720c */ /* 0x000fe20003f05270 */
[----:B------:R-:W-:-:S12]  /*1e870*/  IMAD.MOV.U32 R7, RZ, RZ, RZ ;  /* 0x000000ffff077224 */ /* 0x000fd800078e00ff */
[----:B------:R-:W-:Y:S05]  /*1e880*/  @!P0 BRA `(.L_x_2309) ;  /* 0x0000000000108947 */ /* 0x000fea0003800000 */
[----:B------:R-:W-:Y:S01]  /*1e890*/  UMOV UR4, 0xffffffff ;  /* 0xffffffff00047882 */ /* 0x000fe20000000000 */
[----:B------:R-:W-:Y:S02]  /*1e8a0*/  VIADD R12, R6, 0xffffffff ;  /* 0xffffffff060c7836 */ /* 0x000fe40000000000 */
[----:B------:R-:W-:Y:S05]  /*1e8b0*/  BRA.DIV UR4, `(.L_x_2310) ;  /* 0x0000002a04207947 */ /* 0x000fea000b800000 */
[----:B------:R4:W0:Y:S02]  /*1e8c0*/  SHFL.IDX PT, R7, R2, R12, 0x1f ;  /* 0x00001f0c02077589 */ /* 0x00082400000e0000 */
.L_x_2309:
[----:B0---4-:R-:W0:Y:S01]  /*1e8d0*/  LDC.64 R2, c[0x0][0xc68] ;  /* 0x00031a00ff027b82 */ /* 0x011e220000000a00 */
[----:B------:R-:W-:-:S04]  /*1e8e0*/  IMAD.IADD R19, R6, 0x1, R19 ;  /* 0x0000000106137824 */ /* 0x000fc800078e0213 */
[----:B0-----:R-:W-:-:S05]  /*1e8f0*/  IMAD.WIDE R2, R19, 0x4, R2 ;  /* 0x0000000413027825 */ /* 0x001fca00078e0202 */
[----:B-1----:R-:W2:Y:S01]  /*1e900*/  LDG.E R9, desc[UR52][R2.64] ;  /* 0x0000003402097981 */ /* 0x002ea2000c1e1900 */
[----:B------:R-:W-:-:S04]  /*1e910*/  IMAD R16, R7, R5, R16 ;  /* 0x0000000507107224 */ /* 0x000fc800078e0210 */
[----:B------:R-:W-:Y:S02]  /*1e920*/  IMAD.IADD R7, R4, 0x1, -R16 ;  /* 0x0000000104077824 */ /* 0x000fe400078e0a10 */
[----:B--23--:R-:W-:-:S05]  /*1e930*/  IMAD R6, R17, R9, RZ ;  /* 0x0000000911067224 */ /* 0x00cfca00078e02ff */
[----:B------:R-:W-:-:S04]  /*1e940*/  IABS R8, R6 ;  /* 0x0000000600087213 */ /* 0x000fc80000000000 */
[----:B------:R-:W0:Y:S08]  /*1e950*/  I2F.RP R11, R8 ;  /* 0x00000008000b7306 */ /* 0x000e300000209400 */
[----:B0-----:R-:W0:Y:S02]  /*1e960*/  MUFU.RCP R11, R11 ;  /* 0x0000000b000b7308 */ /* 0x001e240000001000 */
[----:B0-----:R-:W-:-:S06]  /*1e970*/  VIADD R12, R11, 0xffffffe ;  /* 0x0ffffffe0b0c7836 */ /* 0x001fcc0000000000 */
[----:B------:R-:W0:Y:S02]  /*1e980*/  F2I.FTZ.U32.TRUNC.NTZ R3, R12 ;  /* 0x0000000c00037305 */ /* 0x000e24000021f000 */
[----:B0-----:R-:W-:-:S04]  /*1e990*/  IMAD.MOV R2, RZ, RZ, -R3 ;  /* 0x000000ffff027224 */ /* 0x001fc800078e0a03 */
[----:B------:R-:W-:Y:S02]  /*1e9a0*/  IMAD R10, R2, R8, RZ ;  /* 0x00000008020a7224 */ /* 0x000fe400078e02ff */
[----:B------:R-:W-:-:S04]  /*1e9b0*/  IMAD.MOV.U32 R2, RZ, RZ, RZ ;  /* 0x000000ffff027224 */ /* 0x000fc800078e00ff */
[----:B------:R-:W-:Y:S01]  /*1e9c0*/  IMAD.HI.U32 R10, R3, R10, R2 ;  /* 0x0000000a030a7227 */ /* 0x000fe200078e0002 */
[----:B------:R-:W-:Y:S02]  /*1e9d0*/  IABS R3, R7 ;  /* 0x0000000700037213 */ /* 0x000fe40000000000 */
[----:B------:R-:W-:-:S03]  /*1e9e0*/  IABS R2, R6 ;  /* 0x0000000600027213 */ /* 0x000fc60000000000 */
[----:B------:R-:W-:-:S04]  /*1e9f0*/  IMAD.HI.U32 R10, R10, R3, RZ ;  /* 0x000000030a0a7227 */ /* 0x000fc800078e00ff */
[----:B------:R-:W-:-:S04]  /*1ea00*/  IMAD.MOV R2, RZ, RZ, -R2 ;  /* 0x000000ffff027224 */ /* 0x000fc800078e0a02 */
[----:B------:R-:W-:-:S05]  /*1ea10*/  IMAD R3, R10, R2, R3 ;  /* 0x000000020a037224 */ /* 0x000fca00078e0203 */
[----:B------:R-:W-:-:S13]  /*1ea20*/  ISETP.GT.U32.AND P0, PT, R8, R3, PT ;  /* 0x000000030800720c */ /* 0x000fda0003f04070 */
[----:B------:R-:W-:Y:S02]  /*1ea30*/  @!P0 IMAD.IADD R3, R3, 0x1, -R8 ;  /* 0x0000000103038824 */ /* 0x000fe400078e0a08 */
[----:B------:R-:W-:-:S03]  /*1ea40*/  @!P0 VIADD R10, R10, 0x1 ;  /* 0x000000010a0a8836 */ /* 0x000fc60000000000 */
[----:B------:R-:W-:Y:S02]  /*1ea50*/  ISETP.GE.U32.AND P0, PT, R3, R8, PT ;  /* 0x000000080300720c */ /* 0x000fe40003f06070 */
[----:B------:R-:W-:-:S11]  /*1ea60*/  LOP3.LUT R3, R7, R6, RZ, 0x3c, !PT ;  /* 0x0000000607037212 */ /* 0x000fd600078e3cff */
        /* <DEDUP_REMOVED lines=10> */
[----:B------:R-:W-:-:S04]  /*1eb10*/  VIADDMNMX R9, R8, R5, R9, PT ;  /* 0x0000000508097246 */ /* 0x000fc80003800109 */
        /* <DEDUP_REMOVED lines=13> */
[----:B------:R-:W-:Y:S01]  /*1ebf0*/  IMAD R8, R2, R8, R3 ;  /* 0x0000000802087224 */ /* 0x000fe200078e0203 */
[----:B------:R-:W-:-:S04]  /*1ec00*/  LOP3.LUT R3, R6, R9, RZ, 0x3c, !PT ;  /* 0x0000000906037212 */ /* 0x000fc800078e3cff */
[----:B------:R-:W-:-:S13]  /*1ec10*/  ISETP.GT.U32.AND P0, PT, R5, R8, PT ;  /* 0x000000080500720c */ /* 0x000fda0003f04070 */
[----:B------:R-:W-:Y:S02]  /*1ec20*/  @!P0 IMAD.IADD R8, R8, 0x1, -R5 ;  /* 0x0000000108088824 */ /* 0x000fe400078e0a05 */
[----:B------:R-:W-:-:S03]  /*1ec30*/  @!P0 VIADD R2, R2, 0x1 ;  /* 0x0000000102028836 */ /* 0x000fc60000000000 */
[----:B------:R-:W-:-:S13]  /*1ec40*/  ISETP.GE.U32.AND P0, PT, R8, R5, PT ;  /* 0x000000050800720c */ /* 0x000fda0003f06070 */
[----:B------:R-:W-:Y:S01]  /*1ec50*/  @P0 VIADD R2, R2, 0x1 ;  /* 0x0000000102020836 */ /* 0x000fe20000000000 */
[----:B------:R-:W-:Y:S01]  /*1ec60*/  ISETP.GE.AND P0, PT, R3, RZ, PT ;  /* 0x000000ff0300720c */ /* 0x000fe20003f06270 */
[----:B------:R-:W-:-:S12]  /*1ec70*/  IMAD.IADD R3, R6, 0x1, R4 ;  /* 0x0000000106037824 */ /* 0x000fd800078e0204 */
        /* <DEDUP_REMOVED lines=8> */
.L_x_2303:
[----:B------:R-:W-:Y:S01]  /*1ed00*/  UMOV UR4, URZ ;  /* 0x0000003f00047c82 */ /* 0x000fe20008000000 */
[----:B------:R-:W-:Y:S01]  /*1ed10*/  UMOV UR5, URZ ;  /* 0x0000003f00057c82 */ /* 0x000fe20008000000 */
[----:B------:R-:W-:Y:S01]  /*1ed20*/  ULDC UR6, c[0x0][0xc14] ;  /* 0x0003050000067ab9 */ /* 0x000fe20000000800 */
[----:B------:R-:W-:Y:S02]  /*1ed30*/  IMAD.MOV.U32 R16, RZ, RZ, R4 ;  /* 0x000000ffff107224 */ /* 0x000fe400078e0004 */
[----:B------:R-:W-:Y:S02]  /*1ed40*/  IMAD.U32 R17, RZ, RZ, UR4 ;  /* 0x00000004ff117e24 */ /* 0x000fe4000f8e00ff */
[----:B------:R-:W-:Y:S02]  /*1ed50*/  IMAD.U32 R18, RZ, RZ, UR5 ;  /* 0x00000005ff127e24 */ /* 0x000fe4000f8e00ff */
[----:B------:R-:W-:-:S07]  /*1ed60*/  IMAD.U32 R19, RZ, RZ, UR6 ;  /* 0x00000006ff137e24 */ /* 0x000fce000f8e00ff */
.L_x_2311:
        /* <DEDUP_REMOVED lines=12> */
.L_x_2212:
        /* <DEDUP_REMOVED lines=12> */
.L_x_2432:
[----:B------:R-:W-:Y:S05]  /*1eef0*/  BSYNC B0 ;  /* 0x0000000000007941 */ /* 0x000fea0003800000 */
.L_x_2313:
[----:B------:R-:W-:-:S03]  /*1ef00*/  UMOV UR4, 0xffffffff ;  /* 0xffffffff00047882 */ /* 0x000fc60000000000 */
[----:B------:R-:W-:Y:S05]  /*1ef10*/  BRA.DIV UR4, `(.L_x_2315) ;  /* 0x0000002204c47947 */ /* 0x000fea000b800000 */
[----:B------:R-:W2:Y:S02]  /*1ef20*/  S2R R2, SR_TID.X ;  /* 0x0000000000027919 */ /* 0x000ea40000002100 */
[----:B--2---:R-:W-:-:S04]  /*1ef30*/  SHF.R.U32.HI R2, RZ, 0x5, R2 ;  /* 0x00000005ff027819 */ /* 0x004fc80000011602 */
[----:B------:R-:W-:-:S05]  /*1ef40*/  LOP3.LUT R2, R2, 0x3, RZ, 0xc0, !PT ;  /* 0x0000000302027812 */ /* 0x000fca00078ec0ff */
[----:B------:R2:W3:Y:S02]  /*1ef50*/  SHFL.IDX PT, R14, R2, RZ, 0x1f ;  /* 0x00001fff020e7589 */ /* 0x0004e400000e0000 */
.L_x_2435:
[----:B---3--:R-:W-:-:S13]  /*1ef60*/  ISETP.NE.AND P0, PT, R14, RZ, PT ;  /* 0x000000ff0e00720c */ /* 0x008fda0003f05270 */
[----:B------:R-:W-:Y:S05]  /*1ef70*/  @P0 BRA `(.L_x_1991) ;  /* 0x0000000000940947 */ /* 0x000fea0003800000 */
[----:B------:R-:W-:-:S03]  /*1ef80*/  UMOV UR4, 0xffffffff ;  /* 0xffffffff00047882 */ /* 0x000fc60000000000 */
[----:B------:R-:W-:Y:S05]  /*1ef90*/  BRA.DIV UR4, `(.L_x_2316) ;  /* 0x0000002204d87947 */ /* 0x000fea000b800000 */
[----:B------:R-:W-:-:S13]  /*1efa0*/  ELECT P6, URZ, PT ;  /* 0x00000000003f782f */ /* 0x000fda00038c0000 */
.L_x_2438:
[----:B------:R-:W-:Y:S05]  /*1efb0*/  @!P6 BRA `(.L_x_1991) ;  /* 0x000000000084e947 */ /* 0x000fea0003800000 */
[----:B--2---:R-:W2:Y:S02]  /*1efc0*/  LDL.LU R2, [R1+0x2c] ;  /* 0x00002c0001027983 */ /* 0x004ea40000300800 */
[----:B--2---:R-:W-:-:S04]  /*1efd0*/  LOP3.LUT R2, R2, 0x2, RZ, 0xfc, !PT ;  /* 0x0000000202027812 */ /* 0x004fc800078efcff */
[----:B------:R-:W-:-:S13]  /*1efe0*/  ISETP.NE.AND P2, PT, R2, 0x3, PT ;  /* 0x000000030200780c */ /* 0x000fda0003f45270 */
[----:B------:R-:W-:Y:S05]  /*1eff0*/  @!P2 BRA `(.L_x_2317) ;  /* 0x000000000004a947 */ /* 0x000fea0003800000 */
[----:B------:R-:W-:Y:S01]  /*1f000*/  BPT.TRAP 0x1 ;  /* 0x000000040000795c */ /* 0x000fe20000300000 */
.L_x_2317:
        /* <DEDUP_REMOVED lines=14> */
.L_x_2439:
[----:B------:R-:W2:Y:S02]  /*1f0f0*/  SYNCS.PHASECHK.TRANS64.TRYWAIT P0, [R7+URZ], R2 ;  /* 0x00000002070075a7 */ /* 0x000ea4000800017f */
[----:B--2---:R-:W-:Y:S05]  /*1f100*/  @!P0 BRA `(.L_x_2319) ;  /* 0x0000002000b08947 */ /* 0x004fea0003800000 */
.L_x_2440:
[----:B------:R-:W-:Y:S05]  /*1f110*/  @!P2 BRA `(.L_x_2320) ;  /* 0x000000000004a947 */ /* 0x000fea0003800000 */
[----:B------:R-:W-:Y:S01]  /*1f120*/  BPT.TRAP 0x1 ;  /* 0x000000040000795c */ /* 0x000fe20000300000 */
.L_x_2320:
[----:B------:R-:W3:Y:S01]  /*1f130*/  LDL.LU R4, [R1] ;  /* 0x0000000001047983 */ /* 0x000ee20000300800 */
[----:B------:R-:W-:-:S04]  /*1f140*/  VIADD R0, R0, 0x22860 ;  /* 0x0002286000007836 */ /* 0x000fc80000000000 */
[----:B---3--:R-:W-:-:S04]  /*1f150*/  IMAD R4, R4, 0x8, R0 ;  /* 0x0000000804047824 */ /* 0x008fc800078e0200 */
[----:B------:R-:W3:Y:S02]  /*1f160*/  SYNCS.PHASECHK.TRANS64.TRYWAIT P0, [R4+URZ], R5 ;  /* 0x00000005040075a7 */ /* 0x000ee4000800017f */
[----:B---3--:R-:W-:Y:S05]  /*1f170*/  @!P0 BRA `(.L_x_2321) ;  /* 0x0000002000a88947 */ /* 0x008fea0003800000 */
.L_x_2441:
[----:B------:R-:W-:-:S07]  /*1f180*/  IMAD R3, R3, 0x8, R0 ;  /* 0x0000000803037824 */ /* 0x000fce00078e0200 */
.L_x_2322:
[----:B----4-:R4:W0:Y:S02]  /*1f190*/  SYNCS.PHASECHK.TRANS64.TRYWAIT P0, [R3+URZ], R2 ;  /* 0x00000002030075a7 */ /* 0x010824000800017f */
[----:B0-----:R-:W-:Y:S05]  /*1f1a0*/  @!P0 NANOSLEEP.SYNCS 0x989680 ;  /* 0x009896800000895d */ /* 0x001fea0003900000 */
[----:B------:R-:W0:Y:S02]  /*1f1b0*/  @!P0 SYNCS.PHASECHK.TRANS64 P0, [R3+URZ], R2 ;  /* 0x00000002030085a7 */ /* 0x000e24000800007f */
[----:B0-----:R-:W-:Y:S05]  /*1f1c0*/  @!P0 BRA `(.L_x_2322) ;  /* 0xfffffffc00f08947 */ /* 0x001fea000383ffff */
.L_x_1991:
[----:B------:R-:W-:Y:S05]  /*1f1d0*/  BSYNC B7 ;  /* 0x0000000000077941 */ /* 0x000fea0003800000 */
.L_x_1988:
[----:B------:R-:W-:Y:S05]  /*1f1e0*/  EXIT ;  /* 0x000000000000794d */ /* 0x000fea0003800000 */
.L_x_2017:
[----:B0-----:R0:W1:Y:S02]  /*1f1f0*/  SYNCS.PHASECHK.TRANS64.TRYWAIT P6, [R92+URZ+0x22890], R105 ;  /* 0x022890695c0075a7 */ /* 0x00106400080c017f */
[----:B-1----:R-:W-:Y:S05]  /*1f200*/  @!P6 NANOSLEEP.SYNCS 0x989680 ;  /* 0x009896800000e95d */ /* 0x002fea0003900000 */
[----:B------:R-:W1:Y:S02]  /*1f210*/  @!P6 SYNCS.PHASECHK.TRANS64 P6, [R92+URZ+0x22890], R105 ;  /* 0x022890695c00e5a7 */ /* 0x000e6400080c007f */
[----:B-1----:R-:W-:Y:S05]  /*1f220*/  @!P6 BRA `(.L_x_2017) ;  /* 0xfffffffc00f0e947 */ /* 0x002fea000383ffff */
[----:B------:R-:W-:Y:S05]  /*1f230*/  BRA `(.L_x_2323) ;  /* 0xfffffe3c001c7947 */ /* 0x000fea000383ffff */
.L_x_2035:
[----:B0-----:R0:W1:Y:S02]  /*1f240*/  SYNCS.PHASECHK.TRANS64.TRYWAIT P5, [R92+URZ+0x22890], R105 ;  /* 0x022890695c0075a7 */ /* 0x00106400080a017f */
[----:B-1----:R-:W-:Y:S05]  /*1f250*/  @!P5 NANOSLEEP.SYNCS 0x989680 ;  /* 0x009896800000d95d */ /* 0x002fea0003900000 */
[----:B------:R-:W1:Y:S02]  /*1f260*/  @!P5 SYNCS.PHASECHK.TRANS64 P5, [R92+URZ+0x22890], R105 ;  /* 0x022890695c00d5a7 */ /* 0x000e6400080a007f */
[----:B-1----:R-:W-:Y:S05]  /*1f270*/  @!P5 BRA `(.L_x_2035) ;  /* 0xfffffffc00f0d947 */ /* 0x002fea000383ffff */
[----:B------:R-:W-:Y:S05]  /*1f280*/  BRA `(.L_x_2324) ;  /* 0xfffffe4c00cc7947 */ /* 0x000fea000383ffff */
.L_x_2044:
[----:B0-----:R0:W1:Y:S02]  /*1f290*/  SYNCS.PHASECHK.TRANS64.TRYWAIT P4, [R92+URZ+0x22890], R105 ;  /* 0x022890695c0075a7 */ /* 0x001064000808017f */
[----:B-1----:R-:W-:Y:S05]  /*1f2a0*/  @!P4 NANOSLEEP.SYNCS 0x989680 ;  /* 0x009896800000c95d */ /* 0x002fea0003900000 */
[----:B------:R-:W1:Y:S02]  /*1f2b0*/  @!P4 SYNCS.PHASECHK.TRANS64 P4, [R92+URZ+0x22890], R105 ;  /* 0x022890695c00c5a7 */ /* 0x000e64000808007f */
[----:B-1----:R-:W-:Y:S05]  /*1f2c0*/  @!P4 BRA `(.L_x_2044) ;  /* 0xfffffffc00f0c947 */ /* 0x002fea000383ffff */
[----:B------:R-:W-:Y:S05]  /*1f2d0*/  BRA `(.L_x_2325) ;  /* 0xfffffe5c00f47947 */ /* 0x000fea000383ffff */
.L_x_2050:
[----:B--2---:R2:W3:Y:S02]  /*1f2e0*/  SYNCS.PHASECHK.TRANS64.TRYWAIT P3, [R92+URZ+0x228b0], R105 ;  /* 0x0228b0695c0075a7 */ /* 0x0044e4000806017f */
[----:B---3--:R-:W-:Y:S05]  /*1f2f0*/  @!P3 NANOSLEEP.SYNCS 0x989680 ;  /* 0x009896800000b95d */ /* 0x008fea0003900000 */
[----:B------:R-:W3:Y:S02]  /*1f300*/  @!P3 SYNCS.PHASECHK.TRANS64 P3, [R92+URZ+0x228b0], R105 ;  /* 0x0228b0695c00b5a7 */ /* 0x000ee4000806007f */
[----:B---3--:R-:W-:Y:S05]  /*1f310*/  @!P3 BRA `(.L_x_2050) ;  /* 0xfffffffc00f0b947 */ /* 0x008fea000383ffff */
[----:B------:R-:W-:Y:S05]  /*1f320*/  BRA `(.L_x_2326) ;  /* 0xfffffe6000847947 */ /* 0x000fea000383ffff */
.L_x_2066:
[----:B------:R-:W0:Y:S01]  /*1f330*/  S2R R9, SR_TID.X ;  /* 0x0000000000097919 */ /* 0x000e220000002100 */
[----:B------:R-:W-:Y:S01]  /*1f340*/  BSSY B0, `(.L_x_2327) ;  /* 0x000000c000007945 */ /* 0x000fe20003800000 */
[----:B------:R-:W-:Y:S02]  /*1f350*/  IMAD.MOV.U32 R12, RZ, RZ, RZ ;  /* 0x000000ffff0c7224 */ /* 0x000fe400078e00ff */
[----:B------:R-:W-:Y:S02]  /*1f360*/  IMAD.MOV.U32 R11, RZ, RZ, 0x1f ;  /* 0x0000001fff0b7424 */ /* 0x000fe400078e00ff */
[----:B------:R-:W-:Y:S02]  /*1f370*/  IMAD.MOV.U32 R15, RZ, RZ, -0x1 ;  /* 0xffffffffff0f7424 */ /* 0x000fe400078e00ff */
[----:B0-----:R-:W-:-:S05]  /*1f380*/  VIADD R9, R9, 0xffffff80 ;  /* 0xffffff8009097836 */ /* 0x001fca0000000000 */
[----:B------:R-:W-:-:S04]  /*1f390*/  SHF.R.S32.HI R8, RZ, 0x1f, R9 ;  /* 0x0000001fff087819 */ /* 0x000fc80000011409 */
[----:B------:R-:W-:-:S04]  /*1f3a0*/  LEA.HI R8, R8, R9, RZ, 0x7 ;  /* 0x0000000908087211 */ /* 0x000fc800078f38ff */
[----:B------:R-:W-:-:S05]  /*1f3b0*/  SHF.R.S32.HI R8, RZ, 0x7, R8 ;  /* 0x00000007ff087819 */ /* 0x000fca0000011408 */
[----:B------:R-:W-:-:S07]  /*1f3c0*/  IMAD.MOV.U32 R13, RZ, RZ, R8 ;  /* 0x000000ffff0d7224 */ /* 0x000fce00078e0008 */
[----:B-----5:R-:W-:Y:S05]  /*1f3d0*/  WARPSYNC.COLLECTIVE R15, `(.L_x_2328) ;  /* 0x000000000f087348 */ /* 0x020fea0003c00000 */
[----:B------:R0:W1:Y:S02]  /*1f3e0*/  SHFL.IDX P6, R14, R13, R12, R11 ;  /* 0x0000000c0d0e7389 */ /* 0x00006400000c000b */
[----:B01---5:R-:W-:Y:S01]  /*1f3f0*/  ENDCOLLECTIVE ;  /* 0x000000000000791b */ /* 0x023fe20003800000 */
.L_x_2328:
[----:B------:R-:W-:Y:S05]  /*1f400*/  BSYNC B0 ;  /* 0x0000000000007941 */ /* 0x000fea0003800000 */
.L_x_2327:
[----:B------:R-:W-:Y:S05]  /*1f410*/  BRA `(.L_x_2329) ;  /* 0xfffffe6c00f07947 */ /* 0x000fea000383ffff */
.L_x_2082:
        /* <DEDUP_REMOVED lines=8> */
.L_x_2331:
[----:B------:R-:W-:Y:S05]  /*1f4a0*/  BSYNC B1 ;  /* 0x0000000000017941 */ /* 0x000fea0003800000 */
.L_x_2330:
[----:B------:R-:W-:Y:S05]  /*1f4b0*/  BRA `(.L_x_2332) ;  /* 0xfffffe7c00347947 */ /* 0x000fea000383ffff */
.L_x_2083:
        /* <DEDUP_REMOVED lines=8> */
.L_x_2334:
[----:B------:R-:W-:Y:S05]  /*1f540*/  BSYNC B1 ;  /* 0x0000000000017941 */ /* 0x000fea0003800000 */
.L_x_2333:
[----:B------:R-:W-:Y:S05]  /*1f550*/  BRA `(.L_x_2335) ;  /* 0xfffffe7c00147947 */ /* 0x000fea000383ffff */
.L_x_2084:
        /* <DEDUP_REMOVED lines=8> */
.L_x_2337:
[----:B------:R-:W-:Y:S05]  /*1f5e0*/  BSYNC B1 ;  /* 0x0000000000017941 */ /* 0x000fea0003800000 */
.L_x_2336:
[----:B------:R-:W-:Y:S05]  /*1f5f0*/  BRA `(.L_x_2338) ;  /* 0xfffffe7800f47947 */ /* 0x000fea000383ffff */
.L_x_2085:
        /* <DEDUP_REMOVED lines=8> */
.L_x_2340:
[----:B------:R-:W-:Y:S05]  /*1f680*/  BSYNC B1 ;  /* 0x0000000000017941 */ /* 0x000fea0003800000 */
.L_x_2339:
[----:B------:R-:W-:Y:S05]  /*1f690*/  BRA `(.L_x_2341) ;  /* 0xfffffe7800d47947 */ /* 0x000fea000383ffff */
.L_x_2086:
[----:B------:R-:W-:Y:S01]  /*1f6a0*/  BSSY B1, `(.L_x_2342) ;  /* 0x0000008000017945 */ /* 0x000fe20003800000 */
[----:B------:R-:W-:Y:S02]  /*1f6b0*/  IMAD.MOV.U32 R13, RZ, RZ, R5 ;  /* 0x000000ffff0d7224 */ /* 0x000fe400078e0005 */
[----:B------:R-:W-:Y:S02]  /*1f6c0*/  IMAD.MOV.U32 R12, RZ, RZ, 0x1 ;  /* 0x00000001ff0c7424 */ /* 0x000fe400078e00ff */
[----:B------:R-:W-:Y:S02]  /*1f6d0*/  IMAD.MOV.U32 R11, RZ, RZ, 0x1c1f ;  /* 0x00001c1fff0b7424 */ /* 0x000fe400078e00ff */
[----:B------:R-:W-:-:S07]  /*1f6e0*/  IMAD.MOV.U32 R15, RZ, RZ, -0x1 ;  /* 0xffffffffff0f7424 */ /* 0x000fce00078e00ff */
[----:B-----5:R-:W-:Y:S05]  /*1f6f0*/  WARPSYNC.COLLECTIVE R15, `(.L_x_2343) ;  /* 0x000000000f087348 */ /* 0x020fea0003c00000 */
[----:B------:R0:W1:Y:S02]  /*1f700*/  SHFL.IDX P6, R14, R13, R12, R11 ;  /* 0x0000000c0d0e7389 */ /* 0x00006400000c000b */
[----:B01---5:R-:W-:Y:S01]  /*1f710*/  ENDCOLLECTIVE ;  /* 0x000000000000791b */ /* 0x023fe20003800000 */
.L_x_2343:
[----:B------:R-:W-:Y:S05]  /*1f720*/  BSYNC B1 ;  /* 0x0000000000017941 */ /* 0x000fea0003800000 */
.L_x_2342:
[----:B------:R-:W-:Y:S05]  /*1f730*/  BRA `(.L_x_2344) ;  /* 0xfffffe7800b47947 */ /* 0x000fea000383ffff */
.L_x_2087:
        /* <DEDUP_REMOVED lines=8> */
.L_x_2346:
[----:B------:R-:W-:Y:S05]  /*1f7c0*/  BSYNC B1 ;  /* 0x0000000000017941 */ /* 0x000fea0003800000 */
.L_x_2345:
[----:B------:R-:W-:Y:S05]  /*1f7d0*/  BRA `(.L_x_2347) ;  /* 0xfffffe7800947947 */ /* 0x000fea000383ffff */
.L_x_2088:
        /* <DEDUP_REMOVED lines=8> */
.L_x_2349:
[----:B------:R-:W-:Y:S05]  /*1f860*/  BSYNC B1 ;  /* 0x0000000000017941 */ /* 0x000fea0003800000 */
.L_x_2348:
[----:B------:R-:W-:Y:S05]  /*1f870*/  BRA `(.L_x_2350) ;  /* 0xfffffe7800747947 */ /* 0x000fea000383ffff */
.L_x_2089:
        /* <DEDUP_REMOVED lines=8> */
.L_x_2352:
[----:B------:R-:W-:Y:S05]  /*1f900*/  BSYNC B1 ;  /* 0x0000000000017941 */ /* 0x000fea0003800000 */
.L_x_2351:
[----:B------:R-:W-:Y:S05]  /*1f910*/  BRA `(.L_x_2353) ;  /* 0xfffffe7800547947 */ /* 0x000fea000383ffff */
.L_x_2091:
[----:B0-----:R0:W1:Y:S02]  /*1f920*/  SYNCS.PHASECHK.TRANS64.TRYWAIT P2, [R17+URZ+0x22800], R6 ;  /* 0x02280006110075a7 */ /* 0x001064000804017f */
[----:B-1----:R-:W-:Y:S05]  /*1f930*/  @!P2 NANOSLEEP.SYNCS 0x989680 ;  /* 0x009896800000a95d */ /* 0x002fea0003900000 */
[----:B------:R-:W1:Y:S02]  /*1f940*/  @!P2 SYNCS.PHASECHK.TRANS64 P2, [R17+URZ+0x22800], R6 ;  /* 0x022800061100a5a7 */ /* 0x000e64000804007f */
[----:B-1----:R-:W-:Y:S05]  /*1f950*/  @!P2 BRA `(.L_x_2091) ;  /* 0xfffffffc00f0a947 */ /* 0x002fea000383ffff */
[----:B------:R-:W-:Y:S05]  /*1f960*/  BRA `(.L_x_2354) ;  /* 0xfffffe7800dc7947 */ /* 0x000fea000383ffff */
.L_x_2099:
        /* <DEDUP_REMOVED lines=8> */
.L_x_2356:
[----:B------:R-:W-:Y:S05]  /*1f9f0*/  BSYNC B1 ;  /* 0x0000000000017941 */ /* 0x000fea0003800000 */
.L_x_2355:
[----:B------:R-:W-:Y:S05]  /*1fa00*/  BRA `(.L_x_2357) ;  /* 0xfffffe8800f87947 */ /* 0x000fea000383ffff */
.L_x_2100:
        /* <DEDUP_REMOVED lines=8> */
.L_x_2359:
[----:B------:R-:W-:Y:S05]  /*1fa90*/  BSYNC B1 ;  /* 0x0000000000017941 */ /* 0x000fea0003800000 */
.L_x_2358:
[----:B------:R-:W-:Y:S05]  /*1faa0*/  BRA `(.L_x_2360) ;  /* 0xfffffe8800d87947 */ /* 0x000fea000383ffff */
.L_x_2101:
        /* <DEDUP_REMOVED lines=8> */
.L_x_2362:
[----:B------:R-:W-:Y:S05]  /*1fb30*/  BSYNC B1 ;  /* 0x0000000000017941 */ /* 0x000fea0003800000 */
.L_x_2361:
[----:B------:R-:W-:Y:S05]  /*1fb40*/  BRA `(.L_x_2363) ;  /* 0xfffffe8800b87947 */ /* 0x000fea000383ffff */
.L_x_2102:
        /* <DEDUP_REMOVED lines=8> */
.L_x_2365:
[----:B------:R-:W-:Y:S05]  /*1fbd0*/  BSYNC B1 ;  /* 0x0000000000017941 */ /* 0x000fea0003800000 */
.L_x_2364:
[----:B------:R-:W-:Y:S05]  /*1fbe0*/  BRA `(.L_x_2366) ;  /* 0xfffffe8800987947 */ /* 0x000fea000383ffff */
.L_x_2103:
        /* <DEDUP_REMOVED lines=8> */
.L_x_2368:
[----:B------:R-:W-:Y:S05]  /*1fc70*/  BSYNC B1 ;  /* 0x0000000000017941 */ /* 0x000fea0003800000 */
.L_x_2367:
[----:B------:R-:W-:Y:S05]  /*1fc80*/  BRA `(.L_x_2369) ;  /* 0xfffffe8800787947 */ /* 0x000fea000383ffff */
.L_x_2104:
        /* <DEDUP_REMOVED lines=8> */
.L_x_2371:
[----:B------:R-:W-:Y:S05]  /*1fd10*/  BSYNC B1 ;  /* 0x0000000000017941 */ /* 0x000fea0003800000 */
.L_x_2370:
[----:B------:R-:W-:Y:S05]  /*1fd20*/  BRA `(.L_x_2372) ;  /* 0xfffffe88005c7947 */ /* 0x000fea000383ffff */
.L_x_2105:
        /* <DEDUP_REMOVED lines=8> */
.L_x_2374:
[----:B------:R-:W-:Y:S05]  /*1fdb0*/  BSYNC B1 ;  /* 0x0000000000017941 */ /* 0x000fea0003800000 */
.L_x_2373:
[----:B------:R-:W-:Y:S05]  /*1fdc0*/  BRA `(.L_x_2375) ;  /* 0xfffffe8800407947 */ /* 0x000fea000383ffff */
.L_x_2106:
        /* <DEDUP_REMOVED lines=8> */
.L_x_2377:
[----:B------:R-:W-:Y:S05]  /*1fe50*/  BSYNC B1 ;  /* 0x0000000000017941 */ /* 0x000fea0003800000 */
.L_x_2376:
[----:B------:R-:W-:Y:S05]  /*1fe60*/  BRA `(.L_x_2378) ;  /* 0xfffffe8800247947 */ /* 0x000fea000383ffff */
.L_x_2108:
[----:B0-----:R0:W1:Y:S02]  /*1fe70*/  SYNCS.PHASECHK.TRANS64.TRYWAIT P1, [R17+URZ+0x22800], R4 ;  /* 0x02280004110075a7 */ /* 0x001064000802017f */
[----:B-1----:R-:W-:Y:S05]  /*1fe80*/  @!P1 NANOSLEEP.SYNCS 0x989680 ;  /* 0x009896800000995d */ /* 0x002fea0003900000 */
[----:B------:R-:W1:Y:S02]  /*1fe90*/  @!P1 SYNCS.PHASECHK.TRANS64 P1, [R17+URZ+0x22800], R4 ;  /* 0x02280004110095a7 */ /* 0x000e64000802007f */
[----:B-1----:R-:W-:Y:S05]  /*1fea0*/  @!P1 BRA `(.L_x_2108) ;  /* 0xfffffffc00f09947 */ /* 0x002fea000383ffff */
[----:B------:R-:W-:Y:S05]  /*1feb0*/  BRA `(.L_x_2379) ;  /* 0xfffffe8800947947 */ /* 0x000fea000383ffff */
.L_x_2114:
[----:B--2---:R2:W3:Y:S02]  /*1fec0*/  SYNCS.PHASECHK.TRANS64.TRYWAIT P2, [R5+URZ+0x22830], R20 ;  /* 0x02283014050075a7 */ /* 0x0044e4000804017f */
[----:B---3--:R-:W-:Y:S05]  /*1fed0*/  @!P2 NANOSLEEP.SYNCS 0x989680 ;  /* 0x009896800000a95d */ /* 0x008fea0003900000 */
[----:B------:R-:W3:Y:S02]  /*1fee0*/  @!P2 SYNCS.PHASECHK.TRANS64 P2, [R5+URZ+0x22830], R20 ;  /* 0x022830140500a5a7 */ /* 0x000ee4000804007f */
[----:B---3--:R-:W-:Y:S05]  /*1fef0*/  @!P2 BRA `(.L_x_2114) ;  /* 0xfffffffc00f0a947 */ /* 0x008fea000383ffff */
[----:B------:R-:W-:Y:S05]  /*1ff00*/  BRA `(.L_x_2113) ;  /* 0xfffffe9800407947 */ /* 0x000fea000383ffff */
.L_x_2127:
[----:B-1----:R1:W2:Y:S02]  /*1ff10*/  SYNCS.PHASECHK.TRANS64.TRYWAIT P2, [R5+URZ+0x22850], R20 ;  /* 0x02285014050075a7 */ /* 0x0022a4000804017f */
[----:B--2---:R-:W-:Y:S05]  /*1ff20*/  @!P2 NANOSLEEP.SYNCS 0x989680 ;  /* 0x009896800000a95d */ /* 0x004fea0003900000 */
[----:B------:R-:W2:Y:S02]  /*1ff30*/  @!P2 SYNCS.PHASECHK.TRANS64 P2, [R5+URZ+0x22850], R20 ;  /* 0x022850140500a5a7 */ /* 0x000ea4000804007f */
[----:B--2---:R-:W-:Y:S05]  /*1ff40*/  @!P2 BRA `(.L_x_2127) ;  /* 0xfffffffc00f0a947 */ /* 0x004fea000383ffff */
[----:B------:R-:W-:Y:S05]  /*1ff50*/  BRA `(.L_x_2126) ;  /* 0xfffffec000747947 */ /* 0x000fea000383ffff */
.L_x_2136:
[----:B-1----:R1:W2:Y:S02]  /*1ff60*/  SYNCS.PHASECHK.TRANS64.TRYWAIT P2, [R209+URZ+0x22830], R204 ;  /* 0x022830ccd10075a7 */ /* 0x0022a4000804017f */
[----:B--2---:R-:W-:Y:S05]  /*1ff70*/  @!P2 NANOSLEEP.SYNCS 0x989680 ;  /* 0x009896800000a95d */ /* 0x004fea0003900000 */
[----:B------:R-:W2:Y:S02]  /*1ff80*/  @!P2 SYNCS.PHASECHK.TRANS64 P2, [R209+URZ+0x22830], R204 ;  /* 0x022830ccd100a5a7 */ /* 0x000ea4000804007f */
[----:B--2---:R-:W-:Y:S05]  /*1ff90*/  @!P2 BRA `(.L_x_2136) ;  /* 0xfffffffc00f0a947 */ /* 0x004fea000383ffff */
[----:B------:R-:W-:Y:S05]  /*1ffa0*/  BRA `(.L_x_2135) ;  /* 0xfffffec800307947 */ /* 0x000fea000383ffff */
.L_x_2149:
[----:B-1----:R1:W2:Y:S02]  /*1ffb0*/  SYNCS.PHASECHK.TRANS64.TRYWAIT P2, [R209+URZ+0x22850], R204 ;  /* 0x022850ccd10075a7 */ /* 0x0022a4000804017f */
[----:B--2---:R-:W-:Y:S05]  /*1ffc0*/  @!P2 NANOSLEEP.SYNCS 0x989680 ;  /* 0x009896800000a95d */ /* 0x004fea0003900000 */
[----:B------:R-:W2:Y:S02]  /*1ffd0*/  @!P2 SYNCS.PHASECHK.TRANS64 P2, [R209+URZ+0x22850], R204 ;  /* 0x022850ccd100a5a7 */ /* 0x000ea4000804007f */
[----:B--2---:R-:W-:Y:S05]  /*1ffe0*/  @!P2 BRA `(.L_x_2149) ;  /* 0xfffffffc00f0a947 */ /* 0x004fea000383ffff */
[----:B------:R-:W-:Y:S05]  /*1fff0*/  BRA `(.L_x_2148) ;  /* 0xfffffef800a07947 */ /* 0x000fea000383ffff */
.L_x_2159:
[----:B-1----:R1:W2:Y:S02]  /*20000*/  SYNCS.PHASECHK.TRANS64.TRYWAIT P3, [R205+URZ+0x22830], R5 ;  /* 0x02283005cd0075a7 */ /* 0x0022a4000806017f */
[----:B--2---:R-:W-:Y:S05]  /*20010*/  @!P3 NANOSLEEP.SYNCS 0x989680 ;  /* 0x009896800000b95d */ /* 0x004fea0003900000 */
[----:B------:R-:W2:Y:S02]  /*20020*/  @!P3 SYNCS.PHASECHK.TRANS64 P3, [R205+URZ+0x22830], R5 ;  /* 0x02283005cd00b5a7 */ /* 0x000ea4000806007f */
[----:B--2---:R-:W-:Y:S05]  /*20030*/  @!P3 BRA `(.L_x_2159) ;  /* 0xfffffffc00f0b947 */ /* 0x004fea000383ffff */
[----:B------:R-:W-:Y:S05]  /*20040*/  BRA `(.L_x_2158) ;  /* 0xffffff00006c7947 */ /* 0x000fea000383ffff */
.L_x_2164:
[----:B-1----:R1:W2:Y:S02]  /*20050*/  SYNCS.PHASECHK.TRANS64.TRYWAIT P3, [R205+URZ+0x22850], R5 ;  /* 0x02285005cd0075a7 */ /* 0x0022a4000806017f */
[----:B--2---:R-:W-:Y:S05]  /*20060*/  @!P3 NANOSLEEP.SYNCS 0x989680 ;  /* 0x009896800000b95d */ /* 0x004fea0003900000 */
[----:B------:R-:W2:Y:S02]  /*20070*/  @!P3 SYNCS.PHASECHK.TRANS64 P3, [R205+URZ+0x22850], R5 ;  /* 0x02285005cd00b5a7 */ /* 0x000ea4000806007f */
[----:B--2---:R-:W-:Y:S05]  /*20080*/  @!P3 BRA `(.L_x_2164) ;  /* 0xfffffffc00f0b947 */ /* 0x004fea000383ffff */
[----:B------:R-:W-:Y:S05]  /*20090*/  BRA `(.L_x_2163) ;  /* 0xffffff2000487947 */ /* 0x000fea000383ffff */
.L_x_2170:
[----:B-1----:R1:W2:Y:S02]  /*200a0*/  SYNCS.PHASECHK.TRANS64.TRYWAIT P2, [R205+URZ+0x22830], R204 ;  /* 0x022830cccd0075a7 */ /* 0x0022a4000804017f */
[----:B--2---:R-:W-:Y:S05]  /*200b0*/  @!P2 NANOSLEEP.SYNCS 0x989680 ;  /* 0x009896800000a95d */ /* 0x004fea0003900000 */
[----:B------:R-:W2:Y:S02]  /*200c0*/  @!P2 SYNCS.PHASECHK.TRANS64 P2, [R205+URZ+0x22830], R204 ;  /* 0x022830cccd00a5a7 */ /* 0x000ea4000804007f */
[----:B--2---:R-:W-:Y:S05]  /*200d0*/  @!P2 BRA `(.L_x_2170) ;  /* 0xfffffffc00f0a947 */ /* 0x004fea000383ffff */
[----:B------:R-:W-:Y:S05]  /*200e0*/  BRA `(.L_x_2169) ;  /* 0xffffff2400807947 */ /* 0x000fea000383ffff */
.L_x_2183:
[----:B-1----:R1:W2:Y:S02]  /*200f0*/  SYNCS.PHASECHK.TRANS64.TRYWAIT P2, [R205+URZ+0x22850], R204 ;  /* 0x022850cccd0075a7 */ /* 0x0022a4000804017f */
[----:B--2---:R-:W-:Y:S05]  /*20100*/  @!P2 NANOSLEEP.SYNCS 0x989680 ;  /* 0x009896800000a95d */ /* 0x004fea0003900000 */
[----:B------:R-:W2:Y:S02]  /*20110*/  @!P2 SYNCS.PHASECHK.TRANS64 P2, [R205+URZ+0x22850], R204 ;  /* 0x022850cccd00a5a7 */ /* 0x000ea4000804007f */
[----:B--2---:R-:W-:Y:S05]  /*20120*/  @!P2 BRA `(.L_x_2183) ;  /* 0xfffffffc00f0a947 */ /* 0x004fea000383ffff */
[----:B------:R-:W-:Y:S05]  /*20130*/  BRA `(.L_x_2182) ;  /* 0xffffff5400f47947 */ /* 0x000fea000383ffff */
.L_x_2226:
[----:B------:R-:W1:Y:S01]  /*20140*/  S2R R11, SR_TID.X ;  /* 0x00000000000b7919 */ /* 0x000e620000002100 */
[----:B------:R-:W-:Y:S01]  /*20150*/  BSSY B1, `(.L_x_2380) ;  /* 0x000000a000017945 */ /* 0x000fe20003800000 */
[----:B------:R-:W-:Y:S02]  /*20160*/  IMAD.MOV.U32 R12, RZ, RZ, RZ ;  /* 0x000000ffff0c7224 */ /* 0x000fe400078e00ff */
[----:B------:R-:W-:Y:S01]  /*20170*/  IMAD.MOV.U32 R15, RZ, RZ, -0x1 ;  /* 0xffffffffff0f7424 */ /* 0x000fe200078e00ff */
[----:B-1----:R-:W-:-:S04]  /*20180*/  SHF.R.U32.HI R11, RZ, 0x5, R11 ;  /* 0x00000005ff0b7819 */ /* 0x002fc8000001160b */
[----:B------:R-:W-:-:S05]  /*20190*/  LOP3.LUT R11, R11, 0x3, RZ, 0xc0, !PT ;  /* 0x000000030b0b7812 */ /* 0x000fca00078ec0ff */
[----:B0-----:R-:W-:Y:S02]  /*201a0*/  IMAD.MOV.U32 R13, RZ, RZ, R11 ;  /* 0x000000ffff0d7224 */ /* 0x001fe400078e000b */
[----:B------:R-:W-:-:S07]  /*201b0*/  IMAD.MOV.U32 R11, RZ, RZ, 0x1f ;  /* 0x0000001fff0b7424 */ /* 0x000fce00078e00ff */
[----:B------:R-:W-:Y:S05]  /*201c0*/  WARPSYNC.COLLECTIVE R15, `(.L_x_2381) ;  /* 0x000000000f087348 */ /* 0x000fea0003c00000 */
[----:B------:R0:W1:Y:S02]  /*201d0*/  SHFL.IDX P6, R14, R13, R12, R11 ;  /* 0x0000000c0d0e7389 */ /* 0x00006400000c000b */
[----:B01----:R-:W-:Y:S01]  /*201e0*/  ENDCOLLECTIVE ;  /* 0x000000000000791b */ /* 0x003fe20003800000 */
.L_x_2381:
[----:B------:R-:W-:Y:S05]  /*201f0*/  BSYNC B1 ;  /* 0x0000000000017941 */ /* 0x000fea0003800000 */
.L_x_2380:
[----:B------:R-:W-:Y:S05]  /*20200*/  BRA `(.L_x_2382) ;  /* 0xffffffa4005c7947 */ /* 0x000fea000383ffff */
.L_x_2227:
[----:B------:R-:W-:Y:S01]  /*20210*/  BSSY B1, `(.L_x_2383) ;  /* 0x0000006000017945 */ /* 0x000fe20003800000 */
[----:B------:R-:W-:-:S07]  /*20220*/  IMAD.MOV.U32 R15, RZ, RZ, -0x1 ;  /* 0xffffffffff0f7424 */ /* 0x000fce00078e00ff */
[----:B0-----:R-:W-:Y:S05]  /*20230*/  WARPSYNC.COLLECTIVE R15, `(.L_x_2384) ;  /* 0x000000000f0c7348 */ /* 0x001fea0003c00000 */
[----:B------:R-:W-:Y:S02]  /*20240*/  ELECT P6, UR62, PT ;  /* 0x00000000003e782f */ /* 0x000fe400038c0000 */
[----:B------:R-:W-:Y:S01]  /*20250*/  MOV R14, UR62 ;  /* 0x0000003e000e7c02 */ /* 0x000fe20008000f00 */
[----:B0-----:R-:W-:Y:S10]  /*20260*/  ENDCOLLECTIVE ;  /* 0x000000000000791b */ /* 0x001ff40003800000 */
.L_x_2384:
[----:B------:R-:W-:Y:S05]  /*20270*/  BSYNC B1 ;  /* 0x0000000000017941 */ /* 0x000fea0003800000 */
.L_x_2383:
[----:B------:R-:W-:Y:S05]  /*20280*/  BRA `(.L_x_2385) ;  /* 0xffffffa400487947 */ /* 0x000fea000383ffff */
.L_x_2229:
[----:B-1----:R1:W2:Y:S02]  /*20290*/  SYNCS.PHASECHK.TRANS64.TRYWAIT P0, [R7+URZ+0x22820], R8 ;  /* 0x02282008070075a7 */ /* 0x0022a4000800017f */
[----:B--2---:R-:W-:Y:S05]  /*202a0*/  @!P0 NANOSLEEP.SYNCS 0x989680 ;  /* 0x009896800000895d */ /* 0x004fea0003900000 */
[----:B------:R-:W2:Y:S02]  /*202b0*/  @!P0 SYNCS.PHASECHK.TRANS64 P0, [R7+URZ+0x22820], R8 ;  /* 0x02282008070085a7 */ /* 0x000ea4000800007f */
[----:B--2---:R-:W-:Y:S05]  /*202c0*/  @!P0 BRA `(.L_x_2229) ;  /* 0xfffffffc00f08947 */ /* 0x004fea000383ffff */
[----:B------:R-:W-:Y:S05]  /*202d0*/  BRA `(.L_x_2386) ;  /* 0xffffffa400647947 */ /* 0x000fea000383ffff */
.L_x_2232:
[----:B-1----:R1:W2:Y:S02]  /*202e0*/  SYNCS.PHASECHK.TRANS64.TRYWAIT P0, [R8+URZ+0x228a0], R11 ;  /* 0x0228a00b080075a7 */ /* 0x0022a4000800017f */
[----:B--2---:R-:W-:Y:S05]  /*202f0*/  @!P0 NANOSLEEP.SYNCS 0x989680 ;  /* 0x009896800000895d */ /* 0x004fea0003900000 */
[----:B------:R-:W2:Y:S02]  /*20300*/  @!P0 SYNCS.PHASECHK.TRANS64 P0, [R8+URZ+0x228a0], R11 ;  /* 0x0228a00b080085a7 */ /* 0x000ea4000800007f */
[----:B--2---:R-:W-:Y:S05]  /*20310*/  @!P0 BRA `(.L_x_2232) ;  /* 0xfffffffc00f08947 */ /* 0x004fea000383ffff */
[----:B------:R-:W-:Y:S05]  /*20320*/  BRA `(.L_x_2387) ;  /* 0xffffffa400747947 */ /* 0x000fea000383ffff */
.L_x_2234:
[----:B--2---:R2:W3:Y:S02]  /*20330*/  SYNCS.PHASECHK.TRANS64.TRYWAIT P0, [R8+URZ+0x228c0], R11 ;  /* 0x0228c00b080075a7 */ /* 0x0044e4000800017f */
[----:B---3--:R-:W-:Y:S05]  /*20340*/  @!P0 NANOSLEEP.SYNCS 0x989680 ;  /* 0x009896800000895d */ /* 0x008fea0003900000 */
[----:B------:R-:W3:Y:S02]  /*20350*/  @!P0 SYNCS.PHASECHK.TRANS64 P0, [R8+URZ+0x228c0], R11 ;  /* 0x0228c00b080085a7 */ /* 0x000ee4000800007f */
[----:B---3--:R-:W-:Y:S05]  /*20360*/  @!P0 BRA `(.L_x_2234) ;  /* 0xfffffffc00f08947 */ /* 0x008fea000383ffff */
[----:B------:R-:W-:Y:S05]  /*20370*/  BRA `(.L_x_2388) ;  /* 0xffffffa400d87947 */ /* 0x000fea000383ffff */
.L_x_2238:
[----:B-1----:R1:W2:Y:S02]  /*20380*/  SYNCS.PHASECHK.TRANS64.TRYWAIT P0, [R9+URZ+0x228a0], R10 ;  /* 0x0228a00a090075a7 */ /* 0x0022a4000800017f */
[----:B--2---:R-:W-:Y:S05]  /*20390*/  @!P0 NANOSLEEP.SYNCS 0x989680 ;  /* 0x009896800000895d */ /* 0x004fea0003900000 */
[----:B------:R-:W2:Y:S02]  /*203a0*/  @!P0 SYNCS.PHASECHK.TRANS64 P0, [R9+URZ+0x228a0], R10 ;  /* 0x0228a00a090085a7 */ /* 0x000ea4000800007f */
[----:B--2---:R-:W-:Y:S05]  /*203b0*/  @!P0 BRA `(.L_x_2238) ;  /* 0xfffffffc00f08947 */ /* 0x004fea000383ffff */
[----:B------:R-:W-:Y:S05]  /*203c0*/  BRA `(.L_x_2389) ;  /* 0xffffffa800c87947 */ /* 0x000fea000383ffff */
.L_x_2240:
[----:B--2---:R2:W3:Y:S02]  /*203d0*/  SYNCS.PHASECHK.TRANS64.TRYWAIT P1, [R9+URZ+0x228c0], R10 ;  /* 0x0228c00a090075a7 */ /* 0x0044e4000802017f */
[----:B---3--:R-:W-:Y:S05]  /*203e0*/  @!P1 NANOSLEEP.SYNCS 0x989680 ;  /* 0x009896800000995d */ /* 0x008fea0003900000 */
[----:B------:R-:W3:Y:S02]  /*203f0*/  @!P1 SYNCS.PHASECHK.TRANS64 P1, [R9+URZ+0x228c0], R10 ;  /* 0x0228c00a090095a7 */ /* 0x000ee4000802007f */
[----:B---3--:R-:W-:Y:S05]  /*20400*/  @!P1 BRA `(.L_x_2240) ;  /* 0xfffffffc00f09947 */ /* 0x008fea000383ffff */
[----:B------:R-:W-:Y:S05]  /*20410*/  BRA `(.L_x_2390) ;  /* 0xffffffac00247947 */ /* 0x000fea000383ffff */
.L_x_2258:
[----:B------:R-:W0:Y:S01]  /*20420*/  S2R R5, SR_TID.X ;  /* 0x0000000000057919 */ /* 0x000e220000002100 */
[----:B------:R-:W-:Y:S01]  /*20430*/  BSSY B0, `(.L_x_2391) ;  /* 0x000000a000007945 */ /* 0x000fe20003800000 */
[----:B------:R-:W-:Y:S02]  /*20440*/  IMAD.MOV.U32 R12, RZ, RZ, RZ ;  /* 0x000000ffff0c7224 */ /* 0x000fe400078e00ff */
[----:B-1----:R-:W-:Y:S02]  /*20450*/  IMAD.MOV.U32 R11, RZ, RZ, 0x1f ;  /* 0x0000001fff0b7424 */ /* 0x002fe400078e00ff */
[----:B------:R-:W-:Y:S01]  /*20460*/  IMAD.MOV.U32 R15, RZ, RZ, -0x1 ;  /* 0xffffffffff0f7424 */ /* 0x000fe200078e00ff */
[----:B0-----:R-:W-:-:S04]  /*20470*/  SHF.R.U32.HI R5, RZ, 0x5, R5 ;  /* 0x00000005ff057819 */ /* 0x001fc80000011605 */
[----:B------:R-:W-:-:S05]  /*20480*/  LOP3.LUT R5, R5, 0x3, RZ, 0xc0, !PT ;  /* 0x0000000305057812 */ /* 0x000fca00078ec0ff */
[----:B------:R-:W-:-:S07]  /*20490*/  IMAD.MOV.U32 R13, RZ, RZ, R5 ;  /* 0x000000ffff0d7224 */ /* 0x000fce00078e0005 */
[----:B------:R-:W-:Y:S05]  /*204a0*/  WARPSYNC.COLLECTIVE R15, `(.L_x_2392) ;  /* 0x000000000f087348 */ /* 0x000fea0003c00000 */
[----:B------:R0:W1:Y:S02]  /*204b0*/  SHFL.IDX P6, R14, R13, R12, R11 ;  /* 0x0000000c0d0e7389 */ /* 0x00006400000c000b */
[----:B01----:R-:W-:Y:S01]  /*204c0*/  ENDCOLLECTIVE ;  /* 0x000000000000791b */ /* 0x003fe20003800000 */
.L_x_2392:
[----:B------:R-:W-:Y:S05]  /*204d0*/  BSYNC B0 ;  /* 0x0000000000007941 */ /* 0x000fea0003800000 */
.L_x_2391:
[----:B------:R-:W-:Y:S05]  /*204e0*/  BRA `(.L_x_2393) ;  /* 0xffffffb8009c7947 */ /* 0x000fea000383ffff */
.L_x_2259:
[----:B------:R-:W-:Y:S01]  /*204f0*/  BSSY B0, `(.L_x_2394) ;  /* 0x0000006000007945 */ /* 0x000fe20003800000 */
[----:B------:R-:W-:-:S07]  /*20500*/  IMAD.MOV.U32 R15, RZ, RZ, -0x1 ;  /* 0xffffffffff0f7424 */ /* 0x000fce00078e00ff */
[----:B-1----:R-:W-:Y:S05]  /*20510*/  WARPSYNC.COLLECTIVE R15, `(.L_x_2395) ;  /* 0x000000000f0c7348 */ /* 0x002fea0003c00000 */
[----:B------:R-:W-:Y:S02]  /*20520*/  ELECT P6, UR62, PT ;  /* 0x00000000003e782f */ /* 0x000fe400038c0000 */
[----:B------:R-:W-:Y:S01]  /*20530*/  MOV R14, UR62 ;  /* 0x0000003e000e7c02 */ /* 0x000fe20008000f00 */
[----:B-1----:R-:W-:Y:S10]  /*20540*/  ENDCOLLECTIVE ;  /* 0x000000000000791b */ /* 0x002ff40003800000 */
.L_x_2395:
[----:B------:R-:W-:Y:S05]  /*20550*/  BSYNC B0 ;  /* 0x0000000000007941 */ /* 0x000fea0003800000 */
.L_x_2394:
[----:B------:R-:W-:Y:S05]  /*20560*/  BRA `(.L_x_2396) ;  /* 0xffffffb8008c7947 */ /* 0x000fea000383ffff */
.L_x_2262:
[----:B0-----:R0:W1:Y:S02]  /*20570*/  SYNCS.PHASECHK.TRANS64.TRYWAIT P0, [R5+URZ+0x22840], R7 ;  /* 0x02284007050075a7 */ /* 0x001064000800017f */
[----:B-1----:R-:W-:Y:S05]  /*20580*/  @!P0 NANOSLEEP.SYNCS 0x989680 ;  /* 0x009896800000895d */ /* 0x002fea0003900000 */
[----:B------:R-:W1:Y:S02]  /*20590*/  @!P0 SYNCS.PHASECHK.TRANS64 P0, [R5+URZ+0x22840], R7 ;  /* 0x02284007050085a7 */ /* 0x000e64000800007f */
[----:B-1----:R-:W-:Y:S05]  /*205a0*/  @!P0 BRA `(.L_x_2262) ;  /* 0xfffffffc00f08947 */ /* 0x002fea000383ffff */
[----:B------:R-:W-:Y:S05]  /*205b0*/  BRA `(.L_x_2397) ;  /* 0xffffffb800f47947 */ /* 0x000fea000383ffff */
.L_x_2265:
        /* <DEDUP_REMOVED lines=8> */
.L_x_2268:
[----:B0-----:R0:W1:Y:S02]  /*20640*/  SYNCS.PHASECHK.TRANS64.TRYWAIT P0, [R2+URZ+0x22860], R5 ;  /* 0x02286005020075a7 */ /* 0x001064000800017f */
[----:B-1----:R-:W-:Y:S05]  /*20650*/  @!P0 NANOSLEEP.SYNCS 0x989680 ;  /* 0x009896800000895d */ /* 0x002fea0003900000 */
[----:B------:R-:W1:Y:S02]  /*20660*/  @!P0 SYNCS.PHASECHK.TRANS64 P0, [R2+URZ+0x22860], R5 ;  /* 0x02286005020085a7 */ /* 0x000e64000800007f */
[----:B-1----:R-:W-:Y:S05]  /*20670*/  @!P0 BRA `(.L_x_2268) ;  /* 0xfffffffc00f08947 */ /* 0x002fea000383ffff */
[----:B------:R-:W-:Y:S05]  /*20680*/  BRA `(.L_x_2399) ;  /* 0xffffffbc00ec7947 */ /* 0x000fea000383ffff */
.L_x_2277:
[----:B--2---:R2:W3:Y:S02]  /*20690*/  SYNCS.PHASECHK.TRANS64.TRYWAIT P0, [R2+URZ+0x22840], R3 ;  /* 0x02284003020075a7 */ /* 0x0044e4000800017f */
[----:B---3--:R-:W-:Y:S05]  /*206a0*/  @!P0 NANOSLEEP.SYNCS 0x989680 ;  /* 0x009896800000895d */ /* 0x008fea0003900000 */
[----:B------:R-:W3:Y:S02]  /*206b0*/  @!P0 SYNCS.PHASECHK.TRANS64 P0, [R2+URZ+0x22840], R3 ;  /* 0x02284003020085a7 */ /* 0x000ee4000800007f */
[----:B---3--:R-:W-:Y:S05]  /*206c0*/  @!P0 BRA `(.L_x_2277) ;  /* 0xfffffffc00f08947 */ /* 0x008fea000383ffff */
[----:B------:R-:W-:Y:S05]  /*206d0*/  BRA `(.L_x_2400) ;  /* 0xffffffc4006c7947 */ /* 0x000fea000383ffff */
.L_x_2279:
[----:B0-----:R0:W3:Y:S02]  /*206e0*/  SYNCS.PHASECHK.TRANS64.TRYWAIT P0, [R2+URZ+0x22860], R3 ;  /* 0x02286003020075a7 */ /* 0x0010e4000800017f */
[----:B---3--:R-:W-:Y:S05]  /*206f0*/  @!P0 NANOSLEEP.SYNCS 0x989680 ;  /* 0x009896800000895d */ /* 0x008fea0003900000 */
[----:B------:R-:W3:Y:S02]  /*20700*/  @!P0 SYNCS.PHASECHK.TRANS64 P0, [R2+URZ+0x22860], R3 ;  /* 0x02286003020085a7 */ /* 0x000ee4000800007f */
[----:B---3--:R-:W-:Y:S05]  /*20710*/  @!P0 BRA `(.L_x_2279) ;  /* 0xfffffffc00f08947 */ /* 0x008fea000383ffff */
[----:B------:R-:W-:Y:S05]  /*20720*/  BRA `(.L_x_2401) ;  /* 0xffffffc400dc7947 */ /* 0x000fea000383ffff */
.L_x_2284:
[----:B---3--:R3:W4:Y:S02]  /*20730*/  SYNCS.PHASECHK.TRANS64.TRYWAIT P0, [R2+URZ+0x22840], R3 ;  /* 0x02284003020075a7 */ /* 0x008724000800017f */
[----:B----4-:R-:W-:Y:S05]  /*20740*/  @!P0 NANOSLEEP.SYNCS 0x989680 ;  /* 0x009896800000895d */ /* 0x010fea0003900000 */
[----:B------:R-:W4:Y:S02]  /*20750*/  @!P0 SYNCS.PHASECHK.TRANS64 P0, [R2+URZ+0x22840], R3 ;  /* 0x02284003020085a7 */ /* 0x000f24000800007f */
[----:B----4-:R-:W-:Y:S05]  /*20760*/  @!P0 BRA `(.L_x_2284) ;  /* 0xfffffffc00f08947 */ /* 0x010fea000383ffff */
[----:B------:R-:W-:Y:S05]  /*20770*/  BRA `(.L_x_2402) ;  /* 0xffffffcc00307947 */ /* 0x000fea000383ffff */
.L_x_2286:
[----:B0-----:R0:W2:Y:S02]  /*20780*/  SYNCS.PHASECHK.TRANS64.TRYWAIT P1, [R2+URZ+0x22860], R3 ;  /* 0x02286003020075a7 */ /* 0x0010a4000802017f */
[----:B--2---:R-:W-:Y:S05]  /*20790*/  @!P1 NANOSLEEP.SYNCS 0x989680 ;  /* 0x009896800000995d */ /* 0x004fea0003900000 */
[----:B------:R-:W2:Y:S02]  /*207a0*/  @!P1 SYNCS.PHASECHK.TRANS64 P1, [R2+URZ+0x22860], R3 ;  /* 0x02286003020095a7 */ /* 0x000ea4000802007f */
[----:B--2---:R-:W-:Y:S05]  /*207b0*/  @!P1 BRA `(.L_x_2286) ;  /* 0xfffffffc00f09947 */ /* 0x004fea000383ffff */
[----:B------:R-:W-:Y:S05]  /*207c0*/  BRA `(.L_x_2403) ;  /* 0xffffffcc009c7947 */ /* 0x000fea000383ffff */
.L_x_2291:
[----:B---3--:R3:W4:Y:S02]  /*207d0*/  SYNCS.PHASECHK.TRANS64.TRYWAIT P0, [R2+URZ+0x22840], R3 ;  /* 0x02284003020075a7 */ /* 0x008724000800017f */
[----:B----4-:R-:W-:Y:S05]  /*207e0*/  @!P0 NANOSLEEP.SYNCS 0x989680 ;  /* 0x009896800000895d */ /* 0x010fea0003900000 */
[----:B------:R-:W4:Y:S02]  /*207f0*/  @!P0 SYNCS.PHASECHK.TRANS64 P0, [R2+URZ+0x22840], R3 ;  /* 0x02284003020085a7 */ /* 0x000f24000800007f */
[----:B----4-:R-:W-:Y:S05]  /*20800*/  @!P0 BRA `(.L_x_2291) ;  /* 0xfffffffc00f08947 */ /* 0x010fea000383ffff */
[----:B------:R-:W-:Y:S05]  /*20810*/  BRA `(.L_x_2404) ;  /* 0xffffffd000cc7947 */ /* 0x000fea000383ffff */
.L_x_2293:
[----:B0-----:R0:W2:Y:S02]  /*20820*/  SYNCS.PHASECHK.TRANS64.TRYWAIT P1, [R2+URZ+0x22860], R3 ;  /* 0x02286003020075a7 */ /* 0x0010a4000802017f */
[----:B--2---:R-:W-:Y:S05]  /*20830*/  @!P1 NANOSLEEP.SYNCS 0x989680 ;  /* 0x009896800000995d */ /* 0x004fea0003900000 */
[----:B------:R-:W2:Y:S02]  /*20840*/  @!P1 SYNCS.PHASECHK.TRANS64 P1, [R2+URZ+0x22860], R3 ;  /* 0x02286003020095a7 */ /* 0x000ea4000802007f */
[----:B--2---:R-:W-:Y:S05]  /*20850*/  @!P1 BRA `(.L_x_2293) ;  /* 0xfffffffc00f09947 */ /* 0x004fea000383ffff */
[----:B------:R-:W-:Y:S05]  /*20860*/  BRA `(.L_x_2405) ;  /* 0xffffffd4003c7947 */ /* 0x000fea000383ffff */
.L_x_2298:
[----:B------:R-:W-:Y:S01]  /*20870*/  BSSY B0, `(.L_x_2406) ;  /* 0x0000008000007945 */ /* 0x000fe20003800000 */
[----:B0-----:R-:W-:Y:S02]  /*20880*/  IMAD.MOV.U32 R13, RZ, RZ, R16 ;  /* 0x000000ffff0d7224 */ /* 0x001fe400078e0010 */
[----:B------:R-:W-:Y:S02]  /*20890*/  IMAD.MOV.U32 R12, RZ, RZ, RZ ;  /* 0x000000ffff0c7224 */ /* 0x000fe400078e00ff */
[----:B-1----:R-:W-:Y:S02]  /*208a0*/  IMAD.MOV.U32 R11, RZ, RZ, 0x1f ;  /* 0x0000001fff0b7424 */ /* 0x002fe400078e00ff */
[----:B------:R-:W-:-:S07]  /*208b0*/  IMAD.MOV.U32 R15, RZ, RZ, -0x1 ;  /* 0xffffffffff0f7424 */ /* 0x000fce00078e00ff */
[----:B--23--:R-:W-:Y:S05]  /*208c0*/  WARPSYNC.COLLECTIVE R15, `(.L_x_2407) ;  /* 0x000000000f087348 */ /* 0x00cfea0003c00000 */
[----:B------:R0:W1:Y:S02]  /*208d0*/  SHFL.IDX P6, R14, R13, R12, R11 ;  /* 0x0000000c0d0e7389 */ /* 0x00006400000c000b */
[----:B0123--:R-:W-:Y:S01]  /*208e0*/  ENDCOLLECTIVE ;  /* 0x000000000000791b */ /* 0x00ffe20003800000 */
.L_x_2407:
[----:B------:R-:W-:Y:S05]  /*208f0*/  BSYNC B0 ;  /* 0x0000000000007941 */ /* 0x000fea0003800000 */
.L_x_2406:
        /* <DEDUP_REMOVED lines=8> */
.L_x_2408:
[----:B------:R-:W-:Y:S01]  /*20980*/  IMAD.MOV.U32 R16, RZ, RZ, R14 ;  /* 0x000000ffff107224 */ /* 0x000fe200078e000e */
[----:B------:R-:W-:Y:S06]  /*20990*/  BRA `(.L_x_2409) ;  /* 0xffffffd800307947 */ /* 0x000fec000383ffff */
.L_x_2301:
[----:B------:R-:W-:Y:S01]  /*209a0*/  BSSY B0, `(.L_x_2410) ;  /* 0x0000008000007945 */ /* 0x000fe20003800000 */
[----:B0----5:R-:W-:Y:S02]  /*209b0*/  IMAD.MOV.U32 R13, RZ, RZ, R17 ;  /* 0x000000ffff0d7224 */ /* 0x021fe400078e0011 */
[----:B------:R-:W-:Y:S02]  /*209c0*/  IMAD.MOV.U32 R12, RZ, RZ, 0x1 ;  /* 0x00000001ff0c7424 */ /* 0x000fe400078e00ff */
[----:B-1----:R-:W-:Y:S02]  /*209d0*/  IMAD.MOV.U32 R11, RZ, RZ, RZ ;  /* 0x000000ffff0b7224 */ /* 0x002fe400078e00ff */
[----:B------:R-:W-:-:S07]  /*209e0*/  IMAD.MOV.U32 R15, RZ, RZ, -0x1 ;  /* 0xffffffffff0f7424 */ /* 0x000fce00078e00ff */
[----:B--234-:R-:W-:Y:S05]  /*209f0*/  WARPSYNC.COLLECTIVE R15, `(.L_x_2411) ;  /* 0x000000000f087348 */ /* 0x01cfea0003c00000 */
[----:B------:R0:W1:Y:S02]  /*20a00*/  SHFL.UP P6, R14, R13, R12, R11 ;  /* 0x0400000c0d0e7389 */ /* 0x00006400000c000b */
[----:B01234-:R-:W-:Y:S01]  /*20a10*/  ENDCOLLECTIVE ;  /* 0x000000000000791b */ /* 0x01ffe20003800000 */
.L_x_2411:
[----:B------:R-:W-:Y:S05]  /*20a20*/  BSYNC B0 ;  /* 0x0000000000007941 */ /* 0x000fea0003800000 */
.L_x_2410:
[C---:B------:R-:W-:Y:S01]  /*20a30*/  ISETP.NE.AND P0, PT, R7.reuse, RZ, PT ;  /* 0x000000ff0700720c */ /* 0x040fe20003f05270 */
        /* <DEDUP_REMOVED lines=9> */
.L_x_2412:
        /* <DEDUP_REMOVED lines=8> */
.L_x_2413:
        /* <DEDUP_REMOVED lines=8> */
.L_x_2414:
        /* <DEDUP_REMOVED lines=8> */
.L_x_2415:
        /* <DEDUP_REMOVED lines=8> */
.L_x_2416:
[----:B------:R-:W-:Y:S05]  /*20cd0*/  BRA `(.L_x_2417) ;  /* 0xffffffd400f47947 */ /* 0x000fea000383ffff */
.L_x_2306:
[----:B------:R-:W-:Y:S01]  /*20ce0*/  BSSY B0, `(.L_x_2418) ;  /* 0x0000008000007945 */ /* 0x000fe20003800000 */
[----:B-----5:R-:W-:Y:S02]  /*20cf0*/  IMAD.MOV.U32 R13, RZ, RZ, R17 ;  /* 0x000000ffff0d7224 */ /* 0x020fe400078e0011 */
[----:B------:R-:W-:Y:S02]  /*20d00*/  IMAD.MOV.U32 R12, RZ, RZ, 0x1 ;  /* 0x00000001ff0c7424 */ /* 0x000fe400078e00ff */
[----:B-1----:R-:W-:Y:S02]  /*20d10*/  IMAD.MOV.U32 R11, RZ, RZ, RZ ;  /* 0x000000ffff0b7224 */ /* 0x002fe400078e00ff */
[----:B------:R-:W-:-:S07]  /*20d20*/  IMAD.MOV.U32 R15, RZ, RZ, -0x1 ;  /* 0xffffffffff0f7424 */ /* 0x000fce00078e00ff */
[----:B0-2---:R-:W-:Y:S05]  /*20d30*/  WARPSYNC.COLLECTIVE R15, `(.L_x_2419) ;  /* 0x000000000f087348 */ /* 0x005fea0003c00000 */
[----:B------:R1:W3:Y:S02]  /*20d40*/  SHFL.UP P6, R14, R13, R12, R11 ;  /* 0x0400000c0d0e7389 */ /* 0x0002e400000c000b */
[----:B0123--:R-:W-:Y:S01]  /*20d50*/  ENDCOLLECTIVE ;  /* 0x000000000000791b */ /* 0x00ffe20003800000 */
.L_x_2419:
[----:B------:R-:W-:Y:S05]  /*20d60*/  BSYNC B0 ;  /* 0x0000000000007941 */ /* 0x000fea0003800000 */
.L_x_2418:
        /* <DEDUP_REMOVED lines=10> */
.L_x_2420:
        /* <DEDUP_REMOVED lines=8> */
.L_x_2421:
        /* <DEDUP_REMOVED lines=8> */
.L_x_2422:
        /* <DEDUP_REMOVED lines=8> */
.L_x_2423:
        /* <DEDUP_REMOVED lines=8> */
.L_x_2424:
[----:B------:R-:W-:Y:S05]  /*21010*/  BRA `(.L_x_2425) ;  /* 0xffffffd400d87947 */ /* 0x000fea000383ffff */
.L_x_2308:
[----:B------:R-:W-:Y:S01]  /*21020*/  BSSY B0, `(.L_x_2426) ;  /* 0x0000006000007945 */ /* 0x000fe20003800000 */
[----:B------:R-:W-:Y:S01]  /*21030*/  PLOP3.LUT P6, PT, P6, PT, PT, 0x8, 0x0 ;  /* 0x000000000000781c */ /* 0x000fe200037ce170 */
[----:B------:R-:W-:-:S12]  /*21040*/  IMAD.MOV.U32 R15, RZ, RZ, -0x1 ;  /* 0xffffffffff0f7424 */ /* 0x000fd800078e00ff */
[----:B01----:R-:W-:Y:S05]  /*21050*/  WARPSYNC.COLLECTIVE R15, `(.L_x_2427) ;  /* 0x000000000f087348 */ /* 0x003fea0003c00000 */
[----:B------:R-:W-:Y:S01]  /*21060*/  VOTE.ANY R14, PT, P6 ;  /* 0x00000000000e7806 */ /* 0x000fe200030e0100 */
[----:B01----:R-:W-:Y:S06]  /*21070*/  ENDCOLLECTIVE ;  /* 0x000000000000791b */ /* 0x003fec0003800000 */
.L_x_2427:
[----:B------:R-:W-:Y:S05]  /*21080*/  BSYNC B0 ;  /* 0x0000000000007941 */ /* 0x000fea0003800000 */
.L_x_2426:
        /* <DEDUP_REMOVED lines=9> */
.L_x_2428:
[----:B------:R-:W-:Y:S01]  /*21120*/  IMAD.MOV.U32 R17, RZ, RZ, R14 ;  /* 0x000000ffff117224 */ /* 0x000fe200078e000e */
[----:B------:R-:W-:Y:S06]  /*21130*/  BRA `(.L_x_2429) ;  /* 0xffffffd400c87947 */ /* 0x000fec000383ffff */
.L_x_2310:
[----:B------:R-:W-:Y:S01]  /*21140*/  BSSY B0, `(.L_x_2430) ;  /* 0x0000007000007945 */ /* 0x000fe20003800000 */
[----:B------:R-:W-:Y:S02]  /*21150*/  IMAD.MOV.U32 R13, RZ, RZ, R2 ;  /* 0x000000ffff0d7224 */ /* 0x000fe400078e0002 */
[----:B-1----:R-:W-:Y:S02]  /*21160*/  IMAD.MOV.U32 R11, RZ, RZ, 0x1f ;  /* 0x0000001fff0b7424 */ /* 0x002fe400078e00ff */
[----:B------:R-:W-:-:S07]  /*21170*/  IMAD.MOV.U32 R15, RZ, RZ, -0x1 ;  /* 0xffffffffff0f7424 */ /* 0x000fce00078e00ff */
[----:B0-23--:R-:W-:Y:S05]  /*21180*/  WARPSYNC.COLLECTIVE R15, `(.L_x_2431) ;  /* 0x000000000f087348 */ /* 0x00dfea0003c00000 */
[----:B------:R1:W4:Y:S02]  /*21190*/  SHFL.IDX P6, R14, R13, R12, R11 ;  /* 0x0000000c0d0e7389 */ /* 0x00032400000c000b */
[----:B01234-:R-:W-:Y:S01]  /*211a0*/  ENDCOLLECTIVE ;  /* 0x000000000000791b */ /* 0x01ffe20003800000 */
.L_x_2431:
[----:B------:R-:W-:Y:S05]  /*211b0*/  BSYNC B0 ;  /* 0x0000000000007941 */ /* 0x000fea0003800000 */
.L_x_2430:
[----:B------:R-:W-:Y:S01]  /*211c0*/  IMAD.MOV.U32 R7, RZ, RZ, R14 ;  /* 0x000000ffff077224 */ /* 0x000fe200078e000e */
[----:B------:R-:W-:Y:S06]  /*211d0*/  BRA `(.L_x_2309) ;  /* 0xffffffd400bc7947 */ /* 0x000fec000383ffff */
.L_x_2314:
[----:B-1----:R1:W2:Y:S02]  /*211e0*/  SYNCS.PHASECHK.TRANS64.TRYWAIT P0, [R0+URZ+0x22820], R3 ;  /* 0x02282003000075a7 */ /* 0x0022a4000800017f */
[----:B--2---:R-:W-:Y:S05]  /*211f0*/  @!P0 NANOSLEEP.SYNCS 0x989680 ;  /* 0x009896800000895d */ /* 0x004fea0003900000 */
[----:B------:R-:W2:Y:S02]  /*21200*/  @!P0 SYNCS.PHASECHK.TRANS64 P0, [R0+URZ+0x22820], R3 ;  /* 0x02282003000085a7 */ /* 0x000ea4000800007f */
[----:B--2---:R-:W-:Y:S05]  /*21210*/  @!P0 BRA `(.L_x_2314) ;  /* 0xfffffffc00f08947 */ /* 0x004fea000383ffff */
[----:B------:R-:W-:Y:S05]  /*21220*/  BRA `(.L_x_2432) ;  /* 0xffffffdc00307947 */ /* 0x000fea000383ffff */
.L_x_2315:
        /* <DEDUP_REMOVED lines=11> */
.L_x_2434:
[----:B------:R-:W-:Y:S05]  /*212e0*/  BSYNC B0 ;  /* 0x0000000000007941 */ /* 0x000fea0003800000 */
.L_x_2433:
[----:B------:R-:W-:Y:S05]  /*212f0*/  BRA `(.L_x_2435) ;  /* 0xffffffdc00187947 */ /* 0x000fea000383ffff */
.L_x_2316:
[----:B------:R-:W-:Y:S01]  /*21300*/  BSSY B0, `(.L_x_2436) ;  /* 0x0000006000007945 */ /* 0x000fe20003800000 */
[----:B------:R-:W-:-:S07]  /*21310*/  IMAD.MOV.U32 R15, RZ, RZ, -0x1 ;  /* 0xffffffffff0f7424 */ /* 0x000fce00078e00ff */
[----:B012---:R-:W-:Y:S05]  /*21320*/  WARPSYNC.COLLECTIVE R15, `(.L_x_2437) ;  /* 0x000000000f0c7348 */ /* 0x007fea0003c00000 */
[----:B------:R-:W-:Y:S02]  /*21330*/  ELECT P6, UR62, PT ;  /* 0x00000000003e782f */ /* 0x000fe400038c0000 */
[----:B------:R-:W-:Y:S01]  /*21340*/  MOV R14, UR62 ;  /* 0x0000003e000e7c02 */ /* 0x000fe20008000f00 */
[----:B012---:R-:W-:Y:S10]  /*21350*/  ENDCOLLECTIVE ;  /* 0x000000000000791b */ /* 0x007ff40003800000 */
.L_x_2437:
[----:B------:R-:W-:Y:S05]  /*21360*/  BSYNC B0 ;  /* 0x0000000000007941 */ /* 0x000fea0003800000 */
.L_x_2436:
[----:B------:R-:W-:Y:S05]  /*21370*/  BRA `(.L_x_2438) ;  /* 0xffffffdc000c7947 */ /* 0x000fea000383ffff */
.L_x_2318:
[----:B-1----:R1:W2:Y:S02]  /*21380*/  SYNCS.PHASECHK.TRANS64.TRYWAIT P0, [R6+URZ], R5 ;  /* 0x00000005060075a7 */ /* 0x0022a4000800017f */
[----:B--2---:R-:W-:Y:S05]  /*21390*/  @!P0 NANOSLEEP.SYNCS 0x989680 ;  /* 0x009896800000895d */ /* 0x004fea0003900000 */
[----:B------:R-:W2:Y:S02]  /*213a0*/  @!P0 SYNCS.PHASECHK.TRANS64 P0, [R6+URZ], R5 ;  /* 0x00000005060085a7 */ /* 0x000ea4000800007f */
[----:B--2---:R-:W-:Y:S05]  /*213b0*/  @!P0 BRA `(.L_x_2318) ;  /* 0xfffffffc00f08947 */ /* 0x004fea000383ffff */
[----:B------:R-:W-:Y:S05]  /*213c0*/  BRA `(.L_x_2439) ;  /* 0xffffffdc00487947 */ /* 0x000fea000383ffff */
.L_x_2319:
[----:B--2---:R2:W3:Y:S02]  /*213d0*/  SYNCS.PHASECHK.TRANS64.TRYWAIT P0, [R7+URZ], R2 ;  /* 0x00000002070075a7 */ /* 0x0044e4000800017f */
[----:B---3--:R-:W-:Y:S05]  /*213e0*/  @!P0 NANOSLEEP.SYNCS 0x989680 ;  /* 0x009896800000895d */ /* 0x008fea0003900000 */
[----:B------:R-:W3:Y:S02]  /*213f0*/  @!P0 SYNCS.PHASECHK.TRANS64 P0, [R7+URZ], R2 ;  /* 0x00000002070085a7 */ /* 0x000ee4000800007f */
[----:B---3--:R-:W-:Y:S05]  /*21400*/  @!P0 BRA `(.L_x_2319) ;  /* 0xfffffffc00f08947 */ /* 0x008fea000383ffff */
[----:B------:R-:W-:Y:S05]  /*21410*/  BRA `(.L_x_2440) ;  /* 0xffffffdc003c7947 */ /* 0x000fea000383ffff */
.L_x_2321:
[----:B---3--:R3:W4:Y:S02]  /*21420*/  SYNCS.PHASECHK.TRANS64.TRYWAIT P0, [R4+URZ], R5 ;  /* 0x00000005040075a7 */ /* 0x008724000800017f */
[----:B----4-:R-:W-:Y:S05]  /*21430*/  @!P0 NANOSLEEP.SYNCS 0x989680 ;  /* 0x009896800000895d */ /* 0x010fea0003900000 */
[----:B------:R-:W4:Y:S02]  /*21440*/  @!P0 SYNCS.PHASECHK.TRANS64 P0, [R4+URZ], R5 ;  /* 0x00000005040085a7 */ /* 0x000f24000800007f */
[----:B----4-:R-:W-:Y:S05]  /*21450*/  @!P0 BRA `(.L_x_2321) ;  /* 0xfffffffc00f08947 */ /* 0x010fea000383ffff */
[----:B------:R-:W-:Y:S05]  /*21460*/  BRA `(.L_x_2441) ;  /* 0xffffffdc00447947 */ /* 0x000fea000383ffff */
.L_x_2442:
        /* <DEDUP_REMOVED lines=9> */
.L_x_4724:


//--------------------- .text._ZN7cutlass13device_kernelIN5flash11enable_sm90INS1_16FlashAttnFwdSm90INS1_25CollectiveMainloopFwdSm90ILi2EN4cute5tupleIJNS5_1CILi1EEES8_S8_EEENS6_IJNS7_ILi128EEENS7_ILi96EEENS7_ILi64EEEEEELi256ENS_10bfloat16_tEfNS_4arch4Sm90ELb0ELb1ELb1ELb1ELb0ELb0ELb1ELb1ELb0ELb0ELb0ELb0EEENS1_21CollectiveEpilogueFwdINS6_IJSA_NS7_ILi256EEESB_EEES9_SE_SG_Li256ELb1ELb0ELb0ELb0EEENS1_36VarlenDynamicPersistentTileSchedulerILi128ELi96ELi256ELi32ELb0ELb0ELb1ELb1ELb0ELb1EEEEEEEEEvNT_6ParamsE --------------------------
	.section	.text._ZN7cutlass13device_kernelIN5flash11enable_sm90INS1_16FlashAttnFwdSm90INS1_25CollectiveMainloopFwdSm90ILi2EN4cute5tupleIJNS5_1CILi1EEES8_S8_EEENS6_IJNS7_ILi128EEENS7_ILi96EEENS7_ILi64EEEEEELi256ENS_10bfloat16_tEfNS_4arch4Sm90ELb0ELb1ELb1ELb1ELb0ELb0ELb1ELb1ELb0ELb0ELb0ELb0EEENS1_21CollectiveEpilogueFwdINS6_IJSA_NS7_ILi256EEESB_EEES9_SE_SG_Li256ELb1ELb0ELb0ELb0EEENS1_36VarlenDynamicPersistentTileSchedulerILi128ELi96ELi256ELi32ELb0ELb0ELb1ELb1ELb0ELb1EEEEEEEEEvNT_6ParamsE,"ax",@progbits
	.align	128
.text._ZN7cutlass13device_kernelIN5flash11enable_sm90INS1_16FlashAttnFwdSm90INS1_25CollectiveMainloopFwdSm90ILi2EN4cute5tupleIJNS5_1CILi1EEES8_S8_EEENS6_IJNS7_ILi128EEENS7_ILi96EEENS7_ILi64EEEEEELi256ENS_10bfloat16_tEfNS_4arch4Sm90ELb0ELb1ELb1ELb1ELb0ELb0ELb1ELb1ELb0ELb0ELb0ELb0EEENS1_21CollectiveEpilogueFwdINS6_IJSA_NS7_ILi256EEESB_EEES9_SE_SG_Li256ELb1ELb0ELb0ELb0EEENS1_36VarlenDynamicPersistentTileSchedulerILi128ELi96ELi256ELi32ELb0ELb0ELb1ELb1ELb0ELb1EEEEEEEEEvNT_6ParamsE:
        .type           _ZN7cutlass13device_kernelIN5flash11enable_sm90INS1_16FlashAttnFwdSm90INS1_25CollectiveMainloopFwdSm90ILi2EN4cute5tupleIJNS5_1CILi1EEES8_S8_EEENS6_IJNS7_ILi128EEENS7_ILi96EEENS7_ILi64EEEEEELi256ENS_10bfloat16_tEfNS_4arch4Sm90ELb0ELb1ELb1ELb1ELb0ELb0ELb1ELb1ELb0ELb0ELb0ELb0EEENS1_21CollectiveEpilogueFwdINS6_IJSA_NS7_ILi256EEESB_EEES9_SE_SG_Li256ELb1ELb0ELb0ELb0EEENS1_36VarlenDynamicPersistentTileSchedulerILi128ELi96ELi256ELi32ELb0ELb0ELb1ELb1ELb0ELb1EEEEEEEEEvNT_6ParamsE,@function
        .size           _ZN7cutlass13device_kernelIN5flash11enable_sm90INS1_16FlashAttnFwdSm90INS1_25CollectiveMainloopFwdSm90ILi2EN4cute5tupleIJNS5_1CILi1EEES8_S8_EEENS6_IJNS7_ILi128EEENS7_ILi96EEENS7_ILi64EEEEEELi256ENS_10bfloat16_tEfNS_4arch4Sm90ELb0ELb1ELb1ELb1ELb0ELb0ELb1ELb1ELb0ELb0ELb0ELb0EEENS1_21CollectiveEpilogueFwdINS6_IJSA_NS7_ILi256EEESB_EEES9_SE_SG_Li256ELb1ELb0ELb0ELb0EEENS1_36VarlenDynamicPersistentTileSchedulerILi128ELi96ELi256ELi32ELb0ELb0ELb1ELb1ELb0ELb1EEEEEEEEEvNT_6ParamsE,(.L_x_4725 - _ZN7cutlass13device_kernelIN5flash11enable_sm90INS1_16FlashAttnFwdSm90INS1_25CollectiveMainloopFwdSm90ILi2EN4cute5tupleIJNS5_1CILi1EEES8_S8_EEENS6_IJNS7_ILi128EEENS7_ILi96EEENS7_ILi64EEEEEELi256ENS_10bfloat16_tEfNS_4arch4Sm90ELb0ELb1ELb1ELb1ELb0ELb0ELb1ELb1ELb0ELb0ELb0ELb0EEENS1_21CollectiveEpilogueFwdINS6_IJSA_NS7_ILi256EEESB_EEES9_SE_SG_Li256ELb1ELb0ELb0ELb0EEENS1_36VarlenDynamicPersistentTileSchedulerILi128ELi96ELi256ELi32ELb0ELb0ELb1ELb1ELb0ELb1EEEEEEEEEvNT_6ParamsE)
        .other          _ZN7cutlass13device_kernelIN5flash11enable_sm90INS1_16FlashAttnFwdSm90INS1_25CollectiveMainloopFwdSm90ILi2EN4cute5tupleIJNS5_1CILi1EEES8_S8_EEENS6_IJNS7_ILi128EEENS7_ILi96EEENS7_ILi64EEEEEELi256ENS_10bfloat16_tEfNS_4arch4Sm90ELb0ELb1ELb1ELb1ELb0ELb0ELb1ELb1ELb0ELb0ELb0ELb0EEENS1_21CollectiveEpilogueFwdINS6_IJSA_NS7_ILi256EEESB_EEES9_SE_SG_Li256ELb1ELb0ELb0ELb0EEENS1_36VarlenDynamicPersistentTileSchedulerILi128ELi96ELi256ELi32ELb0ELb0ELb1ELb1ELb0ELb1EEEEEEEEEvNT_6ParamsE,@"STO_CUDA_ENTRY STV_DEFAULT"
_ZN7cutlass13device_kernelIN5flash11enable_sm90INS1_16FlashAttnFwdSm90INS1_25CollectiveMainloopFwdSm90ILi2EN4cute5tupleIJNS5_1CILi1EEES8_S8_EEENS6_IJNS7_ILi128EEENS7_ILi96EEENS7_ILi64EEEEEELi256ENS_10bfloat16_tEfNS_4arch4Sm90ELb0ELb1ELb1ELb1ELb0ELb0ELb1ELb1ELb0ELb0ELb0ELb0EEENS1_21CollectiveEpilogueFwdINS6_IJSA_NS7_ILi256EEESB_EEES9_SE_SG_Li256ELb1ELb0ELb0ELb0EEENS1_36VarlenDynamicPersistentTileSchedulerILi128ELi96ELi256ELi32ELb0ELb0ELb1ELb1ELb0ELb1EEEEEEEEEvNT_6ParamsE:
[----:B------:R-:W0:Y:S02]  /*0000*/  LDC R1, c[0x0][0x28] ;  /* 0x00000a00ff017b82 */ /* 0x000e240000000800 */
[----:B0-----:R-:W-:Y:S01]  /*0010*/  VIADD R1, R1, 0xfffffb70 ;  /* 0xfffffb7001017836 */ /* 0x001fe20000000000 */
[----:B------:R-:W0:Y:S01]  /*0020*/  S2R R3, SR_TID.X ;  /* 0x0000000000037919 */ /* 0x000e220000002100 */
[----:B------:R-:W-:Y:S01]  /*0030*/  ELECT P0, URZ, PT ;  /* 0x00000000003f782f */ /* 0x000fe20003800000 */
[----:B------:R-:W-:Y:S01]  /*0040*/  BSSY B0, `(.L_x_2443) ;  /* 0x0000018000007945 */ /* 0x000fe20003800000 */
[----:B------:R-:W-:Y:S02]  /*0050*/  ULDC UR4, c[0x0][0x20] ;  /* 0x0000080000047ab9 */ /* 0x000fe40000000800 */
[----:B------:R-:W-:Y:S01]  /*0060*/  IADD3 R16, P1, R1, UR4, RZ ;  /* 0x0000000401107c10 */ /* 0x000fe2000ff3e0ff */
[----:B------:R-:W-:-:S04]  /*0070*/  ULDC UR4, c[0x0][0x24] ;  /* 0x0000090000047ab9 */ /* 0x000fc80000000800 */
[----:B------:R-:W-:Y:S01]  /*0080*/  IMAD.X R17, RZ, RZ, UR4, P1 ;  /* 0x00000004ff117e24 */ /* 0x000fe200088e06ff */
        /* <DEDUP_REMOVED lines=19> */
.L_x_2444:
[----:B------:R-:W-:Y:S05]  /*01c0*/  BSYNC B0 ;  /* 0x0000000000007941 */ /* 0x000fea0003800000 */
.L_x_2443:
        /* <DEDUP_REMOVED lines=43> */
.L_x_2445:
        /* <DEDUP_REMOVED lines=22> */
.L_x_2446:
        /* <DEDUP_REMOVED lines=18> */
.L_x_2447:
        /* <DEDUP_REMOVED lines=22> */
.L_x_2448:
        /* <DEDUP_REMOVED lines=22> */
.L_x_2449:
[----:B------:R-:W-:Y:S01]  /*09c0*/  IADD3 R2, P0, R16, 0x70, RZ ;  /* 0x0000007010027810 */ /* 0x000fe20007f1e0ff */
[----:B------:R-:W-:Y:S01]  /*09d0*/  UMOV UR48, 0x1 ;  /* 0x0000000100307882 */ /* 0x000fe20000000000 */
[----:B------:R-:W-:Y:S01]  /*09e0*/  PLOP3.LUT P1, PT, PT, PT, UP0, 0x80, 0x0 ;  /* 0x000000000000781c */ /* 0x000fe20003f2f008 */
[----:B------:R-:W-:Y:S01]  /*09f0*/  NOP ;  /* 0x0000000000007918 */ /* 0x000fe20000000000 */
[----:B------:R-:W-:Y:S01]  /*0a00*/  USEL UR48, UR48, 0x2, !UP0 ;  /* 0x0000000230307887 */ /* 0x000fe2000c000000 */
[----:B------:R4:W-:Y:S01]  /*0a10*/  STL [R1+0x478], R2 ;  /* 0x0004780201007387 */ /* 0x0009e20000100800 */
[----:B------:R-:W-:Y:S01]  /*0a20*/  ULDC.64 UR54, c[0x0][0x208] ;  /* 0x0000820000367ab9 */ /* 0x000fe20000000a00 */
[----:B----4-:R-:W-:-:S05]  /*0a30*/  IMAD.X R2, RZ, RZ, R17, P0 ;  /* 0x000000ffff027224 */ /* 0x010fca00000e0611 */
[----:B------:R4:W-:Y:S01]  /*0a40*/  STL [R1+0x474], R2 ;  /* 0x0004740201007387 */ /* 0x0009e20000100800 */
[----:B0123--:R-:W-:Y:S06]  /*0a50*/  BAR.SYNC.DEFER_BLOCKING 0x0 ;  /* 0x0000000000007b1d */ /* 0x00ffec0000010000 */
[----:B------:R-:W-:Y:S05]  /*0a60*/  @!P1 BRA `(.L_x_2450) ;  /* 0x0000021c00849947 */ /* 0x000fea0003800000 */
.L_x_2451:
[----:B------:R-:W-:-:S08]  /*0a70*/  NOP ;  /* 0x0000000000007918 */ /* 0x000fd00000000000 */
[----:B------:R-:W0:Y:S02]  /*0a80*/  USETMAXREG.TRY_ALLOC.CTAPOOL UP0, 0xf0 ;  /* 0x000000f0000079c8 */ /* 0x000e240008000600 */
[----:B0-----:R-:W-:-:S13]  /*0a90*/  PLOP3.LUT P0, PT, PT, PT, UP0, 0x80, 0x0 ;  /* 0x000000000000781c */ /* 0x001fda0003f0f008 */
[----:B------:R-:W-:Y:S05]  /*0aa0*/  @!P0 BRA `(.L_x_2451) ;  /* 0xfffffffc00f08947 */ /* 0x000fea000383ffff */
[----:B------:R-:W-:Y:S01]  /*0ab0*/  ISETP.NE.AND P0, PT, R28, 0x1, PT ;  /* 0x000000011c00780c */ /* 0x000fe20003f05270 */
[----:B------:R-:W0:Y:S08]  /*0ac0*/  S2UR UR4, SR_CgaCtaId ;  /* 0x00000000000479c3 */ /* 0x000e300000008800 */
[----:B------:R-:W-:Y:S06]  /*0ad0*/  BAR.ARV 0x8, 0x120 ;  /* 0x0204800000007b1d */ /* 0x000fec0000002000 */
[----:B------:R-:W-:-:S02]  /*0ae0*/  UMOV UR44, 0x400 ;  /* 0x00000400002c7882 */ /* 0x000fc40000000000 */
[----:B------:R-:W-:Y:S08]  /*0af0*/  @!P0 BAR.ARV 0x9, 0x100 ;  /* 0x0244000000008b1d */ /* 0x000ff00000002000 */
[----:B------:R-:W-:Y:S01]  /*0b00*/  BAR.SYNC.DEFER_BLOCKING 0x5, 0x120 ;  /* 0x0144800000007b1d */ /* 0x000fe20000010000 */
[C---:B------:R-:W-:Y:S02]  /*0b10*/  IADD3 R200, P1, R16.reuse, 0x218, RZ ;  /* 0x0000021810c87810 */ /* 0x040fe40007f3e0ff */
[----:B------:R-:W-:Y:S01]  /*0b20*/  IADD3 R204, P2, R16, 0x224, RZ ;  /* 0x0000022410cc7810 */ /* 0x000fe20007f5e0ff */
[----:B0-----:R-:W-:-:S02]  /*0b30*/  ULEA UR44, UR4, UR44, 0x18 ;  /* 0x0000002c042c7291 */ /* 0x001fc4000f8ec03f */
[--C-:B------:R-:W-:Y:S01]  /*0b40*/  IMAD.X R201, RZ, RZ, R17.reuse, P1 ;  /* 0x000000ffffc97224 */ /* 0x100fe200008e0611 */
[----:B------:R-:W-:Y:S01]  /*0b50*/  ULDC UR4, c[0x0][0xd14] ;  /* 0x0003450000047ab9 */ /* 0x000fe20000000800 */
[----:B------:R-:W-:Y:S01]  /*0b60*/  STL.64 [R1+0x218], RZ ;  /* 0x000218ff01007387 */ /* 0x000fe20000100a00 */
[----:B------:R-:W-:-:S03]  /*0b70*/  IMAD.X R203, RZ, RZ, R17, P2 ;  /* 0x000000ffffcb7224 */ /* 0x000fc600010e0611 */
[----:B------:R-:W-:Y:S04]  /*0b80*/  STL [R1+0x220], RZ ;  /* 0x000220ff01007387 */ /* 0x000fe80000100800 */
[----:B------:R-:W-:Y:S04]  /*0b90*/  STL [R1+0x224], RZ ;  /* 0x000224ff01007387 */ /* 0x000fe80000100800 */
[----:B------:R-:W0:Y:S01]  /*0ba0*/  LDS.128 R8, [UR44+0x324d0] ;  /* 0x0324d02cff087984 */ /* 0x000e220008000c00 */
[----:B------:R-:W-:Y:S06]  /*0bb0*/  BAR.ARV 0x4, 0x120 ;  /* 0x0104800000007b1d */ /* 0x000fec0000002000 */
[----:B0-----:R-:W-:-:S13]  /*0bc0*/  ISETP.GE.AND P0, PT, R11, UR4, PT ;  /* 0x000000040b007c0c */ /* 0x001fda000bf06270 */
[----:B------:R-:W-:Y:S05]  /*0bd0*/  @P0 EXIT ;  /* 0x000000000000094d */ /* 0x000fea0003800000 */
[----:B------:R-:W0:Y:S01]  /*0be0*/  S2R R0, SR_TID.X ;  /* 0x0000000000007919 */ /* 0x000e220000002100 */
[----:B------:R-:W1:Y:S01]  /*0bf0*/  S2UR UR4, SR_SWINHI ;  /* 0x00000000000479c3 */ /* 0x000e620000002f00 */
[----:B------:R-:W-:Y:S01]  /*0c00*/  IMAD.MOV.U32 R193, RZ, RZ, 0x2 ;  /* 0x00000002ffc17424 */ /* 0x000fe200078e00ff */
[----:B------:R-:W-:Y:S01]  /*0c10*/  R2UR UR5, R9 ;  /* 0x00000000090572ca */ /* 0x000fe200000e0000 */
[----:B------:R-:W-:Y:S01]  /*0c20*/  VIADD R199, R28, 0x8 ;  /* 0x000000081cc77836 */ /* 0x000fe20000000000 */
[----:B------:R-:W-:Y:S02]  /*0c30*/  R2UR UR6, R11 ;  /* 0x000000000b0672ca */ /* 0x000fe400000e0000 */
[----:B------:R-:W-:Y:S02]  /*0c40*/  R2UR UR7, R10 ;  /* 0x000000000a0772ca */ /* 0x000fe400000e0000 */
[----:B------:R-:W-:Y:S01]  /*0c50*/  IADD3 R198, -R28, 0xb, RZ ;  /* 0x0000000b1cc67810 */ /* 0x000fe20007ffe1ff */
[----:B------:R-:W-:Y:S01]  /*0c60*/  UMOV UR36, UR44 ;  /* 0x0000002c00247c82 */ /* 0x000fe20008000000 */
[----:B-1----:R-:W-:Y:S01]  /*0c70*/  UMOV UR37, UR4 ;  /* 0x0000000400257c82 */ /* 0x002fe20008000000 */
[----:B0-----:R-:W-:-:S05]  /*0c80*/  VIADD R196, R0, 0xffffff80 ;  /* 0xffffff8000c47836 */ /* 0x001fca0000000000 */
[----:B------:R-:W-:-:S04]  /*0c90*/  SHF.R.S32.HI R29, RZ, 0x1f, R196 ;  /* 0x0000001fff1d7819 */ /* 0x000fc800000114c4 */
[CC--:B----4-:R-:W-:Y:S02]  /*0ca0*/  LEA.HI R2, R29.reuse, R196.reuse, RZ, 0x4 ;  /* 0x000000c41d027211 */ /* 0x0d0fe400078f20ff */
[CC--:B------:R-:W-:Y:S02]  /*0cb0*/  LEA.HI R3, R29.reuse, R196.reuse, RZ, 0x5 ;  /* 0x000000c41d037211 */ /* 0x0c0fe400078f28ff */
[----:B------:R-:W-:Y:S02]  /*0cc0*/  LEA.HI R0, R29, R196, RZ, 0x7 ;  /* 0x000000c41d007211 */ /* 0x000fe400078f38ff */
[----:B------:R-:W-:Y:S01]  /*0cd0*/  SHF.R.S32.HI R7, RZ, 0x4, R2 ;  /* 0x00000004ff077819 */ /* 0x000fe20000011402 */
[----:B------:R-:W-:Y:S01]  /*0ce0*/  IMAD.SHL.U32 R4, R3, 0x20, RZ ;  /* 0x0000002003047824 */ /* 0x000fe200078e00ff */
[----:B------:R-:W-:Y:S02]  /*0cf0*/  LOP3.LUT R3, R0, 0xffffff80, RZ, 0xc0, !PT ;  /* 0xffffff8000037812 */ /* 0x000fe400078ec0ff */
[----:B------:R-:W-:-:S02]  /*0d00*/  LOP3.LUT R5, R2, 0x3fffff0, RZ, 0xc0, !PT ;  /* 0x03fffff002057812 */ /* 0x000fc400078ec0ff */
[----:B------:R-:W-:Y:S01]  /*0d10*/  LEA.HI R2, R2, R7, RZ, 0x1 ;  /* 0x0000000702027211 */ /* 0x000fe200078f08ff */
[----:B------:R-:W-:Y:S01]  /*0d20*/  IMAD.IADD R202, R196, 0x1, -R3 ;  /* 0x00000001c4ca7824 */ /* 0x000fe200078e0a03 */
[----:B------:R-:W-:Y:S01]  /*0d30*/  LOP3.LUT R4, R4, 0xfffffc00, RZ, 0xc0, !PT ;  /* 0xfffffc0004047812 */ /* 0x000fe200078ec0ff */
[----:B------:R-:W-:Y:S01]  /*0d40*/  IMAD.IADD R5, R196, 0x1, -R5 ;  /* 0x00000001c4057824 */ /* 0x000fe200078e0a05 */
[----:B------:R-:W-:Y:S02]  /*0d50*/  LOP3.LUT R2, R2, 0x1ffffffe, RZ, 0xc0, !PT ;  /* 0x1ffffffe02027812 */ /* 0x000fe400078ec0ff */
[----:B------:R-:W-:Y:S01]  /*0d60*/  SHF.R.S32.HI R3, RZ, 0x1f, R202 ;  /* 0x0000001fff037819 */ /* 0x000fe200000114ca */
[----:B------:R-:W-:Y:S01]  /*0d70*/  IMAD R5, R5, 0x40, R4 ;  /* 0x0000004005057824 */ /* 0x000fe200078e0204 */
[----:B------:R-:W-:Y:S01]  /*0d80*/  SHF.R.S32.HI R207, RZ, 0x7, R0 ;  /* 0x00000007ffcf7819 */ /* 0x000fe20000011400 */
[----:B------:R-:W-:Y:S01]  /*0d90*/  IMAD.IADD R2, R7, 0x1, -R2 ;  /* 0x0000000107027824 */ /* 0x000fe200078e0a02 */
[----:B------:R-:W-:-:S02]  /*0da0*/  LEA.HI R30, R3, R202, RZ, 0x2 ;  /* 0x000000ca031e7211 */ /* 0x000fc400078f10ff */
[----:B------:R-:W-:Y:S01]  /*0db0*/  LEA.HI R3, R3, R202, RZ, 0x5 ;  /* 0x000000ca03037211 */ /* 0x000fe200078f28ff */
[----:B------:R-:W-:Y:S01]  /*0dc0*/  IMAD R192, R2, 0x8, R5 ;  /* 0x0000000802c07824 */ /* 0x000fe200078e0205 */
[--C-:B------:R-:W-:Y:S02]  /*0dd0*/  SHF.R.S32.HI R2, RZ, 0x2, R30.reuse ;  /* 0x00000002ff027819 */ /* 0x100fe4000001141e */
[----:B------:R-:W-:Y:S01]  /*0de0*/  SHF.R.S32.HI R5, RZ, 0x1f, R30 ;  /* 0x0000001fff057819 */ /* 0x000fe2000001141e */
[----:B------:R-:W-:Y:S01]  /*0df0*/  IMAD.WIDE R192, R192, R193, UR36 ;  /* 0x00000024c0c07e25 */ /* 0x000fe2000f8e02c1 */
[----:B------:R-:W-:Y:S02]  /*0e00*/  SHF.R.S32.HI R3, RZ, 0x5, R3 ;  /* 0x00000005ff037819 */ /* 0x000fe40000011403 */
[----:B------:R-:W-:Y:S02]  /*0e10*/  LEA.HI R5, R5, R2, RZ, 0x3 ;  /* 0x0000000205057211 */ /* 0x000fe400078f18ff */
[----:B------:R-:W-:-:S02]  /*0e20*/  IADD3 R7, P4, R192, 0x20, RZ ;  /* 0x00000020c0077810 */ /* 0x000fc40007f9e0ff */
[----:B------:R-:W-:Y:S02]  /*0e30*/  LOP3.LUT R5, R5, 0xfffffff8, RZ, 0xc0, !PT ;  /* 0xfffffff805057812 */ /* 0x000fe400078ec0ff */
[----:B------:R-:W-:Y:S02]  /*0e40*/  LOP3.LUT R4, R7, 0x380, RZ, 0xc0, !PT ;  /* 0x0000038007047812 */ /* 0x000fe400078ec0ff */
[----:B------:R-:W-:Y:S01]  /*0e50*/  IADD3 R9, P0, R192, 0x4000, RZ ;  /* 0x00004000c0097810 */ /* 0x000fe20007f1e0ff */
[----:B------:R-:W-:Y:S01]  /*0e60*/  IMAD.IADD R2, R2, 0x1, -R5 ;  /* 0x0000000102027824 */ /* 0x000fe200078e0a05 */
[----:B------:R-:W-:Y:S02]  /*0e70*/  SHF.R.U64 R4, R4, 0x3, RZ ;  /* 0x0000000304047819 */ /* 0x000fe400000012ff */
[----:B------:R-:W-:Y:S01]  /*0e80*/  LOP3.LUT R8, R9, 0x380, RZ, 0xc0, !PT ;  /* 0x0000038009087812 */ /* 0x000fe200078ec0ff */
[----:B------:R-:W-:Y:S01]  /*0e90*/  IMAD R31, R3, 0x10, R2 ;  /* 0x00000010031f7824 */ /* 0x000fe200078e0202 */
[----:B------:R-:W-:Y:S01]  /*0ea0*/  LOP3.LUT R2, R4, R7, RZ, 0x3c, !PT ;  /* 0x0000000704027212 */ /* 0x000fe200078e3cff */
[----:B------:R-:W-:Y:S01]  /*0eb0*/  IMAD.X R3, RZ, RZ, R193, P4 ;  /* 0x000000ffff037224 */ /* 0x000fe200020e06c1 */
[----:B------:R-:W-:-:S02]  /*0ec0*/  IADD3 R225, P1, R192, 0x4020, RZ ;  /* 0x00004020c0e17810 */ /* 0x000fc40007f3e0ff */
[C---:B------:R-:W-:Y:S02]  /*0ed0*/  IADD3 R5, P5, R192.reuse, 0x40, RZ ;  /* 0x00000040c0057810 */ /* 0x040fe40007fbe0ff */
[C---:B------:R-:W-:Y:S02]  /*0ee0*/  IADD3 R7, P6, R192.reuse, 0x60, RZ ;  /* 0x00000060c0077810 */ /* 0x040fe40007fde0ff */
[----:B------:R-:W-:Y:S02]  /*0ef0*/  IADD3 R11, P2, R192, 0x4040, RZ ;  /* 0x00004040c00b7810 */ /* 0x000fe40007f5e0ff */
[----:B------:R-:W-:Y:S02]  /*0f00*/  SHF.R.U64 R8, R8, 0x3, RZ ;  /* 0x0000000308087819 */ /* 0x000fe400000012ff */
[----:B------:R-:W-:Y:S02]  /*0f10*/  LOP3.LUT R224, R225, 0x380, RZ, 0xc0, !PT ;  /* 0x00000380e1e07812 */ /* 0x000fe400078ec0ff */
[----:B------:R-:W-:-:S02]  /*0f20*/  LOP3.LUT R4, R5, 0x380, RZ, 0xc0, !PT ;  /* 0x0000038005047812 */ /* 0x000fc400078ec0ff */
[----:B------:R-:W-:Y:S02]  /*0f30*/  LOP3.LUT R6, R7, 0x380, RZ, 0xc0, !PT ;  /* 0x0000038007067812 */ /* 0x000fe400078ec0ff */
[----:B------:R-:W-:Y:S02]  /*0f40*/  LOP3.LUT R10, R11, 0x380, RZ, 0xc0, !PT ;  /* 0x000003800b0a7812 */ /* 0x000fe400078ec0ff */
[----:B------:R-:W-:Y:S01]  /*0f50*/  LOP3.LUT R8, R8, R9, RZ, 0x3c, !PT ;  /* 0x0000000908087212 */ /* 0x000fe200078e3cff */
[----:B------:R-:W-:Y:S01]  /*0f60*/  IMAD.X R9, RZ, RZ, R193, P0 ;  /* 0x000000ffff097224 */ /* 0x000fe200000e06c1 */
[----:B------:R-:W-:Y:S02]  /*0f70*/  SHF.R.U64 R224, R224, 0x3, RZ ;  /* 0x00000003e0e07819 */ /* 0x000fe400000012ff */
[----:B------:R-:W-:Y:S02]  /*0f80*/  SHF.R.U64 R4, R4, 0x3, RZ ;  /* 0x0000000304047819 */ /* 0x000fe400000012ff */
[----:B------:R-:W-:-:S02]  /*0f90*/  SHF.R.U64 R6, R6, 0x3, RZ ;  /* 0x0000000306067819 */ /* 0x000fc400000012ff */
[----:B------:R-:W-:Y:S02]  /*0fa0*/  SHF.R.U64 R10, R10, 0x3, RZ ;  /* 0x000000030a0a7819 */ /* 0x000fe400000012ff */
        /* <DEDUP_REMOVED lines=9> */
[----:B------:R-:W-:-:S02]  /*1040*/  LOP3.LUT R22, R23, 0x380, RZ, 0xc0, !PT ;  /* 0x0000038017167812 */ /* 0x000fc400078ec0ff */
[C---:B------:R-:W-:Y:S02]  /*1050*/  IADD3 R25, P1, R192.reuse, 0xc000, RZ ;  /* 0x0000c000c0197810 */ /* 0x040fe40007f3e0ff */
[C---:B------:R-:W-:Y:S02]  /*1060*/  IADD3 R13, P3, R192.reuse, 0x4060, RZ ;  /* 0x00004060c00d7810 */ /* 0x040fe40007f7e0ff */
[C---:B------:R-:W-:Y:S02]  /*1070*/  IADD3 R15, P4, R192.reuse, 0x8000, RZ ;  /* 0x00008000c00f7810 */ /* 0x040fe40007f9e0ff */
[C---:B------:R-:W-:Y:S02]  /*1080*/  IADD3 R19, P5, R192.reuse, 0x8020, RZ ;  /* 0x00008020c0137810 */ /* 0x040fe40007fbe0ff */
[C---:B------:R-:W-:Y:S02]  /*1090*/  IADD3 R21, P6, R192.reuse, 0x8040, RZ ;  /* 0x00008040c0157810 */ /* 0x040fe40007fde0ff */
[----:B------:R-:W-:-:S02]  /*10a0*/  IADD3 R27, P2, R192, 0xc020, RZ ;  /* 0x0000c020c01b7810 */ /* 0x000fc40007f5e0ff */
[----:B------:R-:W-:Y:S02]  /*10b0*/  SHF.R.U64 R22, R22, 0x3, RZ ;  /* 0x0000000316167819 */ /* 0x000fe400000012ff */
[----:B------:R-:W-:Y:S02]  /*10c0*/  LOP3.LUT R24, R25, 0x380, RZ, 0xc0, !PT ;  /* 0x0000038019187812 */ /* 0x000fe400078ec0ff */
[----:B------:R-:W-:Y:S02]  /*10d0*/  LOP3.LUT R12, R13, 0x380, RZ, 0xc0, !PT ;  /* 0x000003800d0c7812 */ /* 0x000fe400078ec0ff */
[----:B------:R-:W-:Y:S02]  /*10e0*/  LOP3.LUT R14, R15, 0x380, RZ, 0xc0, !PT ;  /* 0x000003800f0e7812 */ /* 0x000fe400078ec0ff */
[----:B------:R-:W-:Y:S02]  /*10f0*/  LOP3.LUT R18, R19, 0x380, RZ, 0xc0, !PT ;  /* 0x0000038013127812 */ /* 0x000fe400078ec0ff */
[----:B------:R-:W-:-:S02]  /*1100*/  LOP3.LUT R20, R21, 0x380, RZ, 0xc0, !PT ;  /* 0x0000038015147812 */ /* 0x000fc400078ec0ff */
[----:B------:R-:W-:Y:S02]  /*1110*/  LOP3.LUT R26, R27, 0x380, RZ, 0xc0, !PT ;  /* 0x000003801b1a7812 */ /* 0x000fe400078ec0ff */
[----:B------:R-:W-:Y:S02]  /*1120*/  LEA.HI R0, R0, R207, RZ, 0x1 ;  /* 0x000000cf00007211 */ /* 0x000fe400078f08ff */
[----:B------:R-:W-:Y:S02]  /*1130*/  LEA.HI R29, R29, R196, RZ, 0x3 ;  /* 0x000000c41d1d7211 */ /* 0x000fe400078f18ff */
[----:B------:R-:W-:Y:S01]  /*1140*/  LOP3.LUT R22, R22, R23, RZ, 0x3c, !PT ;  /* 0x0000001716167212 */ /* 0x000fe200078e3cff */
[----:B------:R-:W-:Y:S01]  /*1150*/  IMAD.X R23, RZ, RZ, R193, P0 ;  /* 0x000000ffff177224 */ /* 0x000fe200000e06c1 */
[----:B------:R-:W-:Y:S02]  /*1160*/  SHF.R.U64 R24, R24, 0x3, RZ ;  /* 0x0000000318187819 */ /* 0x000fe400000012ff */
[----:B------:R-:W-:-:S02]  /*1170*/  SHF.R.U64 R12, R12, 0x3, RZ ;  /* 0x000000030c0c7819 */ /* 0x000fc400000012ff */
[----:B------:R-:W-:Y:S02]  /*1180*/  SHF.R.U64 R14, R14, 0x3, RZ ;  /* 0x000000030e0e7819 */ /* 0x000fe400000012ff */
[----:B------:R-:W-:Y:S02]  /*1190*/  SHF.R.U64 R18, R18, 0x3, RZ ;  /* 0x0000000312127819 */ /* 0x000fe400000012ff */
[----:B------:R-:W-:Y:S02]  /*11a0*/  SHF.R.U64 R20, R20, 0x3, RZ ;  /* 0x0000000314147819 */ /* 0x000fe400000012ff */
[----:B------:R-:W-:Y:S02]  /*11b0*/  SHF.R.U64 R26, R26, 0x3, RZ ;  /* 0x000000031a1a7819 */ /* 0x000fe400000012ff */
[----:B------:R-:W-:Y:S02]  /*11c0*/  MOV R233, R2 ;  /* 0x0000000200e97202 */ /* 0x000fe40000000f00 */
[----:B------:R-:W-:-:S02]  /*11d0*/  MOV R232, R4 ;  /* 0x0000000400e87202 */ /* 0x000fc40000000f00 */
[----:B------:R-:W-:Y:S02]  /*11e0*/  LOP3.LUT R0, R0, 0x3fffffe, RZ, 0xc0, !PT ;  /* 0x03fffffe00007812 */ /* 0x000fe400078ec0ff */
        /* <DEDUP_REMOVED lines=15> */
[----:B------:R-:W-:Y:S01]  /*12e0*/  MOV R210, R22 ;  /* 0x0000001600d27202 */ /* 0x000fe20000000f00 */
[----:B------:R-:W-:Y:S01]  /*12f0*/  IMAD.IADD R5, R196, 0x1, -R5 ;  /* 0x00000001c4057824 */ /* 0x000fe200078e0a05 */
[----:B------:R-:W-:Y:S01]  /*1300*/  IADD3 R22, P0, R16, 0x13c, RZ ;  /* 0x0000013c10167810 */ /* 0x000fe20007f1e0ff */
[----:B------:R-:W-:Y:S01]  /*1310*/  IMAD.IADD R3, R202, 0x1, -R3 ;  /* 0x00000001ca037824 */ /* 0x000fe200078e0a03 */
[----:B------:R-:W-:Y:S01]  /*1320*/  IADD3 R206, P1, R16, 0x230, RZ ;  /* 0x0000023010ce7810 */ /* 0x000fe20007f3e0ff */
        /* <DEDUP_REMOVED lines=9> */
[----:B------:R-:W-:-:S02]  /*13c0*/  MOV R222, R12 ;  /* 0x0000000c00de7202 */ /* 0x000fc40000000f00 */
[----:B------:R-:W-:Y:S02]  /*13d0*/  MOV R221, R14 ;  /* 0x0000000e00dd7202 */ /* 0x000fe40000000f00 */
[----:B------:R-:W-:Y:S02]  /*13e0*/  MOV R220, R18 ;  /* 0x0000001200dc7202 */ /* 0x000fe40000000f00 */
[----:B------:R-:W-:Y:S02]  /*13f0*/  MOV R211, R20 ;  /* 0x0000001400d37202 */ /* 0x000fe40000000f00 */
[----:B------:R-:W-:Y:S02]  /*1400*/  MOV R209, R24 ;  /* 0x0000001800d17202 */ /* 0x000fe40000000f00 */
[----:B------:R-:W-:Y:S02]  /*1410*/  MOV R208, R26 ;  /* 0x0000001a00d07202 */ /* 0x000fe40000000f00 */
[----:B------:R-:W-:-:S07]  /*1420*/  SHF.R.S32.HI R190, RZ, 0x3, R29 ;  /* 0x00000003ffbe7819 */ /* 0x000fce000001141d */
.L_x_2577:
[----:B------:R-:W-:Y:S01]  /*1430*/  ULDC.64 UR8, c[0x0][0xb20] ;  /* 0x0002c80000087ab9 */ /* 0x000fe20000000a00 */
[----:B------:R-:W-:Y:S01]  /*1440*/  ULDC UR4, c[0x0][0x404] ;  /* 0x0001010000047ab9 */ /* 0x000fe20000000800 */
[----:B------:R-:W-:-:S04]  /*1450*/  UISETP.NE.U32.AND UP0, UPT, UR8, URZ, UPT ;  /* 0x0000003f0800728c */ /* 0x000fc8000bf05070 */
[----:B------:R-:W-:-:S03]  /*1460*/  UISETP.NE.AND.EX UP0, UPT, UR9, URZ, UPT, UP0 ;  /* 0x0000003f0900728c */ /* 0x000fc6000bf05300 */
[----:B------:R-:W-:Y:S02]  /*1470*/  ULDC.64 UR8, c[0x0][0xb10] ;  /* 0x0002c40000087ab9 */ /* 0x000fe40000000a00 */
[----:B------:R-:W-:Y:S01]  /*1480*/  UISETP.NE.U32.AND UP1, UPT, UR8, URZ, UPT ;  /* 0x0000003f0800728c */ /* 0x000fe2000bf25070 */
[----:B------:R-:W-:-:S03]  /*1490*/  PLOP3.LUT P0, PT, PT, PT, UP0, 0x80, 0x0 ;  /* 0x000000000000781c */ /* 0x000fc60003f0f008 */
[----:B------:R-:W-:-:S03]  /*14a0*/  UISETP.NE.AND.EX UP1, UPT, UR9, URZ, UPT, UP1 ;  /* 0x0000003f0900728c */ /* 0x000fc6000bf25310 */
[----:B------:R-:W-:Y:S02]  /*14b0*/  @UP0 ULDC.64 UR8, c[0x0][0xb20] ;  /* 0x0002c80000080ab9 */ /* 0x000fe40000000a00 */
[----:B------:R-:W-:Y:S01]  /*14c0*/  @UP0 UIMAD.WIDE UR8, UR6, 0x4, UR8 ;  /* 0x00000004060808a5 */ /* 0x000fe2000f8e0208 */
[----:B------:R-:W-:-:S05]  /*14d0*/  PLOP3.LUT P2, PT, PT, PT, UP1, 0x80, 0x0 ;  /* 0x000000000000781c */ /* 0x000fca0003f4f018 */
[----:B------:R-:W-:Y:S01]  /*14e0*/  @UP1 ULDC.64 UR10, c[0x0][0xb10] ;  /* 0x0002c400000a1ab9 */ /* 0x000fe20000000a00 */
[----:B------:R-:W-:Y:S02]  /*14f0*/  IMAD.U32 R2, RZ, RZ, UR8 ;  /* 0x00000008ff027e24 */ /* 0x000fe4000f8e00ff */
[----:B------:R-:W-:Y:S01]  /*1500*/  IMAD.U32 R3, RZ, RZ, UR9 ;  /* 0x00000009ff037e24 */ /* 0x000fe2000f8e00ff */
[----:B------:R-:W-:-:S04]  /*1510*/  @UP1 UIMAD.WIDE UR8, UR6, 0x4, UR10 ;  /* 0x00000004060818a5 */ /* 0x000fc8000f8e020a */
[----:B--2---:R-:W2:Y:S02]  /*1520*/  @P0 LDG.E R2, desc[UR54][R2.64] ;  /* 0x0000003602020981 */ /* 0x004ea4000c1e1900 */
[----:B01-345:R-:W-:Y:S02]  /*1530*/  IMAD.U32 R4, RZ, RZ, UR8 ;  /* 0x00000008ff047e24 */ /* 0x03bfe4000f8e00ff */
[----:B------:R-:W-:Y:S01]  /*1540*/  IMAD.U32 R5, RZ, RZ, UR9 ;  /* 0x00000009ff057e24 */ /* 0x000fe2000f8e00ff */
[----:B------:R-:W-:-:S04]  /*1550*/  ULDC.64 UR8, c[0x0][0x3f8] ;  /* 0x0000fe0000087ab9 */ /* 0x000fc80000000a00 */
[----:B------:R-:W3:Y:S01]  /*1560*/  @P2 LDG.E R4, desc[UR54][R4.64] ;  /* 0x0000003604042981 */ /* 0x000ee2000c1e1900 */
[----:B------:R-:W-:Y:S01]  /*1570*/  UISETP.NE.U32.AND UP0, UPT, UR8, URZ, UPT ;  /* 0x0000003f0800728c */ /* 0x000fe2000bf05070 */
[----:B------:R-:W-:Y:S01]  /*1580*/  UMOV UR42, URZ ;  /* 0x0000003f002a7c82 */ /* 0x000fe20008000000 */
[----:B------:R-:W-:Y:S02]  /*1590*/  ULDC UR38, c[0x0][0x288] ;  /* 0x0000a20000267ab9 */ /* 0x000fe40000000800 */
[----:B------:R-:W-:Y:S01]  /*15a0*/  UISETP.NE.AND.EX UP0, UPT, UR9, URZ, UPT, UP0 ;  /* 0x0000003f0900728c */ /* 0x000fe2000bf05300 */
[----:B------:R-:W-:Y:S02]  /*15b0*/  UMOV UR39, UR7 ;  /* 0x0000000700277c82 */ /* 0x000fe40008000000 */
[----:B------:R-:W-:Y:S01]  /*15c0*/  ULDC.64 UR8, c[0x0][0xb18] ;  /* 0x0002c60000087ab9 */ /* 0x000fe20000000a00 */
[----:B------:R-:W-:Y:S01]  /*15d0*/  USEL UR4, UR4, 0x1, UP0 ;  /* 0x0000000104047887 */ /* 0x000fe20008000000 */
[----:B------:R-:W-:Y:S01]  /*15e0*/  ISETP.NE.U32.AND P1, PT, RZ, UR8, PT ;  /* 0x00000008ff007c0c */ /* 0x000fe2000bf25070 */
[----:B------:R-:W-:-:S02]  /*15f0*/  ULDC UR8, c[0x0][0x2e0] ;  /* 0x0000b80000087ab9 */ /* 0x000fc40000000800 */
[----:B------:R-:W-:Y:S01]  /*1600*/  UIMAD UR4, UR4, UR8, URZ ;  /* 0x00000008040472a4 */ /* 0x000fe2000f8e023f */
[----:B------:R-:W-:Y:S02]  /*1610*/  ISETP.NE.AND.EX P1, PT, RZ, UR9, PT, P1 ;  /* 0x00000009ff007c0c */ /* 0x000fe4000bf25310 */
[----:B--2---:R-:W-:Y:S02]  /*1620*/  @P0 R2UR UR42, R2 ;  /* 0x00000000022a02ca */ /* 0x004fe400000e0000 */
        /* <DEDUP_REMOVED lines=15> */
.L_x_2452:
[----:B------:R-:W-:Y:S01]  /*1720*/  UMOV UR40, UR5 ;  /* 0x0000000500287c82 */ /* 0x000fe20008000000 */
[----:B------:R-:W-:Y:S01]  /*1730*/  UMOV UR41, UR6 ;  /* 0x0000000600297c82 */ /* 0x000fe20008000000 */
[----:B------:R-:W-:Y:S05]  /*1740*/  @!P1 BRA `(.L_x_2453) ;  /* 0x00000000001c9947 */ /* 0x000fea0003800000 */
[----:B------:R-:W-:Y:S02]  /*1750*/  ULDC.64 UR8, c[0x0][0xb18] ;  /* 0x0002c60000087ab9 */ /* 0x000fe40000000a00 */
[----:B------:R-:W-:-:S06]  /*1760*/  UIMAD.WIDE UR6, UR6, 0x4, UR8 ;  /* 0x00000004060678a5 */ /* 0x000fcc000f8e0208 */
[----:B------:R-:W-:Y:S02]  /*1770*/  IMAD.U32 R2, RZ, RZ, UR6 ;  /* 0x00000006ff027e24 */ /* 0x000fe4000f8e00ff */
[----:B------:R-:W-:-:S05]  /*1780*/  IMAD.U32 R3, RZ, RZ, UR7 ;  /* 0x00000007ff037e24 */ /* 0x000fca000f8e00ff */
[----:B------:R-:W2:Y:S02]  /*1790*/  LDG.E R2, desc[UR54][R2.64] ;  /* 0x0000003602027981 */ /* 0x000ea4000c1e1900 */
[----:B--2---:R-:W-:Y:S01]  /*17a0*/  R2UR UR4, R2 ;  /* 0x00000000020472ca */ /* 0x004fe200000e0000 */
[----:B------:R-:W-:-:S14]  /*17b0*/  BRA `(.L_x_2454) ;  /* 0x0000000000347947 */ /* 0x000fdc0003800000 */
.L_x_2453:
        /* <DEDUP_REMOVED lines=13> */
.L_x_2454:
[----:B------:R-:W0:Y:S01]  /*1890*/  S2R R0, SR_TID.X ;  /* 0x0000000000007919 */ /* 0x000e220000002100 */
[----:B------:R-:W-:Y:S01]  /*18a0*/  UIADD3 UR6, UP2, UR36, 0x32450, URZ ;  /* 0x0003245024067890 */ /* 0x000fe2000ff5e03f */
[----:B------:R-:W-:Y:S01]  /*18b0*/  IMAD.MOV.U32 R2, RZ, RZ, 0x3000 ;  /* 0x00003000ff027424 */ /* 0x000fe200078e00ff */
[----:B------:R-:W-:Y:S01]  /*18c0*/  UIADD3 UR12, UP3, UR36, 0x32460, URZ ;  /* 0x00032460240c7890 */ /* 0x000fe2000ff7e03f */
[----:B------:R-:W-:Y:S01]  /*18d0*/  IMAD.U32 R3, RZ, RZ, UR48 ;  /* 0x00000030ff037e24 */ /* 0x000fe2000f8e00ff */
[----:B------:R-:W-:Y:S01]  /*18e0*/  UIADD3 UR8, UP0, UR36, 0x32430, URZ ;  /* 0x0003243024087890 */ /* 0x000fe2000ff1e03f */
[----:B------:R-:W-:Y:S01]  /*18f0*/  IMAD.MOV.U32 R8, RZ, RZ, 0x1 ;  /* 0x00000001ff087424 */ /* 0x000fe200078e00ff */
[----:B------:R-:W-:Y:S01]  /*1900*/  UIADD3 UR10, UP1, UR36, 0x32440, URZ ;  /* 0x00032440240a7890 */ /* 0x000fe2000ff3e03f */
[----:B------:R-:W-:Y:S01]  /*1910*/  IMAD.MOV.U32 R9, RZ, RZ, RZ ;  /* 0x000000ffff097224 */ /* 0x000fe200078e00ff */
[----:B------:R-:W-:Y:S01]  /*1920*/  UIADD3.X UR7, URZ, UR37, URZ, UP2, !UPT ;  /* 0x000000253f077290 */ /* 0x000fe200097fe43f */
[----:B------:R-:W-:Y:S01]  /*1930*/  IMAD.MOV.U32 R5, RZ, RZ, 0x100 ;  /* 0x00000100ff057424 */ /* 0x000fe200078e00ff */
[----:B------:R-:W-:Y:S01]  /*1940*/  UIADD3.X UR13, URZ, UR37, URZ, UP3, !UPT ;  /* 0x000000253f0d7290 */ /* 0x000fe20009ffe43f */
[----:B------:R-:W-:Y:S01]  /*1950*/  IMAD.MOV.U32 R6, RZ, RZ, 0x1 ;  /* 0x00000001ff067424 */ /* 0x000fe200078e00ff */
[----:B------:R-:W-:Y:S01]  /*1960*/  UIADD3.X UR9, URZ, UR37, URZ, UP0, !UPT ;  /* 0x000000253f097290 */ /* 0x000fe200087fe43f */
[----:B------:R-:W-:Y:S01]  /*1970*/  IMAD.MOV.U32 R7, RZ, RZ, RZ ;  /* 0x000000ffff077224 */ /* 0x000fe200078e00ff */
[----:B------:R-:W-:Y:S01]  /*1980*/  UIADD3.X UR11, URZ, UR37, URZ, UP1, !UPT ;  /* 0x000000253f0b7290 */ /* 0x000fe20008ffe43f */
[----:B------:R-:W-:Y:S01]  /*1990*/  IMAD.U32 R10, RZ, RZ, UR6 ;  /* 0x00000006ff0a7e24 */ /* 0x000fe2000f8e00ff */
[----:B------:R-:W-:Y:S01]  /*19a0*/  STL.64 [R1+0x18], R2 ;  /* 0x0000180201007387 */ /* 0x000fe20000100a00 */
[----:B------:R-:W-:Y:S01]  /*19b0*/  IMAD.U32 R18, RZ, RZ, UR12 ;  /* 0x0000000cff127e24 */ /* 0x000fe2000f8e00ff */
[----:B------:R-:W-:Y:S01]  /*19c0*/  UIADD3 UR42, -UR42, UR4, URZ ;  /* 0x000000042a2a7290 */ /* 0x000fe2000fffe13f */
[----:B------:R-:W-:Y:S01]  /*19d0*/  IMAD.U32 R11, RZ, RZ, UR7 ;  /* 0x00000007ff0b7e24 */ /* 0x000fe2000f8e00ff */
[----:B------:R1:W-:Y:S01]  /*19e0*/  STL.64 [R1+0x60], R8 ;  /* 0x0000600801007387 */ /* 0x0003e20000100a00 */
[----:B------:R-:W-:Y:S01]  /*19f0*/  IMAD.U32 R19, RZ, RZ, UR13 ;  /* 0x0000000dff137e24 */ /* 0x000fe2000f8e00ff */
[----:B------:R-:W-:Y:S01]  /*1a00*/  ULDC.64 UR6, c[0x0][0xad8] ;  /* 0x0002b60000067ab9 */ /* 0x000fe20000000a00 */
[----:B------:R-:W-:Y:S01]  /*1a10*/  IMAD.U32 R20, RZ, RZ, UR5 ;  /* 0x00000005ff147e24 */ /* 0x000fe2000f8e00ff */
[----:B------:R-:W-:Y:S01]  /*1a20*/  UISETP.GE.AND UP0, UPT, UR7, 0x1, UPT ;  /* 0x000000010700788c */ /* 0x000fe2000bf06270 */
[----:B------:R-:W-:Y:S01]  /*1a30*/  IMAD.MOV.U32 R12, RZ, RZ, 0xc000 ;  /* 0x0000c000ff0c7424 */ /* 0x000fe200078e00ff */
[----:B------:R-:W-:Y:S01]  /*1a40*/  STL.128 [R1+0x440], RZ ;  /* 0x000440ff01007387 */ /* 0x000fe20000100c00 */
[----:B------:R-:W-:Y:S01]  /*1a50*/  IMAD.U32 R13, RZ, RZ, UR48 ;  /* 0x00000030ff0d7e24 */ /* 0x000fe2000f8e00ff */
[----:B------:R-:W-:Y:S01]  /*1a60*/  ULEA UR4, UR5, 0x80, 0x7 ;  /* 0x0000008005047891 */ /* 0x000fe2000f8e383f */
[----:B------:R-:W-:Y:S01]  /*1a70*/  IMAD.MOV.U32 R15, RZ, RZ, 0x100 ;  /* 0x00000100ff0f7424 */ /* 0x000fe200078e00ff */
[----:B------:R-:W-:Y:S01]  /*1a80*/  STL [R1+0x70], R20 ;  /* 0x0000701401007387 */ /* 0x000fe20000100800 */
[----:B0-----:R-:W-:Y:S01]  /*1a90*/  LOP3.LUT R0, R0, 0x7f, RZ, 0xc0, !PT ;  /* 0x0000007f00007812 */ /* 0x001fe200078ec0ff */
[----:B-1----:R-:W-:Y:S01]  /*1aa0*/  IMAD.U32 R8, RZ, RZ, UR8 ;  /* 0x00000008ff087e24 */ /* 0x002fe2000f8e00ff */
[----:B------:R-:W-:Y:S01]  /*1ab0*/  PLOP3.LUT P2, PT, PT, PT, UP0, 0x80, 0x0 ;  /* 0x000000000000781c */ /* 0x000fe20003f4f008 */
[----:B------:R-:W-:Y:S01]  /*1ac0*/  IMAD.U32 R2, RZ, RZ, UR10 ;  /* 0x0000000aff027e24 */ /* 0x000fe2000f8e00ff */
[----:B------:R-:W-:Y:S01]  /*1ad0*/  ISETP.NE.AND P0, PT, R0, RZ, PT ;  /* 0x000000ff0000720c */ /* 0x000fe20003f05270 */
[----:B------:R-:W-:Y:S01]  /*1ae0*/  IMAD.U32 R9, RZ, RZ, UR9 ;  /* 0x00000009ff097e24 */ /* 0x000fe2000f8e00ff */
[----:B------:R-:W0:Y:S01]  /*1af0*/  LDC R0, c[0x0][0xa80] ;  /* 0x0002a000ff007b82 */ /* 0x000e220000000800 */
[----:B------:R-:W-:Y:S01]  /*1b00*/  IMAD.U32 R3, RZ, RZ, UR11 ;  /* 0x0000000bff037e24 */ /* 0x000fe2000f8e00ff */
[----:B------:R-:W-:Y:S01]  /*1b10*/  SEL R4, RZ, 0x1, P0 ;  /* 0x00000001ff047807 */ /* 0x000fe20000000000 */
[----:B------:R-:W-:Y:S01]  /*1b20*/  STL.128 [R1+0x450], RZ ;  /* 0x000450ff01007387 */ /* 0x000fe20000100c00 */
[----:B------:R-:W-:Y:S01]  /*1b30*/  UIADD3 UR8, UR42, UR4, -UR38 ;  /* 0x000000042a087290 */ /* 0x000fe2000fffe826 */
[----:B------:R-:W-:-:S02]  /*1b40*/  IADD3 R34, P0, R16, 0x440, RZ ;  /* 0x0000044010227810 */ /* 0x000fc40007f1e0ff */
[----:B------:R-:W-:Y:S01]  /*1b50*/  IMAD.MOV.U32 R14, RZ, RZ, R4 ;  /* 0x000000ffff0e7224 */ /* 0x000fe200078e0004 */
[----:B------:R1:W-:Y:S01]  /*1b60*/  STL.128 [R1+0x20], R4 ;  /* 0x0000200401007387 */ /* 0x0003e20000100c00 */
[----:B------:R-:W-:Y:S01]  /*1b70*/  IADD3 R32, P1, R16, 0x38, RZ ;  /* 0x0000003810207810 */ /* 0x000fe20007f3e0ff */
[----:B------:R-:W-:Y:S01]  /*1b80*/  UIADD3 UR6, UR8, UR6, URZ ;  /* 0x0000000608067290 */ /* 0x000fe2000fffe03f */
[--C-:B------:R-:W-:Y:S01]  /*1b90*/  IMAD.X R35, RZ, RZ, R17.reuse, P0 ;  /* 0x000000ffff237224 */ /* 0x100fe200000e0611 */
[----:B------:R2:W-:Y:S02]  /*1ba0*/  STL.128 [R1+0x50], R12 ;  /* 0x0000500c01007387 */ /* 0x0005e40000100c00 */
[----:B------:R-:W-:Y:S02]  /*1bb0*/  IMAD.X R33, RZ, RZ, R17, P1 ;  /* 0x000000ffff217224 */ /* 0x000fe400008e0611 */
[----:B------:R2:W-:Y:S04]  /*1bc0*/  STL.64 [R1+0x8], R8 ;  /* 0x0000080801007387 */ /* 0x0005e80000100a00 */
[----:B------:R2:W-:Y:S01]  /*1bd0*/  STL.64 [R1+0x10], R2 ;  /* 0x0000100201007387 */ /* 0x0005e20000100a00 */
[----:B-1----:R-:W-:-:S03]  /*1be0*/  IMAD.MOV.U32 R4, RZ, RZ, R10 ;  /* 0x000000ffff047224 */ /* 0x002fc600078e000a */
[----:B------:R2:W-:Y:S01]  /*1bf0*/  STL.64 [R1+0x30], R2 ;  /* 0x0000300201007387 */ /* 0x0005e20000100a00 */
[----:B------:R-:W-:Y:S02]  /*1c00*/  IMAD.MOV.U32 R5, RZ, RZ, R11 ;  /* 0x000000ffff057224 */ /* 0x000fe400078e000b */
[----:B------:R-:W-:Y:S01]  /*1c10*/  IMAD.MOV.U32 R6, RZ, RZ, R18 ;  /* 0x000000ffff067224 */ /* 0x000fe200078e0012 */
[----:B0-----:R2:W-:Y:S01]  /*1c20*/  STL [R1+0x460], R0 ;  /* 0x0004600001007387 */ /* 0x0015e20000100800 */
[----:B------:R-:W-:-:S03]  /*1c30*/  IMAD.MOV.U32 R7, RZ, RZ, R19 ;  /* 0x000000ffff077224 */ /* 0x000fc600078e0013 */
[----:B------:R2:W-:Y:S04]  /*1c40*/  STL.128 [R1+0x230], RZ ;  /* 0x000230ff01007387 */ /* 0x0005e80000100c00 */
[----:B------:R2:W-:Y:S04]  /*1c50*/  STL.128 [R1+0x40], R4 ;  /* 0x0000400401007387 */ /* 0x0005e80000100c00 */
[----:B------:R2:W-:Y:S04]  /*1c60*/  STL.64 [R1+0x68], R6 ;  /* 0x0000680601007387 */ /* 0x0005e80000100a00 */
        /* <DEDUP_REMOVED lines=44> */
.L_x_2456:
[----:B------:R-:W-:-:S11]  /*1f30*/  UISETP.NE.AND UP0, UPT, UR7, 0x1, UPT ;  /* 0x000000010700788c */ /* 0x000fd6000bf05270 */
[----:B------:R-:W-:Y:S02]  /*1f40*/  @UP0 ULDC.64 UR10, c[0x0][0xae0] ;  /* 0x0002b800000a0ab9 */ /* 0x000fe40000000a00 */
[----:B------:R-:W-:-:S04]  /*1f50*/  UIMAD.WIDE.U32 UR8, UR4, UR10, URZ ;  /* 0x0000000a040872a5 */ /* 0x000fc8000f8e003f */
[----:B------:R-:W-:-:S12]  /*1f60*/  @UP0 USHF.R.U32.HI UR4, URZ, UR11, UR9 ;  /* 0x0000000b3f040299 */ /* 0x000fd80008011609 */
.L_x_2457:
[----:B------:R-:W-:-:S04]  /*1f70*/  UIMAD UR4, UR4, UR7, UR7 ;  /* 0x00000007040472a4 */ /* 0x000fc8000f8e0207 */
[----:B------:R-:W-:-:S04]  /*1f80*/  UISETP.LT.AND UP0, UPT, UR6, UR4, UPT ;  /* 0x000000040600728c */ /* 0x000fc8000bf01270 */
[----:B------:R-:W-:-:S12]  /*1f90*/  USEL UR6, UR6, UR4, UP0 ;  /* 0x0000000406067287 */ /* 0x000fd80008000000 */
.L_x_2455:
[----:B------:R-:W-:Y:S02]  /*1fa0*/  UIADD3 UR8, UR42, 0x5f, URZ ;  /* 0x0000005f2a087890 */ /* 0x000fe4000fffe03f */
[----:B------:R-:W-:Y:S02]  /*1fb0*/  UIADD3 UR10, UR6, 0x5f, URZ ;  /* 0x0000005f060a7890 */ /* 0x000fe4000fffe03f */
[----:B------:R-:W-:Y:S02]  /*1fc0*/  UIMAD.WIDE UR8, UR8, 0x2aaaaaab, URZ ;  /* 0x2aaaaaab080878a5 */ /* 0x000fe4000f8e023f */
[----:B------:R-:W-:Y:S02]  /*1fd0*/  UIMAD.WIDE UR10, UR10, 0x2aaaaaab, URZ ;  /* 0x2aaaaaab0a0a78a5 */ /* 0x000fe4000f8e023f */
[----:B------:R-:W-:Y:S02]  /*1fe0*/  USHF.R.U32.HI UR4, URZ, 0x1f, UR9 ;  /* 0x0000001f3f047899 */ /* 0x000fe40008011609 */
[----:B------:R-:W-:-:S02]  /*1ff0*/  USHF.R.U32.HI UR6, URZ, 0x1f, UR11 ;  /* 0x0000001f3f067899 */ /* 0x000fc4000801160b */
[----:B------:R-:W-:Y:S02]  /*2000*/  ULEA UR5, UR5, -UR38, 0x7 ;  /* 0x8000002605057291 */ /* 0x000fe4000f8e383f */
[----:B------:R-:W-:Y:S02]  /*2010*/  ULEA.HI.SX32 UR4, UR9, UR4, 0x1c ;  /* 0x0000000409047291 */ /* 0x000fe4000f8fe23f */
[----:B------:R-:W-:Y:S02]  /*2020*/  ULEA.HI.SX32 UR6, UR11, UR6, 0x1c ;  /* 0x000000060b067291 */ /* 0x000fe4000f8fe23f */
[----:B------:R-:W-:Y:S02]  /*2030*/  UIADD3 UR5, UR42, UR5, URZ ;  /* 0x000000052a057290 */ /* 0x000fe4000fffe03f */
        /* <DEDUP_REMOVED lines=16> */
.L_x_2459:
[----:B------:R-:W-:-:S11]  /*2140*/  UISETP.NE.AND UP0, UPT, UR7, 0x1, UPT ;  /* 0x000000010700788c */ /* 0x000fd6000bf05270 */
[----:B------:R-:W-:Y:S02]  /*2150*/  @UP0 ULDC.64 UR10, c[0x0][0xae0] ;  /* 0x0002b800000a0ab9 */ /* 0x000fe40000000a00 */
[----:B------:R-:W-:-:S04]  /*2160*/  UIMAD.WIDE.U32 UR4, UR6, UR10, URZ ;  /* 0x0000000a060472a5 */ /* 0x000fc8000f8e003f */
[----:B------:R-:W-:-:S12]  /*2170*/  @UP0 USHF.R.U32.HI UR6, URZ, UR11, UR5 ;  /* 0x0000000b3f060299 */ /* 0x000fd80008011605 */
.L_x_2460:
[----:B------:R-:W-:-:S04]  /*2180*/  UIMAD UR6, UR6, UR7, URZ ;  /* 0x00000007060672a4 */ /* 0x000fc8000f8e023f */
[----:B------:R-:W-:-:S04]  /*2190*/  UISETP.LT.AND UP0, UPT, UR8, UR6, UPT ;  /* 0x000000060800728c */ /* 0x000fc8000bf01270 */
[----:B------:R-:W-:-:S12]  /*21a0*/  USEL UR8, UR8, UR6, !UP0 ;  /* 0x0000000608087287 */ /* 0x000fd8000c000000 */
.L_x_2458:
        /* <DEDUP_REMOVED lines=9> */
[----:B--2---:R-:W0:Y:S01]  /*2240*/  SHFL.IDX PT, R0, R207, RZ, 0x1f ;  /* 0x00001fffcf007589 */ /* 0x004e2200000e0000 */
        /* <DEDUP_REMOVED lines=23> */
[----:B0-----:R-:W-:Y:S01]  /*23c0*/  LEA.HI R2, R0, R0, RZ, 0x1 ;  /* 0x0000000000027211 */ /* 0x001fe200078f08ff */
[----:B------:R-:W-:Y:S01]  /*23d0*/  IMAD.U32 R14, RZ, RZ, UR5 ;  /* 0x00000005ff0e7e24 */ /* 0x000fe2000f8e00ff */
[----:B------:R-:W-:Y:S01]  /*23e0*/  ULOP3.LUT UP0, URZ, UR6, 0x1bf, URZ, 0xc0, !UPT ;  /* 0x000001bf063f7892 */ /* 0x000fe2000f80c03f */
[----:B------:R-:W-:Y:S01]  /*23f0*/  IMAD.MOV.U32 R15, RZ, RZ, 0x40000040 ;  /* 0x40000040ff0f7424 */ /* 0x000fe200078e00ff */
[----:B------:R-:W-:Y:S01]  /*2400*/  LOP3.LUT R3, R2, 0x7fffe, RZ, 0xc0, !PT ;  /* 0x0007fffe02037812 */ /* 0x000fe200078ec0ff */
[----:B------:R0:W-:Y:S01]  /*2410*/  STL.128 [R1+0xa0], R8 ;  /* 0x0000a00801007387 */ /* 0x0001e20000100c00 */
[----:B------:R-:W-:Y:S01]  /*2420*/  IMAD.X R44, RZ, RZ, R17, P1 ;  /* 0x000000ffff2c7224 */ /* 0x000fe200008e0611 */
[----:B------:R-:W-:Y:S01]  /*2430*/  IADD3 R30, P5, R16, 0x118, RZ ;  /* 0x00000118101e7810 */ /* 0x000fe20007fbe0ff */
[----:B-1----:R-:W-:Y:S01]  /*2440*/  IMAD.MOV.U32 R5, RZ, RZ, 0x40000040 ;  /* 0x40000040ff057424 */ /* 0x002fe200078e00ff */
[----:B------:R0:W-:Y:S01]  /*2450*/  STL.64 [R1+0x78], RZ ;  /* 0x000078ff01007387 */ /* 0x0001e20000100a00 */
[----:B------:R-:W-:Y:S01]  /*2460*/  IMAD.IADD R3, R0, 0x1, -R3 ;  /* 0x0000000100037824 */ /* 0x000fe200078e0a03 */
[----:B------:R-:W-:Y:S01]  /*2470*/  PLOP3.LUT P1, PT, PT, PT, UP0, 0x80, 0x0 ;  /* 0x000000000000781c */ /* 0x000fe20003f2f008 */
[----:B--2---:R-:W-:Y:S01]  /*2480*/  IMAD.MOV.U32 R13, RZ, RZ, 0x40000040 ;  /* 0x40000040ff0d7424 */ /* 0x004fe200078e00ff */
[----:B------:R0:W-:Y:S01]  /*2490*/  STL.128 [R1+0xb0], RZ ;  /* 0x0000b0ff01007387 */ /* 0x0001e20000100c00 */
[C---:B------:R-:W-:Y:S01]  /*24a0*/  IADD3 R28, P6, R16.reuse, 0x110, RZ ;  /* 0x00000110101c7810 */ /* 0x040fe20007fde0ff */
[--C-:B------:R-:W-:Y:S01]  /*24b0*/  IMAD.X R31, RZ, RZ, R17.reuse, P5 ;  /* 0x000000ffff1f7224 */ /* 0x100fe200028e0611 */
[----:B------:R-:W-:Y:S01]  /*24c0*/  LEA R3, R3, UR6, 0xd ;  /* 0x0000000603037c11 */ /* 0x000fe2000f8e68ff */
[----:B------:R0:W-:Y:S01]  /*24d0*/  STL.128 [R1+0xc0], RZ ;  /* 0x0000c0ff01007387 */ /* 0x0001e20000100c00 */
[----:B------:R-:W-:Y:S01]  /*24e0*/  IADD3 R24, P0, R16, 0xa8, RZ ;  /* 0x000000a810187810 */ /* 0x000fe20007f1e0ff */
[----:B------:R-:W-:Y:S01]  /*24f0*/  IMAD.X R45, RZ, RZ, R17, P6 ;  /* 0x000000ffff2d7224 */ /* 0x000fe200030e0611 */
[----:B------:R-:W-:Y:S01]  /*2500*/  SHF.R.U32.HI R0, RZ, 0x4, R3 ;  /* 0x00000004ff007819 */ /* 0x000fe20000011603 */
[----:B------:R-:W-:Y:S01]  /*2510*/  VIADD R2, R3, 0xa000 ;  /* 0x0000a00003027836 */ /* 0x000fe20000000000 */
[----:B------:R0:W-:Y:S01]  /*2520*/  STL.128 [R1+0xd0], RZ ;  /* 0x0000d0ff01007387 */ /* 0x0001e20000100c00 */
[----:B------:R-:W-:Y:S01]  /*2530*/  IMAD.X R25, RZ, RZ, R17, P0 ;  /* 0x000000ffff197224 */ /* 0x000fe200000e0611 */
[----:B------:R-:W-:-:S02]  /*2540*/  LOP3.LUT R0, R0, 0x3fff, RZ, 0xc0, !PT ;  /* 0x00003fff00007812 */ /* 0x000fc400078ec0ff */
[----:B------:R-:W-:Y:S01]  /*2550*/  SHF.R.U32.HI R2, RZ, 0x4, R2 ;  /* 0x00000004ff027819 */ /* 0x000fe20000011602 */
[----:B------:R0:W-:Y:S01]  /*2560*/  STL.128 [R1+0xe0], RZ ;  /* 0x0000e0ff01007387 */ /* 0x0001e20000100c00 */
[----:B------:R-:W-:Y:S02]  /*2570*/  LOP3.LUT R4, R0, 0x10000, RZ, 0xfc, !PT ;  /* 0x0001000000047812 */ /* 0x000fe400078efcff */
[----:B------:R-:W-:Y:S01]  /*2580*/  LOP3.LUT R2, R2, 0x3fff, RZ, 0xc0, !PT ;  /* 0x00003fff02027812 */ /* 0x000fe200078ec0ff */
[----:B------:R0:W-:Y:S01]  /*2590*/  STL.128 [R1+0xf0], RZ ;  /* 0x0000f0ff01007387 */ /* 0x0001e20000100c00 */
[----:B------:R-:W-:Y:S02]  /*25a0*/  IADD3 R23, P2, R16, 0x98, RZ ;  /* 0x0000009810177810 */ /* 0x000fe40007f5e0ff */
[----:B------:R-:W-:Y:S01]  /*25b0*/  LOP3.LUT R2, R2, 0x10000, RZ, 0xfc, !PT ;  /* 0x0001000002027812 */ /* 0x000fe200078efcff */
[----:B------:R0:W-:Y:S01]  /*25c0*/  STL.64 [R1+0x98], R4 ;  /* 0x0000980401007387 */ /* 0x0001e20000100a00 */
[C---:B------:R-:W-:Y:S01]  /*25d0*/  IADD3 R19, P3, R16.reuse, 0x90, RZ ;  /* 0x0000009010137810 */ /* 0x040fe20007f7e0ff */
[--C-:B------:R-:W-:Y:S01]  /*25e0*/  IMAD.X R42, RZ, RZ, R17.reuse, P2 ;  /* 0x000000ffff2a7224 */ /* 0x100fe200010e0611 */
[C---:B------:R-:W-:Y:S01]  /*25f0*/  IADD3 R26, P4, R16.reuse, 0x88, RZ ;  /* 0x00000088101a7810 */ /* 0x040fe20007f9e0ff */
[----:B------:R-:W-:Y:S01]  /*2600*/  IMAD.MOV.U32 R12, RZ, RZ, R2 ;  /* 0x000000ffff0c7224 */ /* 0x000fe200078e0002 */
[----:B------:R0:W-:Y:S01]  /*2610*/  STL.128 [R1+0x100], RZ ;  /* 0x000100ff01007387 */ /* 0x0001e20000100c00 */
[C---:B------:R-:W-:Y:S01]  /*2620*/  IADD3 R18, P5, R16.reuse, 0x80, RZ ;  /* 0x0000008010127810 */ /* 0x040fe20007fbe0ff */
[--C-:B------:R-:W-:Y:S01]  /*2630*/  IMAD.X R40, RZ, RZ, R17.reuse, P3 ;  /* 0x000000ffff287224 */ /* 0x100fe200018e0611 */
[C---:B------:R-:W-:Y:S01]  /*2640*/  IADD3 R36, P6, R16.reuse, 0x78, RZ ;  /* 0x0000007810247810 */ /* 0x040fe20007fde0ff */
[----:B------:R0:W-:Y:S01]  /*2650*/  STL.128 [R1+0x110], R12 ;  /* 0x0001100c01007387 */ /* 0x0001e20000100c00 */
[----:B------:R-:W-:Y:S01]  /*2660*/  IADD3 R38, P0, R16, 0xb0, RZ ;  /* 0x000000b010267810 */ /* 0x000fe20007f1e0ff */
[----:B------:R-:W-:-:S02]  /*2670*/  IMAD.X R43, RZ, RZ, R17, P4 ;  /* 0x000000ffff2b7224 */ /* 0x000fc400020e0611 */
[--C-:B------:R-:W-:Y:S02]  /*2680*/  IMAD.X R41, RZ, RZ, R17.reuse, P5 ;  /* 0x000000ffff297224 */ /* 0x100fe400028e0611 */
[--C-:B------:R-:W-:Y:S02]  /*2690*/  IMAD.X R37, RZ, RZ, R17.reuse, P6 ;  /* 0x000000ffff257224 */ /* 0x100fe400030e0611 */
[----:B------:R-:W-:Y:S01]  /*26a0*/  IMAD.X R39, RZ, RZ, R17, P0 ;  /* 0x000000ffff277224 */ /* 0x000fe200000e0611 */
[----:B------:R-:W-:Y:S06]  /*26b0*/  @!P1 BRA `(.L_x_2462) ;  /* 0x0000000000409947 */ /* 0x000fec0003800000 */
[----:B------:R-:W-:Y:S01]  /*26c0*/  MOV R0, 0x0 ;  /* 0x0000000000007802 */ /* 0x000fe20000000f00 */
[----:B------:R-:W-:Y:S01]  /*26d0*/  ULDC.64 UR4, c[0x4][0x90] ;  /* 0x0100240000047ab9 */ /* 0x000fe20000000a00 */
[----:B------:R-:W-:Y:S01]  /*26e0*/  ULDC.64 UR6, c[0x4][0x28] ;  /* 0x01000a0000067ab9 */ /* 0x000fe20000000a00 */
[----:B0-----:R-:W-:Y:S01]  /*26f0*/  IMAD.U32 R4, RZ, RZ, UR4 ;  /* 0x00000004ff047e24 */ /* 0x001fe2000f8e00ff */
        /* <DEDUP_REMOVED lines=12> */
.L_x_2462:
[----:B------:R-:W1:Y:S01]  /*27c0*/  S2R R20, SR_TID.X ;  /* 0x0000000000147919 */ /* 0x000e620000002100 */
[----:B0-----:R-:W0:Y:S01]  /*27d0*/  LDC.64 R14, c[0x0][0x428] ;  /* 0x00010a00ff0e7b82 */ /* 0x001e220000000a00 */
[----:B------:R-:W-:Y:S01]  /*27e0*/  IADD3 R8, P0, R16, 0x120, RZ ;  /* 0x0000012010087810 */ /* 0x000fe20007f1e0ff */
[----:B------:R-:W-:Y:S01]  /*27f0*/  ULDC UR4, c[0x0][0x20] ;  /* 0x0000080000047ab9 */ /* 0x000fe20000000800 */
[----:B------:R-:W-:Y:S01]  /*2800*/  IMAD.U32 R7, RZ, RZ, UR38 ;  /* 0x00000026ff077e24 */ /* 0x000fe2000f8e00ff */
[----:B------:R-:W-:Y:S01]  /*2810*/  STL.64 [R1+0x130], R36 ;  /* 0x0001302401007387 */ /* 0x000fe20000100a00 */
[----:B------:R-:W-:Y:S02]  /*2820*/  IMAD.U32 R13, RZ, RZ, UR42 ;  /* 0x0000002aff0d7e24 */ /* 0x000fe4000f8e00ff */
[--C-:B------:R-:W-:Y:S01]  /*2830*/  IMAD.X R9, RZ, RZ, R17.reuse, P0 ;  /* 0x000000ffff097224 */ /* 0x100fe200000e0611 */
[----:B------:R-:W2:Y:S01]  /*2840*/  LDC R21, c[0x0][0x430] ;  /* 0x00010c00ff157b82 */ /* 0x000ea20000000800 */
[----:B------:R-:W-:Y:S01]  /*2850*/  VIADD R6, R22, -UR4 ;  /* 0x8000000416067c36 */ /* 0x000fe20008000000 */
[----:B------:R-:W-:Y:S04]  /*2860*/  STL.64 [R1+0x120], R194 ;  /* 0x000120c201007387 */ /* 0x000fe80000100a00 */
[----:B------:R-:W-:Y:S02]  /*2870*/  STL.64 [R1+0x128], R8 ;  /* 0x0001280801007387 */ /* 0x000fe40000100a00 */
[----:B------:R-:W3:Y:S02]  /*2880*/  LDC.64 R10, c[0x0][0xad0] ;  /* 0x0002b400ff0a7b82 */ /* 0x000ee40000000a00 */
[----:B------:R-:W-:Y:S04]  /*2890*/  STL.U8 [R1+0x138], RZ ;  /* 0x000138ff01007387 */ /* 0x000fe80000100000 */
[----:B------:R4:W-:Y:S02]  /*28a0*/  STL [R6+0x4], R7 ;  /* 0x0000040706007387 */ /* 0x0009e40000100800 */
[----:B------:R-:W5:Y:S02]  /*28b0*/  LDC.64 R4, c[0x0][0xad8] ;  /* 0x0002b600ff047b82 */ /* 0x000f640000000a00 */
[----:B------:R0:W-:Y:S04]  /*28c0*/  STL [R6+0x8], R13 ;  /* 0x0000080d06007387 */ /* 0x0001e80000100800 */
[----:B0-----:R0:W-:Y:S01]  /*28d0*/  STL [R6+0x24], R14 ;  /* 0x0000240e06007387 */ /* 0x0011e20000100800 */
[----:B-1----:R-:W-:Y:S01]  /*28e0*/  VIADD R196, R20, 0xffffff80 ;  /* 0xffffff8014c47836 */ /* 0x002fe20000000000 */
[----:B------:R-:W1:Y:S02]  /*28f0*/  LDC.64 R2, c[0x0][0xae0] ;  /* 0x0002b800ff027b82 */ /* 0x000e640000000a00 */
[----:B------:R0:W-:Y:S04]  /*2900*/  STL [R6+0x28], R15 ;  /* 0x0000280f06007387 */ /* 0x0001e80000100800 */
[----:B--2---:R0:W-:Y:S04]  /*2910*/  STL [R6+0x2c], R21 ;  /* 0x00002c1506007387 */ /* 0x0041e80000100800 */
[----:B---3--:R0:W-:Y:S04]  /*2920*/  STL [R6+0xc], R11 ;  /* 0x00000c0b06007387 */ /* 0x0081e80000100800 */
[----:B------:R0:W-:Y:S04]  /*2930*/  STL [R6+0x14], RZ ;  /* 0x000014ff06007387 */ /* 0x0001e80000100800 */
[----:B------:R0:W-:Y:S04]  /*2940*/  STL [R6], R196 ;  /* 0x000000c406007387 */ /* 0x0001e80000100800 */
[----:B-----5:R0:W-:Y:S04]  /*2950*/  STL [R6+0x10], R4 ;  /* 0x0000100406007387 */ /* 0x0201e80000100800 */
[----:B------:R0:W-:Y:S04]  /*2960*/  STL [R6+0x18], R5 ;  /* 0x0000180506007387 */ /* 0x0001e80000100800 */
[----:B-1----:R0:W-:Y:S04]  /*2970*/  STL [R6+0x1c], R2 ;  /* 0x00001c0206007387 */ /* 0x0021e80000100800 */
[----:B------:R0:W-:Y:S04]  /*2980*/  STL [R6+0x20], R3 ;  /* 0x0000200306007387 */ /* 0x0001e80000100800 */
[----:B----4-:R-:W2:Y:S01]  /*2990*/  LDL R7, [R1+0x224] ;  /* 0x0002240001077983 */ /* 0x010ea20000100800 */
        /* <DEDUP_REMOVED lines=9> */
[----:B------:R-:W1:Y:S02]  /*2a30*/  SYNCS.PHASECHK.TRANS64.TRYWAIT P0, [UR44+0x32400], R0 ;  /* 0x03240000ff0075a7 */ /* 0x000e64000800016c */
[----:B01----:R-:W-:Y:S05]  /*2a40*/  @!P0 BRA `(.L_x_2464) ;  /* 0x0000024c00b48947 */ /* 0x003fea0003800000 */
.L_x_2671:
[----:B------:R-:W-:Y:S05]  /*2a50*/  BSYNC B0 ;  /* 0x0000000000007941 */ /* 0x000fea0003800000 */
.L_x_2463:
[----:B------:R-:W2:Y:S04]  /*2a60*/  LDL R29, [R1+0x1c] ;  /* 0x00001c00011d7983 */ /* 0x000ea80000100800 */
[----:B------:R1:W5:Y:S01]  /*2a70*/  LDL.64 R20, [R1+0x218] ;  /* 0x0002180001147983 */ /* 0x0003620000100a00 */
[----:B------:R-:W-:Y:S01]  /*2a80*/  IMAD.U32 R10, RZ, RZ, UR36 ;  /* 0x00000024ff0a7e24 */ /* 0x000fe2000f8e00ff */
[C---:B------:R-:W-:Y:S01]  /*2a90*/  IADD3 R14, P0, R16.reuse, 0x138, RZ ;  /* 0x00000138100e7810 */ /* 0x040fe20007f1e0ff */
[----:B------:R-:W-:Y:S01]  /*2aa0*/  IMAD.U32 R11, RZ, RZ, UR37 ;  /* 0x00000025ff0b7e24 */ /* 0x000fe2000f8e00ff */
[C---:B0-----:R-:W-:Y:S01]  /*2ab0*/  IADD3 R0, P1, R16.reuse, 0x430, RZ ;  /* 0x0000043010007810 */ /* 0x041fe20007f3e0ff */
[----:B------:R-:W-:Y:S01]  /*2ac0*/  IMAD.MOV.U32 R8, RZ, RZ, R27 ;  /* 0x000000ffff087224 */ /* 0x000fe200078e001b */
[----:B------:R-:W-:Y:S01]  /*2ad0*/  STL.64 [R1+0x210], R24 ;  /* 0x0002101801007387 */ /* 0x000fe20000100a00 */
[----:B------:R-:W-:Y:S01]  /*2ae0*/  IMAD.MOV.U32 R9, RZ, RZ, R44 ;  /* 0x000000ffff097224 */ /* 0x000fe200078e002c */
[----:B------:R-:W-:Y:S05]  /*2af0*/  WARPSYNC.ALL ;  /* 0x0000000000007948 */ /* 0x000fea0003800000 */
[----:B------:R0:W-:Y:S01]  /*2b00*/  STL.128 [R1+0x1a0], R8 ;  /* 0x0001a00801007387 */ /* 0x0001e20000100c00 */
[----:B------:R-:W-:Y:S01]  /*2b10*/  IMAD.X R15, RZ, RZ, R17, P0 ;  /* 0x000000ffff0f7224 */ /* 0x000fe200000e0611 */
[----:B------:R-:W-:Y:S01]  /*2b20*/  BSSY B0, `(.L_x_2465) ;  /* 0x000002c000007945 */ /* 0x000fe20003800000 */
[----:B------:R-:W-:Y:S01]  /*2b30*/  IMAD.MOV.U32 R12, RZ, RZ, R18 ;  /* 0x000000ffff0c7224 */ /* 0x000fe200078e0012 */
[----:B------:R-:W-:Y:S01]  /*2b40*/  IADD3 R18, P0, R16, 0x170, RZ ;  /* 0x0000017010127810 */ /* 0x000fe20007f1e0ff */
[----:B------:R-:W-:Y:S01]  /*2b50*/  IMAD.MOV.U32 R13, RZ, RZ, R41 ;  /* 0x000000ffff0d7224 */ /* 0x000fe200078e0029 */
[----:B------:R-:W-:Y:S01]  /*2b60*/  STL.64 [R1+0x178], R200 ;  /* 0x000178c801007387 */ /* 0x000fe20000100a00 */
[----:B------:R-:W-:-:S03]  /*2b70*/  IMAD.X R7, RZ, RZ, R17, P1 ;  /* 0x000000ffff077224 */ /* 0x000fc600008e0611 */
[----:B------:R3:W-:Y:S01]  /*2b80*/  STL.128 [R1+0x180], R12 ;  /* 0x0001800c01007387 */ /* 0x0007e20000100c00 */
[----:B0-----:R-:W-:Y:S02]  /*2b90*/  IMAD.MOV.U32 R10, RZ, RZ, R32 ;  /* 0x000000ffff0a7224 */ /* 0x001fe400078e0020 */
[----:B------:R-:W-:Y:S02]  /*2ba0*/  IMAD.MOV.U32 R11, RZ, RZ, R33 ;  /* 0x000000ffff0b7224 */ /* 0x000fe400078e0021 */
[----:B------:R-:W-:Y:S02]  /*2bb0*/  IMAD.MOV.U32 R8, RZ, RZ, R204 ;  /* 0x000000ffff087224 */ /* 0x000fe400078e00cc */
[----:B------:R-:W-:Y:S02]  /*2bc0*/  IMAD.MOV.U32 R9, RZ, RZ, R203 ;  /* 0x000000ffff097224 */ /* 0x000fe400078e00cb */
[----:B------:R-:W-:Y:S01]  /*2bd0*/  IMAD.MOV.U32 R32, RZ, RZ, R18 ;  /* 0x000000ffff207224 */ /* 0x000fe200078e0012 */
[----:B------:R1:W-:Y:S01]  /*2be0*/  BAR.SYNC.DEFER_BLOCKING R199, 0x100 ;  /* 0x000400c70000751d */ /* 0x0003e20000010000 */
[----:B---3--:R-:W-:Y:S01]  /*2bf0*/  IADD3 R12, P1, R16, 0x128, RZ ;  /* 0x00000128100c7810 */ /* 0x008fe20007f3e0ff */
[----:B------:R-:W-:-:S02]  /*2c00*/  IMAD.MOV.U32 R14, RZ, RZ, R206 ;  /* 0x000000ffff0e7224 */ /* 0x000fc400078e00ce */
[----:B------:R-:W-:Y:S02]  /*2c10*/  IMAD.MOV.U32 R15, RZ, RZ, R205 ;  /* 0x000000ffff0f7224 */ /* 0x000fe400078e00cd */
[----:B------:R-:W-:Y:S01]  /*2c20*/  IMAD.X R13, RZ, RZ, R17, P1 ;  /* 0x000000ffff0d7224 */ /* 0x000fe200008e0611 */
[----:B------:R0:W-:Y:S01]  /*2c30*/  STL.128 [R1+0x1b0], R8 ;  /* 0x0001b00801007387 */ /* 0x0001e20000100c00 */
[----:B------:R-:W-:-:S03]  /*2c40*/  IMAD.MOV.U32 R18, RZ, RZ, R23 ;  /* 0x000000ffff127224 */ /* 0x000fc600078e0017 */
[----:B------:R-:W-:Y:S01]  /*2c50*/  STL.128 [R1+0x1f0], R12 ;  /* 0x0001f00c01007387 */ /* 0x000fe20000100c00 */
[----:B0-----:R-:W-:Y:S02]  /*2c60*/  IMAD.MOV.U32 R8, RZ, RZ, R19 ;  /* 0x000000ffff087224 */ /* 0x001fe400078e0013 */
[----:B------:R-:W-:Y:S02]  /*2c70*/  IMAD.MOV.U32 R9, RZ, RZ, R40 ;  /* 0x000000ffff097224 */ /* 0x000fe400078e0028 */
[----:B------:R-:W-:Y:S02]  /*2c80*/  IMAD.MOV.U32 R10, RZ, RZ, R28 ;  /* 0x000000ffff0a7224 */ /* 0x000fe400078e001c */
[----:B------:R-:W-:Y:S02]  /*2c90*/  IMAD.MOV.U32 R11, RZ, RZ, R45 ;  /* 0x000000ffff0b7224 */ /* 0x000fe400078e002d */
[----:B------:R-:W-:-:S03]  /*2ca0*/  IMAD.X R19, RZ, RZ, R17, P0 ;  /* 0x000000ffff137224 */ /* 0x000fc600000e0611 */
[----:B------:R0:W-:Y:S01]  /*2cb0*/  STL.128 [R1+0x1c0], R8 ;  /* 0x0001c00801007387 */ /* 0x0001e20000100c00 */
[----:B------:R-:W-:Y:S02]  /*2cc0*/  IMAD.MOV.U32 R33, RZ, RZ, R19 ;  /* 0x000000ffff217224 */ /* 0x000fe400078e0013 */
[----:B------:R-:W-:-:S03]  /*2cd0*/  IMAD.MOV.U32 R19, RZ, RZ, R42 ;  /* 0x000000ffff137224 */ /* 0x000fc600078e002a */
[----:B------:R-:W-:Y:S04]  /*2ce0*/  STL.128 [R1+0x1e0], R32 ;  /* 0x0001e02001007387 */ /* 0x000fe80000100c00 */
[----:B------:R-:W-:Y:S01]  /*2cf0*/  STL.128 [R1+0x190], R16 ;  /* 0x0001901001007387 */ /* 0x000fe20000100c00 */
[----:B0-----:R-:W-:Y:S02]  /*2d00*/  IMAD.MOV.U32 R8, RZ, RZ, R30 ;  /* 0x000000ffff087224 */ /* 0x001fe400078e001e */
[----:B------:R-:W-:Y:S02]  /*2d10*/  IMAD.MOV.U32 R9, RZ, RZ, R31 ;  /* 0x000000ffff097224 */ /* 0x000fe400078e001f */
[----:B------:R-:W-:Y:S02]  /*2d20*/  IMAD.MOV.U32 R10, RZ, RZ, R0 ;  /* 0x000000ffff0a7224 */ /* 0x000fe400078e0000 */
[----:B------:R-:W-:-:S05]  /*2d30*/  IMAD.MOV.U32 R11, RZ, RZ, R7 ;  /* 0x000000ffff0b7224 */ /* 0x000fca00078e0007 */
[----:B------:R0:W-:Y:S02]  /*2d40*/  STL.128 [R1+0x1d0], R8 ;  /* 0x0001d00801007387 */ /* 0x0001e40000100c00 */
[----:B0-----:R-:W-:Y:S02]  /*2d50*/  IMAD.MOV.U32 R8, RZ, RZ, R26 ;  /* 0x000000ffff087224 */ /* 0x001fe400078e001a */
[----:B------:R-:W-:Y:S02]  /*2d60*/  IMAD.MOV.U32 R9, RZ, RZ, R43 ;  /* 0x000000ffff097224 */ /* 0x000fe400078e002b */
[----:B------:R-:W-:Y:S02]  /*2d70*/  IMAD.MOV.U32 R10, RZ, RZ, R38 ;  /* 0x000000ffff0a7224 */ /* 0x000fe400078e0026 */
[----:B------:R-:W-:-:S05]  /*2d80*/  IMAD.MOV.U32 R11, RZ, RZ, R39 ;  /* 0x000000ffff0b7224 */ /* 0x000fca00078e0027 */
[----:B------:R1:W-:Y:S01]  /*2d90*/  STL.128 [R1+0x200], R8 ;  /* 0x0002000801007387 */ /* 0x0003e20000100c00 */
[----:B--2---:R-:W-:-:S04]  /*2da0*/  LOP3.LUT R0, R29, 0x1, RZ, 0xfc, !PT ;  /* 0x000000011d007812 */ /* 0x004fc800078efcff */
[----:B------:R-:W-:-:S13]  /*2db0*/  ISETP.NE.AND P1, PT, R0, 0x3, PT ;  /* 0x000000030000780c */ /* 0x000fda0003f25270 */
[----:B-1----:R-:W-:Y:S05]  /*2dc0*/  @!P1 BRA `(.L_x_2466) ;  /* 0x0000000000049947 */ /* 0x002fea0003800000 */
[----:B------:R-:W-:Y:S01]  /*2dd0*/  BPT.TRAP 0x1 ;  /* 0x000000040000795c */ /* 0x000fe20000300000 */
.L_x_2466:
[----:B------:R-:W-:Y:S05]  /*2de0*/  BSYNC B0 ;  /* 0x0000000000007941 */ /* 0x000fea0003800000 */
.L_x_2465:
[----:B------:R-:W2:Y:S01]  /*2df0*/  LDL.64 R8, [R1+0x8] ;  /* 0x0000080001087983 */ /* 0x000ea20000100a00 */
[----:B-----5:R-:W-:Y:S01]  /*2e00*/  SHF.L.U32 R21, R21, 0x1f, RZ ;  /* 0x0000001f15157819 */ /* 0x020fe200000006ff */
[----:B------:R-:W-:Y:S01]  /*2e10*/  BSSY B0, `(.L_x_2467) ;  /* 0x0000006000007945 */ /* 0x000fe20003800000 */
[----:B--2---:R-:W-:-:S05]  /*2e20*/  MOV R7, R8 ;  /* 0x0000000800077202 */ /* 0x004fca0000000f00 */
[----:B------:R-:W-:-:S04]  /*2e30*/  IMAD R20, R20, 0x8, R7 ;  /* 0x0000000814147824 */ /* 0x000fc800078e0207 */
[----:B------:R0:W1:Y:S01]  /*2e40*/  SYNCS.PHASECHK.TRANS64.TRYWAIT P0, [R20+URZ], R21 ;  /* 0x00000015140075a7 */ /* 0x000062000800017f */
[----:B------:R-:W-:Y:S05]  /*2e50*/  @!P1 BRA `(.L_x_2468) ;  /* 0x0000000000049947 */ /* 0x000fea0003800000 */
[----:B------:R-:W-:Y:S01]  /*2e60*/  BPT.TRAP 0x1 ;  /* 0x000000040000795c */ /* 0x000fe20000300000 */
.L_x_2468:
[----:B------:R-:W-:Y:S05]  /*2e70*/  BSYNC B0 ;  /* 0x0000000000007941 */ /* 0x000fea0003800000 */
.L_x_2467:
[----:B------:R-:W-:Y:S04]  /*2e80*/  BSSY B0, `(.L_x_2469) ;  /* 0x0000004000007945 */ /* 0x000fe80003800000 */
[----:B-1----:R-:W-:Y:S05]  /*2e90*/  @P0 BRA `(.L_x_2470) ;  /* 0x0000000000080947 */ /* 0x002fea0003800000 */
[----:B------:R-:W1:Y:S02]  /*2ea0*/  SYNCS.PHASECHK.TRANS64.TRYWAIT P0, [R20+URZ], R21 ;  /* 0x00000015140075a7 */ /* 0x000e64000800017f */
[----:B-1----:R-:W-:Y:S05]  /*2eb0*/  @!P0 BRA `(.L_x_2471) ;  /* 0x0000024800b08947 */ /* 0x002fea0003800000 */
.L_x_2470:
[----:B------:R-:W-:Y:S05]  /*2ec0*/  BSYNC B0 ;  /* 0x0000000000007941 */ /* 0x000fea0003800000 */
.L_x_2469:
[----:B------:R-:W2:Y:S04]  /*2ed0*/  LDL R13, [R1+0x218] ;  /* 0x00021800010d7983 */ /* 0x000ea80000100800 */
[----:B------:R-:W2:Y:S01]  /*2ee0*/  LDL.64 R8, [R1+0xa0] ;  /* 0x0000a00001087983 */ /* 0x000ea20000100a00 */
[----:B------:R-:W-:Y:S05]  /*2ef0*/  WARPSYNC.ALL ;  /* 0x0000000000007948 */ /* 0x000fea0003800000 */
[----:B01----:R-:W3:Y:S04]  /*2f00*/  LDL.64 R20, [R1+0x98] ;  /* 0x0000980001147983 */ /* 0x003ee80000100a00 */
        /* <DEDUP_REMOVED lines=21> */
[C---:B------:R-:W-:Y:S01]  /*3060*/  VIADD R10, R8.reuse, 0x4 ;  /* 0x00000004080a7836 */ /* 0x040fe20000000000 */
        /* <DEDUP_REMOVED lines=30> */
[----:B------:R-:W1:Y:S02]  /*3250*/  SYNCS.PHASECHK.TRANS64.TRYWAIT P0, [UR44+0x32410], R7 ;  /* 0x03241007ff0075a7 */ /* 0x000e64000800016c */
[----:B01----:R-:W-:Y:S05]  /*3260*/  @!P0 BRA `(.L_x_2473) ;  /* 0x0000024400d88947 */ /* 0x003fea0003800000 */
.L_x_2672:
[----:B------:R-:W-:Y:S05]  /*3270*/  BSYNC B0 ;  /* 0x0000000000007941 */ /* 0x000fea0003800000 */
.L_x_2472:
[----:B0-----:R-:W2:Y:S04]  /*3280*/  LDL R7, [R1+0x54] ;  /* 0x0000540001077983 */ /* 0x001ea80000100800 */
[----:B------:R0:W5:Y:S01]  /*3290*/  LDL.64 R8, [R1+0x218] ;  /* 0x0002180001087983 */ /* 0x0001620000100a00 */
[----:B------:R-:W-:Y:S01]  /*32a0*/  BSSY B0, `(.L_x_2474) ;  /* 0x0000005000007945 */ /* 0x000fe20003800000 */
[----:B--2---:R-:W-:-:S04]  /*32b0*/  LOP3.LUT R7, R7, 0x1, RZ, 0xfc, !PT ;  /* 0x0000000107077812 */ /* 0x004fc800078efcff */
[----:B------:R-:W-:-:S13]  /*32c0*/  ISETP.NE.AND P1, PT, R7, 0x3, PT ;  /* 0x000000030700780c */ /* 0x000fda0003f25270 */
[----:B0-----:R-:W-:Y:S05]  /*32d0*/  @!P1 BRA `(.L_x_2475) ;  /* 0x0000000000049947 */ /* 0x001fea0003800000 */
[----:B------:R-:W-:Y:S01]  /*32e0*/  BPT.TRAP 0x1 ;  /* 0x000000040000795c */ /* 0x000fe20000300000 */
.L_x_2475:
[----:B------:R-:W-:Y:S05]  /*32f0*/  BSYNC B0 ;  /* 0x0000000000007941 */ /* 0x000fea0003800000 */
.L_x_2474:
        /* <DEDUP_REMOVED lines=8> */
.L_x_2477:
[----:B------:R-:W-:Y:S05]  /*3380*/  BSYNC B0 ;  /* 0x0000000000007941 */ /* 0x000fea0003800000 */
.L_x_2476:
[----:B------:R-:W-:Y:S04]  /*3390*/  BSSY B0, `(.L_x_2478) ;  /* 0x0000004000007945 */ /* 0x000fe80003800000 */
[----:B-1----:R-:W-:Y:S05]  /*33a0*/  @P0 BRA `(.L_x_2479) ;  /* 0x0000000000080947 */ /* 0x002fea0003800000 */
[----:B------:R-:W1:Y:S02]  /*33b0*/  SYNCS.PHASECHK.TRANS64.TRYWAIT P0, [R8+URZ], R9 ;  /* 0x00000009080075a7 */ /* 0x000e64000800017f */
[----:B-1----:R-:W-:Y:S05]  /*33c0*/  @!P0 BRA `(.L_x_2480) ;  /* 0x0000024400988947 */ /* 0x002fea0003800000 */
.L_x_2479:
[----:B------:R-:W-:Y:S05]  /*33d0*/  BSYNC B0 ;  /* 0x0000000000007941 */ /* 0x000fea0003800000 */
.L_x_2478:
[----:B------:R-:W2:Y:S04]  /*33e0*/  LDL R21, [R1+0x218] ;  /* 0x0002180001157983 */ /* 0x000ea80000100800 */
[----:B01----:R-:W2:Y:S04]  /*33f0*/  LDL.64 R8, [R1+0x118] ;  /* 0x0001180001087983 */ /* 0x003ea80000100a00 */
[----:B------:R-:W3:Y:S04]  /*3400*/  LDL R7, [R1+0x90] ;  /* 0x0000900001077983 */ /* 0x000ee80000100800 */
[----:B------:R-:W4:Y:S04]  /*3410*/  LDL.64 R10, [R1+0x110] ;  /* 0x00011000010a7983 */ /* 0x000f280000100a00 */
[----:B------:R-:W5:Y:S04]  /*3420*/  LDL.64 R12, [R1+0x110] ;  /* 0x00011000010c7983 */ /* 0x000f680000100a00 */
[----:B------:R-:W5:Y:S04]  /*3430*/  LDL.64 R14, [R1+0x110] ;  /* 0x00011000010e7983 */ /* 0x000f680000100a00 */
[----:B------:R-:W5:Y:S01]  /*3440*/  LDL.64 R18, [R1+0x110] ;  /* 0x0001100001127983 */ /* 0x000f620000100a00 */
[----:B------:R-:W-:Y:S05]  /*3450*/  WARPSYNC.ALL ;  /* 0x0000000000007948 */ /* 0x000fea0003800000 */
[----:B------:R-:W-:Y:S01]  /*3460*/  WARPGROUP.ARRIVE ;  /* 0x00000000000079c5 */ /* 0x000fe20000000000 */
[----:B--2---:R-:W-:Y:S01]  /*3470*/  IMAD R8, R21, 0xc00, R8 ;  /* 0x00000c0015087824 */ /* 0x004fe200078e0208 */
[----:B------:R-:W-:Y:S01]  /*3480*/  R2UR UR7, R9 ;  /* 0x00000000090772ca */ /* 0x000fe200000e0000 */
[----:B------:R-:W2:Y:S01]  /*3490*/  LDL.64 R20, [R1+0x110] ;  /* 0x0001100001147983 */ /* 0x000ea20000100a00 */
[----:B---3--:R-:W-:-:S02]  /*34a0*/  ISETP.NE.U32.AND P0, PT, R7, RZ, PT ;  /* 0x000000ff0700720c */ /* 0x008fc40003f05070 */
        /* <DEDUP_REMOVED lines=132> */
[----:B------:R-:W-:Y:S01]  /*3cf0*/  R2UR UR5, R21 ;  /* 0x00000000150572ca */ /* 0x000fe200000e0000 */
[----:B------:R-:W0:Y:S01]  /*3d00*/  S2R R23, SR_TID.X ;  /* 0x0000000000177919 */ /* 0x000e220000002100 */
[----:B---3--:R-:W-:Y:S01]  /*3d10*/  VIADD R12, R12, 0xc02 ;  /* 0x00000c020c0c7836 */ /* 0x008fe20000000000 */
[----:B------:R-:W-:Y:S02]  /*3d20*/  WARPGROUP.DEPBAR.LE gsb0, 0x0 ;  /* 0x00008000000079c5 */ /* 0x000fe40000010000 */
[----:B------:R-:W-:-:S08]  /*3d30*/  WARPGROUP.ARRIVE ;  /* 0x00000000000079c5 */ /* 0x000fd00000000000 */
[----:B------:R-:W-:Y:S01]  /*3d40*/  HGMMA.64x96x16.F32.BF16 R24, gdesc[UR4], R24, gsb0 ;  /* 0x01600000041879f0 */ /* 0x000fe20008001818 */
[----:B0-----:R-:W-:-:S04]  /*3d50*/  LOP3.LUT R23, R23, 0x7f, RZ, 0xc0, !PT ;  /* 0x0000007f17177812 */ /* 0x001fc800078ec0ff */
[----:B------:R-:W-:Y:S01]  /*3d60*/  ISETP.NE.AND P0, PT, R23, RZ, PT ;  /* 0x000000ff1700720c */ /* 0x000fe20003f05270 */
        /* <DEDUP_REMOVED lines=52> */
[----:B------:R-:W2:Y:S04]  /*40b0*/  LDL.64 R12, [R1+0x170] ;  /* 0x00017000010c7983 */ /* 0x000ea80000100a00 */
[----:B------:R-:W3:Y:S04]  /*40c0*/  LDL R14, [R6] ;  /* 0x00000000060e7983 */ /* 0x000ee80000100800 */
[----:B------:R-:W4:Y:S04]  /*40d0*/  LDL R9, [R6+0x8] ;  /* 0x0000080006097983 */ /* 0x000f280000100800 */
[----:B------:R-:W5:Y:S04]  /*40e0*/  LDL R20, [R1+0x70] ;  /* 0x0000700001147983 */ /* 0x000f680000100800 */
[----:B-1----:R-:W4:Y:S04]  /*40f0*/  LDL R7, [R6+0x18] ;  /* 0x0000180006077983 */ /* 0x002f280000100800 */
[----:B------:R-:W5:Y:S04]  /*4100*/  LDL R8, [R6+0x4] ;  /* 0x0000040006087983 */ /* 0x000f680000100800 */
[----:B------:R-:W5:Y:S04]  /*4110*/  LDL R18, [R6+0xc] ;  /* 0x00000c0006127983 */ /* 0x000f680000100800 */
[----:B------:R-:W5:Y:S04]  /*4120*/  LDL R15, [R6+0x10] ;  /* 0x00001000060f7983 */ /* 0x000f680000100800 */
[----:B------:R-:W5:Y:S04]  /*4130*/  LDL R19, [R6+0x14] ;  /* 0x0000140006137983 */ /* 0x000f680000100800 */
[----:B--2---:R3:W2:Y:S02]  /*4140*/  LD.E R12, desc[UR54][R12.64] ;  /* 0x000000360c0c7980 */ /* 0x0046a4000c101900 */
[----:B---3--:R-:W-:-:S04]  /*4150*/  SHF.R.S32.HI R13, RZ, 0x1f, R14 ;  /* 0x0000001fff0d7819 */ /* 0x008fc8000001140e */
        /* <DEDUP_REMOVED lines=9> */
[----:B----4-:R-:W-:Y:S01]  /*41f0*/  ISETP.GE.AND P1, PT, R7, 0x1, PT ;  /* 0x000000010700780c */ /* 0x010fe20003f26270 */
[----:B------:R-:W-:Y:S01]  /*4200*/  BSSY B0, `(.L_x_2481) ;  /* 0x0000095000007945 */ /* 0x000fe20003800000 */
[-C--:B--2---:R-:W-:Y:S01]  /*4210*/  FMUL.FTZ R10, R24, R12.reuse ;  /* 0x0000000c180a7220 */ /* 0x084fe20000410000 */
[----:B------:R-:W-:Y:S01]  /*4220*/  SHF.R.S32.HI R24, RZ, 0x1f, R21 ;  /* 0x0000001fff187819 */ /* 0x000fe20000011415 */
[----:B------:R-:W-:-:S03]  /*4230*/  FMUL.FTZ R11, R25, R12 ;  /* 0x0000000c190b7220 */ /* 0x000fc60000410000 */
[----:B------:R-:W-:Y:S01]  /*4240*/  LEA.HI R23, R24, R21, RZ, 0x2 ;  /* 0x0000001518177211 */ /* 0x000fe200078f10ff */
[----:B------:R-:W-:-:S03]  /*4250*/  FMUL.FTZ R95, R26, R12 ;  /* 0x0000000c1a5f7220 */ /* 0x000fc60000410000 */
[--C-:B------:R-:W-:Y:S02]  /*4260*/  SHF.R.S32.HI R25, RZ, 0x2, R23.reuse ;  /* 0x00000002ff197819 */ /* 0x100fe40000011417 */
[----:B------:R-:W-:Y:S02]  /*4270*/  SHF.R.S32.HI R26, RZ, 0x1f, R23 ;  /* 0x0000001fff1a7819 */ /* 0x000fe40000011417 */
[----:B------:R-:W-:Y:S02]  /*4280*/  LEA.HI R24, R24, R21, RZ, 0x5 ;  /* 0x0000001518187211 */ /* 0x000fe400078f28ff */
[----:B------:R-:W-:Y:S01]  /*4290*/  LEA.HI R26, R26, R25, RZ, 0x3 ;  /* 0x000000191a1a7211 */ /* 0x000fe200078f18ff */
[----:B------:R-:W-:Y:S01]  /*42a0*/  FMUL.FTZ R89, R27, R12 ;  /* 0x0000000c1b597220 */ /* 0x000fe20000410000 */
[----:B------:R-:W-:Y:S02]  /*42b0*/  SHF.R.S32.HI R27, RZ, 0x5, R24 ;  /* 0x00000005ff1b7819 */ /* 0x000fe40000011418 */
[----:B------:R-:W-:-:S02]  /*42c0*/  LOP3.LUT R26, R26, 0xfffffff8, RZ, 0xc0, !PT ;  /* 0xfffffff81a1a7812 */ /* 0x000fc400078ec0ff */
        /* <DEDUP_REMOVED lines=46> */
[----:B-----5:R-:W-:Y:S02]  /*45b0*/  IMAD R27, R20, 0x8, R27 ;  /* 0x00000008141b7824 */ /* 0x020fe400078e021b */
[----:B------:R-:W-:Y:S01]  /*45c0*/  FMUL.FTZ R181, R71, R12 ;  /* 0x0000000c47b57220 */ /* 0x000fe20000410000 */
[----:B------:R-:W-:Y:S01]  /*45d0*/  IMAD.IADD R14, R21, 0x1, -R14 ;  /* 0x00000001150e7824 */ /* 0x000fe200078e0a0e */
[----:B------:R-:W-:Y:S01]  /*45e0*/  IADD3 R21, -R8, 0x1, R23 ;  /* 0x0000000108157810 */ /* 0x000fe20007ffe117 */
[----:B------:R-:W-:Y:S01]  /*45f0*/  IMAD.U32 R26, R27, 0x10, R26 ;  /* 0x000000101b1a7824 */ /* 0x000fe200078e001a */
[----:B------:R-:W1:Y:S03]  /*4600*/  MUFU.TANH R10, R10 ;  /* 0x0000000a000a7308 */ /* 0x000e660000002400 */
[----:B------:R-:W-:Y:S01]  /*4610*/  IMAD R26, R13, 0x40, R26 ;  /* 0x000000400d1a7824 */ /* 0x000fe200078e021a */
[----:B------:R-:W-:Y:S01]  /*4620*/  LOP3.LUT R13, RZ, R18, RZ, 0x33, !PT ;  /* 0x00000012ff0d7212 */ /* 0x000fe200078e33ff */
[----:B------:R-:W-:-:S03]  /*4630*/  IMAD R12, R14, -0x2, R21 ;  /* 0xfffffffe0e0c7824 */ /* 0x000fc600078e0215 */
[----:B------:R-:W2:Y:S01]  /*4640*/  MUFU.TANH R11, R11 ;  /* 0x0000000b000b7308 */ /* 0x000ea20000002400 */
[----:B------:R-:W-:-:S07]  /*4650*/  IMAD R23, R14, -0x2, R23 ;  /* 0xfffffffe0e177824 */ /* 0x000fce00078e0217 */
[----:B------:R-:W3:Y:S01]  /*4660*/  MUFU.TANH R95, R95 ;  /* 0x0000005f005f7308 */ /* 0x000ee20000002400 */
[----:B------:R-:W-:-:S07]  /*4670*/  IMAD.IADD R18, R12, 0x1, R15 ;  /* 0x000000010c127824 */ /* 0x000fce00078e020f */
        /* <DEDUP_REMOVED lines=45> */
[----:B------:R-:W-:-:S02]  /*4950*/  IMAD.U32 R25, RZ, RZ, UR4 ;  /* 0x00000004ff197e24 */ /* 0x000fc4000f8e00ff */
[----:B------:R-:W-:Y:S02]  /*4960*/  IMAD.IADD R21, R12, 0x1, R13 ;  /* 0x000000010c157824 */ /* 0x000fe400078e020d */
[----:B------:R-:W-:Y:S01]  /*4970*/  VIADD R20, R19, UR4 ;  /* 0x0000000413147c36 */ /* 0x000fe20008000000 */
[----:B------:R-:W-:Y:S01]  /*4980*/  VIADDMNMX R12, R26, R18, R23, PT ;  /* 0x000000121a0c7246 */ /* 0x000fe20003800117 */
[----:B------:R-:W-:Y:S02]  /*4990*/  IMAD R24, R14, -0x2, R25 ;  /* 0xfffffffe0e187824 */ /* 0x000fe400078e0219 */
[----:B------:R-:W-:Y:S01]  /*49a0*/  IMAD.IADD R13, R21, 0x1, R26 ;  /* 0x00000001150d7824 */ /* 0x000fe200078e021a */
[----:B-1234-:R-:W-:Y:S06]  /*49b0*/  @!P1 BRA `(.L_x_2482) ;  /* 0x0000000000649947 */ /* 0x01efec0003800000 */
        /* <DEDUP_REMOVED lines=12> */
.L_x_2486:
[----:B------:R-:W-:Y:S05]  /*4a80*/  BSYNC B2 ;  /* 0x0000000000027941 */ /* 0x000fea0003800000 */
.L_x_2485:
[----:B------:R-:W-:Y:S01]  /*4a90*/  LOP3.LUT R14, RZ, R14, RZ, 0x33, !PT ;  /* 0x0000000eff0e7212 */ /* 0x000fe200078e33ff */
[----:B------:R-:W-:Y:S06]  /*4aa0*/  BRA `(.L_x_2487) ;  /* 0x0000000000187947 */ /* 0x000fec0003800000 */
.L_x_2484:
[----:B------:R-:W-:-:S13]  /*4ab0*/  ISETP.NE.AND P1, PT, R7, 0x1, PT ;  /* 0x000000010700780c */ /* 0x000fda0003f25270 */
[----:B------:R-:W-:Y:S05]  /*4ac0*/  @!P1 BRA `(.L_x_2487) ;  /* 0x0000000000109947 */ /* 0x000fea0003800000 */
[----:B------:R-:W2:Y:S04]  /*4ad0*/  LDL R15, [R6+0x1c] ;  /* 0x00001c00060f7983 */ /* 0x000ea80000100800 */
[----:B------:R-:W3:Y:S01]  /*4ae0*/  LDL R19, [R6+0x20] ;  /* 0x0000200006137983 */ /* 0x000ee20000100800 */
[----:B--2---:R-:W-:-:S05]  /*4af0*/  IMAD.HI.U32 R14, R14, R15, RZ ;  /* 0x0000000f0e0e7227 */ /* 0x004fca00078e00ff */
[----:B---3--:R-:W-:-:S07]  /*4b00*/  SHF.R.U32.HI R14, RZ, R19, R14 ;  /* 0x00000013ff0e7219 */ /* 0x008fce000001160e */
.L_x_2487:
[----:B------:R-:W-:Y:S05]  /*4b10*/  BSYNC B1 ;  /* 0x0000000000017941 */ /* 0x000fea0003800000 */
.L_x_2483:
[----:B------:R-:W-:-:S05]  /*4b20*/  IMAD R14, R7, R14, R24 ;  /* 0x0000000e070e7224 */ /* 0x000fca00078e0218 */
[----:B------:R-:W-:Y:S02]  /*4b30*/  VIMNMX R13, R13, R14, !PT ;  /* 0x0000000e0d0d7248 */ /* 0x000fe40007fe0100 */
[----:B------:R-:W-:-:S07]  /*4b40*/  VIADDMNMX R12, R14, R7, R12, PT ;  /* 0x000000070e0c7246 */ /* 0x000fce000380010c */
.L_x_2482:
[----:B------:R-:W-:Y:S05]  /*4b50*/  BSYNC B0 ;  /* 0x0000000000007941 */ /* 0x000fea0003800000 */
.L_x_2481:
[----:B------:R-:W-:Y:S01]  /*4b60*/  ISETP.GE.AND P1, PT, R20, 0x2, PT ;  /* 0x000000021400780c */ /* 0x000fe20003f26270 */
[----:B------:R-:W-:Y:S01]  /*4b70*/  VIADD R26, R26, 0x8 ;  /* 0x000000081a1a7836 */ /* 0x000fe20000000000 */
[C---:B------:R-:W-:Y:S01]  /*4b80*/  ISETP.GE.AND P5, PT, R20.reuse, 0xa, PT ;  /* 0x0000000a1400780c */ /* 0x040fe20003fa6270 */
[----:B------:R-:W-:Y:S01]  /*4b90*/  BSSY B0, `(.L_x_2488) ;  /* 0x000008f000007945 */ /* 0x000fe20003800000 */
[----:B------:R-:W-:Y:S02]  /*4ba0*/  ISETP.GT.AND P3, PT, R13, 0x1, !P1 ;  /* 0x000000010d00780c */ /* 0x000fe40004f64270 */
[----:B------:R-:W-:Y:S02]  /*4bb0*/  ISETP.GE.AND P2, PT, R20, 0x9, PT ;  /* 0x000000091400780c */ /* 0x000fe40003f46270 */
[----:B------:R-:W-:Y:S02]  /*4bc0*/  ISETP.LT.OR P3, PT, R12, 0x2, P3 ;  /* 0x000000020c00780c */ /* 0x000fe40001f61670 */
[----:B------:R-:W-:-:S02]  /*4bd0*/  P2R R15, PR, RZ, 0x20 ;  /* 0x00000020ff0f7803 */ /* 0x000fc40000000000 */
[----:B------:R-:W-:Y:S01]  /*4be0*/  FSEL R101, R11, -INF , !P3 ;  /* 0xff8000000b657808 */ /* 0x000fe20005800000 */
[----:B------:R-:W-:Y:S01]  /*4bf0*/  IMAD.IADD R11, R21, 0x1, R26 ;  /* 0x00000001150b7824 */ /* 0x000fe200078e021a */
[C---:B------:R-:W-:Y:S02]  /*4c00*/  ISETP.GT.AND P3, PT, R13.reuse, 0x9, !P5 ;  /* 0x000000090d00780c */ /* 0x040fe40006f64270 */
[----:B------:R-:W-:Y:S02]  /*4c10*/  ISETP.GT.AND P4, PT, R13, 0x8, !P2 ;  /* 0x000000080d00780c */ /* 0x000fe40005784270 */
        /* <DEDUP_REMOVED lines=101> */
[----:B------:R-:W-:Y:S02]  /*5270*/  ISETP.GE.AND P6, PT, R20, 0x5a, PT ;  /* 0x0000005a1400780c */ /* 0x000fe40003fc6270 */
[----:B------:R-:W-:Y:S02]  /*5280*/  VIADDMNMX R10, R26, R18, R23, PT ;  /* 0x000000121a0a7246 */ /* 0x000fe40003800117 */
        /* <DEDUP_REMOVED lines=18> */
.L_x_2493:
[----:B------:R-:W-:Y:S05]  /*53b0*/  BSYNC B2 ;  /* 0x0000000000027941 */ /* 0x000fea0003800000 */
.L_x_2492:
[----:B------:R-:W-:Y:S01]  /*53c0*/  LOP3.LUT R8, RZ, R8, RZ, 0x33, !PT ;  /* 0x00000008ff087212 */ /* 0x000fe200078e33ff */
[----:B------:R-:W-:Y:S06]  /*53d0*/  BRA `(.L_x_2494) ;  /* 0x0000000000187947 */ /* 0x000fec0003800000 */
.L_x_2491:
[----:B------:R-:W-:-:S13]  /*53e0*/  ISETP.NE.AND P6, PT, R7, 0x1, PT ;  /* 0x000000010700780c */ /* 0x000fda0003fc5270 */
[----:B------:R-:W-:Y:S05]  /*53f0*/  @!P6 BRA `(.L_x_2494) ;  /* 0x000000000010e947 */ /* 0x000fea0003800000 */
[----:B------:R-:W2:Y:S04]  /*5400*/  LDL R9, [R6+0x1c] ;  /* 0x00001c0006097983 */ /* 0x000ea80000100800 */
[----:B------:R-:W3:Y:S01]  /*5410*/  LDL R13, [R6+0x20] ;  /* 0x00002000060d7983 */ /* 0x000ee20000100800 */
[----:B--2---:R-:W-:-:S05]  /*5420*/  IMAD.HI.U32 R8, R8, R9, RZ ;  /* 0x0000000908087227 */ /* 0x004fca00078e00ff */
[----:B---3--:R-:W-:-:S07]  /*5430*/  SHF.R.U32.HI R8, RZ, R13, R8 ;  /* 0x0000000dff087219 */ /* 0x008fce0000011608 */
.L_x_2494:
[----:B------:R-:W-:Y:S05]  /*5440*/  BSYNC B1 ;  /* 0x0000000000017941 */ /* 0x000fea0003800000 */
.L_x_2490:
[----:B------:R-:W-:-:S05]  /*5450*/  IMAD R8, R7, R8, R24 ;  /* 0x0000000807087224 */ /* 0x000fca00078e0218 */
[----:B------:R-:W-:Y:S02]  /*5460*/  VIADDMNMX R10, R8, R7, R10, PT ;  /* 0x00000007080a7246 */ /* 0x000fe4000380010a */
[----:B------:R-:W-:-:S07]  /*5470*/  VIMNMX R11, R11, R8, !PT ;  /* 0x000000080b0b7248 */ /* 0x000fce0007fe0100 */
.L_x_2489:
[----:B------:R-:W-:Y:S05]  /*5480*/  BSYNC B0 ;  /* 0x0000000000007941 */ /* 0x000fea0003800000 */
.L_x_2488:
        /* <DEDUP_REMOVED lines=13> */
[----:B------:R-:W5:Y:S01]  /*5560*/  LDL R18, [R1+0x380] ;  /* 0x0003800001127983 */ /* 0x000f620000100800 */
[----:B------:R-:W-:Y:S02]  /*5570*/  ISETP.LT.OR P1, PT, R10, 0xa, P1 ;  /* 0x0000000a0a00780c */ /* 0x000fe40000f21670 */
[----:B------:R-:W-:Y:S01]  /*5580*/  ISETP.NE.AND P6, PT, R28, RZ, PT ;  /* 0x000000ff1c00720c */ /* 0x000fe20003fc5270 */
[----:B------:R-:W5:Y:S01]  /*5590*/  LDL R21, [R1+0x25c] ;  /* 0x00025c0001157983 */ /* 0x000f620000100800 */
[----:B------:R-:W-:-:S02]  /*55a0*/  FSEL R83, R83, -INF , !P1 ;  /* 0xff80000053537808 */ /* 0x000fc40004800000 */
[----:B------:R-:W-:Y:S01]  /*55b0*/  ISETP.NE.AND P1, PT, R19, RZ, PT ;  /* 0x000000ff1300720c */ /* 0x000fe20003f25270 */
[----:B------:R-:W5:Y:S01]  /*55c0*/  LDL R23, [R1+0x264] ;  /* 0x0002640001177983 */ /* 0x000f620000100800 */
[----:B------:R-:W-:Y:S02]  /*55d0*/  FMNMX.FTZ R8, R107, R101, !PT ;  /* 0x000000656b087209 */ /* 0x000fe40007810000 */
[----:B------:R-:W-:Y:S01]  /*55e0*/  ISETP.GT.AND P1, PT, R11, 0x10, !P1 ;  /* 0x000000100b00780c */ /* 0x000fe20004f24270 */
[----:B------:R-:W5:Y:S01]  /*55f0*/  LDL R19, [R1+0x258] ;  /* 0x0002580001137983 */ /* 0x000f620000100800 */
[----:B------:R-:W-:Y:S02]  /*5600*/  FMNMX.FTZ R8, R97, R8, !PT ;  /* 0x0000000861087209 */ /* 0x000fe40007810000 */
[----:B------:R-:W-:Y:S01]  /*5610*/  ISETP.LT.OR P1, PT, R10, 0x11, P1 ;  /* 0x000000110a00780c */ /* 0x000fe20000f21670 */
[----:B------:R-:W5:Y:S01]  /*5620*/  LDL R152, [R1+0x248] ;  /* 0x0002480001987983 */ /* 0x000f620000100800 */
[----:B------:R-:W-:-:S02]  /*5630*/  FMNMX.FTZ R7, R91, R8, !PT ;  /* 0x000000085b077209 */ /* 0x000fc40007810000 */
[----:B------:R-:W-:Y:S01]  /*5640*/  FSEL R182, R182, -INF , !P1 ;  /* 0xff800000b6b67808 */ /* 0x000fe20004800000 */
[----:B------:R-:W5:Y:S01]  /*5650*/  LDL R154, [R1+0x24c] ;  /* 0x00024c00019a7983 */ /* 0x000f620000100800 */
[----:B------:R-:W-:Y:S02]  /*5660*/  ISETP.NE.AND P1, PT, R25, RZ, PT ;  /* 0x000000ff1900720c */ /* 0x000fe40003f25270 */
[C---:B------:R-:W-:Y:S01]  /*5670*/  ISETP.GT.AND P3, PT, R11.reuse, 0x50, !P3 ;  /* 0x000000500b00780c */ /* 0x040fe20005f64270 */
[----:B------:R-:W5:Y:S01]  /*5680*/  LDL R144, [R1+0x234] ;  /* 0x0002340001907983 */ /* 0x000f620000100800 */
[C---:B------:R-:W-:Y:S02]  /*5690*/  ISETP.GT.AND P1, PT, R11.reuse, 0x11, !P1 ;  /* 0x000000110b00780c */ /* 0x040fe40004f24270 */
[----:B------:R-:W-:Y:S01]  /*56a0*/  ISETP.GT.AND P4, PT, R11, 0x51, !P4 ;  /* 0x000000510b00780c */ /* 0x000fe20006784270 */
[----:B------:R-:W5:Y:S01]  /*56b0*/  LDL R146, [R1+0x238] ;  /* 0x0002380001927983 */ /* 0x000f620000100800 */
[----:B------:R-:W-:-:S02]  /*56c0*/  ISETP.LT.OR P1, PT, R10, 0x12, P1 ;  /* 0x000000120a00780c */ /* 0x000fc40000f21670 */
[----:B------:R-:W-:Y:S01]  /*56d0*/  ISETP.LT.OR P3, PT, R10, 0x51, P3 ;  /* 0x000000510a00780c */ /* 0x000fe20001f61670 */
[----:B------:R-:W5:Y:S01]  /*56e0*/  LDL R148, [R1+0x23c] ;  /* 0x00023c0001947983 */ /* 0x000f620000100800 */
[----:B------:R-:W-:Y:S02]  /*56f0*/  FSEL R162, R162, -INF , !P1 ;  /* 0xff800000a2a27808 */ /* 0x000fe40004800000 */
[C---:B------:R-:W-:Y:S01]  /*5700*/  ISETP.GT.AND P1, PT, R11.reuse, 0x18, !P2 ;  /* 0x000000180b00780c */ /* 0x040fe20005724270 */
[----:B------:R-:W5:Y:S01]  /*5710*/  LDL R110, [R1+0x240] ;  /* 0x00024000016e7983 */ /* 0x000f620000100800 */
[----:B------:R-:W-:Y:S02]  /*5720*/  ISETP.NE.AND P2, PT, R14, RZ, PT ;  /* 0x000000ff0e00720c */ /* 0x000fe40003f45270 */
[----:B------:R-:W-:Y:S01]  /*5730*/  ISETP.LT.OR P1, PT, R10, 0x19, P1 ;  /* 0x000000190a00780c */ /* 0x000fe20000f21670 */
[----:B------:R-:W5:Y:S01]  /*5740*/  LDL R14, [R1+0x368] ;  /* 0x00036800010e7983 */ /* 0x000f620000100800 */
[----:B------:R-:W-:-:S02]  /*5750*/  ISETP.GT.AND P5, PT, R11, 0x58, !P5 ;  /* 0x000000580b00780c */ /* 0x000fc40006fa4270 */
[----:B------:R-:W-:Y:S01]  /*5760*/  FSEL R229, R229, -INF , !P1 ;  /* 0xff800000e5e57808 */ /* 0x000fe20004800000 */
[----:B------:R-:W5:Y:S01]  /*5770*/  LDL R150, [R1+0x244] ;  /* 0x0002440001967983 */ /* 0x000f620000100800 */
[----:B------:R-:W-:Y:S02]  /*5780*/  ISETP.GT.AND P1, PT, R11, 0x19, !P6 ;  /* 0x000000190b00780c */ /* 0x000fe40007724270 */
[----:B------:R-:W-:Y:S01]  /*5790*/  ISETP.NE.AND P6, PT, R38, RZ, PT ;  /* 0x000000ff2600720c */ /* 0x000fe20003fc5270 */
[----:B------:R-:W5:Y:S01]  /*57a0*/  LDL R112, [R1+0x250] ;  /* 0x0002500001707983 */ /* 0x000f620000100800 */
[C---:B------:R-:W-:Y:S02]  /*57b0*/  ISETP.LT.OR P1, PT, R10.reuse, 0x1a, P1 ;  /* 0x0000001a0a00780c */ /* 0x040fe40000f21670 */
[----:B------:R-:W-:Y:S01]  /*57c0*/  ISETP.LT.OR P4, PT, R10, 0x52, P4 ;  /* 0x000000520a00780c */ /* 0x000fe20002781670 */
[----:B------:R-:W5:Y:S01]  /*57d0*/  LDL R38, [R1+0x3e0] ;  /* 0x0003e00001267983 */ /* 0x000f620000100800 */
[----:B------:R-:W-:-:S02]  /*57e0*/  FSEL R228, R228, -INF , !P1 ;  /* 0xff800000e4e47808 */ /* 0x000fc40004800000 */
[----:B------:R-:W-:Y:S01]  /*57f0*/  ISETP.NE.AND P1, PT, R29, RZ, PT ;  /* 0x000000ff1d00720c */ /* 0x000fe20003f25270 */
[----:B------:R-:W5:Y:S01]  /*5800*/  LDL R114, [R1+0x260] ;  /* 0x0002600001727983 */ /* 0x000f620000100800 */
[----:B------:R-:W-:Y:S02]  /*5810*/  FSEL R178, R178, -INF , !P3 ;  /* 0xff800000b2b27808 */ /* 0x000fe40005800000 */
[----:B------:R-:W-:Y:S01]  /*5820*/  ISETP.GT.AND P1, PT, R11, 0x20, !P1 ;  /* 0x000000200b00780c */ /* 0x000fe20004f24270 */
[----:B------:R-:W5:Y:S01]  /*5830*/  LDL R25, [R1+0x268] ;  /* 0x0002680001197983 */ /* 0x000f620000100800 */
[C---:B------:R-:W-:Y:S02]  /*5840*/  ISETP.LT.OR P5, PT, R10.reuse, 0x59, P5 ;  /* 0x000000590a00780c */ /* 0x040fe40002fa1670 */
[----:B------:R-:W-:Y:S01]  /*5850*/  ISETP.LT.OR P1, PT, R10, 0x21, P1 ;  /* 0x000000210a00780c */ /* 0x000fe20000f21670 */
[----:B------:R-:W5:Y:S01]  /*5860*/  LDL R27, [R1+0x26c] ;  /* 0x00026c00011b7983 */ /* 0x000f620000100800 */
[----:B------:R-:W-:-:S02]  /*5870*/  FSEL R179, R179, -INF , !P4 ;  /* 0xff800000b3b37808 */ /* 0x000fc40006000000 */
[----:B------:R-:W-:Y:S01]  /*5880*/  FSEL R187, R187, -INF , !P1 ;  /* 0xff800000bbbb7808 */ /* 0x000fe20004800000 */
[----:B------:R-:W5:Y:S01]  /*5890*/  LDL R116, [R1+0x270] ;  /* 0x0002700001747983 */ /* 0x000f620000100800 */
[----:B------:R-:W-:Y:S02]  /*58a0*/  ISETP.NE.AND P1, PT, R30, RZ, PT ;  /* 0x000000ff1e00720c */ /* 0x000fe40003f25270 */
[----:B------:R-:W-:Y:S01]  /*58b0*/  FSEL R180, R180, -INF , !P5 ;  /* 0xff800000b4b47808 */ /* 0x000fe20006800000 */
[----:B------:R-:W5:Y:S01]  /*58c0*/  LDL R29, [R1+0x274] ;  /* 0x00027400011d7983 */ /* 0x000f620000100800 */
[----:B------:R-:W-:-:S03]  /*58d0*/  ISETP.GT.AND P1, PT, R11, 0x21, !P1 ;  /* 0x000000210b00780c */ /* 0x000fc60004f24270 */
[----:B------:R-:W5:Y:S01]  /*58e0*/  LDL R118, [R1+0x280] ;  /* 0x0002800001767983 */ /* 0x000f620000100800 */
[----:B------:R-:W-:-:S03]  /*58f0*/  ISETP.LT.OR P1, PT, R10, 0x22, P1 ;  /* 0x000000220a00780c */ /* 0x000fc60000f21670 */
[----:B------:R-:W5:Y:S01]  /*5900*/  LDL R120, [R1+0x290] ;  /* 0x0002900001787983 */ /* 0x000f620000100800 */
[----:B------:R-:W-:Y:S02]  /*5910*/  FSEL R188, R188, -INF , !P1 ;  /* 0xff800000bcbc7808 */ /* 0x000fe40004800000 */
[----:B------:R-:W-:Y:S01]  /*5920*/  ISETP.NE.AND P1, PT, R31, RZ, PT ;  /* 0x000000ff1f00720c */ /* 0x000fe20003f25270 */
[----:B------:R-:W5:Y:S03]  /*5930*/  LDL R41, [R1+0x294] ;  /* 0x0002940001297983 */ /* 0x000f660000100800 */
[----:B------:R-:W-:Y:S01]  /*5940*/  ISETP.GT.AND P1, PT, R11, 0x28, !P1 ;  /* 0x000000280b00780c */ /* 0x000fe20004f24270 */
[----:B------:R-:W5:Y:S03]  /*5950*/  LDL R31, [R1+0x278] ;  /* 0x00027800011f7983 */ /* 0x000f660000100800 */
[----:B------:R-:W-:Y:S01]  /*5960*/  ISETP.LT.OR P1, PT, R10, 0x29, P1 ;  /* 0x000000290a00780c */ /* 0x000fe20000f21670 */
[----:B------:R-:W5:Y:S03]  /*5970*/  LDL R43, [R1+0x298] ;  /* 0x00029800012b7983 */ /* 0x000f660000100800 */
[----:B------:R-:W-:Y:S01]  /*5980*/  FSEL R189, R189, -INF , !P1 ;  /* 0xff800000bdbd7808 */ /* 0x000fe20004800000 */
[----:B------:R-:W5:Y:S01]  /*5990*/  LDL R45, [R1+0x29c] ;  /* 0x00029c00012d7983 */ /* 0x000f620000100800 */
[----:B------:R-:W-:-:S03]  /*59a0*/  ISETP.NE.AND P1, PT, R32, RZ, PT ;  /* 0x000000ff2000720c */ /* 0x000fc60003f25270 */
        /* <DEDUP_REMOVED lines=38> */
[C---:B------:R-:W-:Y:S01]  /*5c10*/  ISETP.GT.AND P1, PT, R11.reuse, 0x40, !P1 ;  /* 0x000000400b00780c */ /* 0x040fe20004f24270 */
[----:B------:R-:W5:Y:S03]  /*5c20*/  LDL R37, [R1+0x288] ;  /* 0x0002880001257983 */ /* 0x000f660000100800 */
[----:B------:R-:W-:Y:S01]  /*5c30*/  ISETP.LT.OR P1, PT, R10, 0x41, P1 ;  /* 0x000000410a00780c */ /* 0x000fe20000f21670 */
[----:B------:R-:W5:Y:S03]  /*5c40*/  LDL R130, [R1+0x2e0] ;  /* 0x0002e00001827983 */ /* 0x000f660000100800 */
[----:B------:R-:W-:Y:S01]  /*5c50*/  FSEL R174, R174, -INF , !P1 ;  /* 0xff800000aeae7808 */ /* 0x000fe20004800000 */
[----:B------:R-:W5:Y:S01]  /*5c60*/  LDL R71, [R1+0x2e4] ;  /* 0x0002e40001477983 */ /* 0x000f620000100800 */
[----:B------:R-:W-:-:S02]  /*5c70*/  ISETP.GT.AND P1, PT, R11, RZ, !P2 ;  /* 0x000000ff0b00720c */ /* 0x000fc40005724270 */
[----:B------:R-:W-:Y:S01]  /*5c80*/  ISETP.NE.AND P2, PT, R40, RZ, PT ;  /* 0x000000ff2800720c */ /* 0x000fe20003f45270 */
[----:B------:R-:W5:Y:S01]  /*5c90*/  LDL R73, [R1+0x2e8] ;  /* 0x0002e80001497983 */ /* 0x000f620000100800 */
[----:B------:R-:W-:Y:S02]  /*5ca0*/  ISETP.LT.OR P1, PT, R10, 0x1, P1 ;  /* 0x000000010a00780c */ /* 0x000fe40000f21670 */
[----:B------:R-:W-:Y:S01]  /*5cb0*/  ISETP.GT.AND P2, PT, R11, 0x49, !P2 ;  /* 0x000000490b00780c */ /* 0x000fe20005744270 */
[----:B------:R-:W5:Y:S01]  /*5cc0*/  LDL R75, [R1+0x2ec] ;  /* 0x0002ec00014b7983 */ /* 0x000f620000100800 */
[----:B------:R-:W-:Y:S02]  /*5cd0*/  FSEL R95, R95, -INF , !P1 ;  /* 0xff8000005f5f7808 */ /* 0x000fe40004800000 */
[----:B------:R-:W-:Y:S01]  /*5ce0*/  ISETP.GT.AND P1, PT, R11, 0x41, !P6 ;  /* 0x000000410b00780c */ /* 0x000fe20007724270 */
[----:B------:R-:W5:Y:S01]  /*5cf0*/  LDL R132, [R1+0x2f0] ;  /* 0x0002f00001847983 */ /* 0x000f620000100800 */
[----:B------:R-:W-:-:S02]  /*5d00*/  FMNMX.FTZ R6, R95, R89, !PT ;  /* 0x000000595f067209 */ /* 0x000fc40007810000 */
[----:B------:R-:W-:Y:S01]  /*5d10*/  ISETP.LT.OR P1, PT, R10, 0x42, P1 ;  /* 0x000000420a00780c */ /* 0x000fe20000f21670 */
[----:B------:R-:W5:Y:S01]  /*5d20*/  LDL R77, [R1+0x2f4] ;  /* 0x0002f400014d7983 */ /* 0x000f620000100800 */
[----:B------:R-:W-:Y:S02]  /*5d30*/  FMNMX.FTZ R6, R87, R6, !PT ;  /* 0x0000000657067209 */ /* 0x000fe40007810000 */
[----:B------:R-:W-:Y:S01]  /*5d40*/  FSEL R175, R175, -INF , !P1 ;  /* 0xff800000afaf7808 */ /* 0x000fe20004800000 */
[----:B------:R-:W5:Y:S01]  /*5d50*/  LDL R79, [R1+0x2f8] ;  /* 0x0002f800014f7983 */ /* 0x000f620000100800 */
[----:B------:R-:W-:Y:S02]  /*5d60*/  FMNMX.FTZ R9, R83, R6, !PT ;  /* 0x0000000653097209 */ /* 0x000fe40007810000 */
[----:B------:R-:W-:Y:S01]  /*5d70*/  FMNMX.FTZ R6, R156, R7, !PT ;  /* 0x000000079c067209 */ /* 0x000fe20007810000 */
[----:B------:R-:W5:Y:S01]  /*5d80*/  LDL R81, [R1+0x2fc] ;  /* 0x0002fc0001517983 */ /* 0x000f620000100800 */
[----:B------:R-:W-:-:S02]  /*5d90*/  FMNMX.FTZ R9, R182, R9, !PT ;  /* 0x00000009b6097209 */ /* 0x000fc40007810000 */
[----:B------:R-:W-:Y:S01]  /*5da0*/  FMNMX.FTZ R6, R163, R6, !PT ;  /* 0x00000006a3067209 */ /* 0x000fe20007810000 */
[----:B------:R-:W5:Y:S01]  /*5db0*/  LDL R134, [R1+0x300] ;  /* 0x0003000001867983 */ /* 0x000f620000100800 */
[----:B------:R-:W-:Y:S02]  /*5dc0*/  FMNMX.FTZ R8, R162, R9, !PT ;  /* 0x00000009a2087209 */ /* 0x000fe40007810000 */
[----:B------:R-:W-:Y:S01]  /*5dd0*/  FMNMX.FTZ R7, R165, R6, !PT ;  /* 0x00000006a5077209 */ /* 0x000fe20007810000 */
        /* <DEDUP_REMOVED lines=23> */
[----:B------:R-:W-:Y:S01]  /*5f50*/  ISETP.NE.AND P1, PT, R39, RZ, PT ;  /* 0x000000ff2700720c */ /* 0x000fe20003f25270 */
[----:B------:R-:W5:Y:S01]  /*5f60*/  LDL R111, [R1+0x324] ;  /* 0x00032400016f7983 */ /* 0x000f620000100800 */
[----:B------:R-:W-:Y:S02]  /*5f70*/  FMNMX.FTZ R6, R214, R7, !PT ;  /* 0x00000007d6067209 */ /* 0x000fe40007810000 */
[----:B------:R-:W-:Y:S01]  /*5f80*/  FMNMX.FTZ R8, R218, R9, !PT ;  /* 0x00000009da087209 */ /* 0x000fe20007810000 */
[----:B------:R-:W5:Y:S01]  /*5f90*/  LDL R39, [R1+0x28c] ;  /* 0x00028c0001277983 */ /* 0x000f620000100800 */
[----:B------:R-:W-:Y:S02]  /*5fa0*/  ISETP.GT.AND P1, PT, R11, 0x48, !P1 ;  /* 0x000000480b00780c */ /* 0x000fe40004f24270 */
[----:B------:R-:W-:Y:S01]  /*5fb0*/  FMNMX.FTZ R7, R215, R6, !PT ;  /* 0x00000006d7077209 */ /* 0x000fe20007810000 */
[----:B------:R-:W5:Y:S01]  /*5fc0*/  LDL R113, [R1+0x328] ;  /* 0x0003280001717983 */ /* 0x000f620000100800 */
[----:B------:R-:W-:-:S02]  /*5fd0*/  FMNMX.FTZ R9, R219, R8, !PT ;  /* 0x00000008db097209 */ /* 0x000fc40007810000 */
[----:B------:R-:W-:Y:S01]  /*5fe0*/  ISETP.LT.OR P1, PT, R10, 0x49, P1 ;  /* 0x000000490a00780c */ /* 0x000fe20000f21670 */
[----:B------:R-:W5:Y:S01]  /*5ff0*/  LDL R115, [R1+0x32c] ;  /* 0x00032c0001737983 */ /* 0x000f620000100800 */
[----:B------:R-:W-:Y:S02]  /*6000*/  FMNMX.FTZ R7, R172, R7, !PT ;  /* 0x00000007ac077209 */ /* 0x000fe40007810000 */
[----:B------:R-:W-:Y:S01]  /*6010*/  FMNMX.FTZ R6, R174, R9, !PT ;  /* 0x00000009ae067209 */ /* 0x000fe20007810000 */
[----:B------:R-:W5:Y:S01]  /*6020*/  LDL R140, [R1+0x330] ;  /* 0x00033000018c7983 */ /* 0x000f620000100800 */
[----:B------:R-:W-:Y:S02]  /*6030*/  ISETP.LT.OR P2, PT, R10, 0x4a, P2 ;  /* 0x0000004a0a00780c */ /* 0x000fe40001741670 */
[----:B------:R-:W-:Y:S01]  /*6040*/  FSEL R176, R176, -INF , !P1 ;  /* 0xff800000b0b07808 */ /* 0x000fe20004800000 */
[----:B------:R-:W5:Y:S01]  /*6050*/  LDL R117, [R1+0x334] ;  /* 0x0003340001757983 */ /* 0x000f620000100800 */
[----:B------:R-:W-:-:S02]  /*6060*/  FMNMX.FTZ R7, R166, R7, !PT ;  /* 0x00000007a6077209 */ /* 0x000fc40007810000 */
[----:B------:R-:W-:Y:S01]  /*6070*/  FMNMX.FTZ R9, R175, R6, !PT ;  /* 0x00000006af097209 */ /* 0x000fe20007810000 */
[----:B------:R-:W5:Y:S01]  /*6080*/  LDL R119, [R1+0x338] ;  /* 0x0003380001777983 */ /* 0x000f620000100800 */
[----:B------:R-:W-:Y:S02]  /*6090*/  FSEL R177, R177, -INF , !P2 ;  /* 0xff800000b1b17808 */ /* 0x000fe40005000000 */
[----:B------:R-:W-:Y:S01]  /*60a0*/  FMNMX.FTZ R6, R168, R7, !PT ;  /* 0x00000007a8067209 */ /* 0x000fe20007810000 */
[----:B------:R-:W5:Y:S01]  /*60b0*/  LDL R121, [R1+0x33c] ;  /* 0x00033c0001797983 */ /* 0x000f620000100800 */
[----:B------:R-:W-:Y:S02]  /*60c0*/  FMNMX.FTZ R8, R176, R9, !PT ;  /* 0x00000009b0087209 */ /* 0x000fe40007810000 */
[----:B------:R-:W-:Y:S01]  /*60d0*/  ISETP.NE.AND P6, PT, R20, RZ, PT ;  /* 0x000000ff1400720c */ /* 0x000fe20003fc5270 */
[----:B------:R-:W5:Y:S01]  /*60e0*/  LDL R142, [R1+0x340] ;  /* 0x00034000018e7983 */ /* 0x000f620000100800 */
[----:B------:R-:W-:-:S02]  /*60f0*/  FMNMX.FTZ R6, R169, R6, !PT ;  /* 0x00000006a9067209 */ /* 0x000fc40007810000 */
[----:B------:R-:W-:Y:S01]  /*6100*/  FMNMX.FTZ R7, R177, R8, !PT ;  /* 0x00000008b1077209 */ /* 0x000fe20007810000 */
[----:B------:R-:W5:Y:S01]  /*6110*/  LDL R20, [R1+0x350] ;  /* 0x0003500001147983 */ /* 0x000f620000100800 */
[----:B------:R-:W-:Y:S02]  /*6120*/  ISETP.GT.AND P6, PT, R11, 0x59, !P6 ;  /* 0x000000590b00780c */ /* 0x000fe400077c4270 */
[----:B------:R-:W-:Y:S01]  /*6130*/  FMNMX.FTZ R6, R167, R6, !PT ;  /* 0x00000006a7067209 */ /* 0x000fe20007810000 */
[----:B------:R-:W5:Y:S01]  /*6140*/  LDL R123, [R1+0x344] ;  /* 0x00034400017b7983 */ /* 0x000f620000100800 */
[----:B------:R-:W-:Y:S02]  /*6150*/  FMNMX.FTZ R8, R178, R7, !PT ;  /* 0x00000007b2087209 */ /* 0x000fe40007810000 */
[----:B------:R-:W-:Y:S01]  /*6160*/  ISETP.LT.OR P6, PT, R10, 0x5a, P6 ;  /* 0x0000005a0a00780c */ /* 0x000fe200037c1670 */
        /* <DEDUP_REMOVED lines=8> */
[----:B------:R-:W-:Y:S01]  /*61f0*/  FMNMX.FTZ R8, R173, R8, !PT ;  /* 0x00000008ad087209 */ /* 0x000fe20007810000 */
[----:B------:R-:W5:Y:S01]  /*6200*/  LDL R108, [R1+0x358] ;  /* 0x00035800016c7983 */ /* 0x000f620000100800 */
[----:B------:R-:W-:-:S03]  /*6210*/  FMNMX.FTZ R9, R181, R6, !PT ;  /* 0x00000006b5097209 */ /* 0x000fc60007810000 */
[----:B------:R-:W5:Y:S04]  /*6220*/  LDL R100, [R1+0x35c] ;  /* 0x00035c0001647983 */ /* 0x000f680000100800 */
[----:B------:R-:W-:Y:S04]  /*6230*/  STL.64 [R1+0x440], R8 ;  /* 0x0004400801007387 */ /* 0x000fe80000100a00 */
[----:B------:R-:W3:Y:S04]  /*6240*/  LDL R15, [R1+0x444] ;  /* 0x00044400010f7983 */ /* 0x000ee80000100800 */
[----:B------:R-:W0:Y:S04]  /*6250*/  SHFL.BFLY PT, R7, R8, 0x2, 0x1f ;  /* 0x0c401f0008077f89 */ /* 0x000e2800000e0000 */
[----:B------:R-:W5:Y:S04]  /*6260*/  LDL R102, [R1+0x360] ;  /* 0x0003600001667983 */ /* 0x000f680000100800 */
[----:B------:R-:W5:Y:S04]  /*6270*/  LDL R104, [R1+0x364] ;  /* 0x0003640001687983 */ /* 0x000f680000100800 */
[----:B------:R-:W5:Y:S04]  /*6280*/  LDL R96, [R1+0x36c] ;  /* 0x00036c0001607983 */ /* 0x000f680000100800 */
[----:B------:R-:W5:Y:S04]  /*6290*/  LDL R98, [R1+0x370] ;  /* 0x0003700001627983 */ /* 0x000f680000100800 */
[----:B------:R-:W5:Y:S01]  /*62a0*/  LDL R90, [R1+0x374] ;  /* 0x00037400015a7983 */ /* 0x000f620000100800 */
[----:B0-----:R-:W-:-:S03]  /*62b0*/  FMNMX.FTZ R10, R8, R7, !PT ;  /* 0x00000007080a7209 */ /* 0x001fc60007810000 */
[----:B------:R-:W5:Y:S04]  /*62c0*/  LDL R92, [R1+0x378] ;  /* 0x00037800015c7983 */ /* 0x000f680000100800 */
[----:B------:R-:W0:Y:S04]  /*62d0*/  SHFL.BFLY PT, R11, R10, 0x1, 0x1f ;  /* 0x0c201f000a0b7f89 */ /* 0x000e2800000e0000 */
[----:B------:R-:W4:Y:S04]  /*62e0*/  LDL.64 R6, [R1+0xa8] ;  /* 0x0000a80001067983 */ /* 0x000f280000100a00 */
[----:B------:R-:W5:Y:S04]  /*62f0*/  LDL R94, [R1+0x37c] ;  /* 0x00037c00015e7983 */ /* 0x000f680000100800 */
[----:B------:R-:W5:Y:S04]  /*6300*/  LDL R86, [R1+0x384] ;  /* 0x0003840001567983 */ /* 0x000f680000100800 */
[----:B------:R-:W5:Y:S04]  /*6310*/  LDL R88, [R1+0x388] ;  /* 0x0003880001587983 */ /* 0x000f680000100800 */
[----:B------:R-:W5:Y:S01]  /*6320*/  LDL R84, [R1+0x38c] ;  /* 0x00038c0001547983 */ /* 0x000f620000100800 */
[----:B0-----:R-:W-:-:S03]  /*6330*/  FMNMX.FTZ R10, R10, R11, !PT ;  /* 0x0000000b0a0a7209 */ /* 0x001fc60007810000 */
[----:B------:R-:W5:Y:S04]  /*6340*/  LDL R80, [R1+0x390] ;  /* 0x0003900001507983 */ /* 0x000f680000100800 */
[----:B------:R-:W-:Y:S04]  /*6350*/  STL [R1+0x440], R10 ;  /* 0x0004400a01007387 */ /* 0x000fe80000100800 */
[----:B------:R-:W4:Y:S04]  /*6360*/  LDL R159, [R1+0x440] ;  /* 0x00044000019f7983 */ /* 0x000f280000100800 */
        /* <DEDUP_REMOVED lines=28> */
[----:B--2---:R0:W-:Y:S04]  /*6530*/  STL [R1+0x230], R12 ;  /* 0x0002300c01007387 */ /* 0x0041e80000100800 */
[----:B------:R-:W2:Y:S04]  /*6540*/  LDL R11, [R1+0x414] ;  /* 0x00041400010b7983 */ /* 0x000ea80000100800 */
[----:B------:R-:W2:Y:S04]  /*6550*/  LDL R234, [R1+0x408] ;  /* 0x0004080001ea7983 */ /* 0x000ea80000100800 */
[----:B0-----:R-:W2:Y:S04]  /*6560*/  LDL R12, [R1+0x428] ;  /* 0x00042800010c7983 */ /* 0x001ea80000100800 */
[----:B------:R-:W2:Y:S04]  /*6570*/  LDL R236, [R1+0x40c] ;  /* 0x00040c0001ec7983 */ /* 0x000ea80000100800 */
[----:B------:R-:W2:Y:S04]  /*6580*/  LDL R235, [R1+0x410] ;  /* 0x0004100001eb7983 */ /* 0x000ea80000100800 */
[----:B------:R-:W2:Y:S04]  /*6590*/  LDL R226, [R1+0x418] ;  /* 0x0004180001e27983 */ /* 0x000ea80000100800 */
[----:B------:R-:W2:Y:S04]  /*65a0*/  LDL R227, [R1+0x41c] ;  /* 0x00041c0001e37983 */ /* 0x000ea80000100800 */
[----:B------:R-:W2:Y:S04]  /*65b0*/  LDL R225, [R1+0x42c] ;  /* 0x00042c0001e17983 */ /* 0x000ea80000100800 */
[----:B---3--:R-:W0:Y:S02]  /*65c0*/  SHFL.BFLY PT, R8, R15, 0x2, 0x1f ;  /* 0x0c401f000f087f89 */ /* 0x008e2400000e0000 */
[----:B0-----:R-:W-:-:S05]  /*65d0*/  FMNMX.FTZ R8, R8, R15, !PT ;  /* 0x0000000f08087209 */ /* 0x001fca0007810000 */
[----:B------:R-:W0:Y:S02]  /*65e0*/  SHFL.BFLY PT, R9, R8, 0x1, 0x1f ;  /* 0x0c201f0008097f89 */ /* 0x000e2400000e0000 */
[----:B0-----:R-:W-:Y:S02]  /*65f0*/  FMNMX.FTZ R10, R8, R9, !PT ;  /* 0x00000009080a7209 */ /* 0x001fe40007810000 */
[----:B------:R-:W3:Y:S04]  /*6600*/  LDL R8, [R1+0x420] ;  /* 0x0004200001087983 */ /* 0x000ee80000100800 */
[----:B------:R-:W3:Y:S01]  /*6610*/  LDL R9, [R1+0x424] ;  /* 0x0004240001097983 */ /* 0x000ee20000100800 */
[----:B----4-:R-:W-:Y:S01]  /*6620*/  FSETP.NEU.FTZ.AND P1, PT, R159, -INF , PT ;  /* 0xff8000009f00780b */ /* 0x010fe20003f3d000 */
[----:B------:R-:W-:Y:S01]  /*6630*/  FMUL.FTZ R159, R158, R159 ;  /* 0x0000009f9e9f7220 */ /* 0x000fe20000410000 */
[----:B------:R-:W-:-:S04]  /*6640*/  IMAD R6, R13, 0xc00, R6 ;  /* 0x00000c000d067824 */ /* 0x000fc800078e0206 */
[----:B------:R-:W-:Y:S01]  /*6650*/  FSEL R159, R159, RZ, P1 ;  /* 0x000000ff9f9f7208 */ /* 0x000fe20000800000 */
[----:B-----5:R0:W-:Y:S01]  /*6660*/  STL [R1+0x254], R160 ;  /* 0x000254a001007387 */ /* 0x0201e20000100800 */
[----:B------:R-:W-:-:S03]  /*6670*/  FSETP.NEU.FTZ.AND P1, PT, R10, -INF , PT ;  /* 0xff8000000a00780b */ /* 0x000fc60003f3d000 */
[-CC-:B------:R-:W-:Y:S01]  /*6680*/  FFMA.FTZ R13, R101, R158.reuse, -R159.reuse ;  /* 0x0000009e650d7223 */ /* 0x180fe2000001089f */
[----:B------:R1:W-:Y:S01]  /*6690*/  STL [R1+0x350], R20 ;  /* 0x0003501401007387 */ /* 0x0003e20000100800 */
[-C--:B0-----:R-:W-:Y:S01]  /*66a0*/  FMUL.FTZ R160, R10, R158.reuse ;  /* 0x0000009e0aa07220 */ /* 0x081fe20000410000 */
[-CC-:B------:R-:W-:Y:S01]  /*66b0*/  FFMA.FTZ R15, R97, R158.reuse, -R159.reuse ;  /* 0x0000009e610f7223 */ /* 0x180fe2000001089f */
[----:B-1----:R0:W-:Y:S03]  /*66c0*/  MUFU.EX2 R20, R13 ;  /* 0x0000000d00147308 */ /* 0x0021e60000000800 */
[----:B------:R-:W-:Y:S01]  /*66d0*/  FSEL R160, R160, RZ, P1 ;  /* 0x000000ffa0a07208 */ /* 0x000fe20000800000 */
[----:B------:R1:W-:Y:S04]  /*66e0*/  STL [R1+0x368], R14 ;  /* 0x0003680e01007387 */ /* 0x0003e80000100800 */
[----:B------:R4:W-:Y:S01]  /*66f0*/  STL [R1+0x380], R18 ;  /* 0x0003801201007387 */ /* 0x0009e20000100800 */
[----:B0-----:R-:W-:-:S03]  /*6700*/  FFMA.FTZ R13, R91, R158, -R159 ;  /* 0x0000009e5b0d7223 */ /* 0x001fc6000001089f */
[----:B------:R0:W-:Y:S01]  /*6710*/  STL [R1+0x258], R19 ;  /* 0x0002581301007387 */ /* 0x0001e20000100800 */
[----:B-1----:R1:W-:Y:S03]  /*6720*/  MUFU.EX2 R14, R15 ;  /* 0x0000000f000e7308 */ /* 0x0023e60000000800 */
[----:B------:R5:W-:Y:S04]  /*6730*/  STL [R1+0x25c], R21 ;  /* 0x00025c1501007387 */ /* 0x000be80000100800 */
[----:B------:R5:W-:Y:S01]  /*6740*/  STL [R1+0x264], R23 ;  /* 0x0002641701007387 */ /* 0x000be20000100800 */
[----:B----4-:R4:W-:Y:S01]  /*6750*/  MUFU.EX2 R18, R13 ;  /* 0x0000000d00127308 */ /* 0x0109e20000000800 */
[-C--:B0-----:R-:W-:Y:S01]  /*6760*/  FFMA.FTZ R19, R107, R158.reuse, -R159 ;  /* 0x0000009e6b137223 */ /* 0x081fe2000001089f */
[-CC-:B-1----:R-:W-:Y:S01]  /*6770*/  FFMA.FTZ R15, R87, R158.reuse, -R160.reuse ;  /* 0x0000009e570f7223 */ /* 0x182fe200000108a0 */
[-CC-:B-----5:R-:W-:Y:S01]  /*6780*/  FFMA.FTZ R21, R95, R158.reuse, -R160.reuse ;  /* 0x0000009e5f157223 */ /* 0x1a0fe200000108a0 */
[-CC-:B------:R-:W-:Y:S01]  /*6790*/  FFMA.FTZ R23, R89, R158.reuse, -R160.reuse ;  /* 0x0000009e59177223 */ /* 0x180fe200000108a0 */
[----:B----4-:R-:W-:-:S03]  /*67a0*/  FFMA.FTZ R13, R83, R158, -R160 ;  /* 0x0000009e530d7223 */ /* 0x010fc600000108a0 */
[----:B------:R-:W-:Y:S08]  /*67b0*/  MUFU.EX2 R19, R19 ;  /* 0x0000001300137308 */ /* 0x000ff00000000800 */
[----:B------:R-:W-:Y:S08]  /*67c0*/  MUFU.EX2 R21, R21 ;  /* 0x0000001500157308 */ /* 0x000ff00000000800 */
[----:B------:R-:W0:Y:S08]  /*67d0*/  MUFU.EX2 R23, R23 ;  /* 0x0000001700177308 */ /* 0x000e300000000800 */
[----:B------:R-:W-:Y:S08]  /*67e0*/  MUFU.EX2 R15, R15 ;  /* 0x0000000f000f7308 */ /* 0x000ff00000000800 */
[----:B------:R-:W1:Y:S01]  /*67f0*/  MUFU.EX2 R13, R13 ;  /* 0x0000000d000d7308 */ /* 0x000e620000000800 */
[----:B------:R4:W-:Y:S01]  /*6800*/  STL [R1+0x28c], R39 ;  /* 0x00028c2701007387 */ /* 0x0009e20000100800 */
[----:B------:R-:W-:-:S02]  /*6810*/  R2UR UR6, R6 ;  /* 0x00000000060672ca */ /* 0x000fc400000e0000 */
[----:B------:R-:W-:Y:S01]  /*6820*/  R2UR UR7, R7 ;  /* 0x00000000070772ca */ /* 0x000fe200000e0000 */
[----:B------:R5:W-:Y:S01]  /*6830*/  STL [R1+0x3e0], R38 ;  /* 0x0003e02601007387 */ /* 0x000be20000100800 */
[----:B0-----:R-:W-:-:S03]  /*6840*/  F2FP.BF16.F32.PACK_AB R153, R23, R21 ;  /* 0x000000151799723e */ /* 0x001fc600000010ff */
[----:B------:R0:W-:Y:S01]  /*6850*/  STL [R1+0x248], R152 ;  /* 0x0002489801007387 */ /* 0x0001e20000100800 */
[----:B----4-:R-:W-:-:S03]  /*6860*/  IMAD.MOV.U32 R39, RZ, RZ, R7 ;  /* 0x000000ffff277224 */ /* 0x010fc600078e0007 */
[----:B------:R4:W-:Y:S01]  /*6870*/  STL [R1+0x24c], R154 ;  /* 0x00024c9a01007387 */ /* 0x0009e20000100800 */
[----:B-----5:R-:W-:Y:S01]  /*6880*/  VIADD R38, R6, 0x80 ;  /* 0x0000008006267836 */ /* 0x020fe20000000000 */
[----:B-1----:R-:W-:Y:S02]  /*6890*/  F2FP.BF16.F32.PACK_AB R155, R13, R15 ;  /* 0x0000000f0d9b723e */ /* 0x002fe400000010ff */
[----:B0-----:R-:W-:Y:S01]  /*68a0*/  F2FP.BF16.F32.PACK_AB R152, R20, R19 ;  /* 0x000000131498723e */ /* 0x001fe200000010ff */
        /* <DEDUP_REMOVED lines=110> */
[----:B0-----:R-:W-:-:S06]  /*6f90*/  WARPGROUP.ARRIVE ;  /* 0x00000000000079c5 */ /* 0x001fcc0000000000 */
        /* <DEDUP_REMOVED lines=9> */
[----:B--2---:R0:W-:Y:S01]  /*7030*/  STL [R1+0x414], R11 ;  /* 0x0004140b01007387 */ /* 0x0041e20000100800 */
[----:B------:R-:W-:Y:S03]  /*7040*/  MUFU.EX2 R156, R156 ;  /* 0x0000009c009c7308 */ /* 0x000fe60000000800 */
[----:B------:R2:W-:Y:S05]  /*7050*/  STL [R1+0x428], R12 ;  /* 0x0004280c01007387 */ /* 0x0005ea0000100800 */
[----:B------:R-:W4:Y:S08]  /*7060*/  MUFU.EX2 R163, R163 ;  /* 0x000000a300a37308 */ /* 0x000f300000000800 */
[----:B------:R-:W-:Y:S08]  /*7070*/  MUFU.EX2 R165, R165 ;  /* 0x000000a500a57308 */ /* 0x000ff00000000800 */
[----:B------:R-:W5:Y:S08]  /*7080*/  MUFU.EX2 R164, R164 ;  /* 0x000000a400a47308 */ /* 0x000f700000000800 */
[----:B------:R-:W-:Y:S08]  /*7090*/  MUFU.EX2 R182, R182 ;  /* 0x000000b600b67308 */ /* 0x000ff00000000800 */
[----:B------:R-:W1:Y:S08]  /*70a0*/  MUFU.EX2 R162, R162 ;  /* 0x000000a200a27308 */ /* 0x000e700000000800 */
[----:B0-----:R-:W-:Y:S08]  /*70b0*/  MUFU.EX2 R11, R229 ;  /* 0x000000e5000b7308 */ /* 0x001ff00000000800 */
[----:B--2---:R-:W0:Y:S01]  /*70c0*/  MUFU.EX2 R12, R228 ;  /* 0x000000e4000c7308 */ /* 0x004e220000000800 */
[----:B------:R-:W-:Y:S04]  /*70d0*/  STL [R1+0x408], R234 ;  /* 0x000408ea01007387 */ /* 0x000fe80000100800 */
[----:B------:R-:W-:Y:S04]  /*70e0*/  STL [R1+0x40c], R236 ;  /* 0x00040cec01007387 */ /* 0x000fe80000100800 */
[----:B------:R-:W-:Y:S04]  /*70f0*/  STL [R1+0x410], R235 ;  /* 0x000410eb01007387 */ /* 0x000fe80000100800 */
[----:B------:R-:W-:Y:S04]  /*7100*/  STL [R1+0x418], R226 ;  /* 0x000418e201007387 */ /* 0x000fe80000100800 */
[----:B------:R-:W-:Y:S04]  /*7110*/  STL [R1+0x41c], R227 ;  /* 0x00041ce301007387 */ /* 0x000fe80000100800 */
[----:B---3--:R-:W-:Y:S04]  /*7120*/  STL [R1+0x420], R8 ;  /* 0x0004200801007387 */ /* 0x008fe80000100800 */
[----:B------:R-:W-:Y:S04]  /*7130*/  STL [R1+0x424], R9 ;  /* 0x0004240901007387 */ /* 0x000fe80000100800 */
[----:B------:R-:W-:Y:S01]  /*7140*/  STL [R1+0x42c], R225 ;  /* 0x00042ce101007387 */ /* 0x000fe20000100800 */
        /* <DEDUP_REMOVED lines=9> */
[----:B------:R-:W2:Y:S01]  /*71e0*/  MUFU.EX2 R184, R184 ;  /* 0x000000b800b87308 */ /* 0x000ea20000000800 */
[----:B------:R-:W-:-:S02]  /*71f0*/  WARPGROUP.DEPBAR.LE gsb0, 0x0 ;  /* 0x00008000000079c5 */ /* 0x000fc40000010000 */
[----:B----4-:R-:W-:Y:S02]  /*7200*/  F2FP.BF16.F32.PACK_AB R152, R163, R156 ;  /* 0x0000009ca398723e */ /* 0x010fe400000010ff */
[----:B-----5:R-:W-:Y:S02]  /*7210*/  F2FP.BF16.F32.PACK_AB R154, R164, R165 ;  /* 0x000000a5a49a723e */ /* 0x020fe400000010ff */
[----:B-1----:R-:W-:Y:S02]  /*7220*/  F2FP.BF16.F32.PACK_AB R153, R162, R182 ;  /* 0x000000b6a299723e */ /* 0x002fe400000010ff */
[----:B0-----:R-:W-:Y:S01]  /*7230*/  F2FP.BF16.F32.PACK_AB R155, R12, R11 ;  /* 0x0000000b0c9b723e */ /* 0x001fe200000010ff */
        /* <DEDUP_REMOVED lines=32> */
[----:B0-----:R-:W-:-:S06]  /*7440*/  WARPGROUP.ARRIVE ;  /* 0x00000000000079c5 */ /* 0x001fcc0000000000 */
[----:B------:R-:W-:Y:S01]  /*7450*/  HGMMA.64x256x16.F32.BF16 R24, R152, gdesc[UR8].tnspB, R24, gsb0 ;  /* 0x43e0000898187df0 */ /* 0x000fe20008001818 */
[----:B------:R-:W-:Y:S08]  /*7460*/  MUFU.EX2 R185, R185 ;  /* 0x000000b900b97308 */ /* 0x000ff00000000800 */
[----:B------:R-:W0:Y:S08]  /*7470*/  MUFU.EX2 R186, R186 ;  /* 0x000000ba00ba7308 */ /* 0x000e300000000800 */
[----:B------:R-:W-:Y:S08]  /*7480*/  MUFU.EX2 R187, R187 ;  /* 0x000000bb00bb7308 */ /* 0x000ff00000000800 */
[----:B------:R-:W1:Y:S08]  /*7490*/  MUFU.EX2 R188, R188 ;  /* 0x000000bc00bc7308 */ /* 0x000e700000000800 */
[----:B------:R-:W-:Y:S08]  /*74a0*/  MUFU.EX2 R189, R189 ;  /* 0x000000bd00bd7308 */ /* 0x000ff00000000800 */
[----:B------:R-:W3:Y:S01]  /*74b0*/  MUFU.EX2 R197, R197 ;  /* 0x000000c500c57308 */ /* 0x000ee20000000800 */
        /* <DEDUP_REMOVED lines=13> */
[----:B------:R-:W4:Y:S08]  /*7590*/  MUFU.EX2 R213, R213 ;  /* 0x000000d500d57308 */ /* 0x000f300000000800 */
[----:B------:R-:W-:Y:S08]  /*75a0*/  MUFU.EX2 R214, R214 ;  /* 0x000000d600d67308 */ /* 0x000ff00000000800 */
[----:B------:R-:W5:Y:S08]  /*75b0*/  MUFU.EX2 R215, R215 ;  /* 0x000000d700d77308 */ /* 0x000f700000000800 */
[----:B------:R-:W-:Y:S08]  /*75c0*/  MUFU.EX2 R216, R216 ;  /* 0x000000d800d87308 */ /* 0x000ff00000000800 */
[----:B------:R-:W5:Y:S08]  /*75d0*/  MUFU.EX2 R217, R217 ;  /* 0x000000d900d97308 */ /* 0x000f700000000800 */
[----:B------:R-:W-:Y:S01]  /*75e0*/  MUFU.EX2 R218, R218 ;  /* 0x000000da00da7308 */ /* 0x000fe20000000800 */
[----:B------:R-:W-:-:S02]  /*75f0*/  WARPGROUP.DEPBAR.LE gsb0, 0x0 ;  /* 0x00008000000079c5 */ /* 0x000fc40000010000 */
[----:B--2---:R-:W-:Y:S02]  /*7600*/  F2FP.BF16.F32.PACK_AB R152, R184, R161 ;  /* 0x000000a1b898723e */ /* 0x004fe400000010ff */
[----:B0-----:R-:W-:Y:S02]  /*7610*/  F2FP.BF16.F32.PACK_AB R154, R186, R185 ;  /* 0x000000b9ba9a723e */ /* 0x001fe400000010ff */
[----:B-1----:R-:W-:Y:S02]  /*7620*/  F2FP.BF16.F32.PACK_AB R153, R188, R187 ;  /* 0x000000bbbc99723e */ /* 0x002fe400000010ff */
[----:B---3--:R-:W-:Y:S01]  /*7630*/  F2FP.BF16.F32.PACK_AB R155, R197, R189 ;  /* 0x000000bdc59b723e */ /* 0x008fe200000010ff */
        /* <DEDUP_REMOVED lines=34> */
[----:B------:R-:W0:Y:S01]  /*7860*/  MUFU.EX2 R219, R219 ;  /* 0x000000db00db7308 */ /* 0x000e220000000800 */
[----:B------:R-:W-:Y:S02]  /*7870*/  VIADD R8, R6, 0x180 ;  /* 0x0000018006087836 */ /* 0x000fe40000000000 */
        /* <DEDUP_REMOVED lines=8> */
[----:B------:R-:W-:Y:S02]  /*7900*/  IMAD.MOV.U32 R9, RZ, RZ, R7 ;  /* 0x000000ffff097224 */ /* 0x000fe400078e0007 */
        /* <DEDUP_REMOVED lines=10> */
[----:B------:R-:W-:Y:S01]  /*79b0*/  FFMA.FTZ R160, R181, R158, -R160 ;  /* 0x0000009eb5a07223 */ /* 0x000fe200000108a0 */
[----:B------:R-:W-:Y:S08]  /*79c0*/  MUFU.EX2 R172, R172 ;  /* 0x000000ac00ac7308 */ /* 0x000ff00000000800 */
[----:B------:R-:W1:Y:S08]  /*79d0*/  MUFU.EX2 R166, R166 ;  /* 0x000000a600a67308 */ /* 0x000e700000000800 */
[----:B------:R-:W-:Y:S08]  /*79e0*/  MUFU.EX2 R168, R168 ;  /* 0x000000a800a87308 */ /* 0x000ff00000000800 */
[----:B------:R-:W2:Y:S08]  /*79f0*/  MUFU.EX2 R169, R169 ;  /* 0x000000a900a97308 */ /* 0x000eb00000000800 */
[----:B------:R-:W-:Y:S08]  /*7a00*/  MUFU.EX2 R174, R174 ;  /* 0x000000ae00ae7308 */ /* 0x000ff00000000800 */
[----:B------:R-:W3:Y:S08]  /*7a10*/  MUFU.EX2 R159, R175 ;  /* 0x000000af009f7308 */ /* 0x000ef00000000800 */
[----:B------:R-:W-:Y:S01]  /*7a20*/  MUFU.EX2 R158, R176 ;  /* 0x000000b0009e7308 */ /* 0x000fe20000000800 */
[----:B------:R-:W-:Y:S01]  /*7a30*/  VIADD R8, R6, 0x200 ;  /* 0x0000020006087836 */ /* 0x000fe20000000000 */
[----:B------:R-:W-:-:S02]  /*7a40*/  WARPGROUP.DEPBAR.LE gsb0, 0x0 ;  /* 0x00008000000079c5 */ /* 0x000fc40000010000 */
[----:B----4-:R-:W-:Y:S02]  /*7a50*/  F2FP.BF16.F32.PACK_AB R152, R213, R212 ;  /* 0x000000d4d598723e */ /* 0x010fe400000010ff */
[----:B-----5:R-:W-:Y:S02]  /*7a60*/  F2FP.BF16.F32.PACK_AB R154, R215, R214 ;  /* 0x000000d6d79a723e */ /* 0x020fe400000010ff */
[----:B------:R-:W-:Y:S02]  /*7a70*/  F2FP.BF16.F32.PACK_AB R153, R217, R216 ;  /* 0x000000d8d999723e */ /* 0x000fe400000010ff */
        /* <DEDUP_REMOVED lines=35> */
[----:B------:R-:W-:Y:S02]  /*7cb0*/  R2UR UR7, R9 ;  /* 0x00000000090772ca */ /* 0x000fe400000e0000 */
[----:B------:R-:W0:Y:S01]  /*7cc0*/  MUFU.EX2 R9, R177 ;  /* 0x000000b100097308 */ /* 0x000e220000000800 */
[----:B------:R-:W-:Y:S01]  /*7cd0*/  R2UR UR6, R8 ;  /* 0x00000000080672ca */ /* 0x000fe200000e0000 */
[----:B------:R-:W-:Y:S01]  /*7ce0*/  FADD.FTZ R19, R19, R20 ;  /* 0x0000001413137221 */ /* 0x000fe20000010000 */
[----:B------:R-:W-:-:S04]  /*7cf0*/  FADD.FTZ R20, R21, R23 ;  /* 0x0000001715147221 */ /* 0x000fc80000010000 */
[----:B------:R-:W-:Y:S01]  /*7d00*/  FADD.FTZ R20, R15, R20 ;  /* 0x000000140f147221 */ /* 0x000fe20000010000 */
[----:B------:R-:W-:Y:S08]  /*7d10*/  MUFU.EX2 R8, R167 ;  /* 0x000000a700087308 */ /* 0x000ff00000000800 */
[----:B------:R-:W4:Y:S08]  /*7d20*/  MUFU.EX2 R171, R171 ;  /* 0x000000ab00ab7308 */ /* 0x000f300000000800 */
[----:B------:R-:W-:Y:S08]  /*7d30*/  MUFU.EX2 R170, R170 ;  /* 0x000000aa00aa7308 */ /* 0x000ff00000000800 */
[----:B------:R-:W5:Y:S08]  /*7d40*/  MUFU.EX2 R173, R173 ;  /* 0x000000ad00ad7308 */ /* 0x000f700000000800 */
[----:B------:R-:W-:Y:S08]  /*7d50*/  MUFU.EX2 R178, R178 ;  /* 0x000000b200b27308 */ /* 0x000ff00000000800 */
[----:B------:R-:W5:Y:S08]  /*7d60*/  MUFU.EX2 R179, R179 ;  /* 0x000000b300b37308 */ /* 0x000f700000000800 */
[----:B------:R-:W-:Y:S08]  /*7d70*/  MUFU.EX2 R180, R180 ;  /* 0x000000b400b47308 */ /* 0x000ff00000000800 */
[----:B------:R-:W5:Y:S01]  /*7d80*/  MUFU.EX2 R15, R160 ;  /* 0x000000a0000f7308 */ /* 0x000f620000000800 */
[----:B------:R-:W-:Y:S01]  /*7d90*/  VIADD R6, R6, 0x280 ;  /* 0x0000028006067836 */ /* 0x000fe20000000000 */
[----:B------:R-:W-:-:S02]  /*7da0*/  WARPGROUP.DEPBAR.LE gsb0, 0x0 ;  /* 0x00008000000079c5 */ /* 0x000fc40000010000 */
[----:B-1----:R-:W-:Y:S02]  /*7db0*/  F2FP.BF16.F32.PACK_AB R152, R166, R172 ;  /* 0x000000aca698723e */ /* 0x002fe400000010ff */
[----:B--2---:R-:W-:Y:S02]  /*7dc0*/  F2FP.BF16.F32.PACK_AB R154, R169, R168 ;  /* 0x000000a8a99a723e */ /* 0x004fe400000010ff */
[----:B---3--:R-:W-:Y:S02]  /*7dd0*/  F2FP.BF16.F32.PACK_AB R153, R159, R174 ;  /* 0x000000ae9f99723e */ /* 0x008fe400000010ff */
        /* <DEDUP_REMOVED lines=36> */
[----:B------:R-:W-:Y:S01]  /*8020*/  R2UR UR7, R7 ;  /* 0x00000000070772ca */ /* 0x000fe200000e0000 */
[----:B------:R-:W-:Y:S01]  /*8030*/  FADD.FTZ R19, R14, R19 ;  /* 0x000000130e137221 */ /* 0x000fe20000010000 */
[----:B------:R-:W-:Y:S01]  /*8040*/  FADD.FTZ R13, R13, R20 ;  /* 0x000000140d0d7221 */ /* 0x000fe20000010000 */
[----:B------:R-:W2:Y:S02]  /*8050*/  @!P0 LDL.64 R6, [R1+0x68] ;  /* 0x0000680001068983 */ /* 0x000ea40000100a00 */
[----:B------:R-:W-:-:S04]  /*8060*/  FADD.FTZ R19, R18, R19 ;  /* 0x0000001312137221 */ /* 0x000fc80000010000 */
[----:B------:R-:W-:Y:S01]  /*8070*/  FADD.FTZ R156, R156, R19 ;  /* 0x000000139c9c7221 */ /* 0x000fe20000010000 */
[----:B------:R-:W-:Y:S02]  /*8080*/  FADD.FTZ R19, R182, R13 ;  /* 0x0000000db6137221 */ /* 0x000fe40000010000 */
[----:B------:R-:W3:Y:S01]  /*8090*/  @!P0 LDL R13, [R1+0x218] ;  /* 0x00021800010d8983 */ /* 0x000ee20000100800 */
[----:B------:R-:W-:Y:S02]  /*80a0*/  WARPGROUP.DEPBAR.LE gsb0, 0x0 ;  /* 0x00008000000079c5 */ /* 0x000fe40000010000 */
[----:B----4-:R-:W-:Y:S02]  /*80b0*/  F2FP.BF16.F32.PACK_AB R152, R171, R8 ;  /* 0x00000008ab98723e */ /* 0x010fe400000010ff */
[----:B-----5:R-:W-:Y:S02]  /*80c0*/  F2FP.BF16.F32.PACK_AB R154, R173, R170 ;  /* 0x000000aaad9a723e */ /* 0x020fe400000010ff */
[----:B------:R-:W-:-:S02]  /*80d0*/  F2FP.BF16.F32.PACK_AB R153, R179, R178 ;  /* 0x000000b2b399723e */ /* 0x000fc400000010ff */
[----:B------:R-:W-:Y:S01]  /*80e0*/  F2FP.BF16.F32.PACK_AB R155, R15, R180 ;  /* 0x000000b40f9b723e */ /* 0x000fe200000010ff */
        /* <DEDUP_REMOVED lines=79> */
[----:B------:R-:W4:Y:S04]  /*85e0*/  LDL R155, [R1+0x230] ;  /* 0x00023000019b7983 */ /* 0x000f280000100800 */
[----:B------:R-:W5:Y:S04]  /*85f0*/  LDL R153, [R1+0x234] ;  /* 0x0002340001997983 */ /* 0x000f680000100800 */
[----:B0-----:R-:W5:Y:S04]  /*8600*/  LDL R119, [R1+0x238] ;  /* 0x0002380001777983 */ /* 0x001f680000100800 */
        /* <DEDUP_REMOVED lines=124> */
[----:B------:R-:W5:Y:S01]  /*8dd0*/  LDL R18, [R1+0x42c] ;  /* 0x00042c0001127983 */ /* 0x000f620000100800 */
        /* <DEDUP_REMOVED lines=20> */
[----:B--2---:R-:W-:Y:S02]  /*8f20*/  @!P0 MOV R6, R6 ;  /* 0x0000000600068202 */ /* 0x004fe40000000f00 */
[----:B------:R-:W-:Y:S01]  /*8f30*/  FADD.FTZ R171, R171, R8 ;  /* 0x00000008abab7221 */ /* 0x000fe20000010000 */
[----:B------:R-:W-:Y:S02]  /*8f40*/  FADD.FTZ R179, R179, R178 ;  /* 0x000000b2b3b37221 */ /* 0x000fe40000010000 */
[----:B---3--:R-:W-:Y:S02]  /*8f50*/  @!P0 IMAD R13, R13, 0x8, R6 ;  /* 0x000000080d0d8824 */ /* 0x008fe400078e0206 */
        /* <DEDUP_REMOVED lines=14> */
[----:B----4-:R2:W-:Y:S04]  /*9040*/  STL [R1+0x230], R155 ;  /* 0x0002309b01007387 */ /* 0x0105e80000100800 */
        /* <DEDUP_REMOVED lines=128> */
[----:B0-----:R-:W3:Y:S01]  /*9850*/  LDL R0, [R1+0x70] ;  /* 0x0000700001007983 */ /* 0x001ee20000100800 */
[----:B------:R-:W-:Y:S01]  /*9860*/  ISETP.GE.AND P1, PT, R5, 0x1, PT ;  /* 0x000000010500780c */ /* 0x000fe20003f26270 */
[----:B------:R-:W-:Y:S01]  /*9870*/  IMAD.U32 R7, RZ, RZ, UR38 ;  /* 0x00000026ff077e24 */ /* 0x000fe2000f8e00ff */
[----:B------:R-:W-:-:S06]  /*9880*/  UIADD3 UR45, UR45, -0x2, URZ ;  /* 0xfffffffe2d2d7890 */ /* 0x000fcc000fffe03f */
[----:B-1----:R-:W-:Y:S02]  /*9890*/  IMAD.U32 R10, RZ, RZ, UR45 ;  /* 0x0000002dff0a7e24 */ /* 0x002fe4000f8e00ff */
[----:B---3--:R-:W-:-:S05]  /*98a0*/  IMAD.SHL.U32 R0, R0, 0x80, RZ ;  /* 0x0000008000007824 */ /* 0x008fca00078e00ff */
[----:B------:R-:W-:-:S05]  /*98b0*/  IADD3 R7, R0, UR42, -R7 ;  /* 0x0000002a00077c10 */ /* 0x000fca000fffe807 */
[----:B------:R-:W-:Y:S01]  /*98c0*/  IMAD.IADD R4, R7, 0x1, R4 ;  /* 0x0000000107047824 */ /* 0x000fe200078e0204 */
[----:B--2---:R-:W-:Y:S06]  /*98d0*/  @!P1 BRA `(.L_x_2495) ;  /* 0x0000000000409947 */ /* 0x004fec0003800000 */
        /* <DEDUP_REMOVED lines=10> */
.L_x_2497:
[----:B------:R-:W-:-:S13]  /*9980*/  ISETP.NE.AND P1, PT, R5, 0x1, PT ;  /* 0x000000010500780c */ /* 0x000fda0003f25270 */
[----:B------:R-:W-:-:S05]  /*9990*/  @P1 IMAD.HI.U32 R2, R6, R2, RZ ;  /* 0x0000000206021227 */ /* 0x000fca00078e00ff */
[----:B------:R-:W-:-:S07]  /*99a0*/  @P1 SHF.R.U32.HI R6, RZ, R3, R2 ;  /* 0x00000003ff061219 */ /* 0x000fce0000011602 */
.L_x_2498:
[----:B------:R-:W-:Y:S05]  /*99b0*/  BSYNC B0 ;  /* 0x0000000000007941 */ /* 0x000fea0003800000 */
.L_x_2496:
[----:B------:R-:W-:-:S05]  /*99c0*/  IMAD R5, R6, R5, R5 ;  /* 0x0000000506057224 */ /* 0x000fca00078e0205 */
[----:B------:R-:W-:-:S07]  /*99d0*/  VIMNMX R4, R4, R5, PT ;  /* 0x0000000504047248 */ /* 0x000fce0003fe0100 */
.L_x_2495:
        /* <DEDUP_REMOVED lines=8> */
.L_x_2503:
[----:B------:R-:W-:Y:S01]  /*9a60*/  BSSY B0, `(.L_x_2502) ;  /* 0x0000004000007945 */ /* 0x000fe20003800000 */
[----:B------:R-:W-:Y:S01]  /*9a70*/  VIADD R0, R16, 0x178 ;  /* 0x0000017810007836 */ /* 0x000fe20000000000 */
[----:B------:R-:W-:-:S07]  /*9a80*/  MOV R212, 0x9aa0 ;  /* 0x00009aa000d47802 */ /* 0x000fce0000000f00 */
[----:B------:R-:W-:Y:S05]  /*9a90*/  CALL.REL.NOINC `($_ZN7cutlass13device_kernelIN5flash11enable_sm90INS1_16FlashAttnFwdSm90INS1_25CollectiveMainloopFwdSm90ILi2EN4cute5tupleIJNS5_1CILi1EEES8_S8_EEENS6_IJNS7_ILi128EEENS7_ILi96EEENS7_ILi64EEEEEELi256ENS_10bfloat16_tEfNS_4arch4Sm90ELb0ELb1ELb1ELb1ELb0ELb0ELb1ELb1ELb0ELb0ELb0ELb0EEENS1_21CollectiveEpilogueFwdINS6_IJSA_NS7_ILi256EEESB_EEES9_SE_SG_Li256ELb1ELb0ELb0ELb0EEENS1_36VarlenDynamicPersistentTileSchedulerILi128ELi96ELi256ELi32ELb0ELb0ELb1ELb1ELb0ELb1EEEEEEEEEvNT_6ParamsE$_ZZN5flash25CollectiveMainloopFwdSm90ILi2EN4cute5tupleIJNS1_1CILi1EEES4_S4_EEENS2_IJNS3_ILi128EEENS3_ILi96EEENS3_ILi64EEEEEELi256EN7cutlass10bfloat16_tEfNSA_4arch4Sm90ELb0ELb1ELb1ELb1ELb0ELb0ELb1ELb1ELb0ELb0ELb0ELb0EE3mmaINS_16FlashAttnFwdSm90ISE_NS_21CollectiveEpilogueFwdINS2_IJS6_NS3_ILi256EEES7_EEES5_SB_SD_Li256ELb1ELb0ELb0ELb0EEENS_36VarlenDynamicPersistentTileSchedulerILi128ELi96ELi256ELi32ELb0ELb0ELb1ELb1ELb0ELb1EEEE13SharedStorageENS1_6TensorINS1_11ArrayEngineIfLm128EEENS1_6LayoutINS2_IJNS2_IJNS3_ILi2EEEST_NS3_ILi32EEEEEES4_S4_EEENS2_IJNS2_IJS4_ST_NS3_ILi4EEEEEENS3_ILi0EEESZ_EEEEEEENS_7SoftmaxILi2ELi0EEEEEbRKNSE_6ParamsENSA_25PipelineTmaAsyncNoClusterILi2ENSA_16PipelineTmaAsyncILi2EEEEES1B_RNSA_13PipelineStateILj2EEERT0_RT1_iRiRKNS_16SeqlenInfoQKNewKILb1ELb0EEENS2_IJiiiiEEERT_ENKUliT_T0_T1_E_clIZSF_ISO_S12_S14_EbS17_S1B_S1B_S1E_S1G_S1I_iS1J_S1N_S1O_S1Q_EUlRS1R_iE1_NS3_ILb0EEENS3_ILb1EEEEEDaiS1R_S1S_S1T_) ;  /* 0x000001f000587944 */ /* 0x000fea0003c00000 */
[----:B------:R-:W-:Y:S05]  /*9aa0*/  BSYNC B0 ;  /* 0x0000000000007941 */ /* 0x000fea0003800000 */
.L_x_2502:
[C---:B------:R-:W-:Y:S01]  /*9ab0*/  ISETP.GT.AND P1, PT, R10.reuse, R188, PT ;  /* 0x000000bc0a00720c */ /* 0x040fe20003f24270 */
[----:B------:R-:W-:-:S12]  /*9ac0*/  VIADD R10, R10, 0xffffffff ;  /* 0xffffffff0a0a7836 */ /* 0x000fd80000000000 */
[----:B------:R-:W-:Y:S05]  /*9ad0*/  @P1 BRA `(.L_x_2503) ;  /* 0xfffffffc00e01947 */ /* 0x000fea000383ffff */
[----:B------:R-:W-:Y:S05]  /*9ae0*/  BSYNC B1 ;  /* 0x0000000000017941 */ /* 0x000fea0003800000 */
.L_x_2501:
[----:B------:R-:W2:Y:S02]  /*9af0*/  LDL R0, [R1+0x70] ;  /* 0x0000700001007983 */ /* 0x000ea40000100800 */
[----:B--2---:R-:W-:-:S07]  /*9b00*/  IMAD.SHL.U32 R0, R0, 0x80, RZ ;  /* 0x0000008000007824 */ /* 0x004fce00078e00ff */
.L_x_2500:
[----:B------:R-:W-:Y:S05]  /*9b10*/  BSYNC B2 ;  /* 0x0000000000027941 */ /* 0x000fea0003800000 */
.L_x_2499:
[----:B------:R-:W0:Y:S01]  /*9b20*/  LDC R5, c[0x0][0xadc] ;  /* 0x0002b700ff057b82 */ /* 0x000e220000000800 */
[----:B------:R-:W-:-:S06]  /*9b30*/  UIADD3 UR4, UR42, 0x80, -UR38 ;  /* 0x000000802a047890 */ /* 0x000fcc000fffe826 */
[----:B------:R-:W-:Y:S01]  /*9b40*/  VIADD R0, R0, UR4 ;  /* 0x0000000400007c36 */ /* 0x000fe20008000000 */
[----:B------:R-:W-:-:S03]  /*9b50*/  ULDC UR4, c[0x0][0xad4] ;  /* 0x0002b50000047ab9 */ /* 0x000fc60000000800 */
[----:B------:R-:W-:Y:S01]  /*9b60*/  VIADD R2, R0, -UR4 ;  /* 0x8000000400027c36 */ /* 0x000fe20008000000 */
[----:B0-----:R-:W-:-:S13]  /*9b70*/  ISETP.GE.AND P1, PT, R5, 0x1, PT ;  /* 0x000000010500780c */ /* 0x001fda0003f26270 */
[----:B------:R-:W-:Y:S05]  /*9b80*/  @!P1 BRA `(.L_x_2504) ;  /* 0x0000000000449947 */ /* 0x000fea0003800000 */
        /* <DEDUP_REMOVED lines=10> */
.L_x_2506:
[----:B------:R-:W-:-:S13]  /*9c30*/  ISETP.NE.AND P1, PT, R5, 0x1, PT ;  /* 0x000000010500780c */ /* 0x000fda0003f25270 */
[----:B------:R-:W0:Y:S02]  /*9c40*/  @P1 LDC.64 R6, c[0x0][0xae0] ;  /* 0x0002b800ff061b82 */ /* 0x000e240000000a00 */
[----:B0-----:R-:W-:-:S05]  /*9c50*/  @P1 IMAD.HI.U32 R4, R0, R6, RZ ;  /* 0x0000000600041227 */ /* 0x001fca00078e00ff */
[----:B------:R-:W-:-:S07]  /*9c60*/  @P1 SHF.R.U32.HI R0, RZ, R7, R4 ;  /* 0x00000007ff001219 */ /* 0x000fce0000011604 */
.L_x_2507:
[----:B------:R-:W-:Y:S05]  /*9c70*/  BSYNC B0 ;  /* 0x0000000000007941 */ /* 0x000fea0003800000 */
.L_x_2505:
[----:B------:R-:W-:-:S05]  /*9c80*/  IMAD R3, R0, R5, RZ ;  /* 0x0000000500037224 */ /* 0x000fca00078e02ff */
[----:B------:R-:W-:-:S07]  /*9c90*/  VIMNMX R2, R2, R3, !PT ;  /* 0x0000000302027248 */ /* 0x000fce0007fe0100 */
.L_x_2504:
[----:B------:R-:W-:-:S04]  /*9ca0*/  VIADD R2, R2, 0x5f ;  /* 0x0000005f02027836 */ /* 0x000fc80000000000 */
[----:B------:R-:W-:-:S05]  /*9cb0*/  IMAD.HI R2, R2, 0x2aaaaaab, RZ ;  /* 0x2aaaaaab02027827 */ /* 0x000fca00078e02ff */
[----:B------:R-:W-:-:S04]  /*9cc0*/  SHF.R.U32.HI R3, RZ, 0x1f, R2 ;  /* 0x0000001fff037819 */ /* 0x000fc80000011602 */
[----:B------:R-:W-:-:S04]  /*9cd0*/  LEA.HI.SX32 R2, R2, R3, 0x1c ;  /* 0x0000000302027211 */ /* 0x000fc800078fe2ff */
[----:B------:R-:W-:-:S04]  /*9ce0*/  VIMNMX R2, R2, UR43, !PT ;  /* 0x0000002b02027c48 */ /* 0x000fc8000ffe0100 */
[----:B------:R-:W-:-:S13]  /*9cf0*/  ISETP.GE.AND P1, PT, R10, R2, PT ;  /* 0x000000020a00720c */ /* 0x000fda0003f26270 */
[----:B------:R-:W-:Y:S05]  /*9d00*/  @!P1 BRA `(.L_x_2508) ;  /* 0x0000009c00749947 */ /* 0x000fea0003800000 */
.L_x_2525:
[----:B0-----:R-:W2:Y:S04]  /*9d10*/  LD.E R3, desc[UR54][R16.64+0x218] ;  /* 0x0002183610037980 */ /* 0x001ea8000c101900 */
[----:B-1----:R-:W3:Y:S01]  /*9d20*/  LD.E R0, desc[UR54][R16.64+0x220] ;  /* 0x0002203610007980 */ /* 0x002ee2000c101900 */
        /* <DEDUP_REMOVED lines=17> */
[----:B-1----:R-:W-:Y:S01]  /*9e40*/  @!P2 IMAD.MOV.U32 R3, RZ, RZ, RZ ;  /* 0x000000ffff03a224 */ /* 0x002fe200078e00ff */
[----:B--2---:R-:W-:-:S04]  /*9e50*/  LOP3.LUT R0, R0, 0x1, RZ, 0xfc, !PT ;  /* 0x0000000100007812 */ /* 0x004fc800078efcff */
[----:B------:R-:W-:-:S13]  /*9e60*/  ISETP.NE.AND P3, PT, R0, 0x3, PT ;  /* 0x000000030000780c */ /* 0x000fda0003f65270 */
[----:B0-----:R-:W-:Y:S05]  /*9e70*/  @!P3 BRA `(.L_x_2510) ;  /* 0x000000000004b947 */ /* 0x001fea0003800000 */
[----:B------:R-:W-:Y:S01]  /*9e80*/  BPT.TRAP 0x1 ;  /* 0x000000040000795c */ /* 0x000fe20000300000 */
.L_x_2510:
[----:B------:R-:W-:Y:S05]  /*9e90*/  BSYNC B0 ;  /* 0x0000000000007941 */ /* 0x000fea0003800000 */
.L_x_2509:
[----:B------:R-:W2:Y:S01]  /*9ea0*/  LD.E.64 R4, desc[UR54][R20.64+0x8] ;  /* 0x0000083614047980 */ /* 0x000ea2000c101b00 */
[----:B-----5:R-:W-:Y:S02]  /*9eb0*/  SHF.L.U32 R8, R9, 0x1f, RZ ;  /* 0x0000001f09087819 */ /* 0x020fe400000006ff */
[----:B--2---:R-:W-:-:S05]  /*9ec0*/  MOV R4, R4 ;  /* 0x0000000400047202 */ /* 0x004fca0000000f00 */
[----:B------:R-:W-:-:S04]  /*9ed0*/  IMAD R3, R3, 0x8, R4 ;  /* 0x0000000803037824 */ /* 0x000fc800078e0204 */
[----:B------:R0:W1:Y:S01]  /*9ee0*/  SYNCS.PHASECHK.TRANS64.TRYWAIT P2, [R3+URZ], R8 ;  /* 0x00000008030075a7 */ /* 0x000062000804017f */
[----:B------:R-:W2:Y:S04]  /*9ef0*/  LD.E R4, desc[UR54][R20.64+0x1c] ;  /* 0x00001c3614047980 */ /* 0x000ea8000c101900 */
[----:B------:R0:W5:Y:S04]  /*9f00*/  LD.E R0, desc[UR54][R16.64+0x218] ;  /* 0x0002183610007980 */ /* 0x000168000c101900 */
[----:B------:R0:W5:Y:S01]  /*9f10*/  LD.E R6, desc[UR54][R16.64+0x21c] ;  /* 0x00021c3610067980 */ /* 0x000162000c101900 */
[----:B------:R-:W-:Y:S01]  /*9f20*/  BSSY B0, `(.L_x_2511) ;  /* 0x0000005000007945 */ /* 0x000fe20003800000 */
[----:B--2---:R-:W-:-:S04]  /*9f30*/  LOP3.LUT R4, R4, 0x1, RZ, 0xfc, !PT ;  /* 0x0000000104047812 */ /* 0x004fc800078efcff */
[----:B------:R-:W-:-:S13]  /*9f40*/  ISETP.NE.AND P3, PT, R4, 0x3, PT ;  /* 0x000000030400780c */ /* 0x000fda0003f65270 */
[----:B01----:R-:W-:Y:S05]  /*9f50*/  @!P3 BRA `(.L_x_2512) ;  /* 0x000000000004b947 */ /* 0x003fea0003800000 */
[----:B------:R-:W-:Y:S01]  /*9f60*/  BPT.TRAP 0x1 ;  /* 0x000000040000795c */ /* 0x000fe20000300000 */
.L_x_2512:
[----:B------:R-:W-:Y:S05]  /*9f70*/  BSYNC B0 ;  /* 0x0000000000007941 */ /* 0x000fea0003800000 */
.L_x_2511:
[----:B------:R-:W-:Y:S04]  /*9f80*/  BSSY B0, `(.L_x_2513) ;  /* 0x0000008000007945 */ /* 0x000fe80003800000 */
[----:B------:R-:W-:Y:S05]  /*9f90*/  @P2 BRA `(.L_x_2514) ;  /* 0x0000000000182947 */ /* 0x000fea0003800000 */
[----:B------:R-:W2:Y:S01]  /*9fa0*/  LD.E.64 R4, desc[UR54][R20.64+0x8] ;  /* 0x0000083614047980 */ /* 0x000ea2000c101b00 */
[----:B-----5:R-:W-:Y:S02]  /*9fb0*/  SHF.L.U32 R3, R6, 0x1f, RZ ;  /* 0x0000001f06037819 */ /* 0x020fe400000006ff */
[----:B--2---:R-:W-:-:S05]  /*9fc0*/  MOV R5, R4 ;  /* 0x0000000400057202 */ /* 0x004fca0000000f00 */
[----:B------:R-:W-:-:S04]  /*9fd0*/  IMAD R0, R0, 0x8, R5 ;  /* 0x0000000800007824 */ /* 0x000fc800078e0205 */
[----:B------:R-:W0:Y:S02]  /*9fe0*/  SYNCS.PHASECHK.TRANS64.TRYWAIT P2, [R0+URZ], R3 ;  /* 0x00000003000075a7 */ /* 0x000e24000804017f */
[----:B0-----:R-:W-:Y:S05]  /*9ff0*/  @!P2 BRA `(.L_x_2515) ;  /* 0x000001d800a0a947 */ /* 0x001fea0003800000 */
.L_x_2514:
[----:B------:R-:W-:Y:S05]  /*a000*/  BSYNC B0 ;  /* 0x0000000000007941 */ /* 0x000fea0003800000 */
.L_x_2513:
        /* <DEDUP_REMOVED lines=14> */
[----:B0-----:R-:W-:Y:S01]  /*a0f0*/  IMAD.MOV.U32 R0, RZ, RZ, 0x1 ;  /* 0x00000001ff007424 */ /* 0x001fe200078e00ff */
        /* <DEDUP_REMOVED lines=42> */
[----:B0-----:R-:W-:Y:S05]  /*a3a0*/  @!P3 BRA `(.L_x_2517) ;  /* 0x000000000004b947 */ /* 0x001fea0003800000 */
[----:B------:R-:W-:Y:S01]  /*a3b0*/  BPT.TRAP 0x1 ;  /* 0x000000040000795c */ /* 0x000fe20000300000 */
.L_x_2517:
[----:B------:R-:W-:Y:S05]  /*a3c0*/  BSYNC B0 ;  /* 0x0000000000007941 */ /* 0x000fea0003800000 */
.L_x_2516:
[----:B------:R-:W2:Y:S01]  /*a3d0*/  LDL.64 R6, [R1+0x40] ;  /* 0x0000400001067983 */ /* 0x000ea20000100a00 */
[----:B-----5:R-:W-:Y:S02]  /*a3e0*/  SHF.L.U32 R8, R5, 0x1f, RZ ;  /* 0x0000001f05087819 */ /* 0x020fe400000006ff */
[----:B--2---:R-:W-:-:S05]  /*a3f0*/  MOV R6, R6 ;  /* 0x0000000600067202 */ /* 0x004fca0000000f00 */
[----:B------:R-:W-:-:S04]  /*a400*/  IMAD R3, R3, 0x8, R6 ;  /* 0x0000000803037824 */ /* 0x000fc800078e0206 */
[----:B------:R0:W1:Y:S01]  /*a410*/  SYNCS.PHASECHK.TRANS64.TRYWAIT P2, [R3+URZ], R8 ;  /* 0x00000008030075a7 */ /* 0x000062000804017f */
[----:B------:R0:W5:Y:S04]  /*a420*/  LD.E R4, desc[UR54][R16.64+0x218] ;  /* 0x0002183610047980 */ /* 0x000168000c101900 */
[----:B------:R0:W5:Y:S01]  /*a430*/  LD.E R5, desc[UR54][R16.64+0x21c] ;  /* 0x00021c3610057980 */ /* 0x000162000c101900 */
[----:B------:R-:W-:Y:S04]  /*a440*/  BSSY B0, `(.L_x_2518) ;  /* 0x0000003000007945 */ /* 0x000fe80003800000 */
[----:B------:R-:W-:Y:S05]  /*a450*/  @!P3 BRA `(.L_x_2519) ;  /* 0x000000000004b947 */ /* 0x000fea0003800000 */
[----:B------:R-:W-:Y:S01]  /*a460*/  BPT.TRAP 0x1 ;  /* 0x000000040000795c */ /* 0x000fe20000300000 */
.L_x_2519:
[----:B------:R-:W-:Y:S05]  /*a470*/  BSYNC B0 ;  /* 0x0000000000007941 */ /* 0x000fea0003800000 */
.L_x_2518:
[----:B------:R-:W-:Y:S04]  /*a480*/  BSSY B0, `(.L_x_2520) ;  /* 0x0000006000007945 */ /* 0x000fe80003800000 */
[----:B-1----:R-:W-:Y:S05]  /*a490*/  @P2 BRA `(.L_x_2521) ;  /* 0x0000000000102947 */ /* 0x002fea0003800000 */
[----:B-----5:R-:W-:Y:S01]  /*a4a0*/  IMAD R4, R4, 0x8, R6 ;  /* 0x0000000804047824 */ /* 0x020fe200078e0206 */
[----:B------:R-:W-:-:S04]  /*a4b0*/  SHF.L.U32 R5, R5, 0x1f, RZ ;  /* 0x0000001f05057819 */ /* 0x000fc800000006ff */
[----:B------:R-:W1:Y:S02]  /*a4c0*/  SYNCS.PHASECHK.TRANS64.TRYWAIT P2, [R4+URZ], R5 ;  /* 0x00000005040075a7 */ /* 0x000e64000804017f */
[----:B-1----:R-:W-:Y:S05]  /*a4d0*/  @!P2 BRA `(.L_x_2522) ;  /* 0x000001d4007ca947 */ /* 0x002fea0003800000 */
.L_x_2521:
[----:B------:R-:W-:Y:S05]  /*a4e0*/  BSYNC B0 ;  /* 0x0000000000007941 */ /* 0x000fea0003800000 */
.L_x_2520:
[----:B------:R-:W2:Y:S04]  /*a4f0*/  LD.E R11, desc[UR54][R16.64+0x218] ;  /* 0x00021836100b7980 */ /* 0x000ea8000c101900 */
[----:B------:R-:W2:Y:S04]  /*a500*/  LDL.64 R6, [R1+0x118] ;  /* 0x0001180001067983 */ /* 0x000ea80000100a00 */
[----:B0-----:R-:W3:Y:S04]  /*a510*/  LDL R3, [R1+0x90] ;  /* 0x0000900001037983 */ /* 0x001ee80000100800 */
[----:B-1---5:R-:W4:Y:S04]  /*a520*/  LDL.64 R4, [R1+0x110] ;  /* 0x0001100001047983 */ /* 0x022f280000100a00 */
[----:B------:R-:W4:Y:S04]  /*a530*/  LDL.64 R8, [R1+0x110] ;  /* 0x0001100001087983 */ /* 0x000f280000100a00 */
[----:B------:R-:W4:Y:S04]  /*a540*/  LDL.64 R12, [R1+0x110] ;  /* 0x00011000010c7983 */ /* 0x000f280000100a00 */
[----:B------:R-:W4:Y:S01]  /*a550*/  LDL.64 R14, [R1+0x110] ;  /* 0x00011000010e7983 */ /* 0x000f220000100a00 */
[----:B------:R-:W-:Y:S05]  /*a560*/  WARPSYNC.ALL ;  /* 0x0000000000007948 */ /* 0x000fea0003800000 */
[----:B------:R-:W-:Y:S01]  /*a570*/  WARPGROUP.ARRIVE ;  /* 0x00000000000079c5 */ /* 0x000fe20000000000 */
[----:B------:R-:W4:Y:S01]  /*a580*/  LDL.64 R18, [R1+0x110] ;  /* 0x0001100001127983 */ /* 0x000f220000100a00 */
[----:B--2---:R-:W-:Y:S01]  /*a590*/  IMAD R6, R11, 0xc00, R6 ;  /* 0x00000c000b067824 */ /* 0x004fe200078e0206 */
[----:B------:R-:W-:-:S02]  /*a5a0*/  R2UR UR7, R7 ;  /* 0x00000000070772ca */ /* 0x000fc400000e0000 */
[----:B---3--:R-:W-:Y:S02]  /*a5b0*/  ISETP.NE.U32.AND P2, PT, R3, RZ, PT ;  /* 0x000000ff0300720c */ /* 0x008fe40003f45070 */
[----:B------:R-:W-:Y:S02]  /*a5c0*/  R2UR UR6, R6 ;  /* 0x00000000060672ca */ /* 0x000fe400000e0000 */
[----:B----4-:R-:W-:Y:S02]  /*a5d0*/  R2UR UR4, R4 ;  /* 0x00000000040472ca */ /* 0x010fe400000e0000 */
        /* <DEDUP_REMOVED lines=161> */
[----:B------:R-:W-:Y:S04]  /*aff0*/  STL [R1+0x90], R0 ;  /* 0x0000900001007387 */ /* 0x000fe80000100800 */
[----:B------:R-:W-:Y:S01]  /*b000*/  STL [R1+0x90], R0 ;  /* 0x0000900001007387 */ /* 0x000fe20000100800 */
[----:B------:R-:W-:-:S02]  /*b010*/  WARPGROUP.DEPBAR.LE gsb0, 0x0 ;  /* 0x00008000000079c5 */ /* 0x000fc40000010000 */
[----:B------:R-:W-:-:S06]  /*b020*/  WARPGROUP.ARRIVE ;  /* 0x00000000000079c5 */ /* 0x000fcc0000000000 */
[----:B------:R-:W-:Y:S01]  /*b030*/  HGMMA.64x96x16.F32.BF16 R24, gdesc[UR4], R24, gsb0 ;  /* 0x01600000041879f0 */ /* 0x000fe20008001818 */
        /* <DEDUP_REMOVED lines=22> */
[----:B------:R-:W2:Y:S04]  /*b1a0*/  LDL.64 R12, [R1+0x170] ;  /* 0x00017000010c7983 */ /* 0x000ea80000100a00 */
[----:B------:R-:W3:Y:S04]  /*b1b0*/  LD.E.64 R4, desc[UR54][R16.64+0x440] ;  /* 0x0004403610047980 */ /* 0x000ee8000c101b00 */
        /* <DEDUP_REMOVED lines=64> */
[----:B--2---:R-:W2:Y:S02]  /*b5c0*/  LD.E R9, desc[UR54][R12.64] ;  /* 0x000000360c097980 */ /* 0x004ea4000c101900 */
[-C--:B--2---:R-:W-:Y:S01]  /*b5d0*/  FMUL.FTZ R7, R24, R9.reuse ;  /* 0x0000000918077220 */ /* 0x084fe20000410000 */
[-C--:B------:R-:W-:Y:S01]  /*b5e0*/  FMUL.FTZ R8, R25, R9.reuse ;  /* 0x0000000919087220 */ /* 0x080fe20000410000 */
[----:B------:R-:W-:-:S04]  /*b5f0*/  FMUL.FTZ R11, R28, R9 ;  /* 0x000000091c0b7220 */ /* 0x000fc80000410000 */
[----:B------:R-:W3:Y:S01]  /*b600*/  MUFU.TANH R7, R7 ;  /* 0x0000000700077308 */ /* 0x000ee20000002400 */
[-C--:B------:R-:W-:Y:S01]  /*b610*/  FMUL.FTZ R18, R29, R9.reuse ;  /* 0x000000091d127220 */ /* 0x080fe20000410000 */
[----:B------:R-:W-:-:S06]  /*b620*/  FMUL.FTZ R24, R32, R9 ;  /* 0x0000000920187220 */ /* 0x000fcc0000410000 */
[----:B------:R-:W2:Y:S01]  /*b630*/  MUFU.TANH R8, R8 ;  /* 0x0000000800087308 */ /* 0x000ea20000002400 */
[-C--:B------:R-:W-:Y:S01]  /*b640*/  FMUL.FTZ R6, R26, R9.reuse ;  /* 0x000000091a067220 */ /* 0x080fe20000410000 */
[----:B------:R-:W-:-:S06]  /*b650*/  FMUL.FTZ R26, R33, R9 ;  /* 0x00000009211a7220 */ /* 0x000fcc0000410000 */
[----:B------:R3:W0:Y:S01]  /*b660*/  MUFU.TANH R12, R11 ;  /* 0x0000000b000c7308 */ /* 0x0006220000002400 */
[----:B------:R-:W-:-:S07]  /*b670*/  FMUL.FTZ R28, R36, R9 ;  /* 0x00000009241c7220 */ /* 0x000fce0000410000 */
[----:B------:R-:W1:Y:S01]  /*b680*/  MUFU.TANH R18, R18 ;  /* 0x0000001200127308 */ /* 0x000e620000002400 */
[----:B---3--:R-:W-:Y:S01]  /*b690*/  FMNMX.FTZ R11, R7, R4, !PT ;  /* 0x00000004070b7209 */ /* 0x008fe20007810000 */
[-C--:B------:R-:W-:Y:S01]  /*b6a0*/  FMUL.FTZ R32, R37, R9.reuse ;  /* 0x0000000925207220 */ /* 0x080fe20000410000 */
[-C--:B------:R-:W-:Y:S01]  /*b6b0*/  FMUL.FTZ R40, R40, R9.reuse ;  /* 0x0000000928287220 */ /* 0x080fe20000410000 */
[----:B------:R-:W-:-:S04]  /*b6c0*/  FMUL.FTZ R76, R41, R9 ;  /* 0x00000009294c7220 */ /* 0x000fc80000410000 */
        /* <DEDUP_REMOVED lines=9> */
[----:B0-----:R-:W-:Y:S01]  /*b760*/  FMNMX.FTZ R11, R12, R11, !PT ;  /* 0x0000000b0c0b7209 */ /* 0x001fe20007810000 */
[-C--:B------:R-:W-:Y:S01]  /*b770*/  FMUL.FTZ R36, R53, R9.reuse ;  /* 0x0000000935247220 */ /* 0x080fe20000410000 */
[-C--:B------:R-:W-:Y:S01]  /*b780*/  FMUL.FTZ R72, R61, R9.reuse ;  /* 0x000000093d487220 */ /* 0x080fe20000410000 */
[-C--:B------:R-:W-:Y:S01]  /*b790*/  FMUL.FTZ R74, R64, R9.reuse ;  /* 0x00000009404a7220 */ /* 0x080fe20000410000 */
[-C--:B------:R-:W-:Y:S01]  /*b7a0*/  FMUL.FTZ R78, R65, R9.reuse ;  /* 0x00000009414e7220 */ /* 0x080fe20000410000 */
[-C--:B------:R-:W-:Y:S01]  /*b7b0*/  FMUL.FTZ R88, R68, R9.reuse ;  /* 0x0000000944587220 */ /* 0x080fe20000410000 */
[----:B------:R-:W-:Y:S01]  /*b7c0*/  FMUL.FTZ R90, R69, R9 ;  /* 0x00000009455a7220 */ /* 0x000fe20000410000 */
[----:B------:R-:W0:Y:S01]  /*b7d0*/  MUFU.TANH R28, R28 ;  /* 0x0000001c001c7308 */ /* 0x000e220000002400 */
[----:B-1----:R-:W-:Y:S01]  /*b7e0*/  FMNMX.FTZ R11, R18, R11, !PT ;  /* 0x0000000b120b7209 */ /* 0x002fe20007810000 */
[-C--:B------:R-:W-:Y:S01]  /*b7f0*/  FMUL.FTZ R130, R30, R9.reuse ;  /* 0x000000091e827220 */ /* 0x080fe20000410000 */
[-C--:B------:R-:W-:Y:S01]  /*b800*/  FMUL.FTZ R3, R27, R9.reuse ;  /* 0x000000091b037220 */ /* 0x080fe20000410000 */
[-C--:B------:R-:W-:Y:S01]  /*b810*/  FMUL.FTZ R132, R31, R9.reuse ;  /* 0x000000091f847220 */ /* 0x080fe20000410000 */
[-C--:B------:R-:W-:Y:S01]  /*b820*/  FMUL.FTZ R142, R34, R9.reuse ;  /* 0x00000009228e7220 */ /* 0x080fe20000410000 */
[-C--:B------:R-:W-:Y:S01]  /*b830*/  FMUL.FTZ R184, R35, R9.reuse ;  /* 0x0000000923b87220 */ /* 0x080fe20000410000 */
[----:B------:R-:W-:Y:S01]  /*b840*/  FMUL.FTZ R226, R38, R9 ;  /* 0x0000000926e27220 */ /* 0x000fe20000410000 */
[----:B------:R-:W1:Y:S01]  /*b850*/  MUFU.TANH R32, R32 ;  /* 0x0000002000207308 */ /* 0x000e620000002400 */
        /* <DEDUP_REMOVED lines=21> */
[----:B------:R-:W-:Y:S01]  /*b9b0*/  FMUL.FTZ R71, R71, R9 ;  /* 0x0000000947477220 */ /* 0x000fe20000410000 */
[----:B------:R-:W4:Y:S01]  /*b9c0*/  LD.E R33, desc[UR54][R16.64+0x238] ;  /* 0x0002383610217980 */ /* 0x000f22000c101900 */
[----:B------:R-:W0:Y:S01]  /*b9d0*/  MUFU.TANH R80, R80 ;  /* 0x0000005000507308 */ /* 0x000e220000002400 */
[----:B-1----:R-:W-:-:S02]  /*b9e0*/  FMNMX.FTZ R11, R32, R11, !PT ;  /* 0x0000000b200b7209 */ /* 0x002fc40007810000 */
[----:B------:R-:W4:Y:S04]  /*b9f0*/  LD.E R45, desc[UR54][R16.64+0x25c] ;  /* 0x00025c36102d7980 */ /* 0x000f28000c101900 */
[----:B------:R-:W4:Y:S01]  /*ba00*/  LD.E R41, desc[UR54][R16.64+0x26c] ;  /* 0x00026c3610297980 */ /* 0x000f22000c101900 */
[----:B------:R-:W1:Y:S01]  /*ba10*/  MUFU.TANH R82, R82 ;  /* 0x0000005200527308 */ /* 0x000e620000002400 */
[----:B---3--:R-:W-:Y:S01]  /*ba20*/  FMNMX.FTZ R11, R40, R11, !PT ;  /* 0x0000000b280b7209 */ /* 0x008fe20007810000 */
[----:B------:R-:W-:Y:S01]  /*ba30*/  FMUL.FTZ R48, R57, R9 ;  /* 0x0000000939307220 */ /* 0x000fe20000410000 */
[----:B------:R-:W3:Y:S04]  /*ba40*/  LD.E R34, desc[UR54][R16.64+0x250] ;  /* 0x0002503610227980 */ /* 0x000ee8000c101900 */
[----:B------:R-:W3:Y:S01]  /*ba50*/  LD.E R37, desc[UR54][R16.64+0x288] ;  /* 0x0002883610257980 */ /* 0x000ee2000c101900 */
[----:B------:R-:W1:Y:S01]  /*ba60*/  MUFU.TANH R84, R84 ;  /* 0x0000005400547308 */ /* 0x000e620000002400 */
[----:B--2---:R-:W-:-:S02]  /*ba70*/  FMNMX.FTZ R11, R76, R11, !PT ;  /* 0x0000000b4c0b7209 */ /* 0x004fc40007810000 */
[----:B------:R-:W2:Y:S04]  /*ba80*/  LD.E R38, desc[UR54][R16.64+0x260] ;  /* 0x0002603610267980 */ /* 0x000ea8000c101900 */
[----:B------:R-:W2:Y:S01]  /*ba90*/  LD.E R49, desc[UR54][R16.64+0x2b8] ;  /* 0x0002b83610317980 */ /* 0x000ea2000c101900 */
[----:B------:R-:W1:Y:S01]  /*baa0*/  MUFU.TANH R86, R86 ;  /* 0x0000005600567308 */ /* 0x000e620000002400 */
[----:B0-----:R-:W-:Y:S02]  /*bab0*/  FMNMX.FTZ R11, R80, R11, !PT ;  /* 0x0000000b500b7209 */ /* 0x001fe40007810000 */
[----:B------:R-:W3:Y:S05]  /*bac0*/  LD.E R42, desc[UR54][R16.64+0x264] ;  /* 0x00026436102a7980 */ /* 0x000eea000c101900 */
[----:B------:R-:W0:Y:S01]  /*bad0*/  MUFU.TANH R52, R52 ;  /* 0x0000003400347308 */ /* 0x000e220000002400 */
[----:B-1----:R-:W-:Y:S01]  /*bae0*/  FMNMX.FTZ R11, R82, R11, !PT ;  /* 0x0000000b520b7209 */ /* 0x002fe20007810000 */
[----:B------:R-:W2:Y:S04]  /*baf0*/  LD.E R50, desc[UR54][R16.64+0x284] ;  /* 0x0002843610327980 */ /* 0x000ea8000c101900 */
        /* <DEDUP_REMOVED lines=9> */
[----:B------:R-:W1:Y:S01]  /*bb90*/  MUFU.TANH R48, R48 ;  /* 0x0000003000307308 */ /* 0x000e620000002400 */
[----:B0-----:R-:W-:Y:S01]  /*bba0*/  FMNMX.FTZ R11, R52, R11, !PT ;  /* 0x0000000b340b7209 */ /* 0x001fe20007810000 */
[----:B------:R-:W2:Y:S06]  /*bbb0*/  LD.E R62, desc[UR54][R16.64+0x2c4] ;  /* 0x0002c436103e7980 */ /* 0x000eac000c101900 */
[----:B------:R-:W0:Y:S01]  /*bbc0*/  MUFU.TANH R60, R60 ;  /* 0x0000003c003c7308 */ /* 0x000e220000002400 */
[----:B-1----:R-:W-:Y:S01]  /*bbd0*/  FMNMX.FTZ R11, R36, R11, !PT ;  /* 0x0000000b240b7209 */ /* 0x002fe20007810000 */
[----:B------:R-:W2:Y:S04]  /*bbe0*/  LD.E R66, desc[UR54][R16.64+0x2d0] ;  /* 0x0002d03610427980 */ /* 0x000ea8000c101900 */
[----:B------:R-:W2:Y:S02]  /*bbf0*/  LD.E R61, desc[UR54][R16.64+0x2e8] ;  /* 0x0002e836103d7980 */ /* 0x000ea4000c101900 */
[----:B------:R-:W1:Y:S01]  /*bc00*/  MUFU.TANH R72, R72 ;  /* 0x0000004800487308 */ /* 0x000e620000002400 */
[----:B------:R-:W-:Y:S01]  /*bc10*/  FMNMX.FTZ R11, R44, R11, !PT ;  /* 0x0000000b2c0b7209 */ /* 0x000fe20007810000 */
[----:B------:R-:W2:Y:S06]  /*bc20*/  LD.E R68, desc[UR54][R16.64+0x2e0] ;  /* 0x0002e03610447980 */ /* 0x000eac000c101900 */
        /* <DEDUP_REMOVED lines=13> */
[----:B------:R-:W2:Y:S03]  /*bd00*/  LD.E R39, desc[UR54][R16.64+0x278] ;  /* 0x0002783610277980 */ /* 0x000ea6000c101900 */
[----:B------:R-:W-:Y:S01]  /*bd10*/  FMNMX.FTZ R11, R78, R11, !PT ;  /* 0x0000000b4e0b7209 */ /* 0x000fe20007810000 */
[----:B------:R-:W2:Y:S03]  /*bd20*/  LD.E R35, desc[UR54][R16.64+0x27c] ;  /* 0x00027c3610237980 */ /* 0x000ea6000c101900 */
[----:B0-----:R-:W-:Y:S01]  /*bd30*/  FMNMX.FTZ R11, R88, R11, !PT ;  /* 0x0000000b580b7209 */ /* 0x001fe20007810000 */
[----:B------:R-:W0:Y:S01]  /*bd40*/  MUFU.TANH R6, R6 ;  /* 0x0000000600067308 */ /* 0x000e220000002400 */
[----:B------:R-:W2:Y:S04]  /*bd50*/  LD.E R57, desc[UR54][R16.64+0x28c] ;  /* 0x00028c3610397980 */ /* 0x000ea8000c101900 */
[----:B------:R-:W2:Y:S01]  /*bd60*/  LD.E R55, desc[UR54][R16.64+0x298] ;  /* 0x0002983610377980 */ /* 0x000ea2000c101900 */
[----:B-1----:R-:W-:-:S02]  /*bd70*/  FMNMX.FTZ R13, R90, R11, !PT ;  /* 0x0000000b5a0d7209 */ /* 0x002fc40007810000 */
[----:B------:R-:W1:Y:S01]  /*bd80*/  MUFU.TANH R3, R3 ;  /* 0x0000000300037308 */ /* 0x000e620000002400 */
[----:B------:R-:W2:Y:S04]  /*bd90*/  LD.E R47, desc[UR54][R16.64+0x2a8] ;  /* 0x0002a836102f7980 */ /* 0x000ea8000c101900 */
[----:B------:R-:W0:Y:S03]  /*bda0*/  SHFL.BFLY PT, R14, R13, 0x2, 0x1f ;  /* 0x0c401f000d0e7f89 */ /* 0x000e2600000e0000 */
[----:B------:R-:W1:Y:S01]  /*bdb0*/  MUFU.TANH R130, R130 ;  /* 0x0000008200827308 */ /* 0x000e620000002400 */
[----:B------:R-:W2:Y:S04]  /*bdc0*/  LD.E R51, desc[UR54][R16.64+0x2ac] ;  /* 0x0002ac3610337980 */ /* 0x000ea8000c101900 */
[----:B------:R-:W2:Y:S03]  /*bdd0*/  LD.E R67, desc[UR54][R16.64+0x2c8] ;  /* 0x0002c83610437980 */ /* 0x000ea6000c101900 */
[----:B------:R-:W1:Y:S01]  /*bde0*/  MUFU.TANH R132, R132 ;  /* 0x0000008400847308 */ /* 0x000e620000002400 */
[----:B------:R-:W2:Y:S04]  /*bdf0*/  LD.E R59, desc[UR54][R16.64+0x2cc] ;  /* 0x0002cc36103b7980 */ /* 0x000ea8000c101900 */
[----:B------:R-:W2:Y:S01]  /*be00*/  LD.E R63, desc[UR54][R16.64+0x2dc] ;  /* 0x0002dc36103f7980 */ /* 0x000ea2000c101900 */
[----:B0-----:R-:W-:-:S05]  /*be10*/  FMNMX.FTZ R11, R13, R14, !PT ;  /* 0x0000000e0d0b7209 */ /* 0x001fca0007810000 */
[----:B------:R-:W0:Y:S01]  /*be20*/  SHFL.BFLY PT, R30, R11, 0x1, 0x1f ;  /* 0x0c201f000b1e7f89 */ /* 0x000e2200000e0000 */
[----:B------:R-:W1:Y:S01]  /*be30*/  MUFU.TANH R142, R142 ;  /* 0x0000008e008e7308 */ /* 0x000e620000002400 */
[----:B------:R-:W-:-:S07]  /*be40*/  FMNMX.FTZ R20, R6, R5, !PT ;  /* 0x0000000506147209 */ /* 0x000fce0007810000 */
[----:B------:R-:W1:Y:S08]  /*be50*/  MUFU.TANH R184, R184 ;  /* 0x000000b800b87308 */ /* 0x000e700000002400 */
[----:B------:R-:W1:Y:S01]  /*be60*/  MUFU.TANH R226, R226 ;  /* 0x000000e200e27308 */ /* 0x000e620000002400 */
[----:B0-----:R-:W-:Y:S02]  /*be70*/  FMNMX.FTZ R15, R11, R30, !PT ;  /* 0x0000001e0b0f7209 */ /* 0x001fe40007810000 */
[----:B-1----:R-:W-:-:S05]  /*be80*/  FMNMX.FTZ R11, R3, R20, !PT ;  /* 0x00000014030b7209 */ /* 0x002fca0007810000 */
[----:B------:R-:W0:Y:S01]  /*be90*/  MUFU.TANH R182, R182 ;  /* 0x000000b600b67308 */ /* 0x000e220000002400 */
[----:B------:R-:W-:-:S07]  /*bea0*/  FMUL.FTZ R14, R46, R9 ;  /* 0x000000092e0e7220 */ /* 0x000fce0000410000 */
[----:B------:R-:W1:Y:S01]  /*beb0*/  MUFU.TANH R176, R176 ;  /* 0x000000b000b07308 */ /* 0x000e620000002400 */
[----:B------:R-:W-:-:S07]  /*bec0*/  FMNMX.FTZ R11, R130, R11, !PT ;  /* 0x0000000b820b7209 */ /* 0x000fce0007810000 */
[----:B------:R-:W1:Y:S01]  /*bed0*/  MUFU.TANH R166, R166 ;  /* 0x000000a600a67308 */ /* 0x000e620000002400 */
[----:B------:R-:W-:-:S07]  /*bee0*/  FMNMX.FTZ R11, R132, R11, !PT ;  /* 0x0000000b840b7209 */ /* 0x000fce0007810000 */
[----:B------:R-:W-:Y:S01]  /*bef0*/  MUFU.TANH R158, R158 ;  /* 0x0000009e009e7308 */ /* 0x000fe20000002400 */
[----:B------:R-:W-:-:S07]  /*bf00*/  FMNMX.FTZ R11, R142, R11, !PT ;  /* 0x0000000b8e0b7209 */ /* 0x000fce0007810000 */
[----:B------:R-:W-:Y:S01]  /*bf10*/  MUFU.TANH R160, R160 ;  /* 0x000000a000a07308 */ /* 0x000fe20000002400 */
[----:B------:R-:W-:-:S07]  /*bf20*/  FMNMX.FTZ R11, R184, R11, !PT ;  /* 0x0000000bb80b7209 */ /* 0x000fce0007810000 */
[----:B------:R-:W-:Y:S01]  /*bf30*/  MUFU.TANH R168, R168 ;  /* 0x000000a800a87308 */ /* 0x000fe20000002400 */
[----:B------:R-:W-:-:S07]  /*bf40*/  FMNMX.FTZ R11, R226, R11, !PT ;  /* 0x0000000be20b7209 */ /* 0x000fce0007810000 */
[----:B------:R-:W-:Y:S01]  /*bf50*/  MUFU.TANH R174, R174 ;  /* 0x000000ae00ae7308 */ /* 0x000fe20000002400 */
[----:B0-----:R-:W-:-:S07]  /*bf60*/  FMNMX.FTZ R11, R182, R11, !PT ;  /* 0x0000000bb60b7209 */ /* 0x001fce0007810000 */
[----:B------:R-:W-:Y:S08]  /*bf70*/  MUFU.TANH R214, R214 ;  /* 0x000000d600d67308 */ /* 0x000ff00000002400 */
        /* <DEDUP_REMOVED lines=8> */
[----:B------:R-:W-:Y:S04]  /*c000*/  ST.E desc[UR54][R16.64+0x440], R13 ;  /* 0x0004400d10007985 */ /* 0x000fe8000c101936 */
[----:B------:R-:W3:Y:S03]  /*c010*/  LD.E R30, desc[UR54][R16.64+0x240] ;  /* 0x00024036101e7980 */ /* 0x000ee6000c101900 */
[----:B------:R-:W0:Y:S01]  /*c020*/  MUFU.TANH R14, R14 ;  /* 0x0000000e000e7308 */ /* 0x000e220000002400 */
[----:B-1----:R-:W-:Y:S01]  /*c030*/  FMNMX.FTZ R11, R176, R11, !PT ;  /* 0x0000000bb00b7209 */ /* 0x002fe20007810000 */
[----:B------:R-:W2:Y:S03]  /*c040*/  LD.E R46, desc[UR54][R16.64+0x280] ;  /* 0x00028036102e7980 */ /* 0x000ea6000c101900 */
[----:B------:R-:W-:-:S04]  /*c050*/  FMNMX.FTZ R11, R166, R11, !PT ;  /* 0x0000000ba60b7209 */ /* 0x000fc80007810000 */
[----:B0-----:R-:W-:-:S04]  /*c060*/  FMNMX.FTZ R11, R14, R11, !PT ;  /* 0x0000000b0e0b7209 */ /* 0x001fc80007810000 */
        /* <DEDUP_REMOVED lines=11> */
[----:B------:R-:W-:Y:S01]  /*c120*/  FMNMX.FTZ R20, R73, R20, !PT ;  /* 0x0000001449147209 */ /* 0x000fe20007810000 */
[----:B------:R0:W-:Y:S03]  /*c130*/  ST.E desc[UR54][R16.64+0x440], R15 ;  /* 0x0004400f10007985 */ /* 0x0001e6000c101936 */
[----:B------:R-:W-:Y:S01]  /*c140*/  FMNMX.FTZ R9, R71, R20, !PT ;  /* 0x0000001447097209 */ /* 0x000fe20007810000 */
[----:B------:R-:W4:Y:S04]  /*c150*/  LD.E R19, desc[UR54][R16.64+0x440] ;  /* 0x0004403610137980 */ /* 0x000f28000c101900 */
[----:B------:R-:W-:Y:S04]  /*c160*/  ST.E desc[UR54][R16.64+0x444], R9 ;  /* 0x0004440910007985 */ /* 0x000fe8000c101936 */
[----:B------:R-:W3:Y:S04]  /*c170*/  LD.E R11, desc[UR54][R16.64+0x444] ;  /* 0x00044436100b7980 */ /* 0x000ee8000c101900 */
[----:B0-----:R-:W2:Y:S04]  /*c180*/  LD.E R15, desc[UR54][R16.64+0x450] ;  /* 0x00045036100f7980 */ /* 0x001ea8000c101900 */
[----:B------:R-:W2:Y:S01]  /*c190*/  LD.E R20, desc[UR54][R16.64+0x454] ;  /* 0x0004543610147980 */ /* 0x000ea2000c101900 */
[----:B----4-:R-:W-:-:S04]  /*c1a0*/  FMUL.FTZ R27, R19, R21 ;  /* 0x00000015131b7220 */ /* 0x010fc80000410000 */
[----:B------:R-:W-:Y:S02]  /*c1b0*/  FFMA.FTZ R153, R8, R21, -R27 ;  /* 0x0000001508997223 */ /* 0x000fe4000001081b */
[----:B---3--:R-:W0:Y:S02]  /*c1c0*/  SHFL.BFLY PT, R8, R11, 0x2, 0x1f ;  /* 0x0c401f000b087f89 */ /* 0x008e2400000e0000 */
[----:B0-----:R-:W-:-:S05]  /*c1d0*/  FMNMX.FTZ R8, R11, R8, !PT ;  /* 0x000000080b087209 */ /* 0x001fca0007810000 */
[----:B------:R-:W0:Y:S01]  /*c1e0*/  SHFL.BFLY PT, R9, R8, 0x1, 0x1f ;  /* 0x0c201f0008097f89 */ /* 0x000e2200000e0000 */
[-C--:B------:R-:W-:Y:S01]  /*c1f0*/  FFMA.FTZ R29, R88, R21.reuse, -R27 ;  /* 0x00000015581d7223 */ /* 0x080fe2000001081b */
[----:B------:R-:W-:Y:S01]  /*c200*/  FADD.FTZ R4, R4, -R19 ;  /* 0x8000001304047221 */ /* 0x000fe20000010000 */
[----:B------:R-:W-:-:S03]  /*c210*/  FFMA.FTZ R152, R7, R21, -R27 ;  /* 0x0000001507987223 */ /* 0x000fc6000001081b */
[-C--:B------:R-:W-:Y:S01]  /*c220*/  FMUL.FTZ R4, R4, R21.reuse ;  /* 0x0000001504047220 */ /* 0x080fe20000410000 */
[----:B------:R-:W-:Y:S02]  /*c230*/  FFMA.FTZ R155, R12, R21, -R27 ;  /* 0x000000150c9b7223 */ /* 0x000fe4000001081b */
[----:B------:R-:W-:Y:S01]  /*c240*/  MUFU.EX2 R152, R152 ;  /* 0x0000009800987308 */ /* 0x000fe20000000800 */
[----:B0-----:R-:W-:-:S05]  /*c250*/  FMNMX.FTZ R88, R8, R9, !PT ;  /* 0x0000000908587209 */ /* 0x001fca0007810000 */
[----:B------:R-:W-:Y:S01]  /*c260*/  FADD.FTZ R100, R5, -R88 ;  /* 0x8000005805647221 */ /* 0x000fe20000010000 */
[-C--:B------:R-:W-:Y:S01]  /*c270*/  FMUL.FTZ R77, R88, R21.reuse ;  /* 0x00000015584d7220 */ /* 0x080fe20000410000 */
[----:B------:R-:W2:Y:S01]  /*c280*/  MUFU.EX2 R25, R4 ;  /* 0x0000000400197308 */ /* 0x000ea20000000800 */
[-C--:B------:R-:W-:Y:S01]  /*c290*/  FFMA.FTZ R154, R18, R21.reuse, -R27 ;  /* 0x00000015129a7223 */ /* 0x080fe2000001081b */
[----:B------:R-:W-:Y:S01]  /*c2a0*/  FMUL.FTZ R100, R21, R100 ;  /* 0x0000006415647220 */ /* 0x000fe20000410000 */
[-CC-:B------:R-:W-:Y:S01]  /*c2b0*/  FFMA.FTZ R185, R6, R21.reuse, -R77.reuse ;  /* 0x0000001506b97223 */ /* 0x180fe2000001084d */
[-CC-:B------:R-:W-:Y:S01]  /*c2c0*/  FFMA.FTZ R186, R3, R21.reuse, -R77.reuse ;  /* 0x0000001503ba7223 */ /* 0x180fe2000001084d */
[----:B------:R-:W-:-:S03]  /*c2d0*/  FFMA.FTZ R6, R130, R21, -R77 ;  /* 0x0000001582067223 */ /* 0x000fc6000001084d */
[----:B------:R-:W-:Y:S01]  /*c2e0*/  MUFU.EX2 R153, R153 ;  /* 0x0000009900997308 */ /* 0x000fe20000000800 */
[-C--:B------:R-:W-:Y:S01]  /*c2f0*/  FFMA.FTZ R181, R132, R21.reuse, -R77 ;  /* 0x0000001584b57223 */ /* 0x080fe2000001084d */
[-C--:B------:R-:W-:Y:S01]  /*c300*/  FFMA.FTZ R7, R24, R21.reuse, -R27 ;  /* 0x0000001518077223 */ /* 0x080fe2000001081b */
[----:B------:R-:W-:-:S05]  /*c310*/  FFMA.FTZ R179, R142, R21, -R77 ;  /* 0x000000158eb37223 */ /* 0x000fca000001084d */
[----:B------:R-:W-:Y:S01]  /*c320*/  MUFU.EX2 R155, R155 ;  /* 0x0000009b009b7308 */ /* 0x000fe20000000800 */
[-C--:B------:R-:W-:Y:S01]  /*c330*/  FFMA.FTZ R180, R26, R21.reuse, -R27 ;  /* 0x000000151ab47223 */ /* 0x080fe2000001081b */
[-CC-:B------:R-:W-:Y:S01]  /*c340*/  FFMA.FTZ R173, R176, R21.reuse, -R77.reuse ;  /* 0x00000015b0ad7223 */ /* 0x180fe2000001084d */
[-C--:B------:R-:W-:Y:S01]  /*c350*/  FFMA.FTZ R184, R184, R21.reuse, -R77 ;  /* 0x00000015b8b87223 */ /* 0x080fe2000001084d */
[-C--:B------:R-:W-:Y:S01]  /*c360*/  FFMA.FTZ R175, R28, R21.reuse, -R27 ;  /* 0x000000151caf7223 */ /* 0x080fe2000001081b */
[-C--:B------:R-:W-:Y:S01]  /*c370*/  FFMA.FTZ R177, R226, R21.reuse, -R77 ;  /* 0x00000015e2b17223 */ /* 0x080fe2000001084d */
[-C--:B------:R-:W-:Y:S01]  /*c380*/  FFMA.FTZ R178, R32, R21.reuse, -R27 ;  /* 0x0000001520b27223 */ /* 0x080fe2000001081b */
[-CC-:B------:R-:W-:Y:S01]  /*c390*/  FFMA.FTZ R182, R182, R21.reuse, -R77.reuse ;  /* 0x00000015b6b67223 */ /* 0x180fe2000001084d */
[----:B------:R-:W-:Y:S01]  /*c3a0*/  MUFU.EX2 R100, R100 ;  /* 0x0000006400647308 */ /* 0x000fe20000000800 */
[-CC-:B------:R-:W-:Y:S01]  /*c3b0*/  FFMA.FTZ R171, R14, R21.reuse, -R77.reuse ;  /* 0x000000150eab7223 */ /* 0x180fe2000001084d */
[-CC-:B------:R-:W-:Y:S01]  /*c3c0*/  FFMA.FTZ R85, R158, R21.reuse, -R77.reuse ;  /* 0x000000159e557223 */ /* 0x180fe2000001084d */
[-C--:B------:R-:W-:Y:S01]  /*c3d0*/  FFMA.FTZ R165, R160, R21.reuse, -R77 ;  /* 0x00000015a0a57223 */ /* 0x080fe2000001084d */
[-CC-:B------:R-:W-:Y:S01]  /*c3e0*/  FFMA.FTZ R172, R40, R21.reuse, -R27.reuse ;  /* 0x0000001528ac7223 */ /* 0x180fe2000001081b */
[-CC-:B------:R-:W-:Y:S01]  /*c3f0*/  FFMA.FTZ R169, R76, R21.reuse, -R27.reuse ;  /* 0x000000154ca97223 */ /* 0x180fe2000001081b */
[-CC-:B------:R-:W-:Y:S01]  /*c400*/  FFMA.FTZ R167, R80, R21.reuse, -R27.reuse ;  /* 0x0000001550a77223 */ /* 0x180fe2000001081b */
[-CC-:B------:R-:W-:Y:S01]  /*c410*/  FFMA.FTZ R170, R82, R21.reuse, -R27.reuse ;  /* 0x0000001552aa7223 */ /* 0x180fe2000001081b */
[----:B------:R-:W0:Y:S01]  /*c420*/  MUFU.EX2 R185, R185 ;  /* 0x000000b900b97308 */ /* 0x000e220000000800 */
        /* <DEDUP_REMOVED lines=8> */
[-C--:B------:R-:W-:Y:S01]  /*c4b0*/  FFMA.FTZ R176, R166, R21.reuse, -R77 ;  /* 0x00000015a6b07223 */ /* 0x080fe2000001084d */
[-CC-:B------:R-:W-:Y:S01]  /*c4c0*/  FFMA.FTZ R11, R74, R21.reuse, -R27.reuse ;  /* 0x000000154a0b7223 */ /* 0x180fe2000001081b */
[-CC-:B------:R-:W-:Y:S01]  /*c4d0*/  FFMA.FTZ R12, R78, R21.reuse, -R27.reuse ;  /* 0x000000154e0c7223 */ /* 0x180fe2000001081b */
[-C--:B------:R-:W-:Y:S01]  /*c4e0*/  FFMA.FTZ R9, R90, R21.reuse, -R27 ;  /* 0x000000155a097223 */ /* 0x080fe2000001081b */
[-CC-:B------:R-:W-:Y:S01]  /*c4f0*/  FFMA.FTZ R168, R168, R21.reuse, -R77.reuse ;  /* 0x00000015a8a87223 */ /* 0x180fe2000001084d */
[-CC-:B------:R-:W-:Y:S01]  /*c500*/  FFMA.FTZ R163, R174, R21.reuse, -R77.reuse ;  /* 0x00000015aea37223 */ /* 0x180fe2000001084d */
[-CC-:B------:R-:W-:Y:S01]  /*c510*/  FFMA.FTZ R216, R216, R21.reuse, -R77.reuse ;  /* 0x00000015d8d87223 */ /* 0x180fe2000001084d */
[----:B------:R-:W3:Y:S01]  /*c520*/  MUFU.EX2 R6, R6 ;  /* 0x0000000600067308 */ /* 0x000ee20000000800 */
[--C-:B------:R-:W-:Y:S01]  /*c530*/  FFMA.FTZ R166, R214, R21, -R77.reuse ;  /* 0x00000015d6a67223 */ /* 0x100fe2000001084d */
[----:B--2---:R-:W-:Y:S01]  /*c540*/  FFMA.FTZ R214, R25, R15, R152 ;  /* 0x0000000f19d67223 */ /* 0x004fe20000010098 */
[-CC-:B------:R-:W-:Y:S01]  /*c550*/  FFMA.FTZ R228, R228, R21.reuse, -R77.reuse ;  /* 0x00000015e4e47223 */ /* 0x180fe2000001084d */
[-CC-:B------:R-:W-:Y:S01]  /*c560*/  FFMA.FTZ R236, R236, R21.reuse, -R77.reuse ;  /* 0x00000015ecec7223 */ /* 0x180fe2000001084d */
[-C--:B------:R-:W-:Y:S01]  /*c570*/  FFMA.FTZ R75, R23, R21.reuse, -R77 ;  /* 0x00000015174b7223 */ /* 0x080fe2000001084d */
[----:B------:R-:W2:Y:S02]  /*c580*/  LD.E R4, desc[UR54][R16.64+0x42c] ;  /* 0x00042c3610047980 */ /* 0x000ea4000c101900 */
[----:B------:R-:W4:Y:S01]  /*c590*/  MUFU.EX2 R154, R154 ;  /* 0x0000009a009a7308 */ /* 0x000f220000000800 */
[----:B0-----:R-:W-:Y:S01]  /*c5a0*/  FFMA.FTZ R15, R100, R20, R185 ;  /* 0x00000014640f7223 */ /* 0x001fe200000100b9 */
[-C--:B------:R-:W-:Y:S01]  /*c5b0*/  FFMA.FTZ R18, R60, R21.reuse, -R27 ;  /* 0x000000153c127223 */ /* 0x080fe2000001081b */
[-C--:B------:R-:W-:Y:S01]  /*c5c0*/  FFMA.FTZ R3, R73, R21.reuse, -R77 ;  /* 0x0000001549037223 */ /* 0x080fe2000001084d */
[----:B------:R-:W2:Y:S04]  /*c5d0*/  LD.E R24, desc[UR54][R16.64+0x424] ;  /* 0x0004243610187980 */ /* 0x000ea8000c101900 */
[----:B------:R-:W0:Y:S01]  /*c5e0*/  MUFU.EX2 R181, R181 ;  /* 0x000000b500b57308 */ /* 0x000e220000000800 */
[----:B------:R-:W-:Y:S01]  /*c5f0*/  FADD.FTZ R214, R153, R214 ;  /* 0x000000d699d67221 */ /* 0x000fe20000010000 */
[----:B-1----:R-:W-:Y:S01]  /*c600*/  FADD.FTZ R15, R186, R15 ;  /* 0x0000000fba0f7221 */ /* 0x002fe20000010000 */
[----:B------:R-:W2:Y:S04]  /*c610*/  LD.E R130, desc[UR54][R16.64+0x3c0] ;  /* 0x0003c03610827980 */ /* 0x000ea8000c101900 */
[----:B------:R-:W2:Y:S01]  /*c620*/  LD.E R132, desc[UR54][R16.64+0x3d0] ;  /* 0x0003d03610847980 */ /* 0x000ea2000c101900 */
[----:B------:R-:W1:Y:S01]  /*c630*/  MUFU.EX2 R7, R7 ;  /* 0x0000000700077308 */ /* 0x000e620000000800 */
[----:B------:R-:W-:-:S02]  /*c640*/  FFMA.FTZ R160, R218, R21, -R77 ;  /* 0x00000015daa07223 */ /* 0x000fc4000001084d */
[----:B------:R-:W2:Y:S04]  /*c650*/  LD.E R142, desc[UR54][R16.64+0x3f4] ;  /* 0x0003f436108e7980 */ /* 0x000ea8000c101900 */
[----:B------:R-:W2:Y:S01]  /*c660*/  LD.E R5, desc[UR54][R16.64+0x258] ;  /* 0x0002583610057980 */ /* 0x000ea2000c101900 */
[----:B------:R-:W1:Y:S01]  /*c670*/  MUFU.EX2 R179, R179 ;  /* 0x000000b300b37308 */ /* 0x000e620000000800 */
[-CC-:B------:R-:W-:Y:S01]  /*c680*/  FFMA.FTZ R158, R234, R21.reuse, -R77.reuse ;  /* 0x00000015ea9e7223 */ /* 0x180fe2000001084d */
[----:B------:R-:W-:Y:S01]  /*c690*/  FFMA.FTZ R14, R71, R21, -R77 ;  /* 0x00000015470e7223 */ /* 0x000fe2000001084d */
[----:B------:R-:W-:Y:S01]  /*c6a0*/  FADD.FTZ R21, R155, R214 ;  /* 0x000000d69b157221 */ /* 0x000fe20000010000 */
[----:B------:R-:W2:Y:S04]  /*c6b0*/  LD.E R26, desc[UR54][R16.64+0x230] ;  /* 0x00023036101a7980 */ /* 0x000ea8000c101900 */
[----:B------:R-:W1:Y:S01]  /*c6c0*/  MUFU.EX2 R180, R180 ;  /* 0x000000b400b47308 */ /* 0x000e620000000800 */
[----:B---3--:R-:W-:Y:S01]  /*c6d0*/  FADD.FTZ R20, R6, R15 ;  /* 0x0000000f06147221 */ /* 0x008fe20000010000 */
[----:B------:R-:W3:Y:S06]  /*c6e0*/  LD.E R36, desc[UR54][R16.64+0x254] ;  /* 0x0002543610247980 */ /* 0x000eec000c101900 */
[----:B------:R-:W1:Y:S01]  /*c6f0*/  MUFU.EX2 R184, R184 ;  /* 0x000000b800b87308 */ /* 0x000e620000000800 */
[----:B----4-:R-:W-:Y:S01]  /*c700*/  FADD.FTZ R214, R154, R21 ;  /* 0x000000159ad67221 */ /* 0x010fe20000010000 */
[----:B0-----:R-:W-:Y:S01]  /*c710*/  FADD.FTZ R20, R181, R20 ;  /* 0x00000014b5147221 */ /* 0x001fe20000010000 */
[----:B------:R-:W4:Y:S04]  /*c720*/  LD.E R28, desc[UR54][R16.64+0x234] ;  /* 0x00023436101c7980 */ /* 0x000f28000c101900 */
[----:B------:R-:W3:Y:S01]  /*c730*/  LD.E R32, desc[UR54][R16.64+0x244] ;  /* 0x0002443610207980 */ /* 0x000ee2000c101900 */
[----:B------:R-:W0:Y:S08]  /*c740*/  MUFU.EX2 R175, R175 ;  /* 0x000000af00af7308 */ /* 0x000e300000000800 */
[----:B------:R-:W0:Y:S01]  /*c750*/  MUFU.EX2 R177, R177 ;  /* 0x000000b100b17308 */ /* 0x000e220000000800 */
[----:B------:R-:W3:Y:S01]  /*c760*/  LD.E R40, desc[UR54][R16.64+0x270] ;  /* 0x0002703610287980 */ /* 0x000ee2000c101900 */
[----:B-1----:R-:W-:-:S06]  /*c770*/  FADD.FTZ R15, R7, R214 ;  /* 0x000000d6070f7221 */ /* 0x002fcc0000010000 */
[----:B------:R-:W1:Y:S01]  /*c780*/  MUFU.EX2 R178, R178 ;  /* 0x000000b200b27308 */ /* 0x000e620000000800 */
[----:B------:R-:W3:Y:S01]  /*c790*/  LD.E R44, desc[UR54][R16.64+0x274] ;  /* 0x00027436102c7980 */ /* 0x000ee2000c101900 */
[----:B------:R-:W-:-:S06]  /*c7a0*/  FADD.FTZ R21, R179, R20 ;  /* 0x00000014b3157221 */ /* 0x000fcc0000010000 */
[----:B------:R-:W1:Y:S01]  /*c7b0*/  MUFU.EX2 R182, R182 ;  /* 0x000000b600b67308 */ /* 0x000e620000000800 */
[----:B------:R-:W-:Y:S01]  /*c7c0*/  FADD.FTZ R20, R180, R15 ;  /* 0x0000000fb4147221 */ /* 0x000fe20000010000 */
[----:B------:R-:W-:Y:S01]  /*c7d0*/  FADD.FTZ R214, R184, R21 ;  /* 0x00000015b8d67221 */ /* 0x000fe20000010000 */
[----:B------:R-:W3:Y:S04]  /*c7e0*/  LD.E R52, desc[UR54][R16.64+0x290] ;  /* 0x0002903610347980 */ /* 0x000ee8000c101900 */
[----:B------:R-:W3:Y:S01]  /*c7f0*/  LD.E R48, desc[UR54][R16.64+0x2a0] ;  /* 0x0002a03610307980 */ /* 0x000ee2000c101900 */
[----:B------:R-:W1:Y:S08]  /*c800*/  MUFU.EX2 R172, R172 ;  /* 0x000000ac00ac7308 */ /* 0x000e700000000800 */
[----:B------:R-:W1:Y:S01]  /*c810*/  MUFU.EX2 R173, R173 ;  /* 0x000000ad00ad7308 */ /* 0x000e620000000800 */
[----:B------:R-:W3:Y:S01]  /*c820*/  LD.E R60, desc[UR54][R16.64+0x2c0] ;  /* 0x0002c036103c7980 */ /* 0x000ee2000c101900 */
[----:B0-----:R-:W-:-:S03]  /*c830*/  FADD.FTZ R15, R175, R20 ;  /* 0x00000014af0f7221 */ /* 0x001fc60000010000 */
[----:B------:R-:W3:Y:S03]  /*c840*/  LD.E R76, desc[UR54][R16.64+0x2d4] ;  /* 0x0002d436104c7980 */ /* 0x000ee6000c101900 */
[----:B------:R-:W0:Y:S01]  /*c850*/  MUFU.EX2 R176, R176 ;  /* 0x000000b000b07308 */ /* 0x000e220000000800 */
[----:B------:R-:W-:Y:S01]  /*c860*/  FADD.FTZ R21, R177, R214 ;  /* 0x000000d6b1157221 */ /* 0x000fe20000010000 */
[----:B------:R-:W3:Y:S01]  /*c870*/  LD.E R74, desc[UR54][R16.64+0x2e4] ;  /* 0x0002e436104a7980 */ /* 0x000ee2000c101900 */
[----:B-1----:R-:W-:-:S05]  /*c880*/  FADD.FTZ R15, R178, R15 ;  /* 0x0000000fb20f7221 */ /* 0x002fca0000010000 */
[----:B------:R-:W1:Y:S01]  /*c890*/  MUFU.EX2 R171, R171 ;  /* 0x000000ab00ab7308 */ /* 0x000e620000000800 */
[----:B------:R-:W3:Y:S01]  /*c8a0*/  LD.E R72, desc[UR54][R16.64+0x2f0] ;  /* 0x0002f03610487980 */ /* 0x000ee2000c101900 */
[----:B------:R-:W-:-:S03]  /*c8b0*/  FADD.FTZ R20, R182, R21 ;  /* 0x00000015b6147221 */ /* 0x000fc60000010000 */
[----:B------:R-:W3:Y:S03]  /*c8c0*/  LD.E R80, desc[UR54][R16.64+0x300] ;  /* 0x0003003610507980 */ /* 0x000ee6000c101900 */
[----:B------:R-:W1:Y:S01]  /*c8d0*/  MUFU.EX2 R174, R85 ;  /* 0x0000005500ae7308 */ /* 0x000e620000000800 */
[----:B------:R-:W3:Y:S04]  /*c8e0*/  LD.E R86, desc[UR54][R16.64+0x304] ;  /* 0x0003043610567980 */ /* 0x000ee8000c101900 */
[----:B------:R-:W3:Y:S04]  /*c8f0*/  LD.E R82, desc[UR54][R16.64+0x310] ;  /* 0x0003103610527980 */ /* 0x000ee8000c101900 */
[----:B------:R-:W3:Y:S04]  /*c900*/  LD.E R78, desc[UR54][R16.64+0x314] ;  /* 0x00031436104e7980 */ /* 0x000ee8000c101900 */
[----:B------:R-:W3:Y:S01]  /*c910*/  LD.E R84, desc[UR54][R16.64+0x320] ;  /* 0x0003203610547980 */ /* 0x000ee2000c101900 */
[----:B------:R-:W-:Y:S01]  /*c920*/  FADD.FTZ R214, R172, R15 ;  /* 0x0000000facd67221 */ /* 0x000fe20000010000 */
[----:B------:R-:W-:-:S02]  /*c930*/  FADD.FTZ R15, R173, R20 ;  /* 0x00000014ad0f7221 */ /* 0x000fc40000010000 */
[----:B------:R-:W3:Y:S02]  /*c940*/  LD.E R90, desc[UR54][R16.64+0x330] ;  /* 0x00033036105a7980 */ /* 0x000ee4000c101900 */
[----:B0-----:R-:W-:Y:S01]  /*c950*/  FADD.FTZ R20, R176, R15 ;  /* 0x0000000fb0147221 */ /* 0x001fe20000010000 */
[----:B------:R0:W-:Y:S01]  /*c960*/  MUFU.EX2 R8, R29 ;  /* 0x0000001d00087308 */ /* 0x0001e20000000800 */
[----:B------:R-:W3:Y:S02]  /*c970*/  LD.E R27, desc[UR54][R16.64+0x24c] ;  /* 0x00024c36101b7980 */ /* 0x000ee4000c101900 */
[----:B-1----:R-:W-:Y:S02]  /*c980*/  FADD.FTZ R141, R171, R20 ;  /* 0x00000014ab8d7221 */ /* 0x002fe40000010000 */
[----:B------:R-:W3:Y:S02]  /*c990*/  LD.E R71, desc[UR54][R16.64+0x2ec] ;  /* 0x0002ec3610477980 */ /* 0x000ee4000c101900 */
[----:B------:R-:W-:-:S02]  /*c9a0*/  FADD.FTZ R20, R174, R141 ;  /* 0x0000008dae147221 */ /* 0x000fc40000010000 */
[----:B0-----:R-:W3:Y:S04]  /*c9b0*/  LD.E R29, desc[UR54][R16.64+0x248] ;  /* 0x00024836101d7980 */ /* 0x001ee8000c101900 */
[----:B------:R-:W3:Y:S04]  /*c9c0*/  LD.E R73, desc[UR54][R16.64+0x2f8] ;  /* 0x0002f83610497980 */ /* 0x000ee8000c101900 */
[----:B------:R-:W3:Y:S04]  /*c9d0*/  LD.E R77, desc[UR54][R16.64+0x2fc] ;  /* 0x0002fc36104d7980 */ /* 0x000ee8000c101900 */
[----:B------:R-:W3:Y:S04]  /*c9e0*/  LD.E R85, desc[UR54][R16.64+0x31c] ;  /* 0x00031c3610557980 */ /* 0x000ee8000c101900 */
[----:B------:R-:W3:Y:S01]  /*c9f0*/  LD.E R141, desc[UR54][R16.64+0x3fc] ;  /* 0x0003fc36108d7980 */ /* 0x000ee2000c101900 */
[----:B------:R-:W0:Y:S08]  /*ca00*/  MUFU.EX2 R169, R169 ;  /* 0x000000a900a97308 */ /* 0x000e300000000800 */
[----:B------:R-:W1:Y:S08]  /*ca10*/  MUFU.EX2 R167, R167 ;  /* 0x000000a700a77308 */ /* 0x000e700000000800 */
[----:B------:R-:W1:Y:S01]  /*ca20*/  MUFU.EX2 R170, R170 ;  /* 0x000000aa00aa7308 */ /* 0x000e620000000800 */
[----:B0-----:R-:W-:-:S07]  /*ca30*/  FADD.FTZ R214, R169, R214 ;  /* 0x000000d6a9d67221 */ /* 0x001fce0000010000 */
[----:B------:R-:W0:Y:S08]  /*ca40*/  MUFU.EX2 R164, R164 ;  /* 0x000000a400a47308 */ /* 0x000e300000000800 */
[----:B------:R-:W0:Y:S01]  /*ca50*/  MUFU.EX2 R165, R165 ;  /* 0x000000a500a57308 */ /* 0x000e220000000800 */
[----:B-1----:R-:W-:-:S07]  /*ca60*/  FADD.FTZ R15, R167, R214 ;  /* 0x000000d6a70f7221 */ /* 0x002fce0000010000 */
[----:B------:R-:W1:Y:S08]  /*ca70*/  MUFU.EX2 R161, R161 ;  /* 0x000000a100a17308 */ /* 0x000e700000000800 */
[----:B------:R-:W1:Y:S01]  /*ca80*/  MUFU.EX2 R168, R168 ;  /* 0x000000a800a87308 */ /* 0x000e620000000800 */
[----:B------:R-:W-:-:S07]  /*ca90*/  FADD.FTZ R15, R170, R15 ;  /* 0x0000000faa0f7221 */ /* 0x000fce0000010000 */
[----:B------:R-:W1:Y:S08]  /*caa0*/  MUFU.EX2 R162, R162 ;  /* 0x000000a200a27308 */ /* 0x000e700000000800 */
[----:B------:R-:W1:Y:S01]  /*cab0*/  MUFU.EX2 R163, R163 ;  /* 0x000000a300a37308 */ /* 0x000e620000000800 */
[----:B0-----:R-:W-:Y:S01]  /*cac0*/  FADD.FTZ R214, R164, R15 ;  /* 0x0000000fa4d67221 */ /* 0x001fe20000010000 */
[----:B------:R-:W-:-:S06]  /*cad0*/  FADD.FTZ R187, R165, R20 ;  /* 0x00000014a5bb7221 */ /* 0x000fcc0000010000 */
[----:B------:R-:W0:Y:S08]  /*cae0*/  MUFU.EX2 R159, R159 ;  /* 0x0000009f009f7308 */ /* 0x000e300000000800 */
[----:B------:R-:W0:Y:S01]  /*caf0*/  MUFU.EX2 R166, R166 ;  /* 0x000000a600a67308 */ /* 0x000e220000000800 */
[----:B-1----:R-:W-:Y:S01]  /*cb00*/  FADD.FTZ R189, R161, R214 ;  /* 0x000000d6a1bd7221 */ /* 0x002fe20000010000 */
[----:B------:R-:W-:-:S06]  /*cb10*/  FADD.FTZ R20, R168, R187 ;  /* 0x000000bba8147221 */ /* 0x000fcc0000010000 */
[----:B------:R-:W1:Y:S08]  /*cb20*/  MUFU.EX2 R19, R19 ;  /* 0x0000001300137308 */ /* 0x000e700000000800 */
[----:B------:R1:W1:Y:S01]  /*cb30*/  MUFU.EX2 R23, R216 ;  /* 0x000000d800177308 */ /* 0x0002620000000800 */
[----:B------:R-:W-:Y:S01]  /*cb40*/  FADD.FTZ R214, R162, R189 ;  /* 0x000000bda2d67221 */ /* 0x000fe20000010000 */
[----:B------:R-:W-:-:S06]  /*cb50*/  FADD.FTZ R187, R163, R20 ;  /* 0x00000014a3bb7221 */ /* 0x000fcc0000010000 */
[----:B------:R-:W1:Y:S08]  /*cb60*/  MUFU.EX2 R156, R156 ;  /* 0x0000009c009c7308 */ /* 0x000e700000000800 */
[----:B------:R-:W1:Y:S01]  /*cb70*/  MUFU.EX2 R160, R160 ;  /* 0x000000a000a07308 */ /* 0x000e620000000800 */
[----:B0-----:R-:W-:Y:S01]  /*cb80*/  FADD.FTZ R214, R159, R214 ;  /* 0x000000d69fd67221 */ /* 0x001fe20000010000 */
[----:B-1----:R-:W-:-:S06]  /*cb90*/  FADD.FTZ R216, R166, R187 ;  /* 0x000000bba6d87221 */ /* 0x002fcc0000010000 */
[----:B------:R-:W0:Y:S08]  /*cba0*/  MUFU.EX2 R18, R18 ;  /* 0x0000001200127308 */ /* 0x000e300000000800 */
[----:B------:R-:W1:Y:S01]  /*cbb0*/  MUFU.EX2 R21, R228 ;  /* 0x000000e400157308 */ /* 0x000e620000000800 */
[----:B------:R-:W-:Y:S01]  /*cbc0*/  FADD.FTZ R187, R19, R214 ;  /* 0x000000d613bb7221 */ /* 0x000fe20000010000 */
[----:B------:R-:W-:-:S06]  /*cbd0*/  FADD.FTZ R189, R23, R216 ;  /* 0x000000d817bd7221 */ /* 0x000fcc0000010000 */
[----:B------:R-:W1:Y:S08]  /*cbe0*/  MUFU.EX2 R13, R13 ;  /* 0x0000000d000d7308 */ /* 0x000e700000000800 */
[----:B------:R-:W2:Y:S01]  /*cbf0*/  MUFU.EX2 R158, R158 ;  /* 0x0000009e009e7308 */ /* 0x000ea20000000800 */
[----:B------:R-:W-:Y:S01]  /*cc00*/  FADD.FTZ R187, R156, R187 ;  /* 0x000000bb9cbb7221 */ /* 0x000fe20000010000 */
[----:B------:R-:W-:-:S06]  /*cc10*/  FADD.FTZ R214, R160, R189 ;  /* 0x000000bda0d67221 */ /* 0x000fcc0000010000 */
[----:B------:R-:W2:Y:S08]  /*cc20*/  MUFU.EX2 R11, R11 ;  /* 0x0000000b000b7308 */ /* 0x000eb00000000800 */
[----:B------:R-:W2:Y:S01]  /*cc30*/  MUFU.EX2 R15, R236 ;  /* 0x000000ec000f7308 */ /* 0x000ea20000000800 */
[----:B0-----:R-:W-:Y:S01]  /*cc40*/  FADD.FTZ R216, R18, R187 ;  /* 0x000000bb12d87221 */ /* 0x001fe20000010000 */
[----:B-1----:R-:W-:-:S06]  /*cc50*/  FADD.FTZ R187, R21, R214 ;  /* 0x000000d615bb7221 */ /* 0x002fcc0000010000 */
[----:B------:R-:W0:Y:S08]  /*cc60*/  MUFU.EX2 R12, R12 ;  /* 0x0000000c000c7308 */ /* 0x000e300000000800 */
[----:B------:R1:W4:Y:S01]  /*cc70*/  MUFU.EX2 R20, R75 ;  /* 0x0000004b00147308 */ /* 0x0003220000000800 */
[----:B------:R-:W-:Y:S01]  /*cc80*/  FADD.FTZ R216, R13, R216 ;  /* 0x000000d80dd87221 */ /* 0x000fe20000010000 */
[----:B--2---:R-:W-:-:S06]  /*cc90*/  FADD.FTZ R214, R158, R187 ;  /* 0x000000bb9ed67221 */ /* 0x004fcc0000010000 */
[----:B------:R-:W2:Y:S01]  /*cca0*/  MUFU.EX2 R3, R3 ;  /* 0x0000000300037308 */ /* 0x000ea20000000800 */
[----:B-1----:R-:W-:Y:S01]  /*ccb0*/  FADD.FTZ R75, R11, R216 ;  /* 0x000000d80b4b7221 */ /* 0x002fe20000010000 */
[----:B------:R-:W-:-:S06]  /*ccc0*/  FADD.FTZ R187, R15, R214 ;  /* 0x000000d60fbb7221 */ /* 0x000fcc0000010000 */
[----:B------:R-:W1:Y:S01]  /*ccd0*/  MUFU.EX2 R14, R14 ;  /* 0x0000000e000e7308 */ /* 0x000e620000000800 */
[----:B0-----:R-:W-:Y:S01]  /*cce0*/  FADD.FTZ R75, R12, R75 ;  /* 0x0000004b0c4b7221 */ /* 0x001fe20000010000 */
[----:B----4-:R-:W-:-:S06]  /*ccf0*/  FADD.FTZ R214, R20, R187 ;  /* 0x000000bb14d67221 */ /* 0x010fcc0000010000 */
[----:B------:R-:W0:Y:S01]  /*cd00*/  MUFU.EX2 R9, R9 ;  /* 0x0000000900097308 */ /* 0x000e220000000800 */
[----:B------:R-:W-:Y:S01]  /*cd10*/  FADD.FTZ R216, R8, R75 ;  /* 0x0000004b08d87221 */ /* 0x000fe20000010000 */
[----:B--2---:R-:W-:Y:S01]  /*cd20*/  FADD.FTZ R75, R3, R214 ;  /* 0x000000d6034b7221 */ /* 0x004fe20000010000 */
[----:B------:R-:W-:-:S03]  /*cd30*/  FMUL.FTZ R217, R25, R24 ;  /* 0x0000001819d97220 */ /* 0x000fc60000410000 */
[----:B-1----:R-:W-:Y:S01]  /*cd40*/  FADD.FTZ R75, R14, R75 ;  /* 0x0000004b0e4b7221 */ /* 0x002fe20000010000 */
[----:B------:R-:W-:Y:S01]  /*cd50*/  FMUL.FTZ R219, R100, R4 ;  /* 0x0000000464db7220 */ /* 0x000fe20000410000 */
[----:B------:R-:W-:-:S03]  /*cd60*/  FMUL.FTZ R189, R25, R26 ;  /* 0x0000001a19bd7220 */ /* 0x000fc60000410000 */
[----:B------:R3:W-:Y:S01]  /*cd70*/  ST.E desc[UR54][R16.64+0x454], R75 ;  /* 0x0004544b10007985 */ /* 0x0007e2000c101936 */
[----:B0-----:R-:W-:-:S03]  /*cd80*/  FADD.FTZ R187, R9, R216 ;  /* 0x000000d809bb7221 */ /* 0x001fc60000010000 */
[----:B------:R0:W-:Y:S01]  /*cd90*/  ST.E desc[UR54][R16.64+0x424], R217 ;  /* 0x000424d910007985 */ /* 0x0001e2000c101936 */
[C---:B------:R-:W-:Y:S01]  /*cda0*/  FMUL.FTZ R197, R25.reuse, R28 ;  /* 0x0000001c19c57220 */ /* 0x040fe20000410000 */
[C---:B------:R-:W-:Y:S01]  /*cdb0*/  FMUL.FTZ R213, R25.reuse, R30 ;  /* 0x0000001e19d57220 */ /* 0x040fe20000410000 */
[C---:B---3--:R-:W-:Y:S01]  /*cdc0*/  FMUL.FTZ R75, R25.reuse, R36 ;  /* 0x00000024194b7220 */ /* 0x048fe20000410000 */
[----:B------:R1:W-:Y:S01]  /*cdd0*/  ST.E desc[UR54][R16.64+0x450], R187 ;  /* 0x000450bb10007985 */ /* 0x0003e2000c101936 */
[C---:B------:R-:W-:Y:S01]  /*cde0*/  FMUL.FTZ R215, R25.reuse, R32 ;  /* 0x0000002019d77220 */ /* 0x040fe20000410000 */
[C---:B------:R-:W-:Y:S01]  /*cdf0*/  FMUL.FTZ R225, R25.reuse, R44 ;  /* 0x0000002c19e17220 */ /* 0x040fe20000410000 */
[C---:B0-----:R-:W-:Y:S01]  /*ce00*/  FMUL.FTZ R217, R25.reuse, R42 ;  /* 0x0000002a19d97220 */ /* 0x041fe20000410000 */
[----:B------:R0:W-:Y:S01]  /*ce10*/  ST.E desc[UR54][R16.64+0x42c], R219 ;  /* 0x00042cdb10007985 */ /* 0x0001e2000c101936 */
[----:B------:R-:W-:-:S03]  /*ce20*/  FMUL.FTZ R227, R25, R46 ;  /* 0x0000002e19e37220 */ /* 0x000fc60000410000 */
[----:B------:R2:W-:Y:S04]  /*ce30*/  ST.E desc[UR54][R16.64+0x230], R189 ;  /* 0x000230bd10007985 */ /* 0x0005e8000c101936 */
[----:B------:R3:W-:Y:S01]  /*ce40*/  ST.E desc[UR54][R16.64+0x254], R75 ;  /* 0x0002544b10007985 */ /* 0x0007e2000c101936 */
[C---:B-1----:R-:W-:Y:S01]  /*ce50*/  FMUL.FTZ R187, R25.reuse, R34 ;  /* 0x0000002219bb7220 */ /* 0x042fe20000410000 */
[C---:B0-----:R-:W-:Y:S01]  /*ce60*/  FMUL.FTZ R219, R25.reuse, R40 ;  /* 0x0000002819db7220 */ /* 0x041fe20000410000 */
[C---:B--2---:R-:W-:Y:S01]  /*ce70*/  FMUL.FTZ R189, R25.reuse, R38 ;  /* 0x0000002619bd7220 */ /* 0x044fe20000410000 */
[C---:B---3--:R-:W-:Y:S01]  /*ce80*/  FMUL.FTZ R75, R25.reuse, R50 ;  /* 0x00000032194b7220 */ /* 0x048fe20000410000 */
[----:B------:R0:W-:Y:S04]  /*ce90*/  ST.E desc[UR54][R16.64+0x234], R197 ;  /* 0x000234c510007985 */ /* 0x0001e8000c101936 */
[----:B------:R1:W-:Y:S04]  /*cea0*/  ST.E desc[UR54][R16.64+0x240], R213 ;  /* 0x000240d510007985 */ /* 0x0003e8000c101936 */
[----:B------:R2:W-:Y:S04]  /*ceb0*/  ST.E desc[UR54][R16.64+0x244], R215 ;  /* 0x000244d710007985 */ /* 0x0005e8000c101936 */
[----:B------:R3:W-:Y:S01]  /*cec0*/  ST.E desc[UR54][R16.64+0x250], R187 ;  /* 0x000250bb10007985 */ /* 0x0007e2000c101936 */
[----:B0-----:R-:W-:-:S03]  /*ced0*/  FMUL.FTZ R197, R25, R54 ;  /* 0x0000003619c57220 */ /* 0x001fc60000410000 */
[----:B------:R0:W-:Y:S01]  /*cee0*/  ST.E desc[UR54][R16.64+0x260], R189 ;  /* 0x000260bd10007985 */ /* 0x0001e2000c101936 */
[----:B-1----:R-:W-:-:S03]  /*cef0*/  FMUL.FTZ R213, R25, R48 ;  /* 0x0000003019d57220 */ /* 0x002fc60000410000 */
[----:B------:R1:W-:Y:S01]  /*cf00*/  ST.E desc[UR54][R16.64+0x264], R217 ;  /* 0x000264d910007985 */ /* 0x0003e2000c101936 */
[----:B--2---:R-:W-:-:S03]  /*cf10*/  FMUL.FTZ R215, R25, R56 ;  /* 0x0000003819d77220 */ /* 0x004fc60000410000 */
[----:B------:R2:W-:Y:S01]  /*cf20*/  ST.E desc[UR54][R16.64+0x270], R219 ;  /* 0x000270db10007985 */ /* 0x0005e2000c101936 */
[----:B---3--:R-:W-:-:S03]  /*cf30*/  FMUL.FTZ R187, R25, R52 ;  /* 0x0000003419bb7220 */ /* 0x008fc60000410000 */
[----:B------:R3:W-:Y:S01]  /*cf40*/  ST.E desc[UR54][R16.64+0x274], R225 ;  /* 0x000274e110007985 */ /* 0x0007e2000c101936 */
[----:B0-----:R-:W-:-:S03]  /*cf50*/  FMUL.FTZ R189, R25, R58 ;  /* 0x0000003a19bd7220 */ /* 0x001fc60000410000 */
[----:B------:R0:W-:Y:S01]  /*cf60*/  ST.E desc[UR54][R16.64+0x280], R227 ;  /* 0x000280e310007985 */ /* 0x0001e2000c101936 */
[----:B-1----:R-:W-:-:S03]  /*cf70*/  FMUL.FTZ R217, R25, R64 ;  /* 0x0000004019d97220 */ /* 0x002fc60000410000 */
[----:B------:R1:W-:Y:S01]  /*cf80*/  ST.E desc[UR54][R16.64+0x284], R75 ;  /* 0x0002844b10007985 */ /* 0x0003e2000c101936 */
[C---:B--2---:R-:W-:Y:S01]  /*cf90*/  FMUL.FTZ R219, R25.reuse, R60 ;  /* 0x0000003c19db7220 */ /* 0x044fe20000410000 */
[C---:B---3--:R-:W-:Y:S01]  /*cfa0*/  FMUL.FTZ R225, R25.reuse, R62 ;  /* 0x0000003e19e17220 */ /* 0x048fe20000410000 */
[C---:B0-----:R-:W-:Y:S01]  /*cfb0*/  FMUL.FTZ R227, R25.reuse, R66 ;  /* 0x0000004219e37220 */ /* 0x041fe20000410000 */
[C---:B-1----:R-:W-:Y:S01]  /*cfc0*/  FMUL.FTZ R75, R25.reuse, R76 ;  /* 0x0000004c194b7220 */ /* 0x042fe20000410000 */
        /* <DEDUP_REMOVED lines=59> */
[----:B-1----:R-:W-:Y:S01]  /*d380*/  FMUL.FTZ R75, R25, R140 ;  /* 0x0000008c194b7220 */ /* 0x002fe20000410000 */
        /* <DEDUP_REMOVED lines=10> */
[C---:B0-----:R-:W-:Y:S01]  /*d430*/  FMUL.FTZ R187, R25.reuse, R132 ;  /* 0x0000008419bb7220 */ /* 0x041fe20000410000 */
        /* <DEDUP_REMOVED lines=9> */
[C---:B------:R-:W-:Y:S02]  /*d4d0*/  FMUL.FTZ R35, R100.reuse, R35 ;  /* 0x0000002364237220 */ /* 0x040fe40000410000 */
[----:B------:R3:W-:Y:S01]  /*d4e0*/  ST.E desc[UR54][R16.64+0x3b4], R225 ;  /* 0x0003b4e110007985 */ /* 0x0007e2000c101936 */
[----:B0-----:R-:W-:Y:S01]  /*d4f0*/  FMUL.FTZ R189, R25, R150 ;  /* 0x0000009619bd7220 */ /* 0x001fe20000410000 */
[----:B------:R-:W-:-:S02]  /*d500*/  FMUL.FTZ R37, R100, R37 ;  /* 0x0000002564257220 */ /* 0x000fc40000410000 */
[----:B------:R0:W-:Y:S01]  /*d510*/  ST.E desc[UR54][R16.64+0x3c0], R227 ;  /* 0x0003c0e310007985 */ /* 0x0001e2000c101936 */
[C---:B-1----:R-:W-:Y:S01]  /*d520*/  FMUL.FTZ R217, R25.reuse, R142 ;  /* 0x0000008e19d97220 */ /* 0x042fe20000410000 */
[C---:B------:R-:W-:Y:S02]  /*d530*/  FMUL.FTZ R57, R100.reuse, R57 ;  /* 0x0000003964397220 */ /* 0x040fe40000410000 */
[----:B------:R1:W-:Y:S01]  /*d540*/  ST.E desc[UR54][R16.64+0x3c4], R75 ;  /* 0x0003c44b10007985 */ /* 0x0003e2000c101936 */
[C---:B--2---:R-:W-:Y:S01]  /*d550*/  FMUL.FTZ R219, R25.reuse, R148 ;  /* 0x0000009419db7220 */ /* 0x044fe20000410000 */
[C---:B------:R-:W-:Y:S01]  /*d560*/  FMUL.FTZ R55, R100.reuse, R55 ;  /* 0x0000003764377220 */ /* 0x040fe20000410000 */
[C---:B------:R-:W-:Y:S01]  /*d570*/  FMUL.FTZ R53, R100.reuse, R53 ;  /* 0x0000003564357220 */ /* 0x040fe20000410000 */
[C---:B---3--:R-:W-:Y:S01]  /*d580*/  FMUL.FTZ R225, R25.reuse, R146 ;  /* 0x0000009219e17220 */ /* 0x048fe20000410000 */
[C---:B------:R-:W-:Y:S01]  /*d590*/  FMUL.FTZ R47, R100.reuse, R47 ;  /* 0x0000002f642f7220 */ /* 0x040fe20000410000 */
[C---:B------:R-:W-:Y:S01]  /*d5a0*/  FMUL.FTZ R51, R100.reuse, R51 ;  /* 0x0000003364337220 */ /* 0x040fe20000410000 */
[C---:B------:R-:W-:Y:S01]  /*d5b0*/  FMUL.FTZ R49, R100.reuse, R49 ;  /* 0x0000003164317220 */ /* 0x040fe20000410000 */
[C---:B0-----:R-:W-:Y:S01]  /*d5c0*/  FMUL.FTZ R227, R25.reuse, R144 ;  /* 0x0000009019e37220 */ /* 0x041fe20000410000 */
[C---:B------:R-:W-:Y:S01]  /*d5d0*/  FMUL.FTZ R69, R100.reuse, R69 ;  /* 0x0000004564457220 */ /* 0x040fe20000410000 */
[C---:B------:R-:W-:Y:S01]  /*d5e0*/  FMUL.FTZ R67, R100.reuse, R67 ;  /* 0x0000004364437220 */ /* 0x040fe20000410000 */
[C---:B------:R-:W-:Y:S01]  /*d5f0*/  FMUL.FTZ R59, R100.reuse, R59 ;  /* 0x0000003b643b7220 */ /* 0x040fe20000410000 */
[C---:B-1----:R-:W-:Y:S01]  /*d600*/  FMUL.FTZ R75, R25.reuse, R212 ;  /* 0x000000d4194b7220 */ /* 0x042fe20000410000 */
        /* <DEDUP_REMOVED lines=66> */
[----:B------:R2:W-:Y:S04]  /*da30*/  ST.E desc[UR54][R16.64+0x288], R37 ;  /* 0x0002882510007985 */ /* 0x0005e8000c101936 */
        /* <DEDUP_REMOVED lines=48> */
[----:B------:R4:W-:Y:S04]  /*dd40*/  ST.E desc[UR54][R16.64+0x40c], R143 ;  /* 0x00040c8f10007985 */ /* 0x0009e8000c101936 */
[----:B------:R-:W-:Y:S04]  /*dd50*/  ST.E desc[UR54][R16.64+0x418], R149 ;  /* 0x0004189510007985 */ /* 0x000fe8000c101936 */
[----:B------:R-:W-:Y:S04]  /*dd60*/  ST.E desc[UR54][R16.64+0x41c], R147 ;  /* 0x00041c9310007985 */ /* 0x000fe8000c101936 */
[----:B------:R4:W-:Y:S01]  /*dd70*/  ST.E desc[UR54][R16.64+0x428], R145 ;  /* 0x0004289110007985 */ /* 0x0009e2000c101936 */
[----:B------:R1:W-:Y:S06]  /*dd80*/  BAR.SYNC.DEFER_BLOCKING R199, 0x100 ;  /* 0x000400c70000751d */ /* 0x0003ec0000010000 */
[----:B0-----:R-:W4:Y:S04]  /*dd90*/  LD.E R5, desc[UR54][R16.64+0x230] ;  /* 0x0002303610057980 */ /* 0x001f28000c101900 */
[----:B------:R-:W4:Y:S04]  /*dda0*/  LD.E R25, desc[UR54][R16.64+0x234] ;  /* 0x0002343610197980 */ /* 0x000f28000c101900 */
[----:B------:R-:W4:Y:S04]  /*ddb0*/  LD.E R27, desc[UR54][R16.64+0x238] ;  /* 0x00023836101b7980 */ /* 0x000f28000c101900 */
[----:B------:R-:W4:Y:S04]  /*ddc0*/  LD.E R29, desc[UR54][R16.64+0x23c] ;  /* 0x00023c36101d7980 */ /* 0x000f28000c101900 */
[----:B------:R-:W4:Y:S04]  /*ddd0*/  LD.E R31, desc[UR54][R16.64+0x240] ;  /* 0x00024036101f7980 */ /* 0x000f28000c101900 */
[----:B------:R-:W4:Y:S04]  /*dde0*/  LD.E R33, desc[UR54][R16.64+0x244] ;  /* 0x0002443610217980 */ /* 0x000f28000c101900 */
[----:B-1----:R-:W4:Y:S04]  /*ddf0*/  LD.E R35, desc[UR54][R16.64+0x248] ;  /* 0x0002483610237980 */ /* 0x002f28000c101900 */
[----:B--2---:R-:W2:Y:S04]  /*de00*/  LD.E R37, desc[UR54][R16.64+0x24c] ;  /* 0x00024c3610257980 */ /* 0x004ea8000c101900 */
[----:B------:R-:W2:Y:S04]  /*de10*/  LD.E R39, desc[UR54][R16.64+0x250] ;  /* 0x0002503610277980 */ /* 0x000ea8000c101900 */
[----:B------:R-:W2:Y:S04]  /*de20*/  LD.E R41, desc[UR54][R16.64+0x254] ;  /* 0x0002543610297980 */ /* 0x000ea8000c101900 */
[----:B------:R-:W2:Y:S04]  /*de30*/  LD.E R43, desc[UR54][R16.64+0x258] ;  /* 0x00025836102b7980 */ /* 0x000ea8000c101900 */
[----:B------:R-:W2:Y:S04]  /*de40*/  LD.E R45, desc[UR54][R16.64+0x25c] ;  /* 0x00025c36102d7980 */ /* 0x000ea8000c101900 */
        /* <DEDUP_REMOVED lines=121> */
[----:B------:R-:W-:Y:S04]  /*e5e0*/  ST.E desc[UR54][R16.64+0x244], R33 ;  /* 0x0002442110007985 */ /* 0x000fe8000c101936 */
[----:B------:R-:W-:Y:S04]  /*e5f0*/  ST.E desc[UR54][R16.64+0x248], R35 ;  /* 0x0002482310007985 */ /* 0x000fe8000c101936 */
[----:B--2---:R-:W-:Y:S04]  /*e600*/  ST.E desc[UR54][R16.64+0x24c], R37 ;  /* 0x00024c2510007985 */ /* 0x004fe8000c101936 */
[----:B------:R-:W-:Y:S04]  /*e610*/  ST.E desc[UR54][R16.64+0x250], R39 ;  /* 0x0002502710007985 */ /* 0x000fe8000c101936 */
[----:B------:R-:W-:Y:S04]  /*e620*/  ST.E desc[UR54][R16.64+0x254], R41 ;  /* 0x0002542910007985 */ /* 0x000fe8000c101936 */
[----:B------:R-:W-:Y:S04]  /*e630*/  ST.E desc[UR54][R16.64+0x258], R43 ;  /* 0x0002582b10007985 */ /* 0x000fe8000c101936 */
[----:B------:R-:W-:Y:S04]  /*e640*/  ST.E desc[UR54][R16.64+0x25c], R45 ;  /* 0x00025c2d10007985 */ /* 0x000fe8000c101936 */
[----:B---3--:R-:W-:Y:S04]  /*e650*/  ST.E desc[UR54][R16.64+0x260], R47 ;  /* 0x0002602f10007985 */ /* 0x008fe8000c101936 */
        /* <DEDUP_REMOVED lines=115> */
[----:B0-----:R-:W4:Y:S04]  /*ed90*/  LD.E R187, desc[UR54][R16.64+0x218] ;  /* 0x0002183610bb7980 */ /* 0x001f28000c101900 */
[----:B-1----:R-:W4:Y:S04]  /*eda0*/  LD.E.64 R4, desc[UR54][R16.64+0xa8] ;  /* 0x0000a83610047980 */ /* 0x002f28000c101b00 */
[----:B------:R-:W4:Y:S04]  /*edb0*/  LDL R188, [R1+0x88] ;  /* 0x0000880001bc7983 */ /* 0x000f280000100800 */
[----:B--2---:R-:W2:Y:S04]  /*edc0*/  LD.E R24, desc[UR54][R16.64+0x230] ;  /* 0x0002303610187980 */ /* 0x004ea8000c101900 */
[----:B------:R-:W2:Y:S04]  /*edd0*/  LD.E R25, desc[UR54][R16.64+0x234] ;  /* 0x0002343610197980 */ /* 0x000ea8000c101900 */
[----:B---3--:R-:W2:Y:S04]  /*ede0*/  LD.E R26, desc[UR54][R16.64+0x238] ;  /* 0x00023836101a7980 */ /* 0x008ea8000c101900 */
[----:B------:R-:W2:Y:S04]  /*edf0*/  LD.E R27, desc[UR54][R16.64+0x23c] ;  /* 0x00023c36101b7980 */ /* 0x000ea8000c101900 */
[----:B----4-:R-:W2:Y:S04]  /*ee00*/  LD.E R28, desc[UR54][R16.64+0x240] ;  /* 0x00024036101c7980 */ /* 0x010ea8000c101900 */
        /* <DEDUP_REMOVED lines=272> */
[----:B0-----:R-:W-:-:S06]  /*ff10*/  WARPGROUP.ARRIVE ;  /* 0x00000000000079c5 */ /* 0x001fcc0000000000 */
        /* <DEDUP_REMOVED lines=700> */
[----:B0-----:R-:W4:Y:S04]  /*12ae0*/  LD.E R25, desc[UR54][R16.64+0x258] ;  /* 0x0002583610197980 */ /* 0x001f28000c101900 */
        /* <DEDUP_REMOVED lines=247> */
[----:B0-----:R-:W2:Y:S04]  /*13a60*/  LDL.64 R4, [R1+0x68] ;  /* 0x0000680001047983 */ /* 0x001ea80000100a00 */
[----:B------:R-:W3:Y:S01]  /*13a70*/  LD.E R0, desc[UR54][R16.64+0x218] ;  /* 0x0002183610007980 */ /* 0x000ee2000c101900 */
[----:B--2---:R-:W-:-:S05]  /*13a80*/  MOV R3, R4 ;  /* 0x0000000400037202 */ /* 0x004fca0000000f00 */
[----:B---3--:R-:W-:-:S05]  /*13a90*/  IMAD R0, R0, 0x8, R3 ;  /* 0x0000000800007824 */ /* 0x008fca00078e0203 */
[----:B------:R-:W-:-:S04]  /*13aa0*/  PRMT R0, RZ, 0x654, R0 ;  /* 0x00000654ff007816 */ /* 0x000fc80000000000 */
[----:B------:R1:W-:Y:S03]  /*13ab0*/  SYNCS.ARRIVE.TRANS64.RED.A1T0 RZ, [R0+URZ], RZ ;  /* 0x000000ff00ff79a7 */ /* 0x0003e6000810043f */
.L_x_2524:
[----:B------:R-:W-:Y:S05]  /*13ac0*/  BSYNC B0 ;  /* 0x0000000000007941 */ /* 0x000fea0003800000 */
.L_x_2523:
[----:B------:R-:W-:Y:S05]  /*13ad0*/  @P1 BRA `(.L_x_2525) ;  /* 0xffffff60008c1947 */ /* 0x000fea000383ffff */
.L_x_2508:
[----:B------:R-:W-:-:S13]  /*13ae0*/  ISETP.GE.AND P1, PT, R10, UR43, PT ;  /* 0x0000002b0a007c0c */ /* 0x000fda000bf26270 */
[----:B------:R-:W-:Y:S05]  /*13af0*/  @!P1 BRA `(.L_x_2526) ;  /* 0x000000b000649947 */ /* 0x000fea0003800000 */
[----:B0-----:R0:W5:Y:S02]  /*13b00*/  LDL.64 R2, [R1+0x178] ;  /* 0x0001780001027983 */ /* 0x0011640000100a00 */
.L_x_2557:
[----:B0----5:R-:W2:Y:S04]  /*13b10*/  LD.E R5, desc[UR54][R2.64] ;  /* 0x0000003602057980 */ /* 0x021ea8000c101900 */
        /* <DEDUP_REMOVED lines=13> */
[----:B------:R-:W-:Y:S05]  /*13bf0*/  YIELD ;  /* 0x0000000000007946 */ /* 0x000fea0003800000 */
[----:B------:R-:W-:Y:S01]  /*13c00*/  BSSY B0, `(.L_x_2527) ;  /* 0x0000006000007945 */ /* 0x000fe20003800000 */
[----:B---3--:R-:W-:Y:S01]  /*13c10*/  @!P1 IMAD.MOV.U32 R5, RZ, RZ, RZ ;  /* 0x000000ffff059224 */ /* 0x008fe200078e00ff */
[----:B--2---:R-:W-:-:S04]  /*13c20*/  LOP3.LUT R0, R0, 0x1, RZ, 0xfc, !PT ;  /* 0x0000000100007812 */ /* 0x004fc800078efcff */
[----:B------:R-:W-:-:S13]  /*13c30*/  ISETP.NE.AND P2, PT, R0, 0x3, PT ;  /* 0x000000030000780c */ /* 0x000fda0003f45270 */
[----:B-1----:R-:W-:Y:S05]  /*13c40*/  @!P2 BRA `(.L_x_2528) ;  /* 0x000000000004a947 */ /* 0x002fea0003800000 */
[----:B------:R-:W-:Y:S01]  /*13c50*/  BPT.TRAP 0x1 ;  /* 0x000000040000795c */ /* 0x000fe20000300000 */
.L_x_2528:
[----:B------:R-:W-:Y:S05]  /*13c60*/  BSYNC B0 ;  /* 0x0000000000007941 */ /* 0x000fea0003800000 */
.L_x_2527:
        /* <DEDUP_REMOVED lines=13> */
.L_x_2530:
[----:B------:R-:W-:Y:S05]  /*13d40*/  BSYNC B0 ;  /* 0x0000000000007941 */ /* 0x000fea0003800000 */
.L_x_2529:
        /* <DEDUP_REMOVED lines=8> */
.L_x_2532:
[----:B------:R-:W-:Y:S05]  /*13dd0*/  BSYNC B0 ;  /* 0x0000000000007941 */ /* 0x000fea0003800000 */
.L_x_2531:
[----:B------:R-:W2:Y:S04]  /*13de0*/  LD.E R5, desc[UR54][R2.64] ;  /* 0x0000003602057980 */ /* 0x000ea8000c101900 */
[----:B------:R-:W2:Y:S01]  /*13df0*/  LDL.64 R8, [R1+0xa0] ;  /* 0x0000a00001087983 */ /* 0x000ea20000100a00 */
[----:B------:R-:W-:Y:S05]  /*13e00*/  WARPSYNC.ALL ;  /* 0x0000000000007948 */ /* 0x000fea0003800000 */
[----:B------:R-:W3:Y:S04]  /*13e10*/  LDL.64 R18, [R1+0x98] ;  /* 0x0000980001127983 */ /* 0x000ee80000100a00 */
[----:B-1---5:R-:W4:Y:S04]  /*13e20*/  LDL.64 R6, [R1+0x98] ;  /* 0x0000980001067983 */ /* 0x022f280000100a00 */
[----:B------:R-:W4:Y:S01]  /*13e30*/  LDL.64 R12, [R1+0x98] ;  /* 0x00009800010c7983 */ /* 0x000f220000100a00 */
[----:B--2---:R-:W-:-:S03]  /*13e40*/  IMAD R4, R5, 0x300, R8 ;  /* 0x0000030005047824 */ /* 0x004fc600078e0208 */
[----:B------:R-:W2:Y:S01]  /*13e50*/  LDL.64 R14, [R1+0x98] ;  /* 0x00009800010e7983 */ /* 0x000ea20000100a00 */
        /* <DEDUP_REMOVED lines=11> */
[----:B---3--:R-:W-:-:S02]  /*13f10*/  R2UR UR4, R18 ;  /* 0x00000000120472ca */ /* 0x008fc400000e0000 */
[----:B------:R-:W-:Y:S01]  /*13f20*/  R2UR UR5, R19 ;  /* 0x00000000130572ca */ /* 0x000fe200000e0000 */
[----:B------:R-:W3:-:S12]  /*13f30*/  LDL R18, [R1+0x54] ;  /* 0x0000540001127983 */ /* 0x000ed80000100800 */
        /* <DEDUP_REMOVED lines=31> */
[----:B---3--:R-:W-:-:S04]  /*14130*/  LOP3.LUT R18, R18, 0x1, RZ, 0xfc, !PT ;  /* 0x0000000112127812 */ /* 0x008fc800078efcff */
[----:B------:R-:W-:Y:S01]  /*14140*/  ISETP.NE.AND P2, PT, R18, 0x3, PT ;  /* 0x000000031200780c */ /* 0x000fe20003f45270 */
[----:B------:R-:W-:Y:S01]  /*14150*/  BSSY B0, `(.L_x_2534) ;  /* 0x0000004000007945 */ /* 0x000fe20003800000 */
[----:B------:R-:W-:-:S11]  /*14160*/  WARPGROUP.DEPBAR.LE gsb0, 0x0 ;  /* 0x00008000000079c5 */ /* 0x000fd60000010000 */
[----:B-1----:R-:W-:Y:S05]  /*14170*/  @!P2 BRA `(.L_x_2535) ;  /* 0x000000000004a947 */ /* 0x002fea0003800000 */
[----:B------:R-:W-:Y:S01]  /*14180*/  BPT.TRAP 0x1 ;  /* 0x000000040000795c */ /* 0x000fe20000300000 */
.L_x_2535:
[----:B------:R-:W-:Y:S05]  /*14190*/  BSYNC B0 ;  /* 0x0000000000007941 */ /* 0x000fea0003800000 */
.L_x_2534:
        /* <DEDUP_REMOVED lines=10> */
.L_x_2537:
[----:B------:R-:W-:Y:S05]  /*14240*/  BSYNC B0 ;  /* 0x0000000000007941 */ /* 0x000fea0003800000 */
.L_x_2536:
[----:B------:R-:W-:Y:S04]  /*14250*/  BSSY B0, `(.L_x_2538) ;  /* 0x0000006000007945 */ /* 0x000fe80003800000 */
[----:B--2---:R-:W-:Y:S05]  /*14260*/  @P1 BRA `(.L_x_2539) ;  /* 0x0000000000101947 */ /* 0x004fea0003800000 */
[----:B-----5:R-:W-:Y:S01]  /*14270*/  IMAD R4, R4, 0x8, R7 ;  /* 0x0000000804047824 */ /* 0x020fe200078e0207 */
[----:B-1----:R-:W-:-:S04]  /*14280*/  SHF.L.U32 R5, R6, 0x1f, RZ ;  /* 0x0000001f06057819 */ /* 0x002fc800000006ff */
[----:B------:R-:W1:Y:S02]  /*14290*/  SYNCS.PHASECHK.TRANS64.TRYWAIT P1, [R4+URZ], R5 ;  /* 0x00000005040075a7 */ /* 0x000e64000802017f */
[----:B-1----:R-:W-:Y:S05]  /*142a0*/  @!P1 BRA `(.L_x_2540) ;  /* 0x0000013800309947 */ /* 0x002fea0003800000 */
.L_x_2539:
[----:B------:R-:W-:Y:S05]  /*142b0*/  BSYNC B0 ;  /* 0x0000000000007941 */ /* 0x000fea0003800000 */
.L_x_2538:
        /* <DEDUP_REMOVED lines=203> */
[----:B------:R-:W3:Y:S01]  /*14f70*/  LDL.64 R8, [R1+0x170] ;  /* 0x0001700001087983 */ /* 0x000ee20000100a00 */
[----:B------:R-:W-:Y:S02]  /*14f80*/  ULDC UR4, c[0x0][0x20] ;  /* 0x0000080000047ab9 */ /* 0x000fe40000000800 */
[----:B------:R-:W-:Y:S01]  /*14f90*/  VIADD R7, R22, -UR4 ;  /* 0x8000000416077c36 */ /* 0x000fe20008000000 */
[----:B------:R-:W4:Y:S04]  /*14fa0*/  LDL R18, [R1+0x70] ;  /* 0x0000700001127983 */ /* 0x000f280000100800 */
[----:B------:R-:W4:Y:S04]  /*14fb0*/  LDL R12, [R7] ;  /* 0x00000000070c7983 */ /* 0x000f280000100800 */
[----:B------:R-:W4:Y:S04]  /*14fc0*/  LDL R6, [R7+0x8] ;  /* 0x0000080007067983 */ /* 0x000f280000100800 */
[----:B--2---:R-:W2:Y:S04]  /*14fd0*/  LDL R4, [R7+0x18] ;  /* 0x0000180007047983 */ /* 0x004ea80000100800 */
[----:B------:R-:W2:Y:S04]  /*14fe0*/  LDL R5, [R7+0x4] ;  /* 0x0000040007057983 */ /* 0x000ea80000100800 */
[----:B------:R-:W2:Y:S04]  /*14ff0*/  LDL R14, [R7+0xc] ;  /* 0x00000c00070e7983 */ /* 0x000ea80000100800 */
[----:B------:R-:W2:Y:S04]  /*15000*/  LDL R13, [R7+0x10] ;  /* 0x00001000070d7983 */ /* 0x000ea80000100800 */
[----:B------:R-:W2:Y:S04]  /*15010*/  LDL R15, [R7+0x14] ;  /* 0x00001400070f7983 */ /* 0x000ea80000100800 */
[----:B---3--:R-:W3:Y:S01]  /*15020*/  LD.E R11, desc[UR54][R8.64] ;  /* 0x00000036080b7980 */ /* 0x008ee2000c101900 */
[----:B----4-:R-:W-:-:S04]  /*15030*/  SHF.R.S32.HI R23, RZ, 0x1f, R12 ;  /* 0x0000001fff177819 */ /* 0x010fc8000001140c */
[----:B------:R-:W-:Y:S02]  /*15040*/  LEA.HI R23, R23, R12, RZ, 0x7 ;  /* 0x0000000c17177211 */ /* 0x000fe400078f38ff */
[----:B--2---:R-:W-:Y:S01]  /*15050*/  ISETP.GE.AND P2, PT, R4, 0x1, PT ;  /* 0x000000010400780c */ /* 0x004fe20003f46270 */
[----:B------:R-:W-:Y:S01]  /*15060*/  BSSY B0, `(.L_x_2541) ;  /* 0x000009a000007945 */ /* 0x000fe20003800000 */
[-C--:B---3--:R-:W-:Y:S01]  /*15070*/  FMUL.FTZ R9, R25, R11.reuse ;  /* 0x0000000b19097220 */ /* 0x088fe20000410000 */
[----:B------:R-:W-:Y:S01]  /*15080*/  LOP3.LUT R25, R23, 0xffffff80, RZ, 0xc0, !PT ;  /* 0xffffff8017197812 */ /* 0x000fe200078ec0ff */
[----:B------:R-:W-:-:S04]  /*15090*/  FMUL.FTZ R8, R24, R11 ;  /* 0x0000000b18087220 */ /* 0x000fc80000410000 */
[----:B------:R-:W-:Y:S02]  /*150a0*/  IMAD.IADD R25, R12, 0x1, -R25 ;  /* 0x000000010c197824 */ /* 0x000fe400078e0a19 */
[-C--:B------:R-:W-:Y:S01]  /*150b0*/  FMUL.FTZ R87, R27, R11.reuse ;  /* 0x0000000b1b577220 */ /* 0x080fe20000410000 */
[-C--:B------:R-:W-:Y:S02]  /*150c0*/  FMUL.FTZ R28, R28, R11.reuse ;  /* 0x0000000b1c1c7220 */ /* 0x080fe40000410000 */
[----:B------:R-:W-:Y:S01]  /*150d0*/  SHF.R.S32.HI R24, RZ, 0x1f, R25 ;  /* 0x0000001fff187819 */ /* 0x000fe20000011419 */
[----:B------:R-:W-:-:S03]  /*150e0*/  FMUL.FTZ R29, R29, R11 ;  /* 0x0000000b1d1d7220 */ /* 0x000fc60000410000 */
[----:B------:R-:W-:Y:S01]  /*150f0*/  LEA.HI R27, R24, R25, RZ, 0x2 ;  /* 0x00000019181b7211 */ /* 0x000fe200078f10ff */
[----:B------:R2:W3:Y:S01]  /*15100*/  MUFU.TANH R72, R28 ;  /* 0x0000001c00487308 */ /* 0x0004e20000002400 */
[----:B------:R-:W-:Y:S02]  /*15110*/  FMUL.FTZ R89, R30, R11 ;  /* 0x0000000b1e597220 */ /* 0x000fe40000410000 */
[----:B------:R-:W-:-:S05]  /*15120*/  LOP3.LUT R30, R27, 0x7ffffffc, RZ, 0xc0, !PT ;  /* 0x7ffffffc1b1e7812 */ /* 0x000fca00078ec0ff */
[----:B------:R4:W0:Y:S01]  /*15130*/  MUFU.TANH R73, R29 ;  /* 0x0000001d00497308 */ /* 0x0008220000002400 */
[----:B--2---:R-:W-:Y:S02]  /*15140*/  SHF.R.S32.HI R28, RZ, 0x2, R27 ;  /* 0x00000002ff1c7819 */ /* 0x004fe4000001141b */
[----:B------:R-:W-:Y:S02]  /*15150*/  SHF.R.S32.HI R12, RZ, 0x7, R23 ;  /* 0x00000007ff0c7819 */ /* 0x000fe40000011417 */
[----:B------:R-:W-:Y:S02]  /*15160*/  LEA.HI R24, R24, R25, RZ, 0x5 ;  /* 0x0000001918187211 */ /* 0x000fe400078f28ff */
[----:B----4-:R-:W-:Y:S01]  /*15170*/  SHF.R.S32.HI R29, RZ, 0x1f, R27 ;  /* 0x0000001fff1d7819 */ /* 0x010fe2000001141b */
[----:B------:R-:W-:-:S03]  /*15180*/  IMAD.IADD R30, R25, 0x1, -R30 ;  /* 0x00000001191e7824 */ /* 0x000fc600078e0a1e */
[----:B------:R-:W-:Y:S02]  /*15190*/  LEA.HI R29, R29, R28, RZ, 0x3 ;  /* 0x0000001c1d1d7211 */ /* 0x000fe400078f18ff */
[----:B------:R-:W-:Y:S02]  /*151a0*/  LEA.HI R23, R23, R12, RZ, 0x1 ;  /* 0x0000000c17177211 */ /* 0x000fe400078f08ff */
[----:B------:R-:W-:Y:S02]  /*151b0*/  LOP3.LUT R29, R29, 0xfffffff8, RZ, 0xc0, !PT ;  /* 0xfffffff81d1d7812 */ /* 0x000fe400078ec0ff */
[----:B------:R-:W-:Y:S01]  /*151c0*/  SHF.R.S32.HI R25, RZ, 0x5, R24 ;  /* 0x00000005ff197819 */ /* 0x000fe20000011418 */
        /* <DEDUP_REMOVED lines=37> */
[----:B------:R-:W-:Y:S02]  /*15420*/  IMAD R24, R10, -0x60, R6 ;  /* 0xffffffa00a187824 */ /* 0x000fe400078e0206 */
[-C--:B------:R-:W-:Y:S01]  /*15430*/  FMUL.FTZ R149, R71, R11.reuse ;  /* 0x0000000b47957220 */ /* 0x080fe20000410000 */
[----:B------:R-:W-:Y:S02]  /*15440*/  IMAD R18, R18, 0x8, R25 ;  /* 0x0000000812127824 */ /* 0x000fe400078e0219 */
        /* <DEDUP_REMOVED lines=9> */
[----:B------:R-:W2:Y:S03]  /*154e0*/  MUFU.TANH R8, R8 ;  /* 0x0000000800087308 */ /* 0x000ea60000002400 */
[----:B------:R-:W-:Y:S01]  /*154f0*/  IMAD R18, R23, 0x40, R18 ;  /* 0x0000004017127824 */ /* 0x000fe200078e0212 */
[----:B------:R-:W-:-:S04]  /*15500*/  LOP3.LUT R23, RZ, R14, RZ, 0x33, !PT ;  /* 0x0000000eff177212 */ /* 0x000fc800078e33ff */
[----:B------:R-:W4:Y:S01]  /*15510*/  MUFU.TANH R9, R9 ;  /* 0x0000000900097308 */ /* 0x000f220000002400 */
[----:B------:R-:W-:-:S07]  /*15520*/  IMAD R12, R30, -0x2, R11 ;  /* 0xfffffffe1e0c7824 */ /* 0x000fce00078e020b */
[----:B------:R-:W0:Y:S01]  /*15530*/  MUFU.TANH R26, R26 ;  /* 0x0000001a001a7308 */ /* 0x000e220000002400 */
[----:B------:R-:W-:-:S07]  /*15540*/  IMAD R11, R10, -0x60, RZ ;  /* 0xffffffa00a0b7824 */ /* 0x000fce00078e02ff */
        /* <DEDUP_REMOVED lines=42> */
[----:B------:R-:W-:-:S02]  /*157f0*/  IMAD.IADD R67, R12, 0x1, R23 ;  /* 0x000000010c437824 */ /* 0x000fc400078e0217 */
[----:B------:R-:W-:-:S05]  /*15800*/  IMAD R30, R30, -0x2, R11 ;  /* 0xfffffffe1e1e7824 */ /* 0x000fca00078e020b */
[----:B------:R1:W0:Y:S01]  /*15810*/  MUFU.TANH R51, R65 ;  /* 0x0000004100337308 */ /* 0x0002220000002400 */
[----:B------:R-:W-:Y:S02]  /*15820*/  IMAD R28, R10, -0x60, R15 ;  /* 0xffffffa00a1c7824 */ /* 0x000fe400078e020f */
[----:B-1----:R-:W-:Y:S02]  /*15830*/  IMAD.IADD R65, R12, 0x1, R13 ;  /* 0x000000010c417824 */ /* 0x002fe400078e020d */
[--C-:B------:R-:W-:Y:S02]  /*15840*/  IMAD.IADD R12, R67, 0x1, R18.reuse ;  /* 0x00000001430c7824 */ /* 0x100fe400078e0212 */
        /* <DEDUP_REMOVED lines=14> */
.L_x_2546:
[----:B------:R-:W-:Y:S05]  /*15930*/  BSYNC B2 ;  /* 0x0000000000027941 */ /* 0x000fea0003800000 */
.L_x_2545:
[----:B------:R-:W-:Y:S01]  /*15940*/  LOP3.LUT R13, RZ, R13, RZ, 0x33, !PT ;  /* 0x0000000dff0d7212 */ /* 0x000fe200078e33ff */
[----:B------:R-:W-:Y:S06]  /*15950*/  BRA `(.L_x_2547) ;  /* 0x0000000000187947 */ /* 0x000fec0003800000 */
.L_x_2544:
[----:B------:R-:W-:-:S13]  /*15960*/  ISETP.NE.AND P1, PT, R4, 0x1, PT ;  /* 0x000000010400780c */ /* 0x000fda0003f25270 */
[----:B------:R-:W-:Y:S05]  /*15970*/  @!P1 BRA `(.L_x_2547) ;  /* 0x0000000000109947 */ /* 0x000fea0003800000 */
[----:B------:R-:W2:Y:S04]  /*15980*/  LDL R14, [R7+0x1c] ;  /* 0x00001c00070e7983 */ /* 0x000ea80000100800 */
[----:B------:R-:W3:Y:S01]  /*15990*/  LDL R24, [R7+0x20] ;  /* 0x0000200007187983 */ /* 0x000ee20000100800 */
[----:B--2---:R-:W-:-:S05]  /*159a0*/  IMAD.HI.U32 R13, R13, R14, RZ ;  /* 0x0000000e0d0d7227 */ /* 0x004fca00078e00ff */
[----:B---3--:R-:W-:-:S07]  /*159b0*/  SHF.R.U32.HI R13, RZ, R24, R13 ;  /* 0x00000018ff0d7219 */ /* 0x008fce000001160d */
.L_x_2547:
[----:B------:R-:W-:Y:S05]  /*159c0*/  BSYNC B1 ;  /* 0x0000000000017941 */ /* 0x000fea0003800000 */
.L_x_2543:
[----:B------:R-:W-:-:S05]  /*159d0*/  IMAD R13, R4, R13, R30 ;  /* 0x0000000d040d7224 */ /* 0x000fca00078e021e */
[----:B------:R-:W-:Y:S02]  /*159e0*/  VIMNMX R12, R12, R13, !PT ;  /* 0x0000000d0c0c7248 */ /* 0x000fe40007fe0100 */
[----:B------:R-:W-:-:S07]  /*159f0*/  VIADDMNMX R11, R13, R4, R11, PT ;  /* 0x000000040d0b7246 */ /* 0x000fce000380010b */
.L_x_2542:
[----:B------:R-:W-:Y:S05]  /*15a00*/  BSYNC B0 ;  /* 0x0000000000007941 */ /* 0x000fea0003800000 */
.L_x_2541:
        /* <DEDUP_REMOVED lines=133> */
.L_x_2553:
[----:B------:R-:W-:Y:S05]  /*16260*/  BSYNC B2 ;  /* 0x0000000000027941 */ /* 0x000fea0003800000 */
.L_x_2552:
[----:B------:R-:W-:Y:S01]  /*16270*/  LOP3.LUT R5, RZ, R5, RZ, 0x33, !PT ;  /* 0x00000005ff057212 */ /* 0x000fe200078e33ff */
[----:B------:R-:W-:Y:S06]  /*16280*/  BRA `(.L_x_2554) ;  /* 0x0000000000187947 */ /* 0x000fec0003800000 */
.L_x_2551:
[----:B------:R-:W-:-:S13]  /*16290*/  ISETP.NE.AND P6, PT, R4, 0x1, PT ;  /* 0x000000010400780c */ /* 0x000fda0003fc5270 */
[----:B------:R-:W-:Y:S05]  /*162a0*/  @!P6 BRA `(.L_x_2554) ;  /* 0x000000000010e947 */ /* 0x000fea0003800000 */
[----:B------:R-:W2:Y:S04]  /*162b0*/  LDL R6, [R7+0x1c] ;  /* 0x00001c0007067983 */ /* 0x000ea80000100800 */
[----:B------:R-:W3:Y:S01]  /*162c0*/  LDL R12, [R7+0x20] ;  /* 0x00002000070c7983 */ /* 0x000ee20000100800 */
[----:B--2---:R-:W-:-:S05]  /*162d0*/  IMAD.HI.U32 R5, R5, R6, RZ ;  /* 0x0000000605057227 */ /* 0x004fca00078e00ff */
[----:B---3--:R-:W-:-:S07]  /*162e0*/  SHF.R.U32.HI R5, RZ, R12, R5 ;  /* 0x0000000cff057219 */ /* 0x008fce0000011605 */
.L_x_2554:
[----:B------:R-:W-:Y:S05]  /*162f0*/  BSYNC B1 ;  /* 0x0000000000017941 */ /* 0x000fea0003800000 */
.L_x_2550:
[----:B------:R-:W-:-:S05]  /*16300*/  IMAD R5, R4, R5, R30 ;  /* 0x0000000504057224 */ /* 0x000fca00078e021e */
[----:B------:R-:W-:Y:S02]  /*16310*/  VIADDMNMX R9, R5, R4, R9, PT ;  /* 0x0000000405097246 */ /* 0x000fe40003800109 */
[----:B------:R-:W-:-:S07]  /*16320*/  VIMNMX R8, R8, R5, !PT ;  /* 0x0000000508087248 */ /* 0x000fce0007fe0100 */
.L_x_2549:
[----:B------:R-:W-:Y:S05]  /*16330*/  BSYNC B0 ;  /* 0x0000000000007941 */ /* 0x000fea0003800000 */
.L_x_2548:
        /* <DEDUP_REMOVED lines=12> */
[----:B------:R-:W5:Y:S01]  /*16400*/  LD.E R68, desc[UR54][R16.64+0x248] ;  /* 0x0002483610447980 */ /* 0x000f62000c101900 */
[----:B------:R-:W-:Y:S02]  /*16410*/  ISETP.NE.AND P2, PT, R46, RZ, PT ;  /* 0x000000ff2e00720c */ /* 0x000fe40003f45270 */
[----:B------:R-:W-:Y:S01]  /*16420*/  ISETP.LT.OR P1, PT, R9, 0xa, P1 ;  /* 0x0000000a0900780c */ /* 0x000fe20000f21670 */
[----:B------:R-:W5:Y:S01]  /*16430*/  LD.E R46, desc[UR54][R16.64+0x2b4] ;  /* 0x0002b436102e7980 */ /* 0x000f62000c101900 */
[----:B------:R-:W-:Y:S02]  /*16440*/  ISETP.NE.AND P6, PT, R36, RZ, PT ;  /* 0x000000ff2400720c */ /* 0x000fe40003fc5270 */
[----:B------:R-:W-:Y:S01]  /*16450*/  FSEL R99, R99, -INF , !P1 ;  /* 0xff80000063637808 */ /* 0x000fe20004800000 */
[----:B------:R-:W5:Y:S01]  /*16460*/  LD.E R64, desc[UR54][R16.64+0x25c] ;  /* 0x00025c3610407980 */ /* 0x000f62000c101900 */
        /* <DEDUP_REMOVED lines=33> */
[----:B------:R-:W-:Y:S01]  /*16680*/  ISETP.LT.OR P4, PT, R9, 0x52, P4 ;  /* 0x000000520900780c */ /* 0x000fe20002781670 */
[----:B------:R-:W5:Y:S01]  /*16690*/  LD.E R50, desc[UR54][R16.64+0x2d4] ;  /* 0x0002d43610327980 */ /* 0x000f62000c101900 */
[----:B------:R-:W-:-:S02]  /*166a0*/  ISETP.GT.AND P1, PT, R8, 0x20, !P1 ;  /* 0x000000200800780c */ /* 0x000fc40004f24270 */
[C---:B------:R-:W-:Y:S01]  /*166b0*/  ISETP.LT.OR P5, PT, R9.reuse, 0x59, P5 ;  /* 0x000000590900780c */ /* 0x040fe20002fa1670 */
[----:B------:R-:W5:Y:S01]  /*166c0*/  LD.E R88, desc[UR54][R16.64+0x2bc] ;  /* 0x0002bc3610587980 */ /* 0x000f62000c101900 */
[----:B------:R-:W-:-:S03]  /*166d0*/  ISETP.LT.OR P1, PT, R9, 0x21, P1 ;  /* 0x000000210900780c */ /* 0x000fc60000f21670 */
[----:B------:R-:W5:Y:S01]  /*166e0*/  LD.E R84, desc[UR54][R16.64+0x2c8] ;  /* 0x0002c83610547980 */ /* 0x000f62000c101900 */
[----:B------:R-:W-:Y:S02]  /*166f0*/  FSEL R133, R133, -INF , !P1 ;  /* 0xff80000085857808 */ /* 0x000fe40004800000 */
[----:B------:R-:W-:Y:S01]  /*16700*/  ISETP.NE.AND P1, PT, R40, RZ, PT ;  /* 0x000000ff2800720c */ /* 0x000fe20003f25270 */
[----:B------:R-:W5:Y:S03]  /*16710*/  LD.E R96, desc[UR54][R16.64+0x2cc] ;  /* 0x0002cc3610607980 */ /* 0x000f66000c101900 */
[----:B------:R-:W-:Y:S01]  /*16720*/  ISETP.GT.AND P1, PT, R8, 0x21, !P1 ;  /* 0x000000210800780c */ /* 0x000fe20004f24270 */
[----:B------:R-:W4:Y:S03]  /*16730*/  LD.E R40, desc[UR54][R16.64+0x294] ;  /* 0x0002943610287980 */ /* 0x000f26000c101900 */
[----:B------:R-:W-:Y:S01]  /*16740*/  ISETP.LT.OR P1, PT, R9, 0x22, P1 ;  /* 0x000000220900780c */ /* 0x000fe20000f21670 */
[----:B------:R-:W5:Y:S03]  /*16750*/  LD.E R102, desc[UR54][R16.64+0x2d8] ;  /* 0x0002d83610667980 */ /* 0x000f66000c101900 */
[----:B------:R-:W-:Y:S01]  /*16760*/  FSEL R125, R125, -INF , !P1 ;  /* 0xff8000007d7d7808 */ /* 0x000fe20004800000 */
[----:B------:R-:W5:Y:S01]  /*16770*/  LD.E R100, desc[UR54][R16.64+0x2dc] ;  /* 0x0002dc3610647980 */ /* 0x000f62000c101900 */
[----:B------:R-:W-:-:S02]  /*16780*/  ISETP.NE.AND P1, PT, R54, RZ, PT ;  /* 0x000000ff3600720c */ /* 0x000fc40003f25270 */
[----:B------:R-:W-:Y:S01]  /*16790*/  FSEL R143, R143, -INF , !P3 ;  /* 0xff8000008f8f7808 */ /* 0x000fe20005800000 */
        /* <DEDUP_REMOVED lines=52> */
[----:B------:R-:W4:Y:S01]  /*16ae0*/  LD.E R34, desc[UR54][R16.64+0x260] ;  /* 0x0002603610227980 */ /* 0x000f22000c101900 */
[----:B------:R-:W-:Y:S02]  /*16af0*/  ISETP.NE.AND P2, PT, R66, RZ, PT ;  /* 0x000000ff4200720c */ /* 0x000fe40003f45270 */
[----:B------:R-:W-:Y:S01]  /*16b00*/  ISETP.LT.OR P1, PT, R9, 0x42, P1 ;  /* 0x000000420900780c */ /* 0x000fe20000f21670 */
[----:B------:R-:W5:Y:S03]  /*16b10*/  LD.E R66, desc[UR54][R16.64+0x24c] ;  /* 0x00024c3610427980 */ /* 0x000f66000c101900 */
[----:B------:R-:W-:Y:S01]  /*16b20*/  FSEL R127, R127, -INF , !P1 ;  /* 0xff8000007f7f7808 */ /* 0x000fe20004800000 */
[----:B------:R-:W5:Y:S01]  /*16b30*/  LD.E R142, desc[UR54][R16.64+0x388] ;  /* 0x00038836108e7980 */ /* 0x000f62000c101900 */
[----:B------:R-:W-:-:S03]  /*16b40*/  ISETP.GT.AND P1, PT, R8, RZ, !P6 ;  /* 0x000000ff0800720c */ /* 0x000fc60007724270 */
[----:B------:R-:W5:Y:S01]  /*16b50*/  LD.E R144, desc[UR54][R16.64+0x38c] ;  /* 0x00038c3610907980 */ /* 0x000f62000c101900 */
[----:B------:R-:W-:-:S03]  /*16b60*/  ISETP.LT.OR P1, PT, R9, 0x1, P1 ;  /* 0x000000010900780c */ /* 0x000fc60000f21670 */
[----:B------:R-:W5:Y:S01]  /*16b70*/  LD.E R146, desc[UR54][R16.64+0x398] ;  /* 0x0003983610927980 */ /* 0x000f62000c101900 */
[----:B------:R-:W-:Y:S02]  /*16b80*/  FSEL R6, R26, -INF , !P1 ;  /* 0xff8000001a067808 */ /* 0x000fe40004800000 */
[----:B------:R-:W-:Y:S01]  /*16b90*/  ISETP.NE.AND P1, PT, R62, RZ, PT ;  /* 0x000000ff3e00720c */ /* 0x000fe20003f25270 */
        /* <DEDUP_REMOVED lines=22> */
[----:B------:R-:W-:Y:S02]  /*16d00*/  ISETP.GT.AND P2, PT, R8, 0x49, !P2 ;  /* 0x000000490800780c */ /* 0x000fe40005744270 */
[----:B------:R-:W-:Y:S01]  /*16d10*/  FMNMX.FTZ R12, R63, R12, !PT ;  /* 0x0000000c3f0c7209 */ /* 0x000fe20007810000 */
[----:B------:R-:W2:Y:S01]  /*16d20*/  LD.E R24, desc[UR54][R16.64+0x234] ;  /* 0x0002343610187980 */ /* 0x000ea2000c101900 */
[----:B------:R-:W-:Y:S02]  /*16d30*/  ISETP.NE.AND P6, PT, R28, RZ, PT ;  /* 0x000000ff1c00720c */ /* 0x000fe40003fc5270 */
[----:B------:R-:W-:Y:S01]  /*16d40*/  FMNMX.FTZ R12, R61, R12, !PT ;  /* 0x0000000c3d0c7209 */ /* 0x000fe20007810000 */
[----:B------:R-:W2:Y:S03]  /*16d50*/  LD.E R28, desc[UR54][R16.64+0x42c] ;  /* 0x00042c36101c7980 */ /* 0x000ea6000c101900 */
        /* <DEDUP_REMOVED lines=27> */
[----:B------:R-:W2:Y:S01]  /*16f10*/  LD.E R234, desc[UR54][R16.64+0x3e8] ;  /* 0x0003e83610ea7980 */ /* 0x000ea2000c101900 */
[----:B------:R-:W-:-:S02]  /*16f20*/  FMNMX.FTZ R14, R6, R5, !PT ;  /* 0x00000005060e7209 */ /* 0x000fc40007810000 */
[----:B------:R-:W-:Y:S01]  /*16f30*/  FMNMX.FTZ R12, R37, R12, !PT ;  /* 0x0000000c250c7209 */ /* 0x000fe20007810000 */
[----:B------:R-:W2:Y:S01]  /*16f40*/  LD.E R236, desc[UR54][R16.64+0x3ec] ;  /* 0x0003ec3610ec7980 */ /* 0x000ea2000c101900 */
        /* <DEDUP_REMOVED lines=12> */
[----:B------:R-:W-:-:S03]  /*17010*/  FMNMX.FTZ R14, R135, R14, !PT ;  /* 0x0000000e870e7209 */ /* 0x000fc60007810000 */
[----:B------:R-:W0:Y:S01]  /*17020*/  SHFL.BFLY PT, R12, R7, 0x2, 0x1f ;  /* 0x0c401f00070c7f89 */ /* 0x000e2200000e0000 */
[----:B------:R-:W-:-:S04]  /*17030*/  FMNMX.FTZ R14, R133, R14, !PT ;  /* 0x0000000e850e7209 */ /* 0x000fc80007810000 */
[----:B------:R-:W-:-:S04]  /*17040*/  FMNMX.FTZ R14, R125, R14, !PT ;  /* 0x0000000e7d0e7209 */ /* 0x000fc80007810000 */
[----:B------:R-:W-:-:S04]  /*17050*/  FMNMX.FTZ R14, R11, R14, !PT ;  /* 0x0000000e0b0e7209 */ /* 0x000fc80007810000 */
[----:B------:R-:W-:-:S04]  /*17060*/  FMNMX.FTZ R14, R19, R14, !PT ;  /* 0x0000000e130e7209 */ /* 0x000fc80007810000 */
[----:B------:R-:W-:-:S04]  /*17070*/  FMNMX.FTZ R14, R21, R14, !PT ;  /* 0x0000000e150e7209 */ /* 0x000fc80007810000 */
[----:B------:R-:W-:Y:S02]  /*17080*/  FMNMX.FTZ R14, R121, R14, !PT ;  /* 0x0000000e790e7209 */ /* 0x000fe40007810000 */
[----:B0-----:R-:W-:Y:S02]  /*17090*/  FMNMX.FTZ R18, R7, R12, !PT ;  /* 0x0000000c07127209 */ /* 0x001fe40007810000 */
[----:B------:R-:W-:Y:S02]  /*170a0*/  FMNMX.FTZ R14, R123, R14, !PT ;  /* 0x0000000e7b0e7209 */ /* 0x000fe40007810000 */
[----:B------:R-:W-:Y:S01]  /*170b0*/  ISETP.GT.AND P1, PT, R8, 0x48, !P1 ;  /* 0x000000480800780c */ /* 0x000fe20004f24270 */
[----:B------:R-:W0:Y:S01]  /*170c0*/  SHFL.BFLY PT, R65, R18, 0x1, 0x1f ;  /* 0x0c201f0012417f89 */ /* 0x000e2200000e0000 */
[----:B------:R-:W-:Y:S02]  /*170d0*/  FMNMX.FTZ R14, R129, R14, !PT ;  /* 0x0000000e810e7209 */ /* 0x000fe40007810000 */
[----:B------:R-:W-:-:S02]  /*170e0*/  ISETP.LT.OR P1, PT, R9, 0x49, P1 ;  /* 0x000000490900780c */ /* 0x000fc40000f21670 */
[----:B------:R-:W-:Y:S02]  /*170f0*/  ISETP.LT.OR P2, PT, R9, 0x4a, P2 ;  /* 0x0000004a0900780c */ /* 0x000fe40001741670 */
[----:B------:R-:W-:Y:S01]  /*17100*/  FSEL R145, R145, -INF , !P4 ;  /* 0xff80000091917808 */ /* 0x000fe20006000000 */
[----:B------:R1:W-:Y:S01]  /*17110*/  ST.E desc[UR54][R16.64+0x440], R7 ;  /* 0x0004400710007985 */ /* 0x0003e2000c101936 */
[----:B------:R-:W-:Y:S02]  /*17120*/  FMNMX.FTZ R14, R131, R14, !PT ;  /* 0x0000000e830e7209 */ /* 0x000fe40007810000 */
[----:B------:R-:W-:Y:S01]  /*17130*/  FSEL R139, R139, -INF , !P1 ;  /* 0xff8000008b8b7808 */ /* 0x000fe20004800000 */
[----:B------:R-:W3:Y:S01]  /*17140*/  LD.E R12, desc[UR54][R16.64+0x460] ;  /* 0x00046036100c7980 */ /* 0x000ee2000c101900 */
[----:B------:R-:W-:Y:S02]  /*17150*/  FMNMX.FTZ R14, R127, R14, !PT ;  /* 0x0000000e7f0e7209 */ /* 0x000fe40007810000 */
[----:B------:R-:W-:-:S02]  /*17160*/  FSEL R141, R141, -INF , !P2 ;  /* 0xff8000008d8d7808 */ /* 0x000fc40005000000 */
[----:B------:R-:W-:-:S04]  /*17170*/  FMNMX.FTZ R14, R139, R14, !PT ;  /* 0x0000000e8b0e7209 */ /* 0x000fc80007810000 */
[----:B------:R-:W-:Y:S02]  /*17180*/  FMNMX.FTZ R14, R141, R14, !PT ;  /* 0x0000000e8d0e7209 */ /* 0x000fe40007810000 */
[----:B------:R-:W-:Y:S02]  /*17190*/  ISETP.GT.AND P1, PT, R8, 0x59, !P6 ;  /* 0x000000590800780c */ /* 0x000fe40007724270 */
[----:B------:R-:W-:Y:S01]  /*171a0*/  FMNMX.FTZ R14, R143, R14, !PT ;  /* 0x0000000e8f0e7209 */ /* 0x000fe20007810000 */
[----:B------:R-:W4:Y:S01]  /*171b0*/  LD.E R8, desc[UR54][R16.64+0x454] ;  /* 0x0004543610087980 */ /* 0x000f22000c101900 */
[----:B0-----:R-:W-:Y:S02]  /*171c0*/  FMNMX.FTZ R65, R18, R65, !PT ;  /* 0x0000004112417209 */ /* 0x001fe40007810000 */
[----:B------:R-:W-:Y:S02]  /*171d0*/  ISETP.LT.OR P1, PT, R9, 0x5a, P1 ;  /* 0x0000005a0900780c */ /* 0x000fe40000f21670 */
[----:B------:R-:W-:-:S02]  /*171e0*/  FSEL R147, R147, -INF , !P5 ;  /* 0xff80000093937808 */ /* 0x000fc40006800000 */
[----:B------:R-:W-:Y:S01]  /*171f0*/  FMNMX.FTZ R14, R145, R14, !PT ;  /* 0x0000000e910e7209 */ /* 0x000fe20007810000 */
[----:B------:R0:W-:Y:S01]  /*17200*/  ST.E desc[UR54][R16.64+0x440], R65 ;  /* 0x0004404110007985 */ /* 0x0001e2000c101936 */
[----:B------:R-:W-:Y:S02]  /*17210*/  FSEL R149, R149, -INF , !P1 ;  /* 0xff80000095957808 */ /* 0x000fe40004800000 */
[----:B------:R-:W-:Y:S01]  /*17220*/  FMNMX.FTZ R14, R147, R14, !PT ;  /* 0x0000000e930e7209 */ /* 0x000fe20007810000 */
[----:B------:R-:W3:Y:S03]  /*17230*/  LD.E R67, desc[UR54][R16.64+0x440] ;  /* 0x0004403610437980 */ /* 0x000ee6000c101900 */
[----:B-1----:R-:W-:Y:S01]  /*17240*/  FMNMX.FTZ R7, R149, R14, !PT ;  /* 0x0000000e95077209 */ /* 0x002fe20007810000 */
[----:B------:R-:W5:Y:S04]  /*17250*/  LD.E R9, desc[UR54][R16.64+0x450] ;  /* 0x0004503610097980 */ /* 0x000f68000c101900 */
[----:B------:R-:W-:Y:S04]  /*17260*/  ST.E desc[UR54][R16.64+0x444], R7 ;  /* 0x0004440710007985 */ /* 0x000fe8000c101936 */
[----:B------:R-:W2:Y:S04]  /*17270*/  LD.E R14, desc[UR54][R16.64+0x444] ;  /* 0x00044436100e7980 */ /* 0x000ea8000c101900 */
[----:B0-----:R-:W4:Y:S01]  /*17280*/  LD.E R65, desc[UR54][R16.64+0x360] ;  /* 0x0003603610417980 */ /* 0x001f22000c101900 */
[C---:B---3--:R-:W-:Y:S01]  /*17290*/  FMUL.FTZ R18, R67.reuse, R12 ;  /* 0x0000000c43127220 */ /* 0x048fe20000410000 */
[----:B------:R-:W-:-:S04]  /*172a0*/  FSETP.NEU.FTZ.AND P1, PT, R67, -INF , PT ;  /* 0xff8000004300780b */ /* 0x000fc80003f3d000 */
[----:B------:R-:W-:-:S05]  /*172b0*/  FSEL R20, R18, RZ, P1 ;  /* 0x000000ff12147208 */ /* 0x000fca0000800000 */
[-CC-:B------:R-:W-:Y:S02]  /*172c0*/  FFMA.FTZ R176, R43, R12.reuse, -R20.reuse ;  /* 0x0000000c2bb07223 */ /* 0x180fe40000010814 */
[----:B--2---:R-:W0:Y:S01]  /*172d0*/  SHFL.BFLY PT, R43, R14, 0x2, 0x1f ;  /* 0x0c401f000e2b7f89 */ /* 0x004e2200000e0000 */
[-CC-:B------:R-:W-:Y:S01]  /*172e0*/  FFMA.FTZ R153, R59, R12.reuse, -R20.reuse ;  /* 0x0000000c3b997223 */ /* 0x180fe20000010814 */
[----:B------:R-:W-:Y:S02]  /*172f0*/  FSEL R67, R67, RZ, P1 ;  /* 0x000000ff43437208 */ /* 0x000fe40000800000 */
[----:B0-----:R-:W-:Y:S01]  /*17300*/  FMNMX.FTZ R14, R14, R43, !PT ;  /* 0x0000002b0e0e7209 */ /* 0x001fe20007810000 */
[-CC-:B------:R-:W-:Y:S01]  /*17310*/  FFMA.FTZ R187, R187, R12.reuse, -R20.reuse ;  /* 0x0000000cbbbb7223 */ /* 0x180fe20000010814 */
[-CC-:B------:R-:W-:Y:S01]  /*17320*/  FFMA.FTZ R152, R63, R12.reuse, -R20.reuse ;  /* 0x0000000c3f987223 */ /* 0x180fe20000010814 */
[-CC-:B------:R-:W-:Y:S01]  /*17330*/  FFMA.FTZ R154, R61, R12.reuse, -R20.reuse ;  /* 0x0000000c3d9a7223 */ /* 0x180fe20000010814 */
[-CC-:B------:R-:W-:Y:S01]  /*17340*/  FFMA.FTZ R182, R55, R12.reuse, -R20.reuse ;  /* 0x0000000c37b67223 */ /* 0x180fe20000010814 */
[----:B------:R-:W0:Y:S01]  /*17350*/  SHFL.BFLY PT, R59, R14, 0x1, 0x1f ;  /* 0x0c201f000e3b7f89 */ /* 0x000e2200000e0000 */
        /* <DEDUP_REMOVED lines=17> */
[----:B------:R-:W-:Y:S01]  /*17470*/  FADD.FTZ R67, R4, -R67 ;  /* 0x8000004304437221 */ /* 0x000fe20000010000 */
[-C--:B------:R-:W-:Y:S01]  /*17480*/  FFMA.FTZ R20, R57, R12.reuse, -R20 ;  /* 0x0000000c39147223 */ /* 0x080fe20000010814 */
[----:B------:R-:W-:Y:S01]  /*17490*/  MUFU.EX2 R187, R187 ;  /* 0x000000bb00bb7308 */ /* 0x000fe20000000800 */
[----:B------:R-:W2:Y:S01]  /*174a0*/  LD.E R29, desc[UR54][R16.64+0x424] ;  /* 0x00042436101d7980 */ /* 0x000ea2000c101900 */
[----:B------:R-:W-:Y:S01]  /*174b0*/  FMUL.FTZ R4, R67, R12 ;  /* 0x0000000c43047220 */ /* 0x000fe20000410000 */
[----:B0-----:R-:W-:-:S02]  /*174c0*/  FMNMX.FTZ R57, R14, R59, !PT ;  /* 0x0000003b0e397209 */ /* 0x001fc40007810000 */
[----:B------:R-:W3:Y:S02]  /*174d0*/  LD.E R31, desc[UR54][R16.64+0x240] ;  /* 0x00024036101f7980 */ /* 0x000ee4000c101900 */
[C---:B------:R-:W-:Y:S01]  /*174e0*/  FSETP.NEU.FTZ.AND P1, PT, R57.reuse, -INF , PT ;  /* 0xff8000003900780b */ /* 0x040fe20003f3d000 */
[CC--:B------:R-:W-:Y:S01]  /*174f0*/  FMUL.FTZ R58, R57.reuse, R12.reuse ;  /* 0x0000000c393a7220 */ /* 0x0c0fe20000410000 */
[----:B------:R0:W-:Y:S01]  /*17500*/  MUFU.EX2 R14, R20 ;  /* 0x00000014000e7308 */ /* 0x0001e20000000800 */
[----:B------:R-:W3:Y:S03]  /*17510*/  LD.E R33, desc[UR54][R16.64+0x250] ;  /* 0x0002503610217980 */ /* 0x000ee6000c101900 */
[----:B------:R-:W-:Y:S01]  /*17520*/  FSEL R104, R58, RZ, P1 ;  /* 0x000000ff3a687208 */ /* 0x000fe20000800000 */
[----:B------:R-:W3:Y:S03]  /*17530*/  LD.E R27, desc[UR54][R16.64+0x264] ;  /* 0x00026436101b7980 */ /* 0x000ee6000c101900 */
[----:B------:R-:W5:Y:S01]  /*17540*/  MUFU.EX2 R4, R4 ;  /* 0x0000000400047308 */ /* 0x000f620000000800 */
[----:B0-----:R-:W-:Y:S01]  /*17550*/  FSEL R20, R57, RZ, P1 ;  /* 0x000000ff39147208 */ /* 0x001fe20000800000 */
[-C--:B------:R-:W-:Y:S01]  /*17560*/  FFMA.FTZ R164, R121, R12.reuse, -R104 ;  /* 0x0000000c79a47223 */ /* 0x080fe20000010868 */
[----:B------:R-:W3:Y:S03]  /*17570*/  LD.E R25, desc[UR54][R16.64+0x270] ;  /* 0x0002703610197980 */ /* 0x000ee6000c101900 */
[----:B------:R-:W-:Y:S01]  /*17580*/  FADD.FTZ R151, R5, -R20 ;  /* 0x8000001405977221 */ /* 0x000fe20000010000 */
[----:B------:R-:W3:Y:S01]  /*17590*/  LD.E R43, desc[UR54][R16.64+0x2b0] ;  /* 0x0002b036102b7980 */ /* 0x000ee2000c101900 */
[----:B------:R-:W0:Y:S01]  /*175a0*/  MUFU.EX2 R152, R152 ;  /* 0x0000009800987308 */ /* 0x000e220000000800 */
[-CC-:B------:R-:W-:Y:S01]  /*175b0*/  FFMA.FTZ R185, R6, R12.reuse, -R104.reuse ;  /* 0x0000000c06b97223 */ /* 0x180fe20000010868 */
[----:B------:R-:W-:Y:S01]  /*175c0*/  FMUL.FTZ R121, R12, R151 ;  /* 0x000000970c797220 */ /* 0x000fe20000410000 */
[-CC-:B------:R-:W-:Y:S01]  /*175d0*/  FFMA.FTZ R186, R87, R12.reuse, -R104.reuse ;  /* 0x0000000c57ba7223 */ /* 0x180fe20000010868 */
[----:B------:R-:W3:Y:S04]  /*175e0*/  LD.E R63, desc[UR54][R16.64+0x364] ;  /* 0x00036436103f7980 */ /* 0x000ee8000c101900 */
[----:B------:R-:W1:Y:S01]  /*175f0*/  MUFU.EX2 R154, R154 ;  /* 0x0000009a009a7308 */ /* 0x000e620000000800 */
[----:B------:R-:W-:Y:S01]  /*17600*/  FFMA.FTZ R155, R89, R12, -R104 ;  /* 0x0000000c599b7223 */ /* 0x000fe20000010868 */
[----:B-----5:R-:W-:-:S06]  /*17610*/  FFMA.FTZ R9, R4, R9, R187 ;  /* 0x0000000904097223 */ /* 0x020fcc00000100bb */
[----:B------:R-:W5:Y:S01]  /*17620*/  MUFU.EX2 R153, R153 ;  /* 0x0000009900997308 */ /* 0x000f620000000800 */
[-CC-:B------:R-:W-:Y:S01]  /*17630*/  FFMA.FTZ R6, R99, R12.reuse, -R104.reuse ;  /* 0x0000000c63067223 */ /* 0x180fe20000010868 */
[----:B0-----:R-:W-:Y:S01]  /*17640*/  FADD.FTZ R9, R152, R9 ;  /* 0x0000000998097221 */ /* 0x001fe20000010000 */
[----:B------:R-:W3:Y:S04]  /*17650*/  LD.E R55, desc[UR54][R16.64+0x314] ;  /* 0x0003143610377980 */ /* 0x000ee8000c101900 */
[----:B------:R-:W3:Y:S01]  /*17660*/  LD.E R61, desc[UR54][R16.64+0x370] ;  /* 0x00037036103d7980 */ /* 0x000ee2000c101900 */
[----:B------:R-:W-:Y:S01]  /*17670*/  MUFU.EX2 R185, R185 ;  /* 0x000000b900b97308 */ /* 0x000fe20000000800 */
[----:B------:R-:W-:-:S07]  /*17680*/  FFMA.FTZ R169, R11, R12, -R104 ;  /* 0x0000000c0ba97223 */ /* 0x000fce0000010868 */
[----:B------:R-:W-:Y:S01]  /*17690*/  MUFU.EX2 R182, R182 ;  /* 0x000000b600b67308 */ /* 0x000fe20000000800 */
[-CC-:B------:R-:W-:Y:S01]  /*176a0*/  FFMA.FTZ R170, R19, R12.reuse, -R104.reuse ;  /* 0x0000000c13aa7223 */ /* 0x180fe20000010868 */
[-CC-:B------:R-:W-:Y:S01]  /*176b0*/  FFMA.FTZ R163, R21, R12.reuse, -R104.reuse ;  /* 0x0000000c15a37223 */ /* 0x180fe20000010868 */
[-CC-:B------:R-:W-:Y:S01]  /*176c0*/  FFMA.FTZ R179, R109, R12.reuse, -R104.reuse ;  /* 0x0000000c6db37223 */ /* 0x180fe20000010868 */
[-CC-:B------:R-:W-:Y:S01]  /*176d0*/  FFMA.FTZ R184, R115, R12.reuse, -R104.reuse ;  /* 0x0000000c73b87223 */ /* 0x180fe20000010868 */
[----:B------:R-:W3:Y:S03]  /*176e0*/  LD.E R53, desc[UR54][R16.64+0x300] ;  /* 0x0003003610357980 */ /* 0x000ee6000c101900 */
[----:B------:R-:W4:Y:S01]  /*176f0*/  MUFU.EX2 R121, R121 ;  /* 0x0000007900797308 */ /* 0x000f220000000800 */
[-CC-:B------:R-:W-:Y:S01]  /*17700*/  FFMA.FTZ R180, R137, R12.reuse, -R104.reuse ;  /* 0x0000000c89b47223 */ /* 0x180fe20000010868 */
[-CC-:B------:R-:W-:Y:S01]  /*17710*/  FFMA.FTZ R181, R135, R12.reuse, -R104.reuse ;  /* 0x0000000c87b57223 */ /* 0x180fe20000010868 */
[-CC-:B------:R-:W-:Y:S01]  /*17720*/  FFMA.FTZ R171, R133, R12.reuse, -R104.reuse ;  /* 0x0000000c85ab7223 */ /* 0x180fe20000010868 */
[----:B------:R-:W-:-:S04]  /*17730*/  FFMA.FTZ R172, R125, R12, -R104 ;  /* 0x0000000c7dac7223 */ /* 0x000fc80000010868 */
        /* <DEDUP_REMOVED lines=8> */
[----:B------:R-:W0:Y:S01]  /*177c0*/  MUFU.EX2 R186, R186 ;  /* 0x000000ba00ba7308 */ /* 0x000e220000000800 */
[-CC-:B------:R-:W-:Y:S01]  /*177d0*/  FFMA.FTZ R19, R139, R12.reuse, -R104.reuse ;  /* 0x0000000c8b137223 */ /* 0x180fe20000010868 */
[-CC-:B------:R-:W-:Y:S01]  /*177e0*/  FFMA.FTZ R11, R143, R12.reuse, -R104.reuse ;  /* 0x0000000c8f0b7223 */ /* 0x180fe20000010868 */
[----:B------:R-:W-:Y:S01]  /*177f0*/  FFMA.FTZ R149, R149, R12, -R104 ;  /* 0x0000000c95957223 */ /* 0x000fe20000010868 */
[----:B-1----:R-:W-:Y:S01]  /*17800*/  FADD.FTZ R12, R154, R9 ;  /* 0x000000099a0c7221 */ /* 0x002fe20000010000 */
[----:B------:R-:W3:Y:S03]  /*17810*/  LD.E R35, desc[UR54][R16.64+0x274] ;  /* 0x0002743610237980 */ /* 0x000ee6000c101900 */
[----:B------:R-:W1:Y:S01]  /*17820*/  MUFU.EX2 R155, R155 ;  /* 0x0000009b009b7308 */ /* 0x000e620000000800 */
[----:B-----5:R-:W-:Y:S01]  /*17830*/  FADD.FTZ R123, R153, R12 ;  /* 0x0000000c997b7221 */ /* 0x020fe20000010000 */
[----:B------:R-:W5:Y:S06]  /*17840*/  LD.E R49, desc[UR54][R16.64+0x2e4] ;  /* 0x0002e43610317980 */ /* 0x000f6c000c101900 */
[----:B------:R-:W1:Y:S01]  /*17850*/  MUFU.EX2 R178, R178 ;  /* 0x000000b200b27308 */ /* 0x000e620000000800 */
[----:B----4-:R-:W-:Y:S01]  /*17860*/  FFMA.FTZ R9, R121, R8, R185 ;  /* 0x0000000879097223 */ /* 0x010fe200000100b9 */
[----:B------:R-:W-:Y:S01]  /*17870*/  FADD.FTZ R12, R182, R123 ;  /* 0x0000007bb60c7221 */ /* 0x000fe20000010000 */
[----:B------:R-:W4:Y:S04]  /*17880*/  LD.E R37, desc[UR54][R16.64+0x284] ;  /* 0x0002843610257980 */ /* 0x000f28000c101900 */
[----:B------:R-:W5:Y:S01]  /*17890*/  LD.E R39, desc[UR54][R16.64+0x290] ;  /* 0x0002903610277980 */ /* 0x000f62000c101900 */
[----:B------:R-:W1:Y:S03]  /*178a0*/  MUFU.EX2 R6, R6 ;  /* 0x0000000600067308 */ /* 0x000e660000000800 */
[----:B------:R-:W5:Y:S04]  /*178b0*/  LD.E R47, desc[UR54][R16.64+0x2e0] ;  /* 0x0002e036102f7980 */ /* 0x000f68000c101900 */
[----:B------:R-:W5:Y:S01]  /*178c0*/  LD.E R41, desc[UR54][R16.64+0x2a4] ;  /* 0x0002a43610297980 */ /* 0x000f62000c101900 */
[----:B------:R-:W1:Y:S01]  /*178d0*/  MUFU.EX2 R177, R177 ;  /* 0x000000b100b17308 */ /* 0x000e620000000800 */
[----:B0-----:R-:W-:Y:S01]  /*178e0*/  FADD.FTZ R8, R186, R9 ;  /* 0x00000009ba087221 */ /* 0x001fe20000010000 */
[----:B------:R-:W-:Y:S01]  /*178f0*/  FADD.FTZ R123, R7, R12 ;  /* 0x0000000c077b7221 */ /* 0x000fe20000010000 */
[----:B------:R-:W5:Y:S04]  /*17900*/  LD.E R5, desc[UR54][R16.64+0x420] ;  /* 0x0004203610057980 */ /* 0x000f68000c101900 */
[----:B------:R-:W5:Y:S01]  /*17910*/  LD.E R58, desc[UR54][R16.64+0x238] ;  /* 0x00023836103a7980 */ /* 0x000f62000c101900 */
[----:B------:R-:W0:Y:S03]  /*17920*/  MUFU.EX2 R179, R179 ;  /* 0x000000b300b37308 */ /* 0x000e260000000800 */
[----:B------:R-:W5:Y:S04]  /*17930*/  LD.E R45, desc[UR54][R16.64+0x2c0] ;  /* 0x0002c036102d7980 */ /* 0x000f68000c101900 */
[----:B------:R-:W5:Y:S01]  /*17940*/  LD.E R51, desc[UR54][R16.64+0x2f4] ;  /* 0x0002f43610337980 */ /* 0x000f62000c101900 */
[----:B------:R-:W0:Y:S01]  /*17950*/  MUFU.EX2 R175, R175 ;  /* 0x000000af00af7308 */ /* 0x000e220000000800 */
[----:B-1----:R-:W-:Y:S01]  /*17960*/  FADD.FTZ R9, R155, R8 ;  /* 0x000000089b097221 */ /* 0x002fe20000010000 */
[----:B------:R-:W-:Y:S01]  /*17970*/  FADD.FTZ R12, R178, R123 ;  /* 0x0000007bb20c7221 */ /* 0x000fe20000010000 */
[----:B------:R-:W5:Y:S04]  /*17980*/  LD.E R104, desc[UR54][R16.64+0x2ec] ;  /* 0x0002ec3610687980 */ /* 0x000f68000c101900 */
[----:B------:R-:W5:Y:S01]  /*17990*/  LD.E R67, desc[UR54][R16.64+0x350] ;  /* 0x0003503610437980 */ /* 0x000f62000c101900 */
[----:B------:R-:W1:Y:S08]  /*179a0*/  MUFU.EX2 R184, R184 ;  /* 0x000000b800b87308 */ /* 0x000e700000000800 */
[----:B------:R-:W1:Y:S01]  /*179b0*/  MUFU.EX2 R176, R176 ;  /* 0x000000b000b07308 */ /* 0x000e620000000800 */
[----:B------:R-:W-:Y:S01]  /*179c0*/  FADD.FTZ R8, R6, R9 ;  /* 0x0000000906087221 */ /* 0x000fe20000010000 */
[----:B------:R-:W-:Y:S01]  /*179d0*/  FADD.FTZ R12, R177, R12 ;  /* 0x0000000cb10c7221 */ /* 0x000fe20000010000 */
[----:B------:R-:W5:Y:S04]  /*179e0*/  LD.E R59, desc[UR54][R16.64+0x354] ;  /* 0x00035436103b7980 */ /* 0x000f68000c101900 */
[----:B------:R-:W5:Y:S01]  /*179f0*/  LD.E R87, desc[UR54][R16.64+0x394] ;  /* 0x0003943610577980 */ /* 0x000f62000c101900 */
[----:B------:R-:W1:Y:S08]  /*17a00*/  MUFU.EX2 R180, R180 ;  /* 0x000000b400b47308 */ /* 0x000e700000000800 */
[----:B------:R-:W1:Y:S01]  /*17a10*/  MUFU.EX2 R173, R173 ;  /* 0x000000ad00ad7308 */ /* 0x000e620000000800 */
[----:B0-----:R-:W-:Y:S01]  /*17a20*/  FADD.FTZ R9, R179, R8 ;  /* 0x00000008b3097221 */ /* 0x001fe20000010000 */
[----:B------:R-:W-:Y:S01]  /*17a30*/  FADD.FTZ R123, R175, R12 ;  /* 0x0000000caf7b7221 */ /* 0x000fe20000010000 */
[----:B------:R-:W5:Y:S05]  /*17a40*/  LD.E R89, desc[UR54][R16.64+0x3a4] ;  /* 0x0003a43610597980 */ /* 0x000f6a000c101900 */
[----:B------:R-:W0:Y:S01]  /*17a50*/  MUFU.EX2 R174, R174 ;  /* 0x000000ae00ae7308 */ /* 0x000e220000000800 */
[----:B-1----:R-:W-:Y:S01]  /*17a60*/  FADD.FTZ R9, R184, R9 ;  /* 0x00000009b8097221 */ /* 0x002fe20000010000 */
[----:B------:R-:W-:Y:S01]  /*17a70*/  FADD.FTZ R12, R176, R123 ;  /* 0x0000007bb00c7221 */ /* 0x000fe20000010000 */
[----:B------:R-:W5:Y:S05]  /*17a80*/  LD.E R99, desc[UR54][R16.64+0x3d0] ;  /* 0x0003d03610637980 */ /* 0x000f6a000c101900 */
[----:B------:R-:W1:Y:S01]  /*17a90*/  MUFU.EX2 R168, R168 ;  /* 0x000000a800a87308 */ /* 0x000e620000000800 */
[----:B------:R-:W-:Y:S01]  /*17aa0*/  FADD.FTZ R8, R180, R9 ;  /* 0x00000009b4087221 */ /* 0x000fe20000010000 */
[----:B------:R-:W-:Y:S01]  /*17ab0*/  FADD.FTZ R9, R173, R12 ;  /* 0x0000000cad097221 */ /* 0x000fe20000010000 */
[----:B------:R-:W5:Y:S04]  /*17ac0*/  LD.E R109, desc[UR54][R16.64+0x3f4] ;  /* 0x0003f436106d7980 */ /* 0x000f68000c101900 */
[----:B------:R-:W5:Y:S01]  /*17ad0*/  LD.E R115, desc[UR54][R16.64+0x410] ;  /* 0x0004103610737980 */ /* 0x000f62000c101900 */
[----:B------:R-:W1:Y:S01]  /*17ae0*/  MUFU.EX2 R167, R167 ;  /* 0x000000a700a77308 */ /* 0x000e620000000800 */
[----:B0-----:R-:W-:-:S02]  /*17af0*/  FADD.FTZ R123, R174, R9 ;  /* 0x00000009ae7b7221 */ /* 0x001fc40000010000 */
[----:B------:R-:W5:Y:S04]  /*17b00*/  LD.E R125, desc[UR54][R16.64+0x3fc] ;  /* 0x0003fc36107d7980 */ /* 0x000f68000c101900 */
[----:B------:R-:W5:Y:S01]  /*17b10*/  LD.E R135, desc[UR54][R16.64+0x408] ;  /* 0x0004083610877980 */ /* 0x000f62000c101900 */
[----:B------:R-:W0:Y:S01]  /*17b20*/  MUFU.EX2 R166, R166 ;  /* 0x000000a600a67308 */ /* 0x000e220000000800 */
[----:B-1----:R-:W-:Y:S02]  /*17b30*/  FADD.FTZ R12, R168, R123 ;  /* 0x0000007ba80c7221 */ /* 0x002fe40000010000 */
[----:B------:R-:W5:Y:S04]  /*17b40*/  LD.E R123, desc[UR54][R16.64+0x3f8] ;  /* 0x0003f836107b7980 */ /* 0x000f68000c101900 */
[----:B------:R-:W5:Y:S01]  /*17b50*/  LD.E R133, desc[UR54][R16.64+0x418] ;  /* 0x0004183610857980 */ /* 0x000f62000c101900 */
[----:B------:R-:W-:-:S03]  /*17b60*/  FADD.FTZ R127, R167, R12 ;  /* 0x0000000ca77f7221 */ /* 0x000fc60000010000 */
[----:B------:R-:W5:Y:S04]  /*17b70*/  LD.E R131, desc[UR54][R16.64+0x41c] ;  /* 0x00041c3610837980 */ /* 0x000f68000c101900 */
[----:B------:R-:W5:Y:S01]  /*17b80*/  LD.E R129, desc[UR54][R16.64+0x428] ;  /* 0x0004283610817980 */ /* 0x000f62000c101900 */
[----:B0-----:R-:W-:-:S03]  /*17b90*/  FADD.FTZ R12, R166, R127 ;  /* 0x0000007fa60c7221 */ /* 0x001fc60000010000 */
[----:B------:R-:W5:Y:S01]  /*17ba0*/  LD.E R127, desc[UR54][R16.64+0x40c] ;  /* 0x00040c36107f7980 */ /* 0x000f62000c101900 */
[----:B------:R-:W0:Y:S08]  /*17bb0*/  MUFU.EX2 R181, R181 ;  /* 0x000000b500b57308 */ /* 0x000e300000000800 */
[----:B------:R-:W1:Y:S08]  /*17bc0*/  MUFU.EX2 R171, R171 ;  /* 0x000000ab00ab7308 */ /* 0x000e700000000800 */
[----:B------:R-:W1:Y:S01]  /*17bd0*/  MUFU.EX2 R172, R172 ;  /* 0x000000ac00ac7308 */ /* 0x000e620000000800 */
[----:B0-----:R-:W-:-:S07]  /*17be0*/  FADD.FTZ R8, R181, R8 ;  /* 0x00000008b5087221 */ /* 0x001fce0000010000 */
[----:B------:R-:W0:Y:S01]  /*17bf0*/  MUFU.EX2 R169, R169 ;  /* 0x000000a900a97308 */ /* 0x000e220000000800 */
[----:B-1----:R-:W-:-:S07]  /*17c00*/  FADD.FTZ R9, R171, R8 ;  /* 0x00000008ab097221 */ /* 0x002fce0000010000 */
[----:B------:R-:W1:Y:S08]  /*17c10*/  MUFU.EX2 R170, R170 ;  /* 0x000000aa00aa7308 */ /* 0x000e700000000800 */
[----:B------:R-:W1:Y:S01]  /*17c20*/  MUFU.EX2 R165, R165 ;  /* 0x000000a500a57308 */ /* 0x000e620000000800 */
[----:B------:R-:W-:-:S07]  /*17c30*/  FADD.FTZ R8, R172, R9 ;  /* 0x00000009ac087221 */ /* 0x000fce0000010000 */
[----:B------:R-:W2:Y:S01]  /*17c40*/  MUFU.EX2 R160, R160 ;  /* 0x000000a000a07308 */ /* 0x000ea20000000800 */
[----:B0-----:R-:W-:-:S07]  /*17c50*/  FADD.FTZ R9, R169, R8 ;  /* 0x00000008a9097221 */ /* 0x001fce0000010000 */
[----:B------:R-:W0:Y:S08]  /*17c60*/  MUFU.EX2 R163, R163 ;  /* 0x000000a300a37308 */ /* 0x000e300000000800 */
[----:B------:R-:W3:Y:S01]  /*17c70*/  MUFU.EX2 R159, R159 ;  /* 0x0000009f009f7308 */ /* 0x000ee20000000800 */
[----:B-1----:R-:W-:-:S07]  /*17c80*/  FADD.FTZ R8, R170, R9 ;  /* 0x00000009aa087221 */ /* 0x002fce0000010000 */
[----:B------:R-:W1:Y:S01]  /*17c90*/  MUFU.EX2 R164, R164 ;  /* 0x000000a400a47308 */ /* 0x000e620000000800 */
[----:B------:R-:W-:-:S07]  /*17ca0*/  FADD.FTZ R9, R165, R12 ;  /* 0x0000000ca5097221 */ /* 0x000fce0000010000 */
[----:B------:R-:W1:Y:S08]  /*17cb0*/  MUFU.EX2 R158, R158 ;  /* 0x0000009e009e7308 */ /* 0x000e700000000800 */
[----:B------:R-:W1:Y:S01]  /*17cc0*/  MUFU.EX2 R161, R161 ;  /* 0x000000a100a17308 */ /* 0x000e620000000800 */
[C---:B--2---:R-:W-:Y:S01]  /*17cd0*/  FMUL.FTZ R141, R4.reuse, R29 ;  /* 0x0000001d048d7220 */ /* 0x044fe20000410000 */
[----:B------:R-:W-:Y:S01]  /*17ce0*/  FMUL.FTZ R29, R4, R30 ;  /* 0x0000001e041d7220 */ /* 0x000fe20000410000 */
[----:B------:R-:W-:-:S05]  /*17cf0*/  FADD.FTZ R12, R160, R9 ;  /* 0x00000009a00c7221 */ /* 0x000fca0000010000 */
[----:B------:R-:W2:Y:S01]  /*17d00*/  MUFU.EX2 R23, R23 ;  /* 0x0000001700177308 */ /* 0x000ea20000000800 */
[----:B0-----:R-:W-:Y:S01]  /*17d10*/  FADD.FTZ R9, R163, R8 ;  /* 0x00000008a3097221 */ /* 0x001fe20000010000 */
[----:B------:R0:W-:Y:S06]  /*17d20*/  ST.E desc[UR54][R16.64+0x230], R29 ;  /* 0x0002301d10007985 */ /* 0x0001ec000c101936 */
[----:B------:R-:W2:Y:S01]  /*17d30*/  MUFU.EX2 R162, R162 ;  /* 0x000000a200a27308 */ /* 0x000ea20000000800 */
[C---:B---3--:R-:W-:Y:S01]  /*17d40*/  FMUL.FTZ R31, R4.reuse, R31 ;  /* 0x0000001f041f7220 */ /* 0x048fe20000410000 */
[C---:B------:R-:W-:Y:S01]  /*17d50*/  FMUL.FTZ R33, R4.reuse, R33 ;  /* 0x0000002104217220 */ /* 0x040fe20000410000 */
[C---:B------:R-:W-:Y:S01]  /*17d60*/  FMUL.FTZ R27, R4.reuse, R27 ;  /* 0x0000001b041b7220 */ /* 0x040fe20000410000 */
[----:B------:R-:W-:-:S04]  /*17d70*/  FMUL.FTZ R25, R4, R25 ;  /* 0x0000001904197220 */ /* 0x000fc80000410000 */
[----:B------:R-:W3:Y:S01]  /*17d80*/  MUFU.EX2 R15, R15 ;  /* 0x0000000f000f7308 */ /* 0x000ee20000000800 */
[----:B0-----:R-:W-:Y:S01]  /*17d90*/  FMUL.FTZ R29, R4, R34 ;  /* 0x00000022041d7220 */ /* 0x001fe20000410000 */
[----:B------:R-:W-:Y:S01]  /*17da0*/  FADD.FTZ R137, R159, R12 ;  /* 0x0000000c9f897221 */ /* 0x000fe20000010000 */
[----:B-1----:R-:W-:-:S05]  /*17db0*/  FADD.FTZ R8, R164, R9 ;  /* 0x00000009a4087221 */ /* 0x002fca0000010000 */
[----:B------:R-:W0:Y:S01]  /*17dc0*/  MUFU.EX2 R21, R21 ;  /* 0x0000001500157308 */ /* 0x000e220000000800 */
[----:B------:R-:W-:Y:S01]  /*17dd0*/  FADD.FTZ R12, R158, R137 ;  /* 0x000000899e0c7221 */ /* 0x000fe20000010000 */
[----:B------:R1:W-:Y:S06]  /*17de0*/  ST.E desc[UR54][R16.64+0x240], R31 ;  /* 0x0002401f10007985 */ /* 0x0003ec000c101936 */
[----:B------:R-:W0:Y:S01]  /*17df0*/  MUFU.EX2 R18, R18 ;  /* 0x0000001200127308 */ /* 0x000e220000000800 */
[----:B------:R2:W-:Y:S01]  /*17e00*/  ST.E desc[UR54][R16.64+0x250], R33 ;  /* 0x0002502110007985 */ /* 0x0005e2000c101936 */
[----:B------:R-:W-:-:S06]  /*17e10*/  FADD.FTZ R9, R161, R8 ;  /* 0x00000008a1097221 */ /* 0x000fcc0000010000 */
[----:B------:R-:W0:Y:S01]  /*17e20*/  MUFU.EX2 R156, R156 ;  /* 0x0000009c009c7308 */ /* 0x000e220000000800 */
[----:B------:R0:W-:Y:S01]  /*17e30*/  ST.E desc[UR54][R16.64+0x260], R29 ;  /* 0x0002601d10007985 */ /* 0x0001e2000c101936 */
[----:B-1----:R-:W-:-:S03]  /*17e40*/  FMUL.FTZ R31, R4, R40 ;  /* 0x00000028041f7220 */ /* 0x002fc60000410000 */
[----:B------:R1:W-:Y:S01]  /*17e50*/  ST.E desc[UR54][R16.64+0x264], R27 ;  /* 0x0002641b10007985 */ /* 0x0003e2000c101936 */
[C---:B--2---:R-:W-:Y:S02]  /*17e60*/  FMUL.FTZ R33, R4.reuse, R38 ;  /* 0x0000002604217220 */ /* 0x044fe40000410000 */
[----:B------:R-:W2:Y:S01]  /*17e70*/  MUFU.EX2 R13, R13 ;  /* 0x0000000d000d7308 */ /* 0x000ea20000000800 */
[----:B------:R1:W-:Y:S01]  /*17e80*/  ST.E desc[UR54][R16.64+0x270], R25 ;  /* 0x0002701910007985 */ /* 0x0003e2000c101936 */
[----:B------:R-:W-:Y:S01]  /*17e90*/  FADD.FTZ R137, R23, R12 ;  /* 0x0000000c17897221 */ /* 0x000fe20000010000 */
[----:B0-----:R-:W-:-:S05]  /*17ea0*/  FMUL.FTZ R29, R4, R42 ;  /* 0x0000002a041d7220 */ /* 0x001fca0000410000 */
[----:B------:R-:W0:Y:S01]  /*17eb0*/  MUFU.EX2 R19, R19 ;  /* 0x0000001300137308 */ /* 0x000e220000000800 */
[C---:B-1----:R-:W-:Y:S01]  /*17ec0*/  FMUL.FTZ R27, R4.reuse, R44 ;  /* 0x0000002c041b7220 */ /* 0x042fe20000410000 */
[----:B------:R-:W-:Y:S01]  /*17ed0*/  FMUL.FTZ R25, R4, R46 ;  /* 0x0000002e04197220 */ /* 0x000fe20000410000 */
[----:B------:R-:W-:-:S05]  /*17ee0*/  FADD.FTZ R8, R162, R9 ;  /* 0x00000009a2087221 */ /* 0x000fca0000010000 */
[----:B------:R-:W1:Y:S01]  /*17ef0*/  MUFU.EX2 R20, R20 ;  /* 0x0000001400147308 */ /* 0x000e620000000800 */
[----:B------:R2:W-:Y:S01]  /*17f00*/  ST.E desc[UR54][R16.64+0x294], R31 ;  /* 0x0002941f10007985 */ /* 0x0005e2000c101936 */
[----:B---3--:R-:W-:-:S03]  /*17f10*/  FADD.FTZ R137, R15, R137 ;  /* 0x000000890f897221 */ /* 0x008fc60000010000 */
[----:B------:R3:W-:Y:S01]  /*17f20*/  ST.E desc[UR54][R16.64+0x2a0], R33 ;  /* 0x0002a02110007985 */ /* 0x0007e2000c101936 */
[----:B------:R-:W-:-:S03]  /*17f30*/  FADD.FTZ R9, R21, R8 ;  /* 0x0000000815097221 */ /* 0x000fc60000010000 */
[----:B------:R0:W-:Y:S01]  /*17f40*/  ST.E desc[UR54][R16.64+0x2b4], R25 ;  /* 0x0002b41910007985 */ /* 0x0001e2000c101936 */
[----:B------:R-:W1:Y:S03]  /*17f50*/  MUFU.EX2 R11, R11 ;  /* 0x0000000b000b7308 */ /* 0x000e660000000800 */
[----:B------:R4:W-:Y:S01]  /*17f60*/  ST.E desc[UR54][R16.64+0x2c4], R27 ;  /* 0x0002c41b10007985 */ /* 0x0009e2000c101936 */
[C---:B------:R-:W-:Y:S01]  /*17f70*/  FMUL.FTZ R35, R4.reuse, R35 ;  /* 0x0000002304237220 */ /* 0x040fe20000410000 */
[C---:B--2---:R-:W-:Y:S02]  /*17f80*/  FMUL.FTZ R31, R4.reuse, R50 ;  /* 0x00000032041f7220 */ /* 0x044fe40000410000 */
[----:B------:R2:W-:Y:S01]  /*17f90*/  ST.E desc[UR54][R16.64+0x2d0], R29 ;  /* 0x0002d01d10007985 */ /* 0x0005e2000c101936 */
[C---:B---3--:R-:W-:Y:S01]  /*17fa0*/  FMUL.FTZ R33, R4.reuse, R48 ;  /* 0x0000003004217220 */ /* 0x048fe20000410000 */
[C---:B0-----:R-:W-:Y:S01]  /*17fb0*/  FMUL.FTZ R25, R4.reuse, R52 ;  /* 0x0000003404197220 */ /* 0x041fe20000410000 */
[C---:B----4-:R-:W-:Y:S01]  /*17fc0*/  FMUL.FTZ R27, R4.reuse, R56 ;  /* 0x00000038041b7220 */ /* 0x050fe20000410000 */
[----:B--2---:R-:W-:Y:S01]  /*17fd0*/  FMUL.FTZ R29, R4, R54 ;  /* 0x00000036041d7220 */ /* 0x004fe20000410000 */
[----:B------:R-:W0:Y:S01]  /*17fe0*/  MUFU.EX2 R12, R145 ;  /* 0x00000091000c7308 */ /* 0x000e220000000800 */
[----:B------:R-:W-:Y:S01]  /*17ff0*/  FADD.FTZ R137, R18, R137 ;  /* 0x0000008912897221 */ /* 0x000fe20000010000 */
[----:B------:R2:W-:Y:S01]  /*18000*/  ST.E desc[UR54][R16.64+0x274], R35 ;  /* 0x0002742310007985 */ /* 0x0005e2000c101936 */
[----:B------:R-:W-:Y:S01]  /*18010*/  FADD.FTZ R9, R156, R9 ;  /* 0x000000099c097221 */ /* 0x000fe20000010000 */
[C---:B------:R-:W-:Y:S01]  /*18020*/  FMUL.FTZ R37, R4.reuse, R37 ;  /* 0x0000002504257220 */ /* 0x040fe20000410000 */
[C---:B-----5:R-:W-:Y:S01]  /*18030*/  FMUL.FTZ R39, R4.reuse, R39 ;  /* 0x0000002704277220 */ /* 0x060fe20000410000 */
[----:B------:R3:W-:Y:S01]  /*18040*/  ST.E desc[UR54][R16.64+0x2d4], R31 ;  /* 0x0002d41f10007985 */ /* 0x0007e2000c101936 */
[----:B------:R-:W-:-:S03]  /*18050*/  FMUL.FTZ R41, R4, R41 ;  /* 0x0000002904297220 */ /* 0x000fc60000410000 */
[----:B------:R4:W-:Y:S01]  /*18060*/  ST.E desc[UR54][R16.64+0x2f0], R33 ;  /* 0x0002f02110007985 */ /* 0x0009e2000c101936 */
[----:B------:R-:W-:-:S03]  /*18070*/  FMUL.FTZ R5, R4, R5 ;  /* 0x0000000504057220 */ /* 0x000fc60000410000 */
[----:B------:R5:W-:Y:S01]  /*18080*/  ST.E desc[UR54][R16.64+0x304], R25 ;  /* 0x0003041910007985 */ /* 0x000be2000c101936 */
[----:B--2---:R-:W-:-:S03]  /*18090*/  FMUL.FTZ R35, R121, R64 ;  /* 0x0000004079237220 */ /* 0x004fc60000410000 */
[----:B------:R2:W-:Y:S01]  /*180a0*/  ST.E desc[UR54][R16.64+0x310], R27 ;  /* 0x0003101b10007985 */ /* 0x0005e2000c101936 */
[----:B---3--:R-:W-:-:S03]  /*180b0*/  FMUL.FTZ R31, R121, R66 ;  /* 0x00000042791f7220 */ /* 0x008fc60000410000 */
[----:B------:R3:W-:Y:S01]  /*180c0*/  ST.E desc[UR54][R16.64+0x320], R29 ;  /* 0x0003201d10007985 */ /* 0x0007e2000c101936 */
[C---:B----4-:R-:W-:Y:S01]  /*180d0*/  FMUL.FTZ R33, R121.reuse, R60 ;  /* 0x0000003c79217220 */ /* 0x050fe20000410000 */
[C---:B-----5:R-:W-:Y:S01]  /*180e0*/  FMUL.FTZ R25, R121.reuse, R58 ;  /* 0x0000003a79197220 */ /* 0x060fe20000410000 */
[----:B------:R-:W4:Y:S01]  /*180f0*/  MUFU.EX2 R8, R147 ;  /* 0x0000009300087308 */ /* 0x000f220000000800 */
[----:B--2---:R-:W-:Y:S01]  /*18100*/  FMUL.FTZ R27, R121, R70 ;  /* 0x00000046791b7220 */ /* 0x004fe20000410000 */
[----:B------:R-:W-:Y:S01]  /*18110*/  FADD.FTZ R139, R13, R137 ;  /* 0x000000890d8b7221 */ /* 0x000fe20000010000 */
[----:B---3--:R-:W-:Y:S01]  /*18120*/  FMUL.FTZ R29, R121, R68 ;  /* 0x00000044791d7220 */ /* 0x008fe20000410000 */
[----:B------:R-:W-:Y:S01]  /*18130*/  FADD.FTZ R137, R19, R9 ;  /* 0x0000000913897221 */ /* 0x000fe20000010000 */
[----:B------:R2:W-:Y:S03]  /*18140*/  ST.E desc[UR54][R16.64+0x284], R37 ;  /* 0x0002842510007985 */ /* 0x0005e6000c101936 */
[----:B------:R-:W3:Y:S01]  /*18150*/  MUFU.EX2 R9, R149 ;  /* 0x0000009500097308 */ /* 0x000ee20000000800 */
[----:B------:R5:W-:Y:S01]  /*18160*/  ST.E desc[UR54][R16.64+0x290], R39 ;  /* 0x0002902710007985 */ /* 0x000be2000c101936 */
[----:B-1----:R-:W-:-:S03]  /*18170*/  FADD.FTZ R137, R20, R137 ;  /* 0x0000008914897221 */ /* 0x002fc60000010000 */
[----:B------:R1:W-:Y:S04]  /*18180*/  ST.E desc[UR54][R16.64+0x2a4], R41 ;  /* 0x0002a42910007985 */ /* 0x0003e8000c101936 */
[----:B------:R0:W-:Y:S01]  /*18190*/  ST.E desc[UR54][R16.64+0x420], R5 ;  /* 0x0004200510007985 */ /* 0x0001e2000c101936 */
[----:B--2---:R-:W-:-:S03]  /*181a0*/  FMUL.FTZ R37, R121, R62 ;  /* 0x0000003e79257220 */ /* 0x004fc60000410000 */
[----:B------:R2:W-:Y:S01]  /*181b0*/  ST.E desc[UR54][R16.64+0x238], R25 ;  /* 0x0002381910007985 */ /* 0x0005e2000c101936 */
[----:B-----5:R-:W-:-:S03]  /*181c0*/  FMUL.FTZ R39, R121, R82 ;  /* 0x0000005279277220 */ /* 0x020fc60000410000 */
[----:B------:R5:W-:Y:S01]  /*181d0*/  ST.E desc[UR54][R16.64+0x23c], R27 ;  /* 0x00023c1b10007985 */ /* 0x000be2000c101936 */
[----:B-1----:R-:W-:-:S03]  /*181e0*/  FMUL.FTZ R41, R121, R74 ;  /* 0x0000004a79297220 */ /* 0x002fc60000410000 */
[----:B------:R1:W-:Y:S01]  /*181f0*/  ST.E desc[UR54][R16.64+0x248], R29 ;  /* 0x0002481d10007985 */ /* 0x0003e2000c101936 */
[----:B0-----:R-:W-:-:S03]  /*18200*/  FMUL.FTZ R5, R121, R80 ;  /* 0x0000005079057220 */ /* 0x001fc60000410000 */
[----:B------:R0:W-:Y:S01]  /*18210*/  ST.E desc[UR54][R16.64+0x24c], R31 ;  /* 0x00024c1f10007985 */ /* 0x0001e2000c101936 */
[----:B--2---:R-:W-:-:S03]  /*18220*/  FMUL.FTZ R25, R121, R72 ;  /* 0x0000004879197220 */ /* 0x004fc60000410000 */
[----:B------:R2:W-:Y:S01]  /*18230*/  ST.E desc[UR54][R16.64+0x258], R33 ;  /* 0x0002582110007985 */ /* 0x0005e2000c101936 */
[----:B-----5:R-:W-:-:S03]  /*18240*/  FMUL.FTZ R27, R121, R78 ;  /* 0x0000004e791b7220 */ /* 0x020fc60000410000 */
[----:B------:R5:W-:Y:S01]  /*18250*/  ST.E desc[UR54][R16.64+0x25c], R35 ;  /* 0x00025c2310007985 */ /* 0x000be2000c101936 */
[C---:B-1----:R-:W-:Y:S01]  /*18260*/  FMUL.FTZ R29, R121.reuse, R76 ;  /* 0x0000004c791d7220 */ /* 0x042fe20000410000 */
[C---:B0-----:R-:W-:Y:S01]  /*18270*/  FMUL.FTZ R31, R121.reuse, R94 ;  /* 0x0000005e791f7220 */ /* 0x041fe20000410000 */
[C---:B--2---:R-:W-:Y:S01]  /*18280*/  FMUL.FTZ R33, R121.reuse, R86 ;  /* 0x0000005679217220 */ /* 0x044fe20000410000 */
[----:B-----5:R-:W-:Y:S01]  /*18290*/  FMUL.FTZ R35, R121, R92 ;  /* 0x0000005c79237220 */ /* 0x020fe20000410000 */
[----:B------:R0:W-:Y:S01]  /*182a0*/  ST.E desc[UR54][R16.64+0x268], R37 ;  /* 0x0002682510007985 */ /* 0x0001e2000c101936 */
[----:B------:R-:W-:-:S03]  /*182b0*/  FADD.FTZ R137, R11, R137 ;  /* 0x000000890b897221 */ /* 0x000fc60000010000 */
        /* <DEDUP_REMOVED lines=9> */
[----:B-----5:R-:W-:-:S03]  /*18350*/  FMUL.FTZ R25, R121, R96 ;  /* 0x0000006079197220 */ /* 0x020fc60000410000 */
[----:B------:R5:W-:Y:S01]  /*18360*/  ST.E desc[UR54][R16.64+0x29c], R31 ;  /* 0x00029c1f10007985 */ /* 0x000be2000c101936 */
[----:B0-----:R-:W-:-:S03]  /*18370*/  FMUL.FTZ R27, R121, R102 ;  /* 0x00000066791b7220 */ /* 0x001fc60000410000 */
[----:B------:R0:W-:Y:S01]  /*18380*/  ST.E desc[UR54][R16.64+0x2a8], R33 ;  /* 0x0002a82110007985 */ /* 0x0001e2000c101936 */
[----:B-1----:R-:W-:-:S03]  /*18390*/  FMUL.FTZ R29, R121, R100 ;  /* 0x00000064791d7220 */ /* 0x002fc60000410000 */
[----:B------:R1:W-:Y:S01]  /*183a0*/  ST.E desc[UR54][R16.64+0x2ac], R35 ;  /* 0x0002ac2310007985 */ /* 0x0003e2000c101936 */
[C---:B--2---:R-:W-:Y:S01]  /*183b0*/  FMUL.FTZ R41, R121.reuse, R98 ;  /* 0x0000006279297220 */ /* 0x044fe20000410000 */
[C---:B-----5:R-:W-:Y:S01]  /*183c0*/  FMUL.FTZ R31, R121.reuse, R104 ;  /* 0x00000068791f7220 */ /* 0x060fe20000410000 */
[C---:B0-----:R-:W-:Y:S01]  /*183d0*/  FMUL.FTZ R33, R121.reuse, R106 ;  /* 0x0000006a79217220 */ /* 0x041fe20000410000 */
[----:B-1----:R-:W-:Y:S01]  /*183e0*/  FMUL.FTZ R35, R121, R108 ;  /* 0x0000006c79237220 */ /* 0x002fe20000410000 */
[----:B------:R-:W-:Y:S01]  /*183f0*/  FADD.FTZ R137, R12, R137 ;  /* 0x000000890c897221 */ /* 0x000fe20000010000 */
[----:B------:R0:W-:Y:S04]  /*18400*/  ST.E desc[UR54][R16.64+0x2b8], R37 ;  /* 0x0002b82510007985 */ /* 0x0001e8000c101936 */
[----:B------:R1:W-:Y:S01]  /*18410*/  ST.E desc[UR54][R16.64+0x2bc], R39 ;  /* 0x0002bc2710007985 */ /* 0x0003e2000c101936 */
[----:B----4-:R-:W-:-:S03]  /*18420*/  FADD.FTZ R137, R8, R137 ;  /* 0x0000008908897221 */ /* 0x010fc60000010000 */
        /* <DEDUP_REMOVED lines=8> */
[----:B----4-:R-:W-:-:S03]  /*184b0*/  FMUL.FTZ R25, R121, R116 ;  /* 0x0000007479197220 */ /* 0x010fc60000410000 */
[----:B------:R4:W-:Y:S01]  /*184c0*/  ST.E desc[UR54][R16.64+0x2ec], R31 ;  /* 0x0002ec1f10007985 */ /* 0x0009e2000c101936 */
[----:B0-----:R-:W-:-:S03]  /*184d0*/  FMUL.FTZ R27, R121, R118 ;  /* 0x00000076791b7220 */ /* 0x001fc60000410000 */
[----:B------:R0:W-:Y:S01]  /*184e0*/  ST.E desc[UR54][R16.64+0x2f8], R33 ;  /* 0x0002f82110007985 */ /* 0x0001e2000c101936 */
[----:B-1----:R-:W-:-:S03]  /*184f0*/  FMUL.FTZ R29, R121, R120 ;  /* 0x00000078791d7220 */ /* 0x002fc60000410000 */
[----:B------:R1:W-:Y:S01]  /*18500*/  ST.E desc[UR54][R16.64+0x2fc], R35 ;  /* 0x0002fc2310007985 */ /* 0x0003e2000c101936 */
[C---:B--2---:R-:W-:Y:S01]  /*18510*/  FMUL.FTZ R41, R121.reuse, R122 ;  /* 0x0000007a79297220 */ /* 0x044fe20000410000 */
[C---:B----4-:R-:W-:Y:S01]  /*18520*/  FMUL.FTZ R31, R121.reuse, R124 ;  /* 0x0000007c791f7220 */ /* 0x050fe20000410000 */
[C---:B0-----:R-:W-:Y:S01]  /*18530*/  FMUL.FTZ R33, R121.reuse, R126 ;  /* 0x0000007e79217220 */ /* 0x041fe20000410000 */
[----:B-1----:R-:W-:Y:S01]  /*18540*/  FMUL.FTZ R35, R121, R128 ;  /* 0x0000008079237220 */ /* 0x002fe20000410000 */
[----:B------:R0:W-:Y:S01]  /*18550*/  ST.E desc[UR54][R16.64+0x308], R37 ;  /* 0x0003082510007985 */ /* 0x0001e2000c101936 */
[----:B------:R-:W-:Y:S01]  /*18560*/  FADD.FTZ R139, R14, R139 ;  /* 0x0000008b0e8b7221 */ /* 0x000fe20000010000 */
[----:B---3--:R-:W-:Y:S02]  /*18570*/  FADD.FTZ R137, R9, R137 ;  /* 0x0000008909897221 */ /* 0x008fe40000010000 */
        /* <DEDUP_REMOVED lines=32> */
[C---:B0-----:R-:W-:Y:S01]  /*18780*/  FMUL.FTZ R139, R4.reuse, R24 ;  /* 0x00000018048b7220 */ /* 0x041fe20000410000 */
        /* <DEDUP_REMOVED lines=11> */
[C---:B---3--:R-:W-:Y:S01]  /*18840*/  FMUL.FTZ R137, R4.reuse, R36 ;  /* 0x0000002404897220 */ /* 0x048fe20000410000 */
        /* <DEDUP_REMOVED lines=30> */
[----:B------:R-:W-:Y:S01]  /*18a30*/  FMUL.FTZ R119, R4, R119 ;  /* 0x0000007704777220 */ /* 0x000fe20000410000 */
[C---:B0-----:R-:W-:Y:S01]  /*18a40*/  FMUL.FTZ R37, R121.reuse, R150 ;  /* 0x0000009679257220 */ /* 0x041fe20000410000 */
[C---:B-1----:R-:W-:Y:S01]  /*18a50*/  FMUL.FTZ R39, R121.reuse, R188 ;  /* 0x000000bc79277220 */ /* 0x042fe20000410000 */
[C---:B--2---:R-:W-:Y:S01]  /*18a60*/  FMUL.FTZ R5, R121.reuse, R212 ;  /* 0x000000d479057220 */ /* 0x044fe20000410000 */
[C---:B---3--:R-:W-:Y:S01]  /*18a70*/  FMUL.FTZ R25, R121.reuse, R214 ;  /* 0x000000d679197220 */ /* 0x048fe20000410000 */
[C---:B----4-:R-:W-:Y:S01]  /*18a80*/  FMUL.FTZ R27, R121.reuse, R216 ;  /* 0x000000d8791b7220 */ /* 0x050fe20000410000 */
        /* <DEDUP_REMOVED lines=73> */
[----:B0-----:R-:W5:Y:S04]  /*18f20*/  LD.E R5, desc[UR54][R16.64+0x230] ;  /* 0x0002303610057980 */ /* 0x001f68000c101900 */
        /* <DEDUP_REMOVED lines=256> */
[----:B0-----:R-:W5:Y:S04]  /*19f30*/  LD.E.64 R4, desc[UR54][R16.64+0xa8] ;  /* 0x0000a83610047980 */ /* 0x001f68000c101b00 */
[----:B------:R-:W5:Y:S04]  /*19f40*/  LDL R188, [R1+0x88] ;  /* 0x0000880001bc7983 */ /* 0x000f680000100800 */
[----:B-1----:R-:W5:Y:S04]  /*19f50*/  LD.E R24, desc[UR54][R16.64+0x230] ;  /* 0x0002303610187980 */ /* 0x002f68000c101900 */
[----:B------:R-:W5:Y:S04]  /*19f60*/  LD.E R25, desc[UR54][R16.64+0x234] ;  /* 0x0002343610197980 */ /* 0x000f68000c101900 */
        /* <DEDUP_REMOVED lines=1230> */
.L_x_2556:
[----:B------:R-:W-:Y:S05]  /*1ec50*/  BSYNC B0 ;  /* 0x0000000000007941 */ /* 0x000fea0003800000 */
.L_x_2555:
[C---:B------:R-:W-:Y:S01]  /*1ec60*/  ISETP.GT.AND P1, PT, R10.reuse, UR43, PT ;  /* 0x0000002b0a007c0c */ /* 0x040fe2000bf24270 */
[----:B------:R-:W-:-:S12]  /*1ec70*/  VIADD R10, R10, 0xffffffff ;  /* 0xffffffff0a0a7836 */ /* 0x000fd80000000000 */
[----:B------:R-:W-:Y:S05]  /*1ec80*/  @P1 BRA `(.L_x_2557) ;  /* 0xffffff4c00a01947 */ /* 0x000fea000383ffff */
.L_x_2526:
[----:B------:R-:W-:Y:S05]  /*1ec90*/  WARPSYNC.ALL ;  /* 0x0000000000007948 */ /* 0x000fea0003800000 */
[----:B0-----:R-:W1:Y:S04]  /*1eca0*/  LDL R5, [R1+0x450] ;  /* 0x0004500001057983 */ /* 0x001e680000100800 */
[----:B------:R-:W2:Y:S04]  /*1ecb0*/  LDL R6, [R1+0x454] ;  /* 0x0004540001067983 */ /* 0x000ea80000100800 */
[----:B------:R-:W3:Y:S04]  /*1ecc0*/  LDL R132, [R1+0x218] ;  /* 0x0002180001847983 */ /* 0x000ee80000100800 */
[----:B------:R-:W4:Y:S04]  /*1ecd0*/  LDL.64 R12, [R1+0x398] ;  /* 0x00039800010c7983 */ /* 0x000f280000100a00 */
[----:B------:R-:W5:Y:S04]  /*1ece0*/  LDL.64 R14, [R1+0x3d8] ;  /* 0x0003d800010e7983 */ /* 0x000f680000100a00 */
[----:B------:R-:W4:Y:S04]  /*1ecf0*/  LDL.64 R136, [R1+0x230] ;  /* 0x0002300001887983 */ /* 0x000f280000100a00 */
        /* <DEDUP_REMOVED lines=59> */
[----:B-1----:R-:W0:Y:S02]  /*1f0b0*/  SHFL.BFLY PT, R0, R5, 0x2, 0x1f ;  /* 0x0c401f0005007f89 */ /* 0x002e2400000e0000 */
[----:B0-----:R-:W-:-:S05]  /*1f0c0*/  FADD.FTZ R0, R5, R0 ;  /* 0x0000000005007221 */ /* 0x001fca0000010000 */
[----:B------:R-:W0:Y:S02]  /*1f0d0*/  SHFL.BFLY PT, R3, R0, 0x1, 0x1f ;  /* 0x0c201f0000037f89 */ /* 0x000e2400000e0000 */
[----:B0-----:R-:W-:Y:S01]  /*1f0e0*/  FADD.FTZ R2, R0, R3 ;  /* 0x0000000300027221 */ /* 0x001fe20000010000 */
[----:B---3--:R-:W-:Y:S01]  /*1f0f0*/  VIADD R132, R132, 0x1 ;  /* 0x0000000184847836 */ /* 0x008fe20000000000 */
[----:B------:R-:W3:Y:S04]  /*1f100*/  LDL R0, [R1+0x224] ;  /* 0x0002240001007983 */ /* 0x000ee80000100800 */
[----:B------:R-:W-:Y:S04]  /*1f110*/  STL [R1+0x450], R2 ;  /* 0x0004500201007387 */ /* 0x000fe80000100800 */
[----:B------:R-:W4:Y:S04]  /*1f120*/  LDL R146, [R1+0x450] ;  /* 0x0004500001927983 */ /* 0x000f280000100800 */
[----:B--2---:R-:W0:Y:S02]  /*1f130*/  SHFL.BFLY PT, R3, R6, 0x2, 0x1f ;  /* 0x0c401f0006037f89 */ /* 0x004e2400000e0000 */
[----:B0-----:R-:W-:Y:S01]  /*1f140*/  FADD.FTZ R3, R3, R6 ;  /* 0x0000000603037221 */ /* 0x001fe20000010000 */
[----:B------:R-:W-:Y:S01]  /*1f150*/  ISETP.NE.AND P2, PT, R132, 0x2, PT ;  /* 0x000000028400780c */ /* 0x000fe20003f45270 */
[----:B------:R-:W2:Y:S04]  /*1f160*/  LDL.64 R6, [R1+0x428] ;  /* 0x0004280001067983 */ /* 0x000ea80000100a00 */
[----:B------:R-:W0:Y:S08]  /*1f170*/  SHFL.BFLY PT, R4, R3, 0x1, 0x1f ;  /* 0x0c201f0003047f89 */ /* 0x000e3000000e0000 */
[----:B------:R-:W2:Y:S01]  /*1f180*/  @!P2 LDL R23, [R1+0x21c] ;  /* 0x00021c000117a983 */ /* 0x000ea20000100800 */
[----:B0-----:R-:W-:-:S03]  /*1f190*/  FADD.FTZ R138, R3, R4 ;  /* 0x00000004038a7221 */ /* 0x001fc60000010000 */
[----:B------:R-:W2:Y:S02]  /*1f1a0*/  LDL.64 R4, [R1+0x3f8] ;  /* 0x0003f80001047983 */ /* 0x000ea40000100a00 */
[----:B------:R-:W-:Y:S02]  /*1f1b0*/  FSETP.NE.FTZ.AND P1, PT, R138, RZ, PT ;  /* 0x000000ff8a00720b */ /* 0x000fe40003f35000 */
[----:B------:R-:W2:Y:S11]  /*1f1c0*/  LDL.64 R2, [R1+0x418] ;  /* 0x0004180001027983 */ /* 0x000eb60000100a00 */
[----:B------:R-:W2:Y:S04]  /*1f1d0*/  @P1 LDL R141, [R1+0x460] ;  /* 0x00046000018d1983 */ /* 0x000ea80000100800 */
[----:B------:R-:W2:Y:S01]  /*1f1e0*/  @P1 LDL R143, [R1+0x444] ;  /* 0x00044400018f1983 */ /* 0x000ea20000100800 */
[----:B------:R-:W-:-:S02]  /*1f1f0*/  IMAD.MOV.U32 R140, RZ, RZ, -0x800000 ;  /* 0xff800000ff8c7424 */ /* 0x000fc400078e00ff */
[----:B------:R-:W-:Y:S01]  /*1f200*/  IMAD.MOV.U32 R134, RZ, RZ, RZ ;  /* 0x000000ffff867224 */ /* 0x000fe200078e00ff */
[----:B------:R0:W-:Y:S08]  /*1f210*/  BAR.ARV R198, 0x100 ;  /* 0x000400c60000751d */ /* 0x0001f00000002000 */
[----:B------:R-:W-:Y:S06]  /*1f220*/  BAR.ARV 0x8, 0x120 ;  /* 0x0204800000007b1d */ /* 0x000fec0000002000 */
[----:B----4-:R-:W-:-:S13]  /*1f230*/  FSETP.NE.FTZ.AND P0, PT, R146, RZ, PT ;  /* 0x000000ff9200720b */ /* 0x010fda0003f15000 */
[----:B------:R-:W4:Y:S04]  /*1f240*/  @P0 LDL R135, [R1+0x460] ;  /* 0x0004600001870983 */ /* 0x000f280000100800 */
[----:B------:R-:W2:Y:S01]  /*1f250*/  @P0 LDL R142, [R1+0x440] ;  /* 0x00044000018e0983 */ /* 0x000ea20000100800 */
[----:B------:R-:W1:Y:S02]  /*1f260*/  @P0 MUFU.LG2 R139, R146 ;  /* 0x00000092008b0308 */ /* 0x000e640000000c00 */
[----:B-1----:R-:W-:-:S06]  /*1f270*/  @P0 FMUL.FTZ R144, R139, 0.69314718246459960938 ;  /* 0x3f3172188b900820 */ /* 0x002fcc0000410000 */
[----:B------:R-:W1:Y:S08]  /*1f280*/  @P1 MUFU.LG2 R145, R138 ;  /* 0x0000008a00911308 */ /* 0x000e700000000c00 */
[----:B------:R-:W0:Y:S01]  /*1f290*/  @P0 MUFU.RCP R134, R146 ;  /* 0x0000009200860308 */ /* 0x000e220000001000 */
[----:B---3--:R-:W-:Y:S02]  /*1f2a0*/  VIADD R0, R0, 0x1 ;  /* 0x0000000100007836 */ /* 0x008fe40000000000 */
[----:B-1----:R-:W-:Y:S01]  /*1f2b0*/  @P1 FMUL.FTZ R145, R145, 0.69314718246459960938 ;  /* 0x3f31721891911820 */ /* 0x002fe20000410000 */
[----:B------:R-:W-:Y:S01]  /*1f2c0*/  STL [R1+0x454], R138 ;  /* 0x0004548a01007387 */ /* 0x000fe20000100800 */
[-C--:B0-----:R-:W-:Y:S01]  /*1f2d0*/  FMUL.FTZ R137, R137, R134.reuse ;  /* 0x0000008689897220 */ /* 0x081fe20000410000 */
[-C--:B------:R-:W-:Y:S01]  /*1f2e0*/  FMUL.FTZ R136, R136, R134.reuse ;  /* 0x0000008688887220 */ /* 0x080fe20000410000 */
        /* <DEDUP_REMOVED lines=98> */
[----:B--2---:R-:W-:Y:S01]  /*1f910*/  @P0 FFMA.FTZ R140, R135, R142, R144 ;  /* 0x0000008e878c0223 */ /* 0x004fe20000010090 */
[----:B------:R-:W-:-:S06]  /*1f920*/  IMAD.MOV.U32 R135, RZ, RZ, RZ ;  /* 0x000000ffff877224 */ /* 0x000fcc00078e00ff */
[----:B------:R-:W0:Y:S01]  /*1f930*/  @P1 MUFU.RCP R135, R138 ;  /* 0x0000008a00871308 */ /* 0x000e220000001000 */
[----:B------:R-:W-:Y:S01]  /*1f940*/  @P1 FMUL.FTZ R144, R141, 0.69314718246459960938 ;  /* 0x3f3172188d901820 */ /* 0x000fe20000410000 */
[----:B------:R-:W-:-:S03]  /*1f950*/  IMAD.MOV.U32 R142, RZ, RZ, -0x800000 ;  /* 0xff800000ff8e7424 */ /* 0x000fc600078e00ff */
[----:B------:R-:W-:Y:S01]  /*1f960*/  @P1 FFMA.FTZ R142, R144, R143, R145 ;  /* 0x0000008f908e1223 */ /* 0x000fe20000010091 */
[----:B------:R-:W-:Y:S01]  /*1f970*/  STL [R1+0x450], R140 ;  /* 0x0004508c01007387 */ /* 0x000fe20000100800 */
[-C--:B0-----:R-:W-:Y:S01]  /*1f980*/  FMUL.FTZ R13, R13, R135.reuse ;  /* 0x000000870d0d7220 */ /* 0x081fe20000410000 */
        /* <DEDUP_REMOVED lines=65> */
[----:B0-----:R-:W-:Y:S01]  /*1fda0*/  VIADD R12, R133, 0x1 ;  /* 0x00000001850c7836 */ /* 0x001fe20000000000 */
[----:B-1----:R-:W-:Y:S01]  /*1fdb0*/  @!P2 LOP3.LUT R14, R23, 0x1, RZ, 0x3c, !PT ;  /* 0x00000001170ea812 */ /* 0x002fe200078e3cff */
        /* <DEDUP_REMOVED lines=34> */
.L_x_2461:
[----:B------:R-:W1:Y:S08]  /*1ffe0*/  S2UR UR4, SR_CgaCtaId ;  /* 0x00000000000479c3 */ /* 0x000e700000008800 */
[----:B------:R-:W-:Y:S06]  /*1fff0*/  BAR.SYNC.DEFER_BLOCKING 0x5, 0x120 ;  /* 0x0144800000007b1d */ /* 0x000fec0000010000 */
[----:B------:R-:W-:Y:S01]  /*20000*/  UMOV UR44, 0x400 ;  /* 0x00000400002c7882 */ /* 0x000fe20000000000 */
[----:B------:R-:W-:Y:S01]  /*20010*/  BSSY B0, `(.L_x_2558) ;  /* 0x0000281000007945 */ /* 0x000fe20003800000 */
[----:B-1----:R-:W-:-:S09]  /*20020*/  ULEA UR44, UR4, UR44, 0x18 ;  /* 0x0000002c042c7291 */ /* 0x002fd2000f8ec03f */
[----:B0-2---:R-:W0:Y:S02]  /*20030*/  LDS.128 R4, [UR44+0x324d0] ;  /* 0x0324d02cff047984 */ /* 0x005e240008000c00 */
[----:B0-----:R-:W-:Y:S02]  /*20040*/  R2UR UR5, R5 ;  /* 0x00000000050572ca */ /* 0x001fe400000e0000 */
[----:B------:R-:W-:Y:S02]  /*20050*/  R2UR UR7, R6 ;  /* 0x00000000060772ca */ /* 0x000fe400000e0000 */
[----:B------:R-:W-:Y:S01]  /*20060*/  R2UR UR6, R7 ;  /* 0x00000000070672ca */ /* 0x000fe200000e0000 */
[----:B------:R-:W-:Y:S06]  /*20070*/  BAR.ARV 0x4, 0x120 ;  /* 0x0104800000007b1d */ /* 0x000fec0000002000 */
[----:B------:R-:W-:Y:S08]  /*20080*/  @P0 BRA `(.L_x_2559) ;  /* 0x0000001800cc0947 */ /* 0x000ff00003800000 */
[----:B------:R-:W2:Y:S04]  /*20090*/  LDL.128 R136, [R1+0x230] ;  /* 0x0002300001887983 */ /* 0x000ea80000100c00 */
[----:B------:R-:W3:Y:S04]  /*200a0*/  LDL.128 R128, [R1+0x250] ;  /* 0x0002500001807983 */ /* 0x000ee80000100c00 */
        /* <DEDUP_REMOVED lines=30> */
[C---:B------:R-:W-:Y:S01]  /*20290*/  IADD3 R21, P0, R192.reuse, 0xc060, RZ ;  /* 0x0000c060c0157810 */ /* 0x040fe20007f1e0ff */
[----:B------:R-:W-:Y:S01]  /*202a0*/  ULDC.64 UR8, c[0x0][0xce0] ;  /* 0x0003380000087ab9 */ /* 0x000fe20000000a00 */
[----:B------:R-:W-:Y:S01]  /*202b0*/  LOP3.LUT R3, R192, 0x380, RZ, 0xc0, !PT ;  /* 0x00000380c0037812 */ /* 0x000fe200078ec0ff */
[----:B------:R-:W-:Y:S01]  /*202c0*/  ULDC.64 UR10, c[0x0][0xcd8] ;  /* 0x00033600000a7ab9 */ /* 0x000fe20000000a00 */
[----:B------:R-:W-:-:S02]  /*202d0*/  LOP3.LUT R2, R21, 0x380, RZ, 0xc0, !PT ;  /* 0x0000038015027812 */ /* 0x000fc400078ec0ff */
[----:B------:R-:W-:Y:S02]  /*202e0*/  SHF.R.U64 R3, R3, 0x3, RZ ;  /* 0x0000000303037819 */ /* 0x000fe400000012ff */
[----:B------:R-:W-:Y:S02]  /*202f0*/  SHF.R.U64 R2, R2, 0x3, RZ ;  /* 0x0000000302027819 */ /* 0x000fe400000012ff */
[----:B------:R-:W-:Y:S02]  /*20300*/  IADD3 R19, P1, R192, 0xc040, RZ ;  /* 0x0000c040c0137810 */ /* 0x000fe40007f3e0ff */
[----:B------:R-:W-:Y:S01]  /*20310*/  LOP3.LUT R2, R2, R21, RZ, 0x3c, !PT ;  /* 0x0000001502027212 */ /* 0x000fe200078e3cff */
[----:B------:R-:W-:Y:S01]  /*20320*/  IMAD.MOV.U32 R21, RZ, RZ, R193 ;  /* 0x000000ffff157224 */ /* 0x000fe200078e00c1 */
[----:B------:R-:W-:Y:S02]  /*20330*/  LOP3.LUT R20, R3, R192, RZ, 0x3c, !PT ;  /* 0x000000c003147212 */ /* 0x000fe400078e3cff */
[----:B------:R-:W-:-:S02]  /*20340*/  LOP3.LUT R0, R19, 0x380, RZ, 0xc0, !PT ;  /* 0x0000038013007812 */ /* 0x000fc400078ec0ff */
[----:B------:R-:W-:Y:S02]  /*20350*/  MOV R20, R20 ;  /* 0x0000001400147202 */ /* 0x000fe40000000f00 */
[----:B------:R-:W-:Y:S01]  /*20360*/  SHF.R.U64 R0, R0, 0x3, RZ ;  /* 0x0000000300007819 */ /* 0x000fe200000012ff */
[----:B------:R-:W-:-:S03]  /*20370*/  IMAD.X R3, RZ, RZ, R193, P0 ;  /* 0x000000ffff037224 */ /* 0x000fc600000e06c1 */
[----:B------:R-:W-:Y:S01]  /*20380*/  LOP3.LUT R18, R0, R19, RZ, 0x3c, !PT ;  /* 0x0000001300127212 */ /* 0x000fe200078e3cff */
[----:B------:R-:W-:Y:S01]  /*20390*/  IMAD.X R19, RZ, RZ, R193, P1 ;  /* 0x000000ffff137224 */ /* 0x000fe200008e06c1 */
[----:B------:R-:W-:-:S04]  /*203a0*/  UISETP.NE.U32.AND UP1, UPT, UR8, URZ, UPT ;  /* 0x0000003f0800728c */ /* 0x000fc8000bf25070 */
[----:B------:R-:W-:Y:S02]  /*203b0*/  MOV R18, R18 ;  /* 0x0000001200127202 */ /* 0x000fe40000000f00 */
[----:B------:R-:W-:Y:S01]  /*203c0*/  MOV R19, R2 ;  /* 0x0000000200137202 */ /* 0x000fe20000000f00 */
[----:B------:R-:W-:-:S03]  /*203d0*/  UISETP.NE.AND.EX UP1, UPT, UR9, URZ, UPT, UP1 ;  /* 0x0000003f0900728c */ /* 0x000fc6000bf25310 */
[----:B------:R-:W-:Y:S02]  /*203e0*/  ULDC.64 UR8, c[0x0][0xcd8] ;  /* 0x0003360000087ab9 */ /* 0x000fe40000000a00 */
[----:B------:R-:W-:-:S04]  /*203f0*/  UISETP.NE.U32.AND UP0, UPT, UR8, URZ, UPT ;  /* 0x0000003f0800728c */ /* 0x000fc8000bf05070 */
[----:B------:R-:W-:Y:S01]  /*20400*/  UISETP.NE.AND.EX UP0, UPT, UR9, URZ, UPT, UP0 ;  /* 0x0000003f0900728c */ /* 0x000fe2000bf05300 */
[----:B------:R-:W-:Y:S02]  /*20410*/  PLOP3.LUT P2, PT, PT, PT, UP1, 0x80, 0x0 ;  /* 0x000000000000781c */ /* 0x000fe40003f4f018 */
[----:B------:R-:W-:Y:S01]  /*20420*/  @UP1 ULDC.64 UR8, c[0x0][0xce0] ;  /* 0x0003380000081ab9 */ /* 0x000fe20000000a00 */
[----:B------:R-:W-:Y:S02]  /*20430*/  UIMAD.WIDE UR10, UR41, 0x4, UR10 ;  /* 0x00000004290a78a5 */ /* 0x000fe4000f8e020a */
[----:B------:R-:W-:Y:S01]  /*20440*/  PLOP3.LUT P1, PT, PT, PT, UP0, 0x80, 0x0 ;  /* 0x000000000000781c */ /* 0x000fe20003f2f008 */
[----:B------:R-:W-:-:S03]  /*20450*/  @UP1 UIMAD.WIDE UR8, UR41, 0x4, UR8 ;  /* 0x00000004290818a5 */ /* 0x000fc6000f8e0208 */
[----:B------:R-:W-:Y:S02]  /*20460*/  IMAD.U32 R2, RZ, RZ, UR10 ;  /* 0x0000000aff027e24 */ /* 0x000fe4000f8e00ff */
[----:B------:R-:W-:Y:S01]  /*20470*/  IMAD.U32 R3, RZ, RZ, UR11 ;  /* 0x0000000bff037e24 */ /* 0x000fe2000f8e00ff */
[----:B------:R-:W-:Y:S01]  /*20480*/  BAR.SYNC.DEFER_BLOCKING 0x1, 0x100 ;  /* 0x0044000000007b1d */ /* 0x000fe20000010000 */
[----:B--2---:R-:W-:Y:S02]  /*20490*/  F2FP.BF16.F32.PACK_AB R136, R137, R136 ;  /* 0x000000888988723e */ /* 0x004fe400000010ff */
[----:B------:R-:W-:Y:S02]  /*204a0*/  F2FP.BF16.F32.PACK_AB R137, R139, R138 ;  /* 0x0000008a8b89723e */ /* 0x000fe400000010ff */
[----:B---3--:R-:W-:Y:S02]  /*204b0*/  F2FP.BF16.F32.PACK_AB R128, R129, R128 ;  /* 0x000000808180723e */ /* 0x008fe400000010ff */
[----:B------:R-:W-:-:S02]  /*204c0*/  F2FP.BF16.F32.PACK_AB R129, R131, R130 ;  /* 0x000000828381723e */ /* 0x000fc400000010ff */
[----:B----4-:R-:W-:Y:S02]  /*204d0*/  F2FP.BF16.F32.PACK_AB R138, R133, R132 ;  /* 0x00000084858a723e */ /* 0x010fe400000010ff */
[----:B------:R-:W-:Y:S02]  /*204e0*/  F2FP.BF16.F32.PACK_AB R139, R135, R134 ;  /* 0x00000086878b723e */ /* 0x000fe400000010ff */
[----:B-----5:R-:W-:Y:S02]  /*204f0*/  F2FP.BF16.F32.PACK_AB R120, R121, R120 ;  /* 0x000000787978723e */ /* 0x020fe400000010ff */
        /* <DEDUP_REMOVED lines=65> */
[----:B------:R-:W-:Y:S01]  /*20910*/  F2FP.BF16.F32.PACK_AB R27, R15, R14 ;  /* 0x0000000e0f1b723e */ /* 0x000fe200000010ff */
[----:B------:R0:W-:Y:S01]  /*20920*/  STSM.16.M88.4 [R210], R48 ;  /* 0x00000030d2007844 */ /* 0x0001e20000000200 */
[----:B------:R-:W-:Y:S02]  /*20930*/  F2FP.BF16.F32.PACK_AB R10, R5, R4 ;  /* 0x00000004050a723e */ /* 0x000fe400000010ff */
[----:B------:R-:W-:Y:S01]  /*20940*/  F2FP.BF16.F32.PACK_AB R11, R7, R6 ;  /* 0x00000006070b723e */ /* 0x000fe200000010ff */
[----:B------:R0:W-:Y:S04]  /*20950*/  STSM.16.M88.4 [R209], R40 ;  /* 0x00000028d1007844 */ /* 0x0001e80000000200 */
[----:B------:R0:W-:Y:S04]  /*20960*/  STSM.16.M88.4 [R208], R32 ;  /* 0x00000020d0007844 */ /* 0x0001e80000000200 */
[----:B------:R0:W-:Y:S04]  /*20970*/  STSM.16.M88.4 [R18], R24 ;  /* 0x0000001812007844 */ /* 0x0001e80000000200 */
[----:B------:R0:W-:Y:S01]  /*20980*/  STSM.16.M88.4 [R19], R8 ;  /* 0x0000000813007844 */ /* 0x0001e20000000200 */
[----:B------:R-:W-:Y:S01]  /*20990*/  BAR.SYNC.DEFER_BLOCKING 0x1, 0x100 ;  /* 0x0044000000007b1d */ /* 0x000fe20000010000 */
[----:B------:R-:W-:-:S02]  /*209a0*/  IMAD.U32 R4, RZ, RZ, UR8 ;  /* 0x00000008ff047e24 */ /* 0x000fc4000f8e00ff */
[----:B------:R-:W-:-:S05]  /*209b0*/  IMAD.U32 R5, RZ, RZ, UR9 ;  /* 0x00000009ff057e24 */ /* 0x000fca000f8e00ff */
[----:B------:R-:W2:Y:S04]  /*209c0*/  @P2 LDG.E R4, desc[UR54][R4.64] ;  /* 0x0000003604042981 */ /* 0x000ea8000c1e1900 */
[----:B------:R-:W3:Y:S01]  /*209d0*/  @P1 LDG.E R0, desc[UR54][R2.64] ;  /* 0x0000003602001981 */ /* 0x000ee2000c1e1900 */
[----:B------:R-:W-:Y:S01]  /*209e0*/  IMAD.U32 R7, RZ, RZ, UR40 ;  /* 0x00000028ff077e24 */ /* 0x000fe2000f8e00ff */
[----:B------:R-:W-:Y:S01]  /*209f0*/  ULDC UR12, c[0x0][0xb88] ;  /* 0x0002e200000c7ab9 */ /* 0x000fe20000000800 */
[----:B------:R-:W-:Y:S02]  /*20a00*/  UMOV UR4, URZ ;  /* 0x0000003f00047c82 */ /* 0x000fe40008000000 */
[----:B------:R-:W-:Y:S01]  /*20a10*/  IMAD R7, R7, 0x80, R194 ;  /* 0x0000008007077824 */ /* 0x000fe200078e02c2 */
[----:B------:R-:W-:-:S03]  /*20a20*/  LOP3.LUT P0, RZ, R202, 0x3, RZ, 0xc0, !PT ;  /* 0x00000003caff7812 */ /* 0x000fc6000780c0ff */
[----:B------:R-:W-:Y:S01]  /*20a30*/  VIADD R6, R7, 0x8 ;  /* 0x0000000807067836 */ /* 0x000fe20000000000 */
[----:B--2---:R-:W-:Y:S02]  /*20a40*/  @P2 R2UR UR12, R4 ;  /* 0x00000000040c22ca */ /* 0x004fe400000e0000 */
[----:B---3--:R-:W-:Y:S01]  /*20a50*/  @P1 R2UR UR4, R0 ;  /* 0x00000000000412ca */ /* 0x008fe200000e0000 */
[----:B0-----:R-:W-:-:S14]  /*20a60*/  @P2 BRA `(.L_x_2560) ;  /* 0x0000000000182947 */ /* 0x001fdc0003800000 */
[----:B------:R-:W-:Y:S05]  /*20a70*/  @!P1 BRA `(.L_x_2560) ;  /* 0x0000000000149947 */ /* 0x000fea0003800000 */
[----:B------:R-:W2:Y:S04]  /*20a80*/  LDG.E R4, desc[UR54][R2.64] ;  /* 0x0000003602047981 */ /* 0x000ea8000c1e1900 */
[----:B------:R-:W3:Y:S01]  /*20a90*/  LDG.E R0, desc[UR54][R2.64+0x4] ;  /* 0x0000043602007981 */ /* 0x000ee2000c1e1900 */
[----:B--2---:R-:W-:Y:S02]  /*20aa0*/  R2UR UR8, R4 ;  /* 0x00000000040872ca */ /* 0x004fe400000e0000 */
[----:B---3--:R-:W-:-:S13]  /*20ab0*/  R2UR UR12, R0 ;  /* 0x00000000000c72ca */ /* 0x008fda00000e0000 */
[----:B------:R-:W-:-:S12]  /*20ac0*/  UIADD3 UR12, -UR8, UR12, URZ ;  /* 0x0000000c080c7290 */ /* 0x000fd8000fffe13f */
.L_x_2560:
[----:B------:R-:W-:Y:S01]  /*20ad0*/  ISETP.GE.OR P1, PT, R7, UR12, P0 ;  /* 0x0000000c07007c0c */ /* 0x000fe20008726670 */
[----:B------:R-:W-:Y:S01]  /*20ae0*/  USHF.R.S32.HI UR11, URZ, 0x1f, UR4 ;  /* 0x0000001f3f0b7899 */ /* 0x000fe20008011404 */
[----:B------:R-:W-:Y:S01]  /*20af0*/  ISETP.GE.OR P0, PT, R6, UR12, P0 ;  /* 0x0000000c06007c0c */ /* 0x000fe20008706670 */
[----:B------:R-:W-:Y:S01]  /*20b00*/  USHF.R.S32.HI UR16, URZ, 0x1f, UR39 ;  /* 0x0000001f3f107899 */ /* 0x000fe20008011427 */
[----:B------:R-:W-:-:S09]  /*20b10*/  ULDC.64 UR14, c[0x0][0xc70] ;  /* 0x00031c00000e7ab9 */ /* 0x000fd20000000a00 */
[----:B------:R-:W2:Y:S04]  /*20b20*/  @!P1 LDL R3, [R1+0x450] ;  /* 0x0004500001039983 */ /* 0x000ea80000100800 */
[----:B------:R-:W3:Y:S01]  /*20b30*/  @!P0 LDL R2, [R1+0x454] ;  /* 0x0004540001028983 */ /* 0x000ee20000100800 */
[----:B------:R-:W-:Y:S01]  /*20b40*/  UMOV UR10, UR4 ;  /* 0x00000004000a7c82 */ /* 0x000fe20008000000 */
[----:B------:R-:W-:Y:S01]  /*20b50*/  UIMAD UR13, UR16, UR14, URZ ;  /* 0x0000000e100d72a4 */ /* 0x000fe2000f8e023f */
[----:B------:R-:W-:Y:S01]  /*20b60*/  IMAD R0, R190, 0x40, R183 ;  /* 0x00000040be007824 */ /* 0x000fe200078e02b7 */
[----:B------:R-:W-:Y:S01]  /*20b70*/  UIMAD.WIDE.U32 UR8, UR39, UR14, UR10 ;  /* 0x0000000e270872a5 */ /* 0x000fe2000f8e000a */
[----:B------:R-:W-:Y:S01]  /*20b80*/  IMAD.MOV.U32 R5, RZ, RZ, 0x2 ;  /* 0x00000002ff057424 */ /* 0x000fe200078e00ff */
[----:B------:R-:W-:-:S02]  /*20b90*/  USHF.R.S32.HI UR10, URZ, 0x1f, UR41 ;  /* 0x0000001f3f0a7899 */ /* 0x000fc40008011429 */
[----:B------:R-:W-:Y:S01]  /*20ba0*/  UIMAD UR13, UR39, UR15, UR13 ;  /* 0x0000000f270d72a4 */ /* 0x000fe2000f8e020d */
[----:B------:R-:W-:Y:S01]  /*20bb0*/  IMAD.WIDE R4, R0, R5, UR36 ;  /* 0x0000002400047e25 */ /* 0x000fe2000f8e0205 */
[----:B------:R-:W-:Y:S01]  /*20bc0*/  USEL UR17, UR10, URZ, !UP0 ;  /* 0x0000003f0a117287 */ /* 0x000fe2000c000000 */
[----:B------:R-:W-:Y:S01]  /*20bd0*/  SHF.R.S32.HI R0, RZ, 0x1f, R7 ;  /* 0x0000001fff007819 */ /* 0x000fe20000011407 */
[----:B------:R-:W-:Y:S01]  /*20be0*/  ULDC.64 UR14, c[0x0][0xc78] ;  /* 0x00031e00000e7ab9 */ /* 0x000fe20000000a00 */
[----:B------:R-:W-:Y:S01]  /*20bf0*/  USEL UR18, UR41, URZ, !UP0 ;  /* 0x0000003f29127287 */ /* 0x000fe2000c000000 */
[C---:B------:R-:W-:Y:S01]  /*20c00*/  IADD3 R9, P5, R4.reuse, 0x1000, RZ ;  /* 0x0000100004097810 */ /* 0x040fe20007fbe0ff */
[----:B------:R-:W-:Y:S01]  /*20c10*/  UIMAD UR10, UR17, UR14, URZ ;  /* 0x0000000e110a72a4 */ /* 0x000fe2000f8e023f */
[C---:B------:R-:W-:Y:S01]  /*20c20*/  IADD3 R13, P2, R4.reuse, 0x2000, RZ ;  /* 0x00002000040d7810 */ /* 0x040fe20007f5e0ff */
[----:B------:R-:W-:Y:S01]  /*20c30*/  UIADD3 UR9, UR9, UR13, URZ ;  /* 0x0000000d09097290 */ /* 0x000fe2000fffe03f */
[C---:B------:R-:W-:Y:S01]  /*20c40*/  IADD3 R25, P4, R4.reuse, 0x3000, RZ ;  /* 0x0000300004197810 */ /* 0x040fe20007f9e0ff */
[----:B------:R-:W-:Y:S01]  /*20c50*/  UIMAD UR10, UR18, UR15, UR10 ;  /* 0x0000000f120a72a4 */ /* 0x000fe2000f8e020a */
[----:B------:R-:W-:Y:S01]  /*20c60*/  IADD3 R33, P6, R4, 0x5000, RZ ;  /* 0x0000500004217810 */ /* 0x000fe20007fde0ff */
[----:B------:R-:W-:Y:S01]  /*20c70*/  UIMAD.WIDE.U32 UR8, UR18, UR14, UR8 ;  /* 0x0000000e120872a5 */ /* 0x000fe2000f8e0008 */
[----:B------:R-:W-:-:S02]  /*20c80*/  LOP3.LUT R8, R9, 0x380, RZ, 0xc0, !PT ;  /* 0x0000038009087812 */ /* 0x000fc400078ec0ff */
[----:B------:R-:W-:Y:S01]  /*20c90*/  LOP3.LUT R12, R13, 0x380, RZ, 0xc0, !PT ;  /* 0x000003800d0c7812 */ /* 0x000fe200078ec0ff */
[----:B------:R-:W-:Y:S01]  /*20ca0*/  IMAD.U32 R11, RZ, RZ, UR10 ;  /* 0x0000000aff0b7e24 */ /* 0x000fe2000f8e00ff */
[----:B------:R-:W-:Y:S01]  /*20cb0*/  LOP3.LUT R24, R25, 0x380, RZ, 0xc0, !PT ;  /* 0x0000038019187812 */ /* 0x000fe200078ec0ff */
[----:B------:R-:W-:Y:S01]  /*20cc0*/  ULDC.64 UR14, c[0x0][0xba0] ;  /* 0x0002e800000e7ab9 */ /* 0x000fe20000000a00 */
[----:B------:R-:W-:Y:S02]  /*20cd0*/  IADD3 R6, P3, R7, UR8, RZ ;  /* 0x0000000807067c10 */ /* 0x000fe4000ff7e0ff */
[----:B------:R-:W-:Y:S02]  /*20ce0*/  LOP3.LUT R32, R33, 0x380, RZ, 0xc0, !PT ;  /* 0x0000038021207812 */ /* 0x000fe400078ec0ff */
[----:B------:R-:W-:Y:S01]  /*20cf0*/  IADD3.X R7, R0, UR9, R11, P3, !PT ;  /* 0x0000000900077c10 */ /* 0x000fe20009ffe40b */
[----:B------:R-:W-:Y:S01]  /*20d00*/  ULDC.64 UR8, c[0x0][0xc40] ;  /* 0x0003100000087ab9 */ /* 0x000fe20000000a00 */
[----:B------:R-:W-:-:S02]  /*20d10*/  SHF.R.U64 R8, R8, 0x3, RZ ;  /* 0x0000000308087819 */ /* 0x000fc400000012ff */
[----:B------:R-:W-:Y:S02]  /*20d20*/  LEA R18, P3, R6, UR8, 0x2 ;  /* 0x0000000806127c11 */ /* 0x000fe4000f8610ff */
[----:B------:R-:W-:Y:S02]  /*20d30*/  SHF.R.U64 R12, R12, 0x3, RZ ;  /* 0x000000030c0c7819 */ /* 0x000fe400000012ff */
[----:B------:R-:W-:Y:S02]  /*20d40*/  LEA.HI.X R19, R6, UR9, R7, 0x2, P3 ;  /* 0x0000000906137c11 */ /* 0x000fe400098f1407 */
[----:B------:R-:W-:Y:S02]  /*20d50*/  IADD3 R29, P3, R4, 0x4000, RZ ;  /* 0x00004000041d7810 */ /* 0x000fe40007f7e0ff */
[----:B------:R-:W-:Y:S02]  /*20d60*/  SHF.R.U64 R24, R24, 0x3, RZ ;  /* 0x0000000318187819 */ /* 0x000fe400000012ff */
[----:B------:R-:W-:-:S02]  /*20d70*/  LOP3.LUT R28, R29, 0x380, RZ, 0xc0, !PT ;  /* 0x000003801d1c7812 */ /* 0x000fc400078ec0ff */
[----:B------:R-:W-:Y:S02]  /*20d80*/  SHF.R.U64 R32, R32, 0x3, RZ ;  /* 0x0000000320207819 */ /* 0x000fe400000012ff */
        /* <DEDUP_REMOVED lines=14> */
[C---:B------:R-:W-:Y:S02]  /*20e70*/  IADD3 R49, P3, R4.reuse, 0x9000, RZ ;  /* 0x0000900004317810 */ /* 0x040fe40007f7e0ff */
[----:B------:R-:W-:Y:S02]  /*20e80*/  IADD3 R53, P6, R4, 0xa000, RZ ;  /* 0x0000a00004357810 */ /* 0x000fe40007fde0ff */
[----:B------:R-:W-:Y:S02]  /*20e90*/  LOP3.LUT R36, R37, 0x380, RZ, 0xc0, !PT ;  /* 0x0000038025247812 */ /* 0x000fe400078ec0ff */
[----:B------:R-:W-:-:S02]  /*20ea0*/  LOP3.LUT R40, R41, 0x380, RZ, 0xc0, !PT ;  /* 0x0000038029287812 */ /* 0x000fc400078ec0ff */
[----:B------:R-:W-:Y:S02]  /*20eb0*/  LOP3.LUT R44, R45, 0x380, RZ, 0xc0, !PT ;  /* 0x000003802d2c7812 */ /* 0x000fe400078ec0ff */
[----:B------:R-:W-:Y:S02]  /*20ec0*/  LOP3.LUT R48, R49, 0x380, RZ, 0xc0, !PT ;  /* 0x0000038031307812 */ /* 0x000fe400078ec0ff */
[----:B------:R-:W-:Y:S02]  /*20ed0*/  LOP3.LUT R52, R53, 0x380, RZ, 0xc0, !PT ;  /* 0x0000038035347812 */ /* 0x000fe400078ec0ff */
[----:B------:R-:W-:Y:S02]  /*20ee0*/  SHF.R.U64 R36, R36, 0x3, RZ ;  /* 0x0000000324247819 */ /* 0x000fe400000012ff */
        /* <DEDUP_REMOVED lines=21> */
[----:B------:R-:W-:Y:S01]  /*21040*/  LOP3.LUT R11, R4, 0x380, RZ, 0xc0, !PT ;  /* 0x00000380040b7812 */ /* 0x000fe200078ec0ff */
[----:B------:R-:W-:Y:S01]  /*21050*/  UIMAD UR8, UR11, UR14, URZ ;  /* 0x0000000e0b0872a4 */ /* 0x000fe2000f8e023f */
[----:B------:R-:W-:Y:S01]  /*21060*/  LOP3.LUT R64, R65, 0x380, RZ, 0xc0, !PT ;  /* 0x0000038041407812 */ /* 0x000fe200078ec0ff */
[----:B------:R-:W-:Y:S01]  /*21070*/  IMAD.X R73, RZ, RZ, R5, P6 ;  /* 0x000000ffff497224 */ /* 0x000fe200030e0605 */
[----:B------:R-:W-:Y:S01]  /*21080*/  LOP3.LUT R68, R69, 0x380, RZ, 0xc0, !PT ;  /* 0x0000038045447812 */ /* 0x000fe200078ec0ff */
[----:B------:R-:W-:Y:S01]  /*21090*/  ULDC.64 UR10, c[0x0][0xbe0] ;  /* 0x0002f800000a7ab9 */ /* 0x000fe20000000a00 */
[----:B------:R-:W-:Y:S02]  /*210a0*/  LOP3.LUT R0, R7, 0x380, RZ, 0xc0, !PT ;  /* 0x0000038007007812 */ /* 0x000fe400078ec0ff */
[----:B------:R-:W-:Y:S02]  /*210b0*/  SHF.R.U64 R56, R56, 0x3, RZ ;  /* 0x0000000338387819 */ /* 0x000fe400000012ff */
[----:B------:R-:W-:-:S02]  /*210c0*/  SHF.R.U64 R60, R60, 0x3, RZ ;  /* 0x000000033c3c7819 */ /* 0x000fc400000012ff */
[----:B------:R-:W-:Y:S02]  /*210d0*/  SHF.R.U64 R64, R64, 0x3, RZ ;  /* 0x0000000340407819 */ /* 0x000fe400000012ff */
[----:B------:R-:W-:Y:S02]  /*210e0*/  SHF.R.U64 R68, R68, 0x3, RZ ;  /* 0x0000000344447819 */ /* 0x000fe400000012ff */
        /* <DEDUP_REMOVED lines=10> */
[----:B------:R-:W-:-:S02]  /*21190*/  LOP3.LUT R4, R11, R4, RZ, 0x3c, !PT ;  /* 0x000000040b047212 */ /* 0x000fc400078e3cff */
[----:B------:R-:W-:Y:S01]  /*211a0*/  LOP3.LUT R72, R0, R7, RZ, 0x3c, !PT ;  /* 0x0000000700487212 */ /* 0x000fe200078e3cff */
[----:B------:R-:W-:Y:S02]  /*211b0*/  UIMAD UR8, UR4, UR15, UR8 ;  /* 0x0000000f040872a4 */ /* 0x000fe4000f8e0208 */
[----:B------:R-:W-:Y:S01]  /*211c0*/  UIMAD UR12, UR40, -0x80, UR12 ;  /* 0xffffff80280c78a4 */ /* 0x000fe2000f8e020c */
[----:B------:R-:W-:-:S05]  /*211d0*/  VIADD R0, R190, 0x20 ;  /* 0x00000020be007836 */ /* 0x000fca0000000000 */
[----:B------:R-:W-:Y:S02]  /*211e0*/  ISETP.GE.AND P3, PT, R190, UR12, PT ;  /* 0x0000000cbe007c0c */ /* 0x000fe4000bf66270 */
[----:B------:R-:W-:Y:S01]  /*211f0*/  SHF.R.S32.HI R191, RZ, 0x1f, R190 ;  /* 0x0000001fffbf7819 */ /* 0x000fe200000114be */
[----:B------:R-:W-:Y:S01]  /*21200*/  BSSY B1, `(.L_x_2561) ;  /* 0x000004a000017945 */ /* 0x000fe20003800000 */
[----:B--2---:R0:W-:Y:S04]  /*21210*/  @!P1 STG.E desc[UR54][R18.64], R3 ;  /* 0x0000000312009986 */ /* 0x0041e8000c101936 */
[----:B---3--:R1:W-:Y:S04]  /*21220*/  @!P0 STG.E desc[UR54][R18.64+0x20], R2 ;  /* 0x0000200212008986 */ /* 0x0083e8000c101936 */
[----:B------:R-:W5:Y:S01]  /*21230*/  LD.E.128 R4, desc[UR54][R4.64] ;  /* 0x0000003604047980 */ /* 0x000f62000c101d00 */
[----:B0-----:R-:W-:-:S03]  /*21240*/  SHF.R.S32.HI R3, RZ, 0x1f, R183 ;  /* 0x0000001fff037819 */ /* 0x001fc600000114b7 */
[----:B------:R-:W5:Y:S01]  /*21250*/  LD.E.128 R8, desc[UR54][R8.64] ;  /* 0x0000003608087980 */ /* 0x000f62000c101d00 */
[----:B-1----:R-:W-:-:S03]  /*21260*/  IMAD.U32 R19, RZ, RZ, UR14 ;  /* 0x0000000eff137e24 */ /* 0x002fc6000f8e00ff */
[----:B------:R-:W5:Y:S01]  /*21270*/  LD.E.128 R12, desc[UR54][R12.64] ;  /* 0x000000360c0c7980 */ /* 0x000f62000c101d00 */
[----:B------:R-:W-:-:S03]  /*21280*/  IMAD.MOV.U32 R2, RZ, RZ, R183 ;  /* 0x000000ffff027224 */ /* 0x000fc600078e00b7 */
[----:B------:R-:W5:Y:S01]  /*21290*/  LD.E.128 R24, desc[UR54][R24.64] ;  /* 0x0000003618187980 */ /* 0x000f62000c101d00 */
[----:B------:R-:W-:Y:S01]  /*212a0*/  IMAD.WIDE.U32 R2, R19, UR4, R2 ;  /* 0x0000000413027c25 */ /* 0x000fe2000f8e0002 */
[----:B------:R-:W-:Y:S02]  /*212b0*/  UIMAD UR4, UR16, UR10, URZ ;  /* 0x0000000a100472a4 */ /* 0x000fe4000f8e023f */
[----:B------:R-:W5:Y:S01]  /*212c0*/  LD.E.128 R28, desc[UR54][R28.64] ;  /* 0x000000361c1c7980 */ /* 0x000f62000c101d00 */
[----:B------:R-:W-:-:S03]  /*212d0*/  VIADD R3, R3, UR8 ;  /* 0x0000000803037c36 */ /* 0x000fc60008000000 */
[----:B------:R-:W5:Y:S01]  /*212e0*/  LD.E.128 R32, desc[UR54][R32.64] ;  /* 0x0000003620207980 */ /* 0x000f62000c101d00 */
[----:B------:R-:W-:-:S03]  /*212f0*/  IMAD.U32 R19, RZ, RZ, UR10 ;  /* 0x0000000aff137e24 */ /* 0x000fc6000f8e00ff */
        /* <DEDUP_REMOVED lines=10> */
[----:B------:R-:W-:-:S02]  /*213a0*/  UIMAD UR4, UR39, UR11, UR4 ;  /* 0x0000000b270472a4 */ /* 0x000fc4000f8e0204 */
[----:B------:R-:W-:Y:S01]  /*213b0*/  IMAD.WIDE.U32 R2, R19, UR39, R2 ;  /* 0x0000002713027c25 */ /* 0x000fe2000f8e0002 */
[----:B------:R-:W-:Y:S01]  /*213c0*/  ISETP.GE.AND P0, PT, R0, UR12, PT ;  /* 0x0000000c00007c0c */ /* 0x000fe2000bf06270 */
[----:B------:R-:W-:Y:S01]  /*213d0*/  @!PT LDS RZ, [RZ] ;  /* 0x00000000fffff984 */ /* 0x000fe20000000800 */
[----:B------:R-:W-:Y:S01]  /*213e0*/  @!PT LDS RZ, [RZ] ;  /* 0x00000000fffff984 */ /* 0x000fe20000000800 */
[----:B------:R-:W-:Y:S01]  /*213f0*/  @!PT LDS RZ, [RZ] ;  /* 0x00000000fffff984 */ /* 0x000fe20000000800 */
[----:B------:R-:W-:Y:S01]  /*21400*/  @!PT LDS RZ, [RZ] ;  /* 0x00000000fffff984 */ /* 0x000fe20000000800 */
[----:B------:R0:W-:Y:S06]  /*21410*/  MEMBAR.ALL.CTA ;  /* 0x0000000000007992 */ /* 0x0001ec0000008000 */
[----:B0-----:R-:W0:Y:S01]  /*21420*/  FENCE.VIEW.ASYNC.S ;  /* 0x00000000000073c6 */ /* 0x001e220000000000 */
[----:B------:R-:W-:Y:S01]  /*21430*/  ULDC.64 UR10, c[0x0][0xbe8] ;  /* 0x0002fa00000a7ab9 */ /* 0x000fe20000000a00 */
[C---:B------:R-:W-:Y:S01]  /*21440*/  VIADD R18, R190.reuse, 0x40 ;  /* 0x00000040be127836 */ /* 0x040fe20000000000 */
[----:B------:R-:W-:Y:S01]  /*21450*/  UIMAD UR8, UR17, UR10, URZ ;  /* 0x0000000a110872a4 */ /* 0x000fe2000f8e023f */
[----:B------:R-:W-:Y:S01]  /*21460*/  VIADD R3, R3, UR4 ;  /* 0x0000000403037c36 */ /* 0x000fe20008000000 */
[----:B------:R-:W-:Y:S01]  /*21470*/  UIADD3 UR4, UR44, 0x32420, URZ ;  /* 0x000324202c047890 */ /* 0x000fe2000fffe03f */
[----:B------:R-:W-:Y:S01]  /*21480*/  IMAD.U32 R21, RZ, RZ, UR10 ;  /* 0x0000000aff157e24 */ /* 0x000fe2000f8e00ff */
[----:B------:R-:W-:Y:S01]  /*21490*/  UIMAD UR8, UR18, UR11, UR8 ;  /* 0x0000000b120872a4 */ /* 0x000fe2000f8e0208 */
[----:B------:R-:W-:Y:S01]  /*214a0*/  VIADD R0, R190, 0x60 ;  /* 0x00000060be007836 */ /* 0x000fe20000000000 */
[----:B------:R-:W-:Y:S01]  /*214b0*/  UPRMT UR4, URZ, 0x654, UR4 ;  /* 0x000006543f047896 */ /* 0x000fe20008000004 */
[----:B------:R-:W-:Y:S01]  /*214c0*/  IMAD.WIDE.U32 R20, R21, UR18, R2 ;  /* 0x0000001215147c25 */ /* 0x000fe2000f8e0002 */
[----:B------:R-:W-:-:S02]  /*214d0*/  ISETP.GE.AND P1, PT, R18, UR12, PT ;  /* 0x0000000c12007c0c */ /* 0x000fc4000bf26270 */
[----:B------:R-:W-:Y:S01]  /*214e0*/  ISETP.GE.AND P2, PT, R0, UR12, PT ;  /* 0x0000000c00007c0c */ /* 0x000fe2000bf46270 */
[----:B------:R-:W-:Y:S02]  /*214f0*/  IMAD.U32 R19, RZ, RZ, UR40 ;  /* 0x00000028ff137e24 */ /* 0x000fe4000f8e00ff */
[----:B------:R-:W-:Y:S02]  /*21500*/  VIADD R79, R21, UR8 ;  /* 0x00000008154f7c36 */ /* 0x000fe40008000000 */
[----:B------:R-:W-:Y:S01]  /*21510*/  IMAD.WIDE R18, R19, 0x80, R190 ;  /* 0x0000008013127825 */ /* 0x000fe200078e02be */
[----:B0-----:R-:W-:Y:S01]  /*21520*/  SYNCS.ARRIVE.TRANS64.RED.A1T0 RZ, [UR4], RZ ;  /* 0x000000ffffff79a7 */ /* 0x001fe20008100404 */
        /* <DEDUP_REMOVED lines=23> */
.L_x_2562:
[----:B------:R-:W-:Y:S05]  /*216a0*/  BSYNC B1 ;  /* 0x0000000000017941 */ /* 0x000fea0003800000 */
.L_x_2561:
[----:B------:R-:W-:Y:S04]  /*216b0*/  BSSY B1, `(.L_x_2563) ;  /* 0x000001a000017945 */ /* 0x000fe80003800000 */
[----:B------:R-:W-:Y:S05]  /*216c0*/  @P0 BRA `(.L_x_2564) ;  /* 0x0000000000600947 */ /* 0x000fea0003800000 */
[----:B0----5:R-:W-:Y:S01]  /*216d0*/  IADD3 R5, P0, R18, 0x20, RZ ;  /* 0x0000002012057810 */ /* 0x021fe20007f1e0ff */
        /* <DEDUP_REMOVED lines=23> */
.L_x_2564:
[----:B------:R-:W-:Y:S05]  /*21850*/  BSYNC B1 ;  /* 0x0000000000017941 */ /* 0x000fea0003800000 */
.L_x_2563:
[----:B------:R-:W-:Y:S04]  /*21860*/  BSSY B1, `(.L_x_2565) ;  /* 0x000001a000017945 */ /* 0x000fe80003800000 */
[----:B------:R-:W-:Y:S05]  /*21870*/  @P1 BRA `(.L_x_2566) ;  /* 0x0000000000601947 */ /* 0x000fea0003800000 */
[----:B01---5:R-:W-:Y:S01]  /*21880*/  IADD3 R5, P0, R18, 0x40, RZ ;  /* 0x0000004012057810 */ /* 0x023fe20007f1e0ff */
        /* <DEDUP_REMOVED lines=23> */
.L_x_2566:
[----:B------:R-:W-:Y:S05]  /*21a00*/  BSYNC B1 ;  /* 0x0000000000017941 */ /* 0x000fea0003800000 */
.L_x_2565:
[----:B------:R-:W-:Y:S05]  /*21a10*/  @P2 BRA `(.L_x_2567) ;  /* 0x0000000c00802947 */ /* 0x000fea0003800000 */
[----:B012--5:R-:W-:Y:S01]  /*21a20*/  IADD3 R5, P0, R18, 0x60, RZ ;  /* 0x0000006012057810 */ /* 0x027fe20007f1e0ff */
        /* <DEDUP_REMOVED lines=25> */
.L_x_2559:
[----:B------:R-:W-:Y:S02]  /*21bc0*/  ULDC.64 UR8, c[0x0][0xce0] ;  /* 0x0003380000087ab9 */ /* 0x000fe40000000a00 */
        /* <DEDUP_REMOVED lines=8> */
[----:B------:R-:W-:Y:S02]  /*21c50*/  PLOP3.LUT P1, PT, PT, PT, UP0, 0x80, 0x0 ;  /* 0x000000000000781c */ /* 0x000fe40003f2f008 */
[----:B------:R-:W-:Y:S02]  /*21c60*/  ULDC.64 UR8, c[0x0][0xcd8] ;  /* 0x0003360000087ab9 */ /* 0x000fe40000000a00 */
[----:B------:R-:W-:Y:S01]  /*21c70*/  UIMAD.WIDE UR8, UR41, 0x4, UR8 ;  /* 0x00000004290878a5 */ /* 0x000fe2000f8e0208 */
[----:B------:R-:W-:Y:S02]  /*21c80*/  IMAD.U32 R4, RZ, RZ, UR10 ;  /* 0x0000000aff047e24 */ /* 0x000fe4000f8e00ff */
[----:B------:R-:W-:-:S02]  /*21c90*/  IMAD.U32 R5, RZ, RZ, UR11 ;  /* 0x0000000bff057e24 */ /* 0x000fc4000f8e00ff */
[----:B------:R-:W-:-:S03]  /*21ca0*/  IMAD.MOV.U32 R7, RZ, RZ, RZ ;  /* 0x000000ffff077224 */ /* 0x000fc600078e00ff */
[----:B------:R-:W2:Y:S01]  /*21cb0*/  @P2 LDG.E R4, desc[UR54][R4.64] ;  /* 0x0000003604042981 */ /* 0x000ea2000c1e1900 */
[----:B------:R-:W-:Y:S02]  /*21cc0*/  IMAD.U32 R2, RZ, RZ, UR8 ;  /* 0x00000008ff027e24 */ /* 0x000fe4000f8e00ff */
[----:B------:R-:W-:-:S05]  /*21cd0*/  IMAD.U32 R3, RZ, RZ, UR9 ;  /* 0x00000009ff037e24 */ /* 0x000fca000f8e00ff */
[----:B------:R0:W5:Y:S01]  /*21ce0*/  @P1 LDG.E R7, desc[UR54][R2.64] ;  /* 0x0000003602071981 */ /* 0x000162000c1e1900 */
[----:B------:R-:W-:Y:S01]  /*21cf0*/  ULDC UR4, c[0x0][0xb88] ;  /* 0x0002e20000047ab9 */ /* 0x000fe20000000800 */
[----:B------:R-:W-:Y:S01]  /*21d00*/  USHF.R.S32.HI UR10, URZ, 0x1f, UR39 ;  /* 0x0000001f3f0a7899 */ /* 0x000fe20008011427 */
[----:B------:R-:W-:Y:S02]  /*21d10*/  ISETP.GT.AND P0, PT, R196, 0x7f, PT ;  /* 0x0000007fc400780c */ /* 0x000fe40003f04270 */
[----:B--2---:R-:W-:Y:S01]  /*21d20*/  @P2 R2UR UR4, R4 ;  /* 0x00000000040422ca */ /* 0x004fe200000e0000 */
[----:B0-----:R-:W-:-:S14]  /*21d30*/  @P2 BRA `(.L_x_2568) ;  /* 0x0000000000182947 */ /* 0x001fdc0003800000 */
[----:B------:R-:W-:Y:S05]  /*21d40*/  @!P1 BRA `(.L_x_2568) ;  /* 0x0000000000149947 */ /* 0x000fea0003800000 */
[----:B------:R-:W2:Y:S04]  /*21d50*/  LDG.E R4, desc[UR54][R2.64] ;  /* 0x0000003602047981 */ /* 0x000ea8000c1e1900 */
[----:B------:R-:W3:Y:S01]  /*21d60*/  LDG.E R0, desc[UR54][R2.64+0x4] ;  /* 0x0000043602007981 */ /* 0x000ee2000c1e1900 */
[----:B--2---:R-:W-:Y:S02]  /*21d70*/  R2UR UR8, R4 ;  /* 0x00000000040872ca */ /* 0x004fe400000e0000 */
[----:B---3--:R-:W-:-:S13]  /*21d80*/  R2UR UR4, R0 ;  /* 0x00000000000472ca */ /* 0x008fda00000e0000 */
[----:B------:R-:W-:-:S12]  /*21d90*/  UIADD3 UR4, -UR8, UR4, URZ ;  /* 0x0000000408047290 */ /* 0x000fd8000fffe13f */
.L_x_2568:
[----:B------:R-:W-:Y:S01]  /*21da0*/  USHF.R.S32.HI UR8, URZ, 0x1f, UR41 ;  /* 0x0000001f3f087899 */ /* 0x000fe20008011429 */
[----:B------:R-:W-:Y:S01]  /*21db0*/  BSSY B1, `(.L_x_2569) ;  /* 0x000001f000017945 */ /* 0x000fe20003800000 */
[----:B------:R-:W-:Y:S01]  /*21dc0*/  USEL UR12, UR41, URZ, !UP0 ;  /* 0x0000003f290c7287 */ /* 0x000fe2000c000000 */
[----:B------:R-:W-:Y:S01]  /*21dd0*/  SHF.R.S32.HI R8, RZ, 0x1f, R183 ;  /* 0x0000001fff087819 */ /* 0x000fe200000114b7 */
[----:B------:R-:W-:Y:S01]  /*21de0*/  USEL UR11, UR8, URZ, !UP0 ;  /* 0x0000003f080b7287 */ /* 0x000fe2000c000000 */
[----:B-----5:R-:W-:Y:S01]  /*21df0*/  SHF.R.S32.HI R6, RZ, 0x1f, R7 ;  /* 0x0000001fff067819 */ /* 0x020fe20000011407 */
[----:B------:R-:W-:Y:S10]  /*21e00*/  @P0 BRA `(.L_x_2570) ;  /* 0x0000000000640947 */ /* 0x000ff40003800000 */
[----:B------:R-:W0:Y:S01]  /*21e10*/  S2R R2, SR_TID.X ;  /* 0x0000000000027919 */ /* 0x000e220000002100 */
[----:B------:R-:W-:-:S04]  /*21e20*/  IMAD.U32 R0, RZ, RZ, UR40 ;  /* 0x00000028ff007e24 */ /* 0x000fc8000f8e00ff */
[----:B0-----:R-:W-:-:S04]  /*21e30*/  IMAD R0, R0, 0x80, R2 ;  /* 0x0000008000007824 */ /* 0x001fc800078e0202 */
[----:B------:R-:W-:-:S05]  /*21e40*/  VIADD R0, R0, 0xffffff80 ;  /* 0xffffff8000007836 */ /* 0x000fca0000000000 */
[----:B------:R-:W-:-:S13]  /*21e50*/  ISETP.GE.AND P0, PT, R0, UR4, PT ;  /* 0x0000000400007c0c */ /* 0x000fda000bf06270 */
[----:B------:R-:W-:Y:S05]  /*21e60*/  @P0 BRA `(.L_x_2570) ;  /* 0x00000000004c0947 */ /* 0x000fea0003800000 */
[C---:B------:R-:W-:Y:S01]  /*21e70*/  IADD3 R2, P0, R0.reuse, R7, RZ ;  /* 0x0000000700027210 */ /* 0x040fe20007f1e0ff */
        /* <DEDUP_REMOVED lines=18> */
.L_x_2570:
[----:B------:R-:W-:Y:S05]  /*21fa0*/  BSYNC B1 ;  /* 0x0000000000017941 */ /* 0x000fea0003800000 */
.L_x_2569:
[----:B------:R-:W-:Y:S01]  /*21fb0*/  ULDC.64 UR8, c[0x0][0xba0] ;  /* 0x0002e80000087ab9 */ /* 0x000fe20000000a00 */
[----:B------:R-:W-:Y:S01]  /*21fc0*/  IMAD.MOV.U32 R2, RZ, RZ, R183 ;  /* 0x000000ffff027224 */ /* 0x000fe200078e00b7 */
[----:B------:R-:W-:Y:S01]  /*21fd0*/  ULDC.64 UR14, c[0x0][0xbe0] ;  /* 0x0002f800000e7ab9 */ /* 0x000fe20000000a00 */
[----:B0-----:R-:W-:Y:S01]  /*21fe0*/  IMAD.MOV.U32 R3, RZ, RZ, R8 ;  /* 0x000000ffff037224 */ /* 0x001fe200078e0008 */
[----:B------:R-:W-:Y:S01]  /*21ff0*/  BSSY B1, `(.L_x_2571) ;  /* 0x0000032000017945 */ /* 0x000fe20003800000 */
[----:B------:R-:W-:Y:S02]  /*22000*/  IMAD R0, R6, UR8, RZ ;  /* 0x0000000806007c24 */ /* 0x000fe4000f8e02ff */
[----:B------:R-:W-:Y:S01]  /*22010*/  IMAD.WIDE.U32 R2, R7, UR8, R2 ;  /* 0x0000000807027c25 */ /* 0x000fe2000f8e0002 */
[----:B------:R-:W-:-:S03]  /*22020*/  UIMAD UR8, UR10, UR14, URZ ;  /* 0x0000000e0a0872a4 */ /* 0x000fc6000f8e023f */
[----:B------:R-:W-:Y:S01]  /*22030*/  IMAD R7, R7, UR9, R0 ;  /* 0x0000000907077c24 */ /* 0x000fe2000f8e0200 */
[----:B------:R-:W-:Y:S01]  /*22040*/  UIMAD UR9, UR40, -0x80, UR4 ;  /* 0xffffff80280978a4 */ /* 0x000fe2000f8e0204 */
[----:B------:R-:W-:Y:S01]  /*22050*/  IMAD.U32 R5, RZ, RZ, UR14 ;  /* 0x0000000eff057e24 */ /* 0x000fe2000f8e00ff */
[----:B------:R-:W-:Y:S01]  /*22060*/  UIMAD UR8, UR39, UR15, UR8 ;  /* 0x0000000f270872a4 */ /* 0x000fe2000f8e0208 */
[----:B------:R-:W-:Y:S01]  /*22070*/  IMAD.IADD R3, R3, 0x1, R7 ;  /* 0x0000000103037824 */ /* 0x000fe200078e0207 */
[----:B------:R-:W-:Y:S01]  /*22080*/  SHF.R.S32.HI R7, RZ, 0x1f, R190 ;  /* 0x0000001fff077819 */ /* 0x000fe200000114be */
[----:B------:R-:W-:Y:S01]  /*22090*/  ULDC.64 UR14, c[0x0][0xbe8] ;  /* 0x0002fa00000e7ab9 */ /* 0x000fe20000000a00 */
[----:B------:R-:W-:Y:S01]  /*220a0*/  ISETP.GE.AND P2, PT, R190, UR9, PT ;  /* 0x00000009be007c0c */ /* 0x000fe2000bf46270 */
[----:B------:R-:W-:Y:S01]  /*220b0*/  IMAD.WIDE.U32 R2, R5, UR39, R2 ;  /* 0x0000002705027c25 */ /* 0x000fe2000f8e0002 */
[----:B------:R-:W-:-:S03]  /*220c0*/  UIMAD UR4, UR11, UR14, URZ ;  /* 0x0000000e0b0472a4 */ /* 0x000fc6000f8e023f */
[----:B------:R-:W-:Y:S01]  /*220d0*/  VIADD R4, R190, 0x40 ;  /* 0x00000040be047836 */ /* 0x000fe20000000000 */
[----:B------:R-:W-:Y:S01]  /*220e0*/  UIMAD UR4, UR12, UR15, UR4 ;  /* 0x0000000f0c0472a4 */ /* 0x000fe2000f8e0204 */
[----:B------:R-:W-:Y:S02]  /*220f0*/  VIADD R3, R3, UR8 ;  /* 0x0000000803037c36 */ /* 0x000fe40008000000 */
[----:B------:R-:W-:Y:S01]  /*22100*/  IMAD.U32 R5, RZ, RZ, UR14 ;  /* 0x0000000eff057e24 */ /* 0x000fe2000f8e00ff */
[----:B------:R-:W-:Y:S01]  /*22110*/  ISETP.GE.AND P0, PT, R4, UR9, PT ;  /* 0x0000000904007c0c */ /* 0x000fe2000bf06270 */
[----:B------:R-:W-:Y:S02]  /*22120*/  VIADD R0, R190, 0x20 ;  /* 0x00000020be007836 */ /* 0x000fe40000000000 */
[----:B------:R-:W-:-:S03]  /*22130*/  IMAD.WIDE.U32 R4, R5, UR12, R2 ;  /* 0x0000000c05047c25 */ /* 0x000fc6000f8e0002 */
[----:B------:R-:W-:Y:S01]  /*22140*/  ISETP.GE.AND P1, PT, R0, UR9, PT ;  /* 0x0000000900007c0c */ /* 0x000fe2000bf26270 */
[----:B------:R-:W-:Y:S02]  /*22150*/  IMAD.U32 R9, RZ, RZ, UR40 ;  /* 0x00000028ff097e24 */ /* 0x000fe4000f8e00ff */
        /* <DEDUP_REMOVED lines=27> */
.L_x_2572:
[----:B------:R-:W-:Y:S05]  /*22310*/  BSYNC B1 ;  /* 0x0000000000017941 */ /* 0x000fea0003800000 */
.L_x_2571:
[----:B------:R-:W-:Y:S01]  /*22320*/  BSSY B1, `(.L_x_2573) ;  /* 0x000001b000017945 */ /* 0x000fe20003800000 */
[----:B------:R-:W-:-:S03]  /*22330*/  ISETP.GE.AND P2, PT, R10, UR9, PT ;  /* 0x000000090a007c0c */ /* 0x000fc6000bf46270 */
[----:B------:R-:W-:Y:S10]  /*22340*/  @P1 BRA `(.L_x_2574) ;  /* 0x0000000000601947 */ /* 0x000ff40003800000 */
[----:B0-----:R-:W-:Y:S01]  /*22350*/  IADD3 R9, P1, R6, 0x20, RZ ;  /* 0x0000002006097810 */ /* 0x001fe20007f3e0ff */
        /* <DEDUP_REMOVED lines=23> */
.L_x_2574:
[----:B------:R-:W-:Y:S05]  /*224d0*/  BSYNC B1 ;  /* 0x0000000000017941 */ /* 0x000fea0003800000 */
.L_x_2573:
[----:B------:R-:W-:Y:S04]  /*224e0*/  BSSY B1, `(.L_x_2575) ;  /* 0x000001a000017945 */ /* 0x000fe80003800000 */
[----:B------:R-:W-:Y:S05]  /*224f0*/  @P0 BRA `(.L_x_2576) ;  /* 0x0000000000600947 */ /* 0x000fea0003800000 */
[----:B01----:R-:W-:Y:S01]  /*22500*/  IADD3 R9, P0, R6, 0x40, RZ ;  /* 0x0000004006097810 */ /* 0x003fe20007f1e0ff */
        /* <DEDUP_REMOVED lines=23> */
.L_x_2576:
[----:B------:R-:W-:Y:S05]  /*22680*/  BSYNC B1 ;  /* 0x0000000000017941 */ /* 0x000fea0003800000 */
.L_x_2575:
        /* <DEDUP_REMOVED lines=25> */
.L_x_2567:
[----:B------:R-:W-:Y:S05]  /*22820*/  BSYNC B0 ;  /* 0x0000000000007941 */ /* 0x000fea0003800000 */
.L_x_2558:
[----:B------:R-:W-:Y:S02]  /*22830*/  ULDC UR4, c[0x0][0xd14] ;  /* 0x0003450000047ab9 */ /* 0x000fe40000000800 */
[----:B------:R-:W-:-:S06]  /*22840*/  UISETP.GE.AND UP0, UPT, UR6, UR4, UPT ;  /* 0x000000040600728c */ /* 0x000fcc000bf06270 */
[----:B------:R-:W-:-:S13]  /*22850*/  PLOP3.LUT P0, PT, PT, PT, UP0, 0x80, 0x0 ;  /* 0x000000000000781c */ /* 0x000fda0003f0f008 */
[----:B------:R-:W-:Y:S05]  /*22860*/  @!P0 BRA `(.L_x_2577) ;  /* 0xfffffde800f08947 */ /* 0x000fea000383ffff */
[----:B------:R-:W-:Y:S05]  /*22870*/  EXIT ;  /* 0x000000000000794d */ /* 0x000fea0003800000 */
.L_x_2450:
[----:B------:R-:W-:-:S08]  /*22880*/  NOP ;  /* 0x0000000000007918 */ /* 0x000fd00000000000 */
[----:B----4-:R-:W0:-:S00]  /*22890*/  USETMAXREG.DEALLOC.CTAPOOL 0x18 ;  /* 0x00000018000079c8 */ /* 0x010e0000080e0500 */
[----:B0-----:R-:W-:-:S06]  /*228a0*/  LOP3.LUT R0, R0, 0x3, RZ, 0xc0, !PT ;  /* 0x0000000300007812 */ /* 0x001fcc00078ec0ff */
[----:B------:R-:W0:Y:S02]  /*228b0*/  SHFL.IDX PT, R0, R0, RZ, 0x1f ;  /* 0x00001fff00007589 */ /* 0x000e2400000e0000 */
[----:B0-----:R-:W-:-:S13]  /*228c0*/  ISETP.NE.AND P0, PT, R0, RZ, PT ;  /* 0x000000ff0000720c */ /* 0x001fda0003f05270 */
[----:B------:R-:W-:Y:S05]  /*228d0*/  @P0 EXIT ;  /* 0x000000000000094d */ /* 0x000fea0003800000 */
[----:B------:R-:W2:Y:S01]  /*228e0*/  LDL.LU R6, [R1+0x470] ;  /* 0x0004700001067983 */ /* 0x000ea20000300800 */
[----:B------:R-:W-:Y:S01]  /*228f0*/  ULDC UR5, c[0x0][0xd14] ;  /* 0x0003450000057ab9 */ /* 0x000fe20000000800 */
[----:B------:R-:W0:Y:S01]  /*22900*/  S2R R2, SR_TID.X ;  /* 0x0000000000027919 */ /* 0x000e220000002100 */
[----:B------:R-:W-:Y:S01]  /*22910*/  CS2R R16, SRZ ;  /* 0x0000000000107805 */ /* 0x000fe2000001ff00 */
[----:B------:R-:W1:Y:S01]  /*22920*/  S2UR UR6, SR_CTAID.X ;  /* 0x00000000000679c3 */ /* 0x000e620000002500 */
[----:B------:R-:W-:Y:S01]  /*22930*/  ULDC UR4, c[0x0][0xd10] ;  /* 0x0003440000047ab9 */ /* 0x000fe20000000800 */
[----:B0-----:R-:W-:-:S04]  /*22940*/  LOP3.LUT R7, R2, 0x1f, RZ, 0xc0, !PT ;  /* 0x0000001f02077812 */ /* 0x001fc800078ec0ff */
[----:B------:R-:W-:Y:S02]  /*22950*/  ISETP.NE.AND P0, PT, R7, 0x1f, PT ;  /* 0x0000001f0700780c */ /* 0x000fe40003f05270 */
[----:B--2---:R-:W-:-:S11]  /*22960*/  LOP3.LUT R6, R6, 0xffffffdf, RZ, 0xc0, !PT ;  /* 0xffffffdf06067812 */ /* 0x004fd600078ec0ff */
[----:B------:R-:W-:Y:S02]  /*22970*/  @P0 LOP3.LUT R6, R6, 0x20, RZ, 0xfc, !PT ;  /* 0x0000002006060812 */ /* 0x000fe400078efcff */
[----:B------:R-:W-:-:S13]  /*22980*/  ISETP.GE.OR P0, PT, R7, UR5, !P0 ;  /* 0x0000000507007c0c */ /* 0x000fda000c706670 */
[----:B------:R-:W0:Y:S02]  /*22990*/  @!P0 LDC.64 R2, c[0x0][0xd58] ;  /* 0x00035600ff028b82 */ /* 0x000e240000000a00 */
[----:B0-----:R-:W-:-:S05]  /*229a0*/  @!P0 IMAD.WIDE.U32 R2, R7, 0x4, R2 ;  /* 0x0000000407028825 */ /* 0x001fca00078e0002 */
[----:B------:R-:W2:Y:S01]  /*229b0*/  @!P0 LDG.E R17, desc[UR54][R2.64] ;  /* 0x0000003602118981 */ /* 0x000ea2000c1e1900 */
[C---:B------:R-:W-:Y:S02]  /*229c0*/  ISETP.NE.AND P1, PT, R7.reuse, RZ, PT ;  /* 0x000000ff0700720c */ /* 0x040fe40003f25270 */
[----:B------:R-:W-:Y:S02]  /*229d0*/  ISETP.GE.U32.AND P0, PT, R7, 0x2, PT ;  /* 0x000000020700780c */ /* 0x000fe40003f06070 */
[----:B------:R-:W-:-:S09]  /*229e0*/  LOP3.LUT R6, R6, 0xfffffffe, RZ, 0xc0, !PT ;  /* 0xfffffffe06067812 */ /* 0x000fd200078ec0ff */
[----:B------:R-:W-:-:S04]  /*229f0*/  @P1 LOP3.LUT R6, R6, 0x1, RZ, 0xfc, !PT ;  /* 0x0000000106061812 */ /* 0x000fc800078efcff */
[----:B------:R-:W-:-:S04]  /*22a00*/  LOP3.LUT R6, R6, 0xffffffef, RZ, 0xc0, !PT ;  /* 0xffffffef06067812 */ /* 0x000fc800078ec0ff */
[----:B------:R-:W-:-:S04]  /*22a10*/  @P0 LOP3.LUT R6, R6, 0x10, RZ, 0xfc, !PT ;  /* 0x0000001006060812 */ /* 0x000fc800078efcff */
[----:B------:R-:W-:Y:S01]  /*22a20*/  LOP3.LUT R6, R6, 0xfffffff7, RZ, 0xc0, !PT ;  /* 0xfffffff706067812 */ /* 0x000fe200078ec0ff */
[----:B------:R-:W-:Y:S01]  /*22a30*/  IMAD.MOV.U32 R19, RZ, RZ, RZ ;  /* 0x000000ffff137224 */ /* 0x000fe200078e00ff */
[----:B--2---:R-:W0:Y:S02]  /*22a40*/  SHFL.UP PT, R0, R17, 0x1, RZ ;  /* 0x0420000011007989 */ /* 0x004e2400000e00ff */
[----:B0-----:R-:W-:-:S05]  /*22a50*/  SEL R0, R0, RZ, P1 ;  /* 0x000000ff00007207 */ /* 0x001fca0000800000 */
[----:B------:R-:W-:-:S05]  /*22a60*/  IMAD.IADD R0, R17, 0x1, R0 ;  /* 0x0000000111007824 */ /* 0x000fca00078e0200 */
[----:B------:R-:W0:Y:S02]  /*22a70*/  SHFL.UP PT, R4, R0, 0x2, RZ ;  /* 0x0440000000047989 */ /* 0x000e2400000e00ff */
[----:B0-----:R-:W-:-:S05]  /*22a80*/  SEL R5, R4, RZ, P0 ;  /* 0x000000ff04057207 */ /* 0x001fca0000000000 */
[----:B------:R-:W-:-:S05]  /*22a90*/  IMAD.IADD R5, R0, 0x1, R5 ;  /* 0x0000000100057824 */ /* 0x000fca00078e0205 */
[----:B------:R-:W0:Y:S01]  /*22aa0*/  SHFL.UP PT, R4, R5, 0x4, RZ ;  /* 0x0480000005047989 */ /* 0x000e2200000e00ff */
[----:B------:R-:W-:-:S04]  /*22ab0*/  ISETP.GE.U32.AND P0, PT, R7, 0x4, PT ;  /* 0x000000040700780c */ /* 0x000fc80003f06070 */
[----:B0-----:R-:W-:-:S05]  /*22ac0*/  SEL R4, R4, RZ, P0 ;  /* 0x000000ff04047207 */ /* 0x001fca0000000000 */
[----:B------:R-:W-:-:S05]  /*22ad0*/  IMAD.IADD R4, R5, 0x1, R4 ;  /* 0x0000000105047824 */ /* 0x000fca00078e0204 */
[----:B------:R-:W0:Y:S01]  /*22ae0*/  SHFL.UP PT, R2, R4, 0x8, RZ ;  /* 0x0500000004027989 */ /* 0x000e2200000e00ff */
[----:B------:R-:W-:Y:S02]  /*22af0*/  @P0 LOP3.LUT R6, R6, 0x8, RZ, 0xfc, !PT ;  /* 0x0000000806060812 */ /* 0x000fe400078efcff */
[----:B------:R-:W-:-:S04]  /*22b00*/  ISETP.GE.U32.AND P0, PT, R7, 0x8, PT ;  /* 0x000000080700780c */ /* 0x000fc80003f06070 */
[----:B0-----:R-:W-:-:S05]  /*22b10*/  SEL R3, R2, RZ, P0 ;  /* 0x000000ff02037207 */ /* 0x001fca0000000000 */
[----:B------:R-:W-:-:S05]  /*22b20*/  IMAD.IADD R3, R4, 0x1, R3 ;  /* 0x0000000104037824 */ /* 0x000fca00078e0203 */
[----:B------:R-:W0:Y:S01]  /*22b30*/  SHFL.UP PT, R0, R3, 0x10, RZ ;  /* 0x0600000003007989 */ /* 0x000e2200000e00ff */
[----:B------:R-:W-:-:S04]  /*22b40*/  LOP3.LUT R6, R6, 0xfffffffb, RZ, 0xc0, !PT ;  /* 0xfffffffb06067812 */ /* 0x000fc800078ec0ff */
[----:B------:R-:W-:Y:S02]  /*22b50*/  @P0 LOP3.LUT R6, R6, 0x4, RZ, 0xfc, !PT ;  /* 0x0000000406060812 */ /* 0x000fe400078efcff */
[----:B------:R-:W-:-:S04]  /*22b60*/  ISETP.GE.U32.AND P0, PT, R7, 0x10, PT ;  /* 0x000000100700780c */ /* 0x000fc80003f06070 */
[----:B0-----:R-:W-:-:S05]  /*22b70*/  SEL R0, R0, RZ, P0 ;  /* 0x000000ff00007207 */ /* 0x001fca0000000000 */
[----:B------:R-:W-:-:S05]  /*22b80*/  IMAD.IADD R0, R3, 0x1, R0 ;  /* 0x0000000103007824 */ /* 0x000fca00078e0200 */
[----:B------:R-:W0:Y:S01]  /*22b90*/  SHFL.IDX PT, R2, R0, 0x1f, 0x1f ;  /* 0x03e01f0000027f89 */ /* 0x000e2200000e0000 */
[----:B------:R-:W-:-:S04]  /*22ba0*/  LOP3.LUT R6, R6, 0xfffffffd, RZ, 0xc0, !PT ;  /* 0xfffffffd06067812 */ /* 0x000fc800078ec0ff */
[----:B------:R-:W-:-:S05]  /*22bb0*/  @P0 LOP3.LUT R6, R6, 0x2, RZ, 0xfc, !PT ;  /* 0x0000000206060812 */ /* 0x000fca00078efcff */
[----:B------:R2:W-:Y:S01]  /*22bc0*/  STL [R1+0x470], R6 ;  /* 0x0004700601007387 */ /* 0x0005e20000100800 */
[----:B0-----:R-:W-:-:S05]  /*22bd0*/  IMAD R4, R2, UR4, RZ ;  /* 0x0000000402047c24 */ /* 0x001fca000f8e02ff */
[----:B-1----:R-:W-:Y:S01]  /*22be0*/  ISETP.GT.AND P0, PT, R4, UR6, PT ;  /* 0x0000000604007c0c */ /* 0x002fe2000bf04270 */
[----:B------:R-:W-:-:S12]  /*22bf0*/  IMAD.MOV.U32 R5, RZ, RZ, R4 ;  /* 0x000000ffff057224 */ /* 0x000fd800078e0004 */
[----:B--2---:R-:W-:Y:S05]  /*22c00*/  @P0 BRA `(.L_x_2578) ;  /* 0x0000000000bc0947 */ /* 0x004fea0003800000 */
[----:B------:R-:W-:Y:S01]  /*22c10*/  IMAD.MOV.U32 R4, RZ, RZ, R5 ;  /* 0x000000ffff047224 */ /* 0x000fe200078e0005 */
[----:B------:R-:W-:Y:S01]  /*22c20*/  ULDC UR5, c[0x0][0xd14] ;  /* 0x0003450000057ab9 */ /* 0x000fe20000000800 */
[----:B------:R-:W-:Y:S01]  /*22c30*/  IMAD.MOV.U32 R19, RZ, RZ, RZ ;  /* 0x000000ffff137224 */ /* 0x000fe200078e00ff */
[----:B------:R-:W-:Y:S01]  /*22c40*/  ULDC UR7, c[0x0][0xd14] ;  /* 0x0003450000077ab9 */ /* 0x000fe20000000800 */
[----:B------:R-:W-:-:S05]  /*22c50*/  ULDC UR4, c[0x0][0xd10] ;  /* 0x0003440000047ab9 */ /* 0x000fca0000000800 */
.L_x_2582:
        /* <DEDUP_REMOVED lines=16> */
.L_x_2581:
[----:B------:R-:W-:Y:S05]  /*22d60*/  BSYNC B0 ;  /* 0x0000000000007941 */ /* 0x000fea0003800000 */
.L_x_2580:
[----:B-----5:R-:W1:Y:S01]  /*22d70*/  SHFL.UP PT, R0, R17, 0x1, RZ ;  /* 0x0420000011007989 */ /* 0x020e6200000e00ff */
[C---:B------:R-:W-:Y:S02]  /*22d80*/  ISETP.NE.AND P0, PT, R6.reuse, RZ, PT ;  /* 0x000000ff0600720c */ /* 0x040fe40003f05270 */
[----:B------:R-:W-:Y:S02]  /*22d90*/  ISETP.GE.U32.AND P1, PT, R6, 0x2, PT ;  /* 0x000000020600780c */ /* 0x000fe40003f26070 */
[----:B-1----:R-:W-:Y:S02]  /*22da0*/  SEL R0, R0, RZ, P0 ;  /* 0x000000ff00007207 */ /* 0x002fe40000000000 */
[----:B------:R-:W-:-:S03]  /*22db0*/  ISETP.GE.U32.AND P0, PT, R6, 0x4, PT ;  /* 0x000000040600780c */ /* 0x000fc60003f06070 */
[----:B------:R-:W-:-:S05]  /*22dc0*/  IMAD.IADD R0, R17, 0x1, R0 ;  /* 0x0000000111007824 */ /* 0x000fca00078e0200 */
[----:B0-----:R-:W0:Y:S02]  /*22dd0*/  SHFL.UP PT, R2, R0, 0x2, RZ ;  /* 0x0440000000027989 */ /* 0x001e2400000e00ff */
        /* <DEDUP_REMOVED lines=18> */
.L_x_2578:
[----:B------:R-:W-:-:S04]  /*22f00*/  IMAD.IADD R5, R4, 0x1, -R5 ;  /* 0x0000000104057824 */ /* 0x000fc800078e0a05 */
[----:B------:R-:W-:-:S05]  /*22f10*/  IMAD R2, R0, UR4, R5 ;  /* 0x0000000400027c24 */ /* 0x000fca000f8e0205 */
[----:B------:R-:W-:Y:S02]  /*22f20*/  ISETP.GT.AND P0, PT, R2, UR6, PT ;  /* 0x0000000602007c0c */ /* 0x000fe4000bf04270 */
[----:B------:R-:W0:Y:S11]  /*22f30*/  LDC.64 R2, c[0x0][0xd68] ;  /* 0x00035a00ff027b82 */ /* 0x000e360000000a00 */
        /* <DEDUP_REMOVED lines=16> */
.L_x_2583:
        /* <DEDUP_REMOVED lines=24> */
[----:B------:R-:W-:Y:S02]  /*231c0*/  IMAD R5, R6, R2, R5 ;  /* 0x0000000206057224 */ /* 0x000fe400078e0205 */
[----:B------:R-:W-:Y:S01]  /*231d0*/  IMAD.MOV.U32 R2, RZ, RZ, RZ ;  /* 0x000000ffff027224 */ /* 0x000fe200078e00ff */
[----:B------:R-:W-:-:S04]  /*231e0*/  VIADDMNMX R8, R3, UR4, R8, PT ;  /* 0x0000000403087c46 */ /* 0x000fc8000b800108 */
[-C--:B------:R-:W-:Y:S02]  /*231f0*/  IABS R4, R8.reuse ;  /* 0x0000000800047213 */ /* 0x080fe40000000000 */
[----:B------:R-:W-:Y:S02]  /*23200*/  IABS R6, R8 ;  /* 0x0000000800067213 */ /* 0x000fe40000000000 */
[----:B------:R-:W1:Y:S08]  /*23210*/  I2F.RP R7, R4 ;  /* 0x0000000400077306 */ /* 0x000e700000209400 */
[----:B-1----:R-:W1:Y:S02]  /*23220*/  MUFU.RCP R7, R7 ;  /* 0x0000000700077308 */ /* 0x002e640000001000 */
[----:B-1----:R-:W-:Y:S01]  /*23230*/  VIADD R3, R7, 0xffffffe ;  /* 0x0ffffffe07037836 */ /* 0x002fe20000000000 */
[----:B------:R-:W-:-:S05]  /*23240*/  IABS R7, R5 ;  /* 0x0000000500077213 */ /* 0x000fca0000000000 */
[----:B------:R-:W1:Y:S02]  /*23250*/  F2I.FTZ.U32.TRUNC.NTZ R3, R3 ;  /* 0x0000000300037305 */ /* 0x000e64000021f000 */
[----:B-1----:R-:W-:-:S04]  /*23260*/  IMAD.MOV R9, RZ, RZ, -R3 ;  /* 0x000000ffff097224 */ /* 0x002fc800078e0a03 */
[----:B------:R-:W-:-:S04]  /*23270*/  IMAD R9, R9, R4, RZ ;  /* 0x0000000409097224 */ /* 0x000fc800078e02ff */
[----:B------:R-:W-:-:S04]  /*23280*/  IMAD.HI.U32 R2, R3, R9, R2 ;  /* 0x0000000903027227 */ /* 0x000fc800078e0002 */
[----:B------:R-:W-:Y:S02]  /*23290*/  IMAD.MOV R3, RZ, RZ, -R6 ;  /* 0x000000ffff037224 */ /* 0x000fe400078e0a06 */
[----:B------:R-:W-:-:S04]  /*232a0*/  IMAD.HI.U32 R2, R2, R7, RZ ;  /* 0x0000000702027227 */ /* 0x000fc800078e00ff */
[----:B------:R-:W-:-:S05]  /*232b0*/  IMAD R3, R2, R3, R7 ;  /* 0x0000000302037224 */ /* 0x000fca00078e0207 */
[----:B------:R-:W-:-:S13]  /*232c0*/  ISETP.GT.U32.AND P0, PT, R4, R3, PT ;  /* 0x000000030400720c */ /* 0x000fda0003f04070 */
[----:B------:R-:W-:Y:S02]  /*232d0*/  @!P0 IMAD.IADD R3, R3, 0x1, -R4 ;  /* 0x0000000103038824 */ /* 0x000fe400078e0a04 */
[----:B------:R-:W-:-:S03]  /*232e0*/  @!P0 VIADD R2, R2, 0x1 ;  /* 0x0000000102028836 */ /* 0x000fc60000000000 */
[----:B------:R-:W-:Y:S02]  /*232f0*/  ISETP.GE.U32.AND P0, PT, R3, R4, PT ;  /* 0x000000040300720c */ /* 0x000fe40003f06070 */
[C---:B------:R-:W-:Y:S01]  /*23300*/  LOP3.LUT R3, R5.reuse, R8, RZ, 0x3c, !PT ;  /* 0x0000000805037212 */ /* 0x040fe200078e3cff */
[----:B------:R-:W-:-:S10]  /*23310*/  IMAD.IADD R5, R5, 0x1, R0 ;  /* 0x0000000105057824 */ /* 0x000fd400078e0200 */
        /* <DEDUP_REMOVED lines=10> */
.L_x_2579:
[----:B------:R-:W-:Y:S02]  /*233c0*/  IMAD.MOV.U32 R17, RZ, RZ, RZ ;  /* 0x000000ffff117224 */ /* 0x000fe400078e00ff */
[----:B------:R-:W-:Y:S02]  /*233d0*/  IMAD.U32 R16, RZ, RZ, UR6 ;  /* 0x00000006ff107e24 */ /* 0x000fe4000f8e00ff */
[----:B------:R-:W-:-:S07]  /*233e0*/  IMAD.MOV.U32 R18, RZ, RZ, RZ ;  /* 0x000000ffff127224 */ /* 0x000fce00078e00ff */
.L_x_2584:
[----:B------:R-:W1:Y:S01]  /*233f0*/  S2R R0, SR_TID.X ;  /* 0x0000000000007919 */ /* 0x000e620000002100 */
[----:B------:R-:W-:Y:S01]  /*23400*/  UMOV UR50, URZ ;  /* 0x0000003f00327c82 */ /* 0x000fe20008000000 */
[----:B------:R-:W-:Y:S01]  /*23410*/  STL [R1+0x470], RZ ;  /* 0x000470ff01007387 */ /* 0x000fe20000100800 */
        /* <DEDUP_REMOVED lines=9> */
[----:B------:R1:W-:Y:S07]  /*234b0*/  STL [R1+0x474], R0 ;  /* 0x0004740001007387 */ /* 0x0003ee0000100800 */
[----:B------:R-:W-:Y:S05]  /*234c0*/  @P0 BRA `(.L_x_2585) ;  /* 0x0000004000280947 */ /* 0x000fea0003800000 */
[----:B-1----:R-:W-:Y:S01]  /*234d0*/  IMAD.MOV.U32 R0, RZ, RZ, 0x1 ;  /* 0x00000001ff007424 */ /* 0x002fe200078e00ff */
[----:B------:R1:W-:Y:S01]  /*234e0*/  STL [R1+0x470], RZ ;  /* 0x000470ff01007387 */ /* 0x0003e20000100800 */
[----:B------:R-:W-:Y:S01]  /*234f0*/  ULDC UR49, c[0x0][0xc] ;  /* 0x0000030000317ab9 */ /* 0x000fe20000000800 */
[----:B------:R-:W-:Y:S01]  /*23500*/  ULDC.64 UR52, c[0x0][0x198] ;  /* 0x0000660000347ab9 */ /* 0x000fe20000000a00 */
[----:B------:R-:W-:Y:S01]  /*23510*/  UMOV UR50, URZ ;  /* 0x0000003f00327c82 */ /* 0x000fe20008000000 */
[----:B------:R1:W-:Y:S04]  /*23520*/  STL [R1+0x474], R0 ;  /* 0x0004740001007387 */ /* 0x0003e80000100800 */
.L_x_2659:
[----:B------:R-:W-:Y:S05]  /*23530*/  YIELD ;  /* 0x0000000000007946 */ /* 0x000fea0003800000 */
[----:B------:R-:W-:Y:S01]  /*23540*/  ULDC.64 UR4, c[0x0][0xb20] ;  /* 0x0002c80000047ab9 */ /* 0x000fe20000000a00 */
[----:B-1----:R-:W-:Y:S01]  /*23550*/  IMAD.MOV.U32 R0, RZ, RZ, RZ ;  /* 0x000000ffff007224 */ /* 0x002fe200078e00ff */
[----:B------:R-:W-:Y:S01]  /*23560*/  ISETP.NE.U32.AND P0, PT, RZ, UR4, PT ;  /* 0x00000004ff007c0c */ /* 0x000fe2000bf05070 */
[----:B------:R-:W-:Y:S01]  /*23570*/  IMAD.MOV.U32 R4, RZ, RZ, RZ ;  /* 0x000000ffff047224 */ /* 0x000fe200078e00ff */
        /* <DEDUP_REMOVED lines=13> */
[----:B------:R-:W-:Y:S02]  /*23650*/  ULDC UR4, c[0x0][0x288] ;  /* 0x0000a20000047ab9 */ /* 0x000fe40000000800 */
[----:B------:R-:W-:Y:S01]  /*23660*/  IMAD.U32 R6, RZ, RZ, UR4 ;  /* 0x00000004ff067e24 */ /* 0x000fe2000f8e00ff */
[----:B------:R-:W-:Y:S01]  /*23670*/  ISETP.NE.AND.EX P1, PT, RZ, UR5, PT, P1 ;  /* 0x00000005ff007c0c */ /* 0x000fe2000bf25310 */
[----:B------:R-:W-:Y:S02]  /*23680*/  ULDC.64 UR4, c[0x0][0x3f8] ;  /* 0x0000fe0000047ab9 */ /* 0x000fe40000000a00 */
[----:B------:R-:W-:-:S03]  /*23690*/  UISETP.NE.U32.AND UP0, UPT, UR4, URZ, UPT ;  /* 0x0000003f0400728c */ /* 0x000fc6000bf05070 */
[----:B------:R-:W-:Y:S01]  /*236a0*/  ULDC UR4, c[0x0][0x404] ;  /* 0x0001010000047ab9 */ /* 0x000fe20000000800 */
[----:B------:R-:W-:-:S03]  /*236b0*/  UISETP.NE.AND.EX UP0, UPT, UR5, URZ, UPT, UP0 ;  /* 0x0000003f0500728c */ /* 0x000fc6000bf05300 */
[----:B------:R-:W-:Y:S01]  /*236c0*/  ULDC UR5, c[0x0][0x2e0] ;  /* 0x0000b80000057ab9 */ /* 0x000fe20000000800 */
[----:B------:R-:W-:Y:S01]  /*236d0*/  USEL UR4, UR4, 0x1, UP0 ;  /* 0x0000000104047887 */ /* 0x000fe20008000000 */
[----:B------:R-:W-:-:S03]  /*236e0*/  ISETP.NE.U32.AND P0, PT, RZ, UR6, PT ;  /* 0x00000006ff007c0c */ /* 0x000fc6000bf05070 */
[----:B------:R-:W-:Y:S01]  /*236f0*/  UIMAD UR4, UR4, UR5, URZ ;  /* 0x00000005040472a4 */ /* 0x000fe2000f8e023f */
[----:B------:R-:W-:Y:S01]  /*23700*/  ISETP.NE.AND.EX P0, PT, RZ, UR7, PT, P0 ;  /* 0x00000007ff007c0c */ /* 0x000fe2000bf05300 */
[----:B--2---:R1:W-:Y:S02]  /*23710*/  STL [R1+0x488], R4 ;  /* 0x0004880401007387 */ /* 0x0043e40000100800 */
[----:B-1----:R-:W1:Y:S02]  /*23720*/  @P1 LDC.64 R4, c[0x0][0xb10] ;  /* 0x0002c400ff041b82 */ /* 0x002e640000000a00 */
[----:B-1----:R-:W-:-:S05]  /*23730*/  @P1 IMAD.WIDE R4, R19, 0x4, R4 ;  /* 0x0000000413041825 */ /* 0x002fca00078e0204 */
[----:B------:R1:W5:Y:S02]  /*23740*/  @P1 LDG.E R6, desc[UR54][R4.64] ;  /* 0x0000003604061981 */ /* 0x000364000c1e1900 */
[----:B-1----:R-:W-:Y:S01]  /*23750*/  IMAD.U32 R4, RZ, RZ, UR4 ;  /* 0x00000004ff047e24 */ /* 0x002fe2000f8e00ff */
[----:B------:R-:W-:Y:S06]  /*23760*/  @P1 BRA `(.L_x_2586) ;  /* 0x0000000000101947 */ /* 0x000fec0003800000 */
[----:B------:R-:W-:Y:S05]  /*23770*/  @!P2 BRA `(.L_x_2586) ;  /* 0x00000000000ca947 */ /* 0x000fea0003800000 */
[----:B------:R-:W2:Y:S04]  /*23780*/  LDG.E R5, desc[UR54][R2.64] ;  /* 0x0000003602057981 */ /* 0x000ea8000c1e1900 */
[----:B-----5:R-:W2:Y:S02]  /*23790*/  LDG.E R6, desc[UR54][R2.64+0x4] ;  /* 0x0000043602067981 */ /* 0x020ea4000c1e1900 */
[----:B--2---:R-:W-:-:S07]  /*237a0*/  IMAD.IADD R6, R6, 0x1, -R5 ;  /* 0x0000000106067824 */ /* 0x004fce00078e0a05 */
.L_x_2586:
        /* <DEDUP_REMOVED lines=14> */
.L_x_2587:
[----:B------:R-:W-:Y:S05]  /*23890*/  @!P0 BRA `(.L_x_2588) ;  /* 0x00000000000c8947 */ /* 0x000fea0003800000 */
[----:B-1----:R-:W2:Y:S04]  /*238a0*/  LDG.E R5, desc[UR54][R2.64] ;  /* 0x0000003602057981 */ /* 0x002ea8000c1e1900 */
[----:B------:R-:W2:Y:S02]  /*238b0*/  LDG.E R4, desc[UR54][R2.64+0x4] ;  /* 0x0000043602047981 */ /* 0x000ea4000c1e1900 */
[----:B--2---:R-:W-:-:S07]  /*238c0*/  IMAD.IADD R4, R4, 0x1, -R5 ;  /* 0x0000000104047824 */ /* 0x004fce00078e0a05 */
.L_x_2588:
        /* <DEDUP_REMOVED lines=9> */
[----:B------:R-:W-:-:S11]  /*23960*/  VIADD R0, R9, 0xffffffff ;  /* 0xffffffff09007836 */ /* 0x000fd60000000000 */
[----:B------:R-:W-:Y:S05]  /*23970*/  @P1 BRA `(.L_x_2591) ;  /* 0x00000000001c1947 */ /* 0x000fea0003800000 */
[----:B------:R-:W-:Y:S01]  /*23980*/  ISETP.NE.AND P1, PT, R3, 0x1, PT ;  /* 0x000000010300780c */ /* 0x000fe20003f25270 */
[----:B------:R-:W-:-:S12]  /*23990*/  IMAD.MOV R9, RZ, RZ, -R9 ;  /* 0x000000ffff097224 */ /* 0x000fd800078e0a09 */
[----:B-1----:R-:W1:Y:S02]  /*239a0*/  @P1 LDC.64 R4, c[0x0][0xae0] ;  /* 0x0002b800ff041b82 */ /* 0x002e640000000a00 */
[----:B-1----:R-:W-:-:S05]  /*239b0*/  @P1 IMAD.HI.U32 R4, R9, R4, RZ ;  /* 0x0000000409041227 */ /* 0x002fca00078e00ff */
[----:B------:R-:W-:-:S04]  /*239c0*/  @P1 SHF.R.U32.HI R9, RZ, R5, R4 ;  /* 0x00000005ff091219 */ /* 0x000fc80000011604 */
[----:B------:R-:W-:Y:S01]  /*239d0*/  LOP3.LUT R0, RZ, R9, RZ, 0x33, !PT ;  /* 0x00000009ff007212 */ /* 0x000fe200078e33ff */
[----:B------:R-:W-:Y:S06]  /*239e0*/  BRA `(.L_x_2592) ;  /* 0x0000000000107947 */ /* 0x000fec0003800000 */
.L_x_2591:
[----:B------:R-:W-:-:S13]  /*239f0*/  ISETP.NE.AND P1, PT, R3, 0x1, PT ;  /* 0x000000010300780c */ /* 0x000fda0003f25270 */
[----:B-1----:R-:W1:Y:S02]  /*23a00*/  @P1 LDC.64 R4, c[0x0][0xae0] ;  /* 0x0002b800ff041b82 */ /* 0x002e640000000a00 */
[----:B-1----:R-:W-:-:S05]  /*23a10*/  @P1 IMAD.HI.U32 R4, R0, R4, RZ ;  /* 0x0000000400041227 */ /* 0x002fca00078e00ff */
[----:B------:R-:W-:-:S07]  /*23a20*/  @P1 SHF.R.U32.HI R0, RZ, R5, R4 ;  /* 0x00000005ff001219 */ /* 0x000fce0000011604 */
.L_x_2592:
[----:B------:R-:W-:Y:S05]  /*23a30*/  BSYNC B0 ;  /* 0x0000000000007941 */ /* 0x000fea0003800000 */
.L_x_2590:
[----:B------:R-:W-:-:S05]  /*23a40*/  IMAD R5, R0, R3, R3 ;  /* 0x0000000300057224 */ /* 0x000fca00078e0203 */
[----:B------:R-:W-:-:S07]  /*23a50*/  VIMNMX R2, R2, R5, PT ;  /* 0x0000000502027248 */ /* 0x000fce0003fe0100 */
.L_x_2589:
[----:B------:R-:W-:Y:S01]  /*23a60*/  VIADD R2, R2, 0x5f ;  /* 0x0000005f02027836 */ /* 0x000fe20000000000 */
[----:B------:R-:W-:Y:S01]  /*23a70*/  ULDC UR4, c[0x0][0xad4] ;  /* 0x0002b50000047ab9 */ /* 0x000fe20000000800 */
[----:B------:R-:W-:Y:S02]  /*23a80*/  VIADD R0, R7, 0x5f ;  /* 0x0000005f07007836 */ /* 0x000fe40000000000 */
[----:B------:R-:W-:-:S04]  /*23a90*/  IMAD.HI R2, R2, 0x2aaaaaab, RZ ;  /* 0x2aaaaaab02027827 */ /* 0x000fc800078e02ff */
[----:B------:R-:W-:Y:S01]  /*23aa0*/  IMAD.HI R0, R0, 0x2aaaaaab, RZ ;  /* 0x2aaaaaab00007827 */ /* 0x000fe200078e02ff */
[----:B-1----:R-:W-:-:S03]  /*23ab0*/  SHF.R.U32.HI R5, RZ, 0x1f, R2 ;  /* 0x0000001fff057819 */ /* 0x002fc60000011602 */
[----:B------:R-:W-:Y:S01]  /*23ac0*/  IMAD R6, R17, 0x80, -R6 ;  /* 0x0000008011067824 */ /* 0x000fe200078e0a06 */
[----:B------:R-:W-:Y:S02]  /*23ad0*/  LEA.HI.SX32 R2, R2, R5, 0x1c ;  /* 0x0000000502027211 */ /* 0x000fe400078fe2ff */
[----:B------:R-:W-:Y:S01]  /*23ae0*/  SHF.R.U32.HI R5, RZ, 0x1f, R0 ;  /* 0x0000001fff057819 */ /* 0x000fe20000011600 */
[----:B------:R-:W-:-:S03]  /*23af0*/  IMAD.IADD R6, R7, 0x1, R6 ;  /* 0x0000000107067824 */ /* 0x000fc600078e0206 */
        /* <DEDUP_REMOVED lines=15> */
.L_x_2595:
[----:B------:R-:W-:-:S13]  /*23bf0*/  ISETP.NE.AND P0, PT, R3, 0x1, PT ;  /* 0x000000010300780c */ /* 0x000fda0003f05270 */
[----:B------:R-:W2:Y:S02]  /*23c00*/  @P0 LDC.64 R4, c[0x0][0xae0] ;  /* 0x0002b800ff040b82 */ /* 0x000ea40000000a00 */
[----:B--2---:R-:W-:-:S05]  /*23c10*/  @P0 IMAD.HI.U32 R4, R6, R4, RZ ;  /* 0x0000000406040227 */ /* 0x004fca00078e00ff */
[----:B------:R-:W-:-:S07]  /*23c20*/  @P0 SHF.R.U32.HI R6, RZ, R5, R4 ;  /* 0x00000005ff060219 */ /* 0x000fce0000011604 */
.L_x_2596:
[----:B------:R-:W-:Y:S05]  /*23c30*/  BSYNC B0 ;  /* 0x0000000000007941 */ /* 0x000fea0003800000 */
.L_x_2594:
[----:B------:R-:W-:-:S05]  /*23c40*/  IMAD R3, R6, R3, RZ ;  /* 0x0000000306037224 */ /* 0x000fca00078e02ff */
[----:B------:R-:W-:-:S07]  /*23c50*/  VIMNMX R0, R0, R3, !PT ;  /* 0x0000000300007248 */ /* 0x000fce0007fe0100 */
.L_x_2593:
        /* <DEDUP_REMOVED lines=25> */
.L_x_2598:
        /* <DEDUP_REMOVED lines=14> */
[----:B------:R-:W-:Y:S02]  /*23ed0*/  IMAD.U32 R6, RZ, RZ, UR8 ;  /* 0x00000008ff067e24 */ /* 0x000fe4000f8e00ff */
[----:B------:R-:W-:-:S02]  /*23ee0*/  IMAD.U32 R7, RZ, RZ, UR9 ;  /* 0x00000009ff077e24 */ /* 0x000fc4000f8e00ff */
[----:B------:R-:W-:Y:S02]  /*23ef0*/  IMAD.U32 R10, RZ, RZ, UR4 ;  /* 0x00000004ff0a7e24 */ /* 0x000fe4000f8e00ff */
[----:B0-----:R-:W-:Y:S02]  /*23f00*/  IMAD.U32 R11, RZ, RZ, UR5 ;  /* 0x00000005ff0b7e24 */ /* 0x001fe4000f8e00ff */
[----:B-1----:R-:W-:Y:S02]  /*23f10*/  IMAD.MOV.U32 R8, RZ, RZ, 0x70 ;  /* 0x00000070ff087424 */ /* 0x002fe400078e00ff */
[----:B------:R-:W-:Y:S02]  /*23f20*/  IMAD.MOV.U32 R12, RZ, RZ, 0x1 ;  /* 0x00000001ff0c7424 */ /* 0x000fe400078e00ff */
[----:B------:R-:W-:-:S07]  /*23f30*/  IMAD.MOV.U32 R13, RZ, RZ, RZ ;  /* 0x000000ffff0d7224 */ /* 0x000fce00078e00ff */
[----:B------:R-:W-:-:S07]  /*23f40*/  LEPC R20, `(.L_x_2600) ;  /* 0x000000001014794e */ /* 0x000fce0000000000 */
[----:B--2---:R-:W-:Y:S05]  /*23f50*/  CALL.ABS.NOINC R2 ;  /* 0x0000000002007343 */ /* 0x004fea0003c00000 */
.L_x_2600:
        /* <DEDUP_REMOVED lines=11> */
[----:B------:R-:W-:Y:S02]  /*24010*/  IMAD.U32 R6, RZ, RZ, UR8 ;  /* 0x00000008ff067e24 */ /* 0x000fe4000f8e00ff */
[----:B------:R-:W-:-:S02]  /*24020*/  IMAD.U32 R7, RZ, RZ, UR9 ;  /* 0x00000009ff077e24 */ /* 0x000fc4000f8e00ff */
[----:B------:R-:W-:Y:S02]  /*24030*/  IMAD.U32 R10, RZ, RZ, UR4 ;  /* 0x00000004ff0a7e24 */ /* 0x000fe4000f8e00ff */
[----:B0-----:R-:W-:Y:S02]  /*24040*/  IMAD.U32 R11, RZ, RZ, UR5 ;  /* 0x00000005ff0b7e24 */ /* 0x001fe4000f8e00ff */
[----:B-1----:R-:W-:Y:S02]  /*24050*/  IMAD.MOV.U32 R8, RZ, RZ, 0x70 ;  /* 0x00000070ff087424 */ /* 0x002fe400078e00ff */
[----:B------:R-:W-:Y:S02]  /*24060*/  IMAD.MOV.U32 R12, RZ, RZ, 0x1 ;  /* 0x00000001ff0c7424 */ /* 0x000fe400078e00ff */
[----:B--2---:R-:W-:-:S07]  /*24070*/  IMAD.MOV.U32 R13, RZ, RZ, RZ ;  /* 0x000000ffff0d7224 */ /* 0x004fce00078e00ff */
[----:B------:R-:W-:-:S07]  /*24080*/  LEPC R20, `(.L_x_2602) ;  /* 0x000000001014794e */ /* 0x000fce0000000000 */
[----:B---3--:R-:W-:Y:S05]  /*24090*/  CALL.ABS.NOINC R2 ;  /* 0x0000000002007343 */ /* 0x008fea0003c00000 */
.L_x_2602:
        /* <DEDUP_REMOVED lines=16> */
.L_x_2601:
[----:B------:R-:W2:Y:S01]  /*241a0*/  LDL.LU R7, [R1+0x488] ;  /* 0x0004880001077983 */ /* 0x000ea20000300800 */
[----:B------:R-:W3:Y:S01]  /*241b0*/  LDC R0, c[0x0][0x428] ;  /* 0x00010a00ff007b82 */ /* 0x000ee20000000800 */
[----:B------:R-:W-:Y:S01]  /*241c0*/  ULDC.64 UR4, c[0x0][0xaf0] ;  /* 0x0002bc0000047ab9 */ /* 0x000fe20000000a00 */
[----:B------:R-:W4:Y:S01]  /*241d0*/  S2R R4, SR_TID.X ;  /* 0x0000000000047919 */ /* 0x000f220000002100 */
[----:B---3--:R-:W-:Y:S01]  /*241e0*/  ISETP.NE.AND P0, PT, R0, 0x1, PT ;  /* 0x000000010000780c */ /* 0x008fe20003f05270 */
[----:B------:R-:W-:Y:S01]  /*241f0*/  IMAD.MOV.U32 R0, RZ, RZ, R18 ;  /* 0x000000ffff007224 */ /* 0x000fe200078e0012 */
[----:B----4-:R-:W-:Y:S01]  /*24200*/  LOP3.LUT R6, R4, 0x1f, RZ, 0xc0, !PT ;  /* 0x0000001f04067812 */ /* 0x010fe200078ec0ff */
[----:B------:R-:W-:-:S10]  /*24210*/  IMAD.MOV.U32 R4, RZ, RZ, R19 ;  /* 0x000000ffff047224 */ /* 0x000fd400078e0013 */
[----:B------:R-:W3:Y:S08]  /*24220*/  @P0 LDC R3, c[0x0][0x42c] ;  /* 0x00010b00ff030b82 */ /* 0x000ef00000000800 */
[----:B------:R-:W4:Y:S01]  /*24230*/  @P0 LDC R5, c[0x0][0x430] ;  /* 0x00010c00ff050b82 */ /* 0x000f220000000800 */
[----:B---3--:R-:W-:-:S05]  /*24240*/  @P0 IMAD.HI.U32 R2, R18, R3, RZ ;  /* 0x0000000312020227 */ /* 0x008fca00078e00ff */
[----:B----4-:R-:W-:Y:S02]  /*24250*/  @P0 SHF.R.U32.HI R0, RZ, R5, R2 ;  /* 0x00000005ff000219 */ /* 0x010fe40000011602 */
[----:B------:R-:W-:-:S04]  /*24260*/  ISETP.NE.U32.AND P0, PT, RZ, UR4, PT ;  /* 0x00000004ff007c0c */ /* 0x000fc8000bf05070 */
[----:B------:R-:W-:Y:S01]  /*24270*/  ISETP.NE.AND.EX P0, PT, RZ, UR5, PT, P0 ;  /* 0x00000005ff007c0c */ /* 0x000fe2000bf05300 */
[----:B------:R-:W-:-:S12]  /*24280*/  ULDC.64 UR4, c[0x0][0xaf8] ;  /* 0x0002be0000047ab9 */ /* 0x000fd80000000a00 */
[----:B------:R-:W3:Y:S01]  /*24290*/  @P0 LDC.64 R2, c[0x0][0xaf0] ;  /* 0x0002bc00ff020b82 */ /* 0x000ee20000000a00 */
[----:B------:R-:W-:-:S04]  /*242a0*/  ISETP.NE.AND P6, PT, R6, RZ, PT ;  /* 0x000000ff0600720c */ /* 0x000fc80003fc5270 */
[----:B------:R-:W-:-:S09]  /*242b0*/  PLOP3.LUT P1, PT, P6, PT, PT, 0x8, 0x0 ;  /* 0x000000000000781c */ /* 0x000fd2000372e170 */
[----:B------:R-:W-:Y:S01]  /*242c0*/  VOTEU.ALL UP1, P6 ;  /* 0x00000000003f7886 */ /* 0x000fe20003020000 */
[----:B---3--:R-:W-:-:S05]  /*242d0*/  @P0 IMAD.WIDE R2, R19, 0x4, R2 ;  /* 0x0000000413020825 */ /* 0x008fca00078e0202 */
[----:B------:R3:W5:Y:S01]  /*242e0*/  @P0 LDG.E R4, desc[UR54][R2.64] ;  /* 0x0000003602040981 */ /* 0x000762000c1e1900 */
[----:B------:R-:W-:Y:S01]  /*242f0*/  ISETP.NE.U32.AND P0, PT, RZ, UR4, PT ;  /* 0x00000004ff007c0c */ /* 0x000fe2000bf05070 */
[----:B------:R-:W-:-:S03]  /*24300*/  @!UP1 UIADD3 UR8, UP0, UR52, 0x270, URZ ;  /* 0x0000027034089890 */ /* 0x000fc6000ff1e03f */
[----:B------:R-:W-:Y:S01]  /*24310*/  ISETP.NE.AND.EX P0, PT, RZ, UR5, PT, P0 ;  /* 0x00000005ff007c0c */ /* 0x000fe2000bf05300 */
[----:B------:R-:W-:-:S03]  /*24320*/  @!UP1 UIADD3.X UR9, URZ, UR53, URZ, UP0, !UPT ;  /* 0x000000353f099290 */ /* 0x000fc600087fe43f */
[----:B------:R-:W-:Y:S01]  /*24330*/  SEL R6, R19, RZ, !P0 ;  /* 0x000000ff13067207 */ /* 0x000fe20004000000 */
[----:B------:R-:W-:Y:S01]  /*24340*/  VOTEU.ALL UP0, P6 ;  /* 0x00000000003f7886 */ /* 0x000fe20003000000 */
[----:B--23--:R-:W-:-:S07]  /*24350*/  IMAD R17, R17, 0x80, R7 ;  /* 0x0000008011117824 */ /* 0x00cfce00078e0207 */
.L_x_2603:
        /* <DEDUP_REMOVED lines=9> */
[----:B--2---:R-:W-:Y:S05]  /*243f0*/  @P1 BRA.U.ANY `(.L_x_2603) ;  /* 0xfffffffd00d81947 */ /* 0x004fea000393ffff */
[----:B------:R-:W1:Y:S01]  /*24400*/  LDL R5, [R1+0x484] ;  /* 0x0004840001057983 */ /* 0x000e620000100800 */
[----:B------:R-:W2:Y:S01]  /*24410*/  LDC.64 R2, c[0x0][0x3f8] ;  /* 0x0000fe00ff027b82 */ /* 0x000ea20000000a00 */
[----:B------:R-:W-:Y:S02]  /*24420*/  ULDC.64 UR4, c[0x0][0xb00] ;  /* 0x0002c00000047ab9 */ /* 0x000fe40000000a00 */
[----:B--2---:R-:W-:Y:S01]  /*24430*/  LOP3.LUT P0, RZ, R2, UR4, RZ, 0xfc, !PT ;  /* 0x0000000402ff7c12 */ /* 0x004fe2000f80fcff */
[----:B------:R-:W-:-:S03]  /*24440*/  UMOV UR4, 0xffffffff ;  /* 0xffffffff00047882 */ /* 0x000fc60000000000 */
[----:B------:R-:W-:-:S04]  /*24450*/  LOP3.LUT P0, RZ, R3, UR5, RZ, 0xfc, P0 ;  /* 0x0000000503ff7c12 */ /* 0x000fc8000800fcff */
[----:B-----5:R-:W-:Y:S01]  /*24460*/  SEL R7, R4, RZ, !P0 ;  /* 0x000000ff04077207 */ /* 0x020fe20004000000 */
[----:B-1----:R-:W-:Y:S01]  /*24470*/  VIADD R8, R5, 0xffffffff ;  /* 0xffffffff05087836 */ /* 0x002fe20000000000 */
[----:B------:R-:W-:Y:S07]  /*24480*/  BRA.DIV UR4, `(.L_x_2604) ;  /* 0x0000003604cc7947 */ /* 0x000fee000b800000 */
.L_x_2675:
[----:B------:R-:W-:Y:S01]  /*24490*/  UMOV UR4, 0xffffffff ;  /* 0xffffffff00047882 */ /* 0x000fe20000000000 */
[----:B------:R-:W-:Y:S02]  /*244a0*/  SHF.R.S32.HI R5, RZ, 0x1f, R4 ;  /* 0x0000001fff057819 */ /* 0x000fe40000011404 */
[----:B------:R-:W-:Y:S05]  /*244b0*/  BRA.DIV UR4, `(.L_x_2605) ;  /* 0x0000003604f47947 */ /* 0x000fea000b800000 */
[----:B------:R-:W-:-:S13]  /*244c0*/  ELECT P6, URZ, PT ;  /* 0x00000000003f782f */ /* 0x000fda00038c0000 */
.L_x_2678:
        /* <DEDUP_REMOVED lines=8> */
[----:B0-----:R-:W0:Y:S02]  /*24550*/  @P0 LDC.64 R10, c[0x0][0x420] ;  /* 0x00010800ff0a0b82 */ /* 0x001e240000000a00 */
[----:B0-----:R-:W-:-:S05]  /*24560*/  @P0 IMAD.HI.U32 R10, R8, R10, RZ ;  /* 0x0000000a080a0227 */ /* 0x001fca00078e00ff */
        /* <DEDUP_REMOVED lines=10> */
[----:B------:R-:W-:-:S05]  /*24610*/  LEA.HI.X R13, R10, R3, R7, 0x2, P0 ;  /* 0x000000030a0d7211 */ /* 0x000fca00000f1407 */
[----:B------:R1:W5:Y:S02]  /*24620*/  LDG.E R7, desc[UR54][R12.64] ;  /* 0x000000360c077981 */ /* 0x000364000c1e1900 */
.L_x_2607:
[----:B------:R-:W2:Y:S01]  /*24630*/  LDL R9, [R1+0x470] ;  /* 0x0004700001097983 */ /* 0x000ea20000100800 */
[----:B0-----:R-:W-:-:S03]  /*24640*/  MOV R11, 0x400 ;  /* 0x00000400000b7802 */ /* 0x001fc60000000f00 */
[----:B------:R-:W3:Y:S01]  /*24650*/  LDL R10, [R1+0x474] ;  /* 0x00047400010a7983 */ /* 0x000ee20000100800 */
[----:B-1----:R-:W0:Y:S02]  /*24660*/  S2R R12, SR_CgaCtaId ;  /* 0x00000000000c7919 */ /* 0x002e240000008800 */
[----:B0-----:R-:W-:-:S05]  /*24670*/  LEA R11, R12, R11, 0x18 ;  /* 0x0000000b0c0b7211 */ /* 0x001fca00078ec0ff */
[----:B--2---:R-:W-:Y:S01]  /*24680*/  IMAD R9, R9, 0x8, R11 ;  /* 0x0000000809097824 */ /* 0x004fe200078e020b */
[----:B---3--:R-:W-:-:S04]  /*24690*/  SHF.L.U32 R10, R10, 0x1f, RZ ;  /* 0x0000001f0a0a7819 */ /* 0x008fc800000006ff */
[----:B------:R-:W0:Y:S02]  /*246a0*/  SYNCS.PHASECHK.TRANS64.TRYWAIT P0, [R9+URZ+0x32440], R10 ;  /* 0x0324400a090075a7 */ /* 0x000e24000800017f */
[----:B0-----:R-:W-:Y:S05]  /*246b0*/  @!P0 BRA `(.L_x_2608) ;  /* 0x0000003400948947 */ /* 0x001fea0003800000 */
.L_x_2679:
        /* <DEDUP_REMOVED lines=11> */
.L_x_2609:
[----:B------:R-:W2:Y:S01]  /*24770*/  LDL R11, [R1+0x470] ;  /* 0x00047000010b7983 */ /* 0x000ea20000100800 */
        /* <DEDUP_REMOVED lines=21> */
.L_x_2606:
[----:B------:R-:W1:Y:S01]  /*248d0*/  S2R R10, SR_CgaCtaId ;  /* 0x00000000000a7919 */ /* 0x000e620000008800 */
[----:B------:R-:W-:Y:S05]  /*248e0*/  WARPSYNC.ALL ;  /* 0x0000000000007948 */ /* 0x000fea0003800000 */
[----:B------:R-:W-:Y:S01]  /*248f0*/  BAR.SYNC.DEFER_BLOCKING 0x8, 0x120 ;  /* 0x0204800000007b1d */ /* 0x000fe20000010000 */
[----:B------:R-:W-:Y:S02]  /*24900*/  ELECT P0, URZ, PT ;  /* 0x00000000003f782f */ /* 0x000fe40003800000 */
[----:B------:R-:W-:-:S03]  /*24910*/  MOV R9, 0x400 ;  /* 0x0000040000097802 */ /* 0x000fc60000000f00 */
[----:B------:R-:W-:Y:S01]  /*24920*/  BSSY B0, `(.L_x_2610) ;  /* 0x0000032000007945 */ /* 0x000fe20003800000 */
[----:B-1----:R-:W-:-:S07]  /*24930*/  LEA R9, R10, R9, 0x18 ;  /* 0x000000090a097211 */ /* 0x002fce00078ec0ff */
        /* <DEDUP_REMOVED lines=19> */
[----:B-1----:R-:W-:Y:S01]  /*24a70*/  IMAD.MOV.U32 R6, RZ, RZ, 0x10000 ;  /* 0x00010000ff067424 */ /* 0x002fe200078e00ff */
        /* <DEDUP_REMOVED lines=27> */
[----:B-1----:R-:W-:Y:S01]  /*24c30*/  NOP ;  /* 0x0000000000007918 */ /* 0x002fe20000000000 */
.L_x_2611:
[----:B------:R-:W-:Y:S05]  /*24c40*/  BSYNC B0 ;  /* 0x0000000000007941 */ /* 0x000fea0003800000 */
.L_x_2610:
[----:B------:R-:W-:-:S04]  /*24c50*/  UIADD3 UR50, UR50, 0x1, URZ ;  /* 0x0000000132327890 */ /* 0x000fc8000fffe03f */
[----:B------:R-:W-:-:S04]  /*24c60*/  ULEA.HI UR4, UR50, UR50, URZ, 0x1 ;  /* 0x0000003232047291 */ /* 0x000fc8000f8f083f */
[----:B------:R-:W-:-:S04]  /*24c70*/  ULOP3.LUT UR4, UR4, 0xfffffffe, URZ, 0xc0, !UPT ;  /* 0xfffffffe04047892 */ /* 0x000fc8000f8ec03f */
[----:B------:R-:W-:-:S06]  /*24c80*/  UIADD3 UR4, UR50, -UR4, URZ ;  /* 0x8000000432047290 */ /* 0x000fcc000fffe03f */
[----:B------:R-:W-:-:S05]  /*24c90*/  IMAD.U32 R6, RZ, RZ, UR4 ;  /* 0x00000004ff067e24 */ /* 0x000fca000f8e00ff */
[----:B------:R-:W-:-:S04]  /*24ca0*/  SHF.L.U32 R6, R6, 0x1f, RZ ;  /* 0x0000001f06067819 */ /* 0x000fc800000006ff */
[----:B------:R-:W1:Y:S02]  /*24cb0*/  SYNCS.PHASECHK.TRANS64.TRYWAIT P0, [R9+URZ+0x32420], R6 ;  /* 0x03242006090075a7 */ /* 0x000e64000800017f */
[----:B-1----:R-:W-:Y:S05]  /*24cc0*/  @!P0 BRA `(.L_x_2612) ;  /* 0x0000003000248947 */ /* 0x002fea0003800000 */
.L_x_2680:
[----:B------:R-:W-:Y:S01]  /*24cd0*/  ULDC.64 UR46, c[0x0][0x3f8] ;  /* 0x0000fe00002e7ab9 */ /* 0x000fe20000000a00 */
[----:B------:R-:W-:Y:S01]  /*24ce0*/  ULDC.64 UR38, c[0x0][0x408] ;  /* 0x0001020000267ab9 */ /* 0x000fe20000000a00 */
[----:B------:R-:W-:Y:S04]  /*24cf0*/  BSSY B0, `(.L_x_2613) ;  /* 0x000003b000007945 */ /* 0x000fe80003800000 */
[----:B------:R-:W-:Y:S05]  /*24d00*/  @!P6 BRA `(.L_x_2614) ;  /* 0x0000000000e4e947 */ /* 0x000fea0003800000 */
[----:B-1----:R-:W2:Y:S01]  /*24d10*/  LDL R9, [R1+0x470] ;  /* 0x0004700001097983 */ /* 0x002ea20000100800 */
[----:B0-----:R-:W-:-:S03]  /*24d20*/  MOV R11, 0x400 ;  /* 0x00000400000b7802 */ /* 0x001fc60000000f00 */
[----:B------:R-:W3:Y:S01]  /*24d30*/  LDL R10, [R1+0x474] ;  /* 0x00047400010a7983 */ /* 0x000ee20000100800 */
[----:B------:R-:W0:Y:S02]  /*24d40*/  S2R R12, SR_CgaCtaId ;  /* 0x00000000000c7919 */ /* 0x000e240000008800 */
[----:B0-----:R-:W-:-:S05]  /*24d50*/  LEA R11, R12, R11, 0x18 ;  /* 0x0000000b0c0b7211 */ /* 0x001fca00078ec0ff */
[----:B--2---:R-:W-:Y:S01]  /*24d60*/  IMAD R9, R9, 0x8, R11 ;  /* 0x0000000809097824 */ /* 0x004fe200078e020b */
[----:B---3--:R-:W-:-:S04]  /*24d70*/  SHF.L.U32 R6, R10, 0x1f, RZ ;  /* 0x0000001f0a067819 */ /* 0x008fc800000006ff */
[----:B------:R-:W0:Y:S02]  /*24d80*/  SYNCS.PHASECHK.TRANS64.TRYWAIT P0, [R9+URZ+0x32460], R6 ;  /* 0x03246006090075a7 */ /* 0x000e24000800017f */
[----:B0-----:R-:W-:Y:S05]  /*24d90*/  @!P0 BRA `(.L_x_2615) ;  /* 0x0000003000108947 */ /* 0x001fea0003800000 */
.L_x_2681:
        /* <DEDUP_REMOVED lines=11> */
.L_x_2616:
[----:B0-----:R-:W2:Y:S01]  /*24e50*/  LDL R6, [R1+0x470] ;  /* 0x0004700001067983 */ /* 0x001ea20000100800 */
[----:B------:R-:W-:-:S03]  /*24e60*/  MOV R11, 0x400 ;  /* 0x00000400000b7802 */ /* 0x000fc60000000f00 */
[----:B------:R-:W3:Y:S01]  /*24e70*/  LDL R10, [R1+0x478] ;  /* 0x00047800010a7983 */ /* 0x000ee20000100800 */
[----:B------:R-:W0:Y:S01]  /*24e80*/  S2R R12, SR_CgaCtaId ;  /* 0x00000000000c7919 */ /* 0x000e220000008800 */
[----:B------:R-:W-:Y:S02]  /*24e90*/  R2UR UR11, R8 ;  /* 0x00000000080b72ca */ /* 0x000fe400000e0000 */
[----:B------:R-:W-:Y:S01]  /*24ea0*/  R2UR UR9, R9 ;  /* 0x00000000090972ca */ /* 0x000fe200000e0000 */
[----:B------:R-:W-:Y:S01]  /*24eb0*/  UIADD3 UR4, UP0, UR52, 0x470, URZ ;  /* 0x0000047034047890 */ /* 0x000fe2000ff1e03f */
[----:B------:R-:W-:Y:S02]  /*24ec0*/  R2UR UR12, R0 ;  /* 0x00000000000c72ca */ /* 0x000fe400000e0000 */
[----:B------:R-:W-:Y:S02]  /*24ed0*/  R2UR UR13, R7 ;  /* 0x00000000070d72ca */ /* 0x000fe400000e0000 */
        /* <DEDUP_REMOVED lines=28> */
.L_x_2614:
[----:B------:R-:W-:Y:S05]  /*250a0*/  BSYNC B0 ;  /* 0x0000000000007941 */ /* 0x000fea0003800000 */
.L_x_2613:
        /* <DEDUP_REMOVED lines=14> */
[----:B0-----:R-:W2:Y:S04]  /*25190*/  LDL.LU R11, [R1+0x470] ;  /* 0x00047000010b7983 */ /* 0x001ea80000300800 */
[----:B------:R-:W3:Y:S01]  /*251a0*/  LDL.LU R13, [R1+0x474] ;  /* 0x00047400010d7983 */ /* 0x000ee20000300800 */
[----:B------:R-:W-:Y:S01]  /*251b0*/  BSSY B2, `(.L_x_2621) ;  /* 0x0000070000027945 */ /* 0x000fe20003800000 */
[----:B--2---:R-:W-:-:S05]  /*251c0*/  VIADD R6, R11, 0x1 ;  /* 0x000000010b067836 */ /* 0x004fca0000000000 */
[----:B------:R-:W-:-:S04]  /*251d0*/  ISETP.NE.AND P0, PT, R6, 0x2, PT ;  /* 0x000000020600780c */ /* 0x000fc80003f05270 */
[----:B------:R-:W-:Y:S02]  /*251e0*/  SEL R9, RZ, 0x1, P0 ;  /* 0x00000001ff097807 */ /* 0x000fe40000000000 */
[----:B------:R-:W-:Y:S02]  /*251f0*/  SEL R14, R6, RZ, P0 ;  /* 0x000000ff060e7207 */ /* 0x000fe40000000000 */
[----:B---3--:R-:W-:-:S03]  /*25200*/  LOP3.LUT R13, R13, R9, RZ, 0x3c, !PT ;  /* 0x000000090d0d7212 */ /* 0x008fc600078e3cff */
[----:B------:R0:W-:Y:S04]  /*25210*/  STL [R1+0x470], R14 ;  /* 0x0004700e01007387 */ /* 0x0001e80000100800 */
[----:B------:R0:W-:Y:S01]  /*25220*/  STL [R1+0x474], R13 ;  /* 0x0004740d01007387 */ /* 0x0001e20000100800 */
        /* <DEDUP_REMOVED lines=22> */
.L_x_2623:
[----:B-1----:R-:W1:Y:S01]  /*25390*/  S2R R3, SR_CgaCtaId ;  /* 0x0000000000037919 */ /* 0x002e620000008800 */
[----:B------:R-:W-:-:S04]  /*253a0*/  MOV R2, 0x400 ;  /* 0x0000040000027802 */ /* 0x000fc80000000f00 */
[----:B-1----:R-:W-:Y:S02]  /*253b0*/  LEA R2, R3, R2, 0x18 ;  /* 0x0000000203027211 */ /* 0x002fe400078ec0ff */
[----:B------:R-:W-:-:S03]  /*253c0*/  SHF.L.U32 R3, R13, 0x1f, RZ ;  /* 0x0000001f0d037819 */ /* 0x000fc600000006ff */
[----:B------:R-:W-:-:S04]  /*253d0*/  IMAD R2, R14, 0x8, R2 ;  /* 0x000000080e027824 */ /* 0x000fc800078e0202 */
[----:B------:R-:W1:Y:S02]  /*253e0*/  SYNCS.PHASECHK.TRANS64.TRYWAIT P0, [R2+URZ+0x32440], R3 ;  /* 0x03244003020075a7 */ /* 0x000e64000800017f */
[----:B-1----:R-:W-:Y:S05]  /*253f0*/  @!P0 BRA `(.L_x_2624) ;  /* 0x00000028008c8947 */ /* 0x002fea0003800000 */
.L_x_2682:
        /* <DEDUP_REMOVED lines=11> */
.L_x_2625:
[----:B------:R-:W2:Y:S01]  /*254b0*/  LDL R6, [R1+0x470] ;  /* 0x0004700001067983 */ /* 0x000ea20000100800 */
        /* <DEDUP_REMOVED lines=21> */
.L_x_2683:
        /* <DEDUP_REMOVED lines=8> */
.L_x_2627:
[----:B-12---:R-:W2:Y:S01]  /*25690*/  LDL R3, [R1+0x470] ;  /* 0x0004700001037983 */ /* 0x006ea20000100800 */
        /* <DEDUP_REMOVED lines=33> */
.L_x_2622:
[----:B------:R-:W-:Y:S05]  /*258b0*/  BSYNC B2 ;  /* 0x0000000000027941 */ /* 0x000fea0003800000 */
.L_x_2621:
[----:B------:R-:W2:Y:S02]  /*258c0*/  LDL R2, [R1+0x484] ;  /* 0x0004840001027983 */ /* 0x000ea40000100800 */
[----:B--2---:R-:W-:-:S07]  /*258d0*/  VIADD R8, R2, 0xfffffffd ;  /* 0xfffffffd02087836 */ /* 0x004fce0000000000 */
.L_x_2620:
[----:B------:R-:W-:Y:S05]  /*258e0*/  BSYNC B1 ;  /* 0x0000000000017941 */ /* 0x000fea0003800000 */
.L_x_2619:
[----:B------:R-:W2:Y:S01]  /*258f0*/  LDL.LU R2, [R1+0x484] ;  /* 0x0004840001027983 */ /* 0x000ea20000300800 */
[----:B------:R-:W-:Y:S01]  /*25900*/  VIADD R10, R10, 0xfffffffe ;  /* 0xfffffffe0a0a7836 */ /* 0x000fe20000000000 */
[----:B--2---:R-:W-:-:S04]  /*25910*/  LOP3.LUT R3, RZ, R2, RZ, 0x33, !PT ;  /* 0x00000002ff037212 */ /* 0x004fc800078e33ff */
[----:B------:R-:W-:-:S13]  /*25920*/  ISETP.NE.AND P0, PT, R10, R3, PT ;  /* 0x000000030a00720c */ /* 0x000fda0003f05270 */
[----:B------:R-:W-:Y:S05]  /*25930*/  @!P0 BRA `(.L_x_2618) ;  /* 0x0000000c00948947 */ /* 0x000fea0003800000 */
.L_x_2642:
[----:B------:R-:W2:Y:S04]  /*25940*/  LDL.LU R3, [R1+0x470] ;  /* 0x0004700001037983 */ /* 0x000ea80000300800 */
        /* <DEDUP_REMOVED lines=9> */
[----:B------:R-:W-:Y:S01]  /*259e0*/  ISETP.NE.U32.AND P0, PT, RZ, UR46, PT ;  /* 0x0000002eff007c0c */ /* 0x000fe2000bf05070 */
[----:B0-----:R-:W-:-:S03]  /*259f0*/  IMAD.MOV.U32 R11, RZ, RZ, R8 ;  /* 0x000000ffff0b7224 */ /* 0x001fc600078e0008 */
[----:B------:R-:W-:-:S13]  /*25a00*/  ISETP.NE.AND.EX P0, PT, RZ, UR47, PT, P0 ;  /* 0x0000002fff007c0c */ /* 0x000fda000bf05300 */
[----:B------:R-:W-:Y:S05]  /*25a10*/  @!P0 BRA `(.L_x_2630) ;  /* 0x0000000000448947 */ /* 0x000fea0003800000 */
[----:B------:R-:W0:Y:S01]  /*25a20*/  LDC R11, c[0x0][0x41c] ;  /* 0x00010700ff0b7b82 */ /* 0x000e220000000800 */
[----:B------:R-:W-:Y:S02]  /*25a30*/  IMAD.MOV.U32 R12, RZ, RZ, R8 ;  /* 0x000000ffff0c7224 */ /* 0x000fe400078e0008 */
[----:B------:R-:W-:-:S04]  /*25a40*/  IMAD R7, R5, UR38, RZ ;  /* 0x0000002605077c24 */ /* 0x000fc8000f8e02ff */
[----:B------:R-:W-:Y:S01]  /*25a50*/  IMAD R7, R4, UR39, R7 ;  /* 0x0000002704077c24 */ /* 0x000fe2000f8e0207 */
[----:B0-----:R-:W-:-:S13]  /*25a60*/  ISETP.NE.AND P0, PT, R11, 0x1, PT ;  /* 0x000000010b00780c */ /* 0x001fda0003f05270 */
[----:B------:R-:W0:Y:S02]  /*25a70*/  @P0 LDC.64 R2, c[0x0][0x420] ;  /* 0x00010800ff020b82 */ /* 0x000e240000000a00 */
[----:B0-----:R-:W-:-:S05]  /*25a80*/  @P0 IMAD.HI.U32 R2, R8, R2, RZ ;  /* 0x0000000208020227 */ /* 0x001fca00078e00ff */
        /* <DEDUP_REMOVED lines=10> */
.L_x_2630:
[----:B------:R-:W1:Y:S01]  /*25b30*/  S2R R3, SR_CgaCtaId ;  /* 0x0000000000037919 */ /* 0x000e620000008800 */
[----:B------:R-:W-:-:S04]  /*25b40*/  MOV R2, 0x400 ;  /* 0x0000040000027802 */ /* 0x000fc80000000f00 */
[----:B-1----:R-:W-:Y:S02]  /*25b50*/  LEA R2, R3, R2, 0x18 ;  /* 0x0000000203027211 */ /* 0x002fe400078ec0ff */
[----:B------:R-:W-:-:S03]  /*25b60*/  SHF.L.U32 R3, R10, 0x1f, RZ ;  /* 0x0000001f0a037819 */ /* 0x000fc600000006ff */
[----:B------:R-:W-:-:S04]  /*25b70*/  IMAD R2, R9, 0x8, R2 ;  /* 0x0000000809027824 */ /* 0x000fc800078e0202 */
[----:B------:R-:W1:Y:S02]  /*25b80*/  SYNCS.PHASECHK.TRANS64.TRYWAIT P0, [R2+URZ+0x32440], R3 ;  /* 0x03244003020075a7 */ /* 0x000e64000800017f */
[----:B-1----:R-:W-:Y:S05]  /*25b90*/  @!P0 BRA `(.L_x_2631) ;  /* 0x0000002000cc8947 */ /* 0x002fea0003800000 */
.L_x_2684:
[----:B0-----:R-:W0:Y:S02]  /*25ba0*/  S2R R6, SR_TID.X ;  /* 0x0000000000067919 */ /* 0x001e240000002100 */
[----:B0-----:R-:W-:-:S04]  /*25bb0*/  LOP3.LUT R6, R6, 0x7f, RZ, 0xc0, !PT ;  /* 0x0000007f06067812 */ /* 0x001fc800078ec0ff */
[----:B------:R-:W-:-:S13]  /*25bc0*/  ISETP.NE.AND P0, PT, R6, RZ, PT ;  /* 0x000000ff0600720c */ /* 0x000fda0003f05270 */
[----:B------:R-:W-:Y:S05]  /*25bd0*/  @P0 BRA `(.L_x_2632) ;  /* 0x00000000001c0947 */ /* 0x000fea0003800000 */
[----:B------:R-:W0:Y:S01]  /*25be0*/  S2R R6, SR_TID.X ;  /* 0x0000000000067919 */ /* 0x000e220000002100 */
[----:B------:R-:W-:-:S04]  /*25bf0*/  IMAD.MOV.U32 R13, RZ, RZ, 0x3000 ;  /* 0x00003000ff0d7424 */ /* 0x000fc800078e00ff */
[----:B------:R2:W-:Y:S01]  /*25c00*/  SYNCS.ARRIVE.TRANS64 RZ, [R2+URZ+0x32430], R13 ;  /* 0x0324300d02ff79a7 */ /* 0x0005e2000800003f */
[----:B0-----:R-:W-:-:S04]  /*25c10*/  LOP3.LUT R6, R6, 0x1f, RZ, 0xc0, !PT ;  /* 0x0000001f06067812 */ /* 0x001fc800078ec0ff */
[----:B------:R-:W-:-:S13]  /*25c20*/  ISETP.NE.AND P1, PT, R6, RZ, PT ;  /* 0x000000ff0600720c */ /* 0x000fda0003f25270 */
[----:B--2---:R-:W-:Y:S05]  /*25c30*/  @!P1 BRA `(.L_x_2632) ;  /* 0x0000000000049947 */ /* 0x004fea0003800000 */
[----:B------:R-:W-:Y:S01]  /*25c40*/  BPT.TRAP 0x1 ;  /* 0x000000040000795c */ /* 0x000fe20000300000 */
.L_x_2632:
[----:B------:R-:W2:Y:S01]  /*25c50*/  LDL R12, [R1+0x478] ;  /* 0x00047800010c7983 */ /* 0x000ea20000100800 */
[----:B------:R-:W-:Y:S01]  /*25c60*/  MOV R6, 0x400 ;  /* 0x0000040000067802 */ /* 0x000fe20000000f00 */
        /* <DEDUP_REMOVED lines=14> */
[----:B--2---:R-:W-:-:S05]  /*25d50*/  IMAD R6, R11, 0x60, R12 ;  /* 0x000000600b067824 */ /* 0x004fca00078e020c */
[----:B------:R-:W-:-:S13]  /*25d60*/  R2UR UR11, R6 ;  /* 0x00000000060b72ca */ /* 0x000fda00000e0000 */
[----:B------:R0:W-:Y:S01]  /*25d70*/  UTMALDG.4D [UR8], [UR4], desc[UR6] ;  /* 0x00000608040075b4 */ /* 0x0001e20008019000 */
[----:B------:R-:W2:Y:S02]  /*25d80*/  SYNCS.PHASECHK.TRANS64.TRYWAIT P1, [R2+URZ+0x32460], R3 ;  /* 0x03246003020075a7 */ /* 0x000ea4000802017f */
[----:B0-2---:R-:W-:Y:S05]  /*25d90*/  @!P1 BRA `(.L_x_2633) ;  /* 0x0000002000609947 */ /* 0x005fea0003800000 */
.L_x_2685:
        /* <DEDUP_REMOVED lines=8> */
.L_x_2634:
[----:B------:R-:W2:Y:S01]  /*25e20*/  S2R R11, SR_CgaCtaId ;  /* 0x00000000000b7919 */ /* 0x000ea20000008800 */
[----:B01----:R-:W-:Y:S01]  /*25e30*/  MOV R3, 0x400 ;  /* 0x0000040000037802 */ /* 0x003fe20000000f00 */
        /* <DEDUP_REMOVED lines=31> */
.L_x_2629:
[----:B------:R-:W-:Y:S05]  /*26030*/  BSYNC B1 ;  /* 0x0000000000017941 */ /* 0x000fea0003800000 */
.L_x_2628:
[----:B------:R-:W-:Y:S01]  /*26040*/  VIADD R9, R9, 0x1 ;  /* 0x0000000109097836 */ /* 0x000fe20000000000 */
[----:B------:R-:W-:Y:S04]  /*26050*/  BSSY B1, `(.L_x_2635) ;  /* 0x000006f000017945 */ /* 0x000fe80003800000 */
[----:B------:R-:W-:-:S04]  /*26060*/  ISETP.NE.AND P0, PT, R9, 0x2, PT ;  /* 0x000000020900780c */ /* 0x000fc80003f05270 */
[----:B------:R-:W-:Y:S02]  /*26070*/  SEL R3, RZ, 0x1, P0 ;  /* 0x00000001ff037807 */ /* 0x000fe40000000000 */
[----:B------:R-:W-:Y:S01]  /*26080*/  SEL R12, R9, RZ, P0 ;  /* 0x000000ff090c7207 */ /* 0x000fe20000000000 */
[----:B------:R-:W-:Y:S01]  /*26090*/  VIADD R9, R8, 0xffffffff ;  /* 0xffffffff08097836 */ /* 0x000fe20000000000 */
[----:B0-----:R-:W-:-:S03]  /*260a0*/  LOP3.LUT R11, R10, R3, RZ, 0x3c, !PT ;  /* 0x000000030a0b7212 */ /* 0x001fc600078e3cff */
[----:B------:R0:W-:Y:S04]  /*260b0*/  STL [R1+0x470], R12 ;  /* 0x0004700c01007387 */ /* 0x0001e80000100800 */
[----:B------:R0:W-:Y:S01]  /*260c0*/  STL [R1+0x474], R11 ;  /* 0x0004740b01007387 */ /* 0x0001e20000100800 */
[----:B------:R-:W-:Y:S05]  /*260d0*/  @!P6 BRA `(.L_x_2636) ;  /* 0x000000040098e947 */ /* 0x000fea0003800000 */
[----:B------:R-:W-:Y:S01]  /*260e0*/  ISETP.NE.U32.AND P0, PT, RZ, UR46, PT ;  /* 0x0000002eff007c0c */ /* 0x000fe2000bf05070 */
[----:B------:R-:W-:-:S03]  /*260f0*/  IMAD.MOV.U32 R10, RZ, RZ, R9 ;  /* 0x000000ffff0a7224 */ /* 0x000fc600078e0009 */
[----:B------:R-:W-:-:S13]  /*26100*/  ISETP.NE.AND.EX P0, PT, RZ, UR47, PT, P0 ;  /* 0x0000002fff007c0c */ /* 0x000fda000bf05300 */
[----:B------:R-:W-:Y:S05]  /*26110*/  @!P0 BRA `(.L_x_2637) ;  /* 0x0000000000408947 */ /* 0x000fea0003800000 */
[----:B------:R-:W1:Y:S02]  /*26120*/  LDC R7, c[0x0][0x41c] ;  /* 0x00010700ff077b82 */ /* 0x000e640000000800 */
        /* <DEDUP_REMOVED lines=15> */
.L_x_2637:
[----:B------:R-:W2:Y:S01]  /*26220*/  S2R R3, SR_CgaCtaId ;  /* 0x0000000000037919 */ /* 0x000ea20000008800 */
[----:B------:R-:W-:-:S04]  /*26230*/  MOV R2, 0x400 ;  /* 0x0000040000027802 */ /* 0x000fc80000000f00 */
[----:B--2---:R-:W-:Y:S02]  /*26240*/  LEA R2, R3, R2, 0x18 ;  /* 0x0000000203027211 */ /* 0x004fe400078ec0ff */
[----:B------:R-:W-:-:S03]  /*26250*/  SHF.L.U32 R3, R11, 0x1f, RZ ;  /* 0x0000001f0b037819 */ /* 0x000fc600000006ff */
[----:B------:R-:W-:-:S04]  /*26260*/  IMAD R2, R12, 0x8, R2 ;  /* 0x000000080c027824 */ /* 0x000fc800078e0202 */
[----:B------:R-:W2:Y:S02]  /*26270*/  SYNCS.PHASECHK.TRANS64.TRYWAIT P0, [R2+URZ+0x32440], R3 ;  /* 0x03244003020075a7 */ /* 0x000ea4000800017f */
[----:B--2---:R-:W-:Y:S05]  /*26280*/  @!P0 BRA `(.L_x_2638) ;  /* 0x0000001c00388947 */ /* 0x004fea0003800000 */
.L_x_2686:
        /* <DEDUP_REMOVED lines=11> */
.L_x_2639:
[----:B------:R-:W3:Y:S01]  /*26340*/  LDL R6, [R1+0x470] ;  /* 0x0004700001067983 */ /* 0x000ee20000100800 */
        /* <DEDUP_REMOVED lines=19> */
[----:B------:R-:W1:Y:S02]  /*26480*/  SYNCS.PHASECHK.TRANS64.TRYWAIT P1, [R2+URZ+0x32460], R3 ;  /* 0x03246003020075a7 */ /* 0x000e64000802017f */
[----:B01----:R-:W-:Y:S05]  /*26490*/  @!P1 BRA `(.L_x_2640) ;  /* 0x0000001800c89947 */ /* 0x003fea0003800000 */
.L_x_2687:
        /* <DEDUP_REMOVED lines=8> */
.L_x_2641:
[----:B0-2---:R-:W2:Y:S01]  /*26520*/  LDL R3, [R1+0x470] ;  /* 0x0004700001037983 */ /* 0x005ea20000100800 */
        /* <DEDUP_REMOVED lines=33> */
.L_x_2636:
[----:B------:R-:W-:Y:S05]  /*26740*/  BSYNC B1 ;  /* 0x0000000000017941 */ /* 0x000fea0003800000 */
.L_x_2635:
[----:B------:R-:W2:Y:S01]  /*26750*/  LDL R2, [R1+0x47c] ;  /* 0x00047c0001027983 */ /* 0x000ea20000100800 */
[----:B------:R-:W-:Y:S01]  /*26760*/  VIADD R8, R8, 0xfffffffe ;  /* 0xfffffffe08087836 */ /* 0x000fe20000000000 */
[----:B--2---:R-:W-:-:S13]  /*26770*/  ISETP.GT.AND P0, PT, R9, R2, PT ;  /* 0x000000020900720c */ /* 0x004fda0003f04270 */
[----:B------:R-:W-:Y:S05]  /*26780*/  @P0 BRA `(.L_x_2642) ;  /* 0xfffffff0006c0947 */ /* 0x000fea000383ffff */
.L_x_2618:
[----:B------:R-:W-:Y:S05]  /*26790*/  BSYNC B0 ;  /* 0x0000000000007941 */ /* 0x000fea0003800000 */
.L_x_2617:
[----:B------:R-:W2:Y:S01]  /*267a0*/  LDL.LU R3, [R1+0x470] ;  /* 0x0004700001037983 */ /* 0x000ea20000300800 */
[----:B------:R-:W-:Y:S01]  /*267b0*/  BSSY B0, `(.L_x_2643) ;  /* 0x0000016000007945 */ /* 0x000fe20003800000 */
[----:B------:R-:W1:Y:S02]  /*267c0*/  S2R R2, SR_TID.X ;  /* 0x0000000000027919 */ /* 0x000e640000002100 */
[----:B-1----:R-:W-:-:S04]  /*267d0*/  LOP3.LUT R2, R2, 0x1f, RZ, 0xc0, !PT ;  /* 0x0000001f02027812 */ /* 0x002fc800078ec0ff */
[----:B------:R-:W-:Y:S01]  /*267e0*/  ISETP.NE.AND P1, PT, R2, RZ, PT ;  /* 0x000000ff0200720c */ /* 0x000fe20003f25270 */
[----:B--2---:R-:W-:-:S05]  /*267f0*/  VIADD R0, R3, 0x1 ;  /* 0x0000000103007836 */ /* 0x004fca0000000000 */
[----:B------:R-:W-:-:S04]  /*26800*/  ISETP.NE.AND P0, PT, R0, 0x2, PT ;  /* 0x000000020000780c */ /* 0x000fc80003f05270 */
[----:B------:R-:W-:Y:S02]  /*26810*/  SEL R2, R0, RZ, P0 ;  /* 0x000000ff00027207 */ /* 0x000fe40000000000 */
[----:B------:R-:W-:-:S03]  /*26820*/  SEL R0, RZ, 0x1, P0 ;  /* 0x00000001ff007807 */ /* 0x000fc60000000000 */
[----:B------:R1:W-:Y:S01]  /*26830*/  STL [R1+0x470], R2 ;  /* 0x0004700201007387 */ /* 0x0003e20000100800 */
[----:B------:R-:W-:Y:S05]  /*26840*/  @P1 BRA `(.L_x_2644) ;  /* 0x0000000000301947 */ /* 0x000fea0003800000 */
[----:B------:R-:W2:Y:S01]  /*26850*/  S2R R7, SR_LANEID ;  /* 0x0000000000077919 */ /* 0x000ea20000000000 */
[----:B------:R-:W-:Y:S01]  /*26860*/  VOTEU.ANY UR4, UPT, PT ;  /* 0x0000000000047886 */ /* 0x000fe200038e0100 */
[----:B-1----:R-:W1:Y:S01]  /*26870*/  LDC.64 R2, c[0x0][0xd38] ;  /* 0x00034e00ff027b82 */ /* 0x002e620000000a00 */
[----:B------:R-:W2:Y:S08]  /*26880*/  FLO.U32 R4, UR4 ;  /* 0x0000000400047d00 */ /* 0x000eb000080e0000 */
[----:B------:R-:W1:Y:S01]  /*26890*/  POPC R5, UR4 ;  /* 0x0000000400057d09 */ /* 0x000e620008000000 */
[----:B--2---:R-:W-:-:S13]  /*268a0*/  ISETP.EQ.U32.AND P0, PT, R4, R7, PT ;  /* 0x000000070400720c */ /* 0x004fda0003f02070 */
[----:B-1----:R-:W2:Y:S01]  /*268b0*/  @P0 ATOMG.E.ADD.STRONG.GPU PT, R3, desc[UR54][R2.64], R5 ;  /* 0x00000005020309a8 */ /* 0x002ea200081ee1f6 */
[----:B------:R-:W1:Y:S02]  /*268c0*/  S2R R6, SR_LTMASK ;  /* 0x0000000000067919 */ /* 0x000e640000003900 */
[----:B-1----:R-:W-:-:S04]  /*268d0*/  LOP3.LUT R6, R6, UR4, RZ, 0xc0, !PT ;  /* 0x0000000406067c12 */ /* 0x002fc8000f8ec0ff */
[----:B------:R-:W1:Y:S01]  /*268e0*/  POPC R7, R6 ;  /* 0x0000000600077309 */ /* 0x000e620000000000 */
[----:B--2---:R-:W1:Y:S02]  /*268f0*/  SHFL.IDX PT, R4, R3, R4, 0x1f ;  /* 0x00001f0403047589 */ /* 0x004e6400000e0000 */
[----:B-1----:R-:W-:-:S07]  /*26900*/  IADD3 R16, R4, UR49, R7 ;  /* 0x0000003104107c10 */ /* 0x002fce000fffe007 */
.L_x_2644:
[----:B------:R-:W-:Y:S05]  /*26910*/  BSYNC B0 ;  /* 0x0000000000007941 */ /* 0x000fea0003800000 */
.L_x_2643:
[----:B-1----:R-:W2:Y:S02]  /*26920*/  LDL.LU R2, [R1+0x474] ;  /* 0x0004740001027983 */ /* 0x002ea40000300800 */
[----:B--2---:R-:W-:-:S05]  /*26930*/  LOP3.LUT R2, R2, R0, RZ, 0x3c, !PT ;  /* 0x0000000002027212 */ /* 0x004fca00078e3cff */
[----:B------:R1:W-:Y:S02]  /*26940*/  STL [R1+0x474], R2 ;  /* 0x0004740201007387 */ /* 0x0003e40000100800 */
.L_x_2599:
[----:B------:R-:W-:Y:S05]  /*26950*/  BSYNC B6 ;  /* 0x0000000000067941 */ /* 0x000fea0003800000 */
.L_x_2597:
[----:B------:R-:W-:-:S03]  /*26960*/  UMOV UR4, 0xffffffff ;  /* 0xffffffff00047882 */ /* 0x000fc60000000000 */
[----:B------:R-:W-:Y:S05]  /*26970*/  BRA.DIV UR4, `(.L_x_2645) ;  /* 0x0000001604a47947 */ /* 0x000fea000b800000 */
[----:B------:R2:W3:Y:S04]  /*26980*/  SHFL.IDX PT, R4, R16, RZ, 0x1f ;  /* 0x00001fff10047589 */ /* 0x0004e800000e0000 */
[----:B------:R2:W4:Y:S02]  /*26990*/  SHFL.IDX PT, R6, R16, 0x1, 0x1f ;  /* 0x00201f0010067f89 */ /* 0x00052400000e0000 */
.L_x_2691:
[----:B------:R-:W5:Y:S01]  /*269a0*/  S2R R0, SR_TID.X ;  /* 0x0000000000007919 */ /* 0x000f620000002100 */
[----:B------:R-:W-:Y:S01]  /*269b0*/  ULDC UR4, c[0x0][0xd14] ;  /* 0x0003450000047ab9 */ /* 0x000fe20000000800 */
[----:B------:R-:W-:Y:S01]  /*269c0*/  BSSY B0, `(.L_x_2646) ;  /* 0x000000b000007945 */ /* 0x000fe20003800000 */
[----:B-1----:R-:W-:Y:S01]  /*269d0*/  IMAD.MOV.U32 R2, RZ, RZ, RZ ;  /* 0x000000ffff027224 */ /* 0x002fe200078e00ff */
[----:B-----5:R-:W-:Y:S01]  /*269e0*/  LOP3.LUT R8, R0, 0x1f, RZ, 0xc0, !PT ;  /* 0x0000001f00087812 */ /* 0x020fe200078ec0ff */
[----:B------:R-:W-:-:S03]  /*269f0*/  IMAD.U32 R0, RZ, RZ, UR4 ;  /* 0x00000004ff007e24 */ /* 0x000fc6000f8e00ff */
[C---:B------:R-:W-:Y:S01]  /*26a00*/  ISETP.NE.AND P0, PT, R8.reuse, 0x1f, PT ;  /* 0x0000001f0800780c */ /* 0x040fe20003f05270 */
[----:B------:R-:W-:-:S05]  /*26a10*/  IMAD.IADD R5, R8, 0x1, R19 ;  /* 0x0000000108057824 */ /* 0x000fca00078e0213 */
[----:B------:R-:W-:-:S13]  /*26a20*/  ISETP.GE.OR P0, PT, R5, R0, !P0 ;  /* 0x000000000500720c */ /* 0x000fda0004706670 */
[----:B------:R-:W-:Y:S05]  /*26a30*/  @P0 BRA `(.L_x_2647) ;  /* 0x00000000000c0947 */ /* 0x000fea0003800000 */
[----:B------:R-:W1:Y:S02]  /*26a40*/  LDC.64 R2, c[0x0][0xd58] ;  /* 0x00035600ff027b82 */ /* 0x000e640000000a00 */
[----:B-1----:R-:W-:-:S06]  /*26a50*/  IMAD.WIDE R2, R5, 0x4, R2 ;  /* 0x0000000405027825 */ /* 0x002fcc00078e0202 */
[----:B------:R1:W5:Y:S02]  /*26a60*/  LDG.E R2, desc[UR54][R2.64] ;  /* 0x0000003602027981 */ /* 0x000364000c1e1900 */
.L_x_2647:
[----:B------:R-:W-:Y:S05]  /*26a70*/  BSYNC B0 ;  /* 0x0000000000007941 */ /* 0x000fea0003800000 */
.L_x_2646:
        /* <DEDUP_REMOVED lines=23> */
.L_x_2699:
[----:B------:R-:W-:Y:S02]  /*26bf0*/  ULDC UR4, c[0x0][0xd10] ;  /* 0x0003440000047ab9 */ /* 0x000fe40000000800 */
[----:B------:R-:W-:-:S04]  /*26c00*/  IMAD.U32 R5, RZ, RZ, UR4 ;  /* 0x00000004ff057e24 */ /* 0x000fc8000f8e00ff */
[----:B-1----:R-:W-:-:S04]  /*26c10*/  IMAD R14, R14, R5, RZ ;  /* 0x000000050e0e7224 */ /* 0x002fc800078e02ff */
[----:B----4-:R-:W-:-:S05]  /*26c20*/  IMAD.IADD R7, R6, 0x1, R14 ;  /* 0x0000000106077824 */ /* 0x010fca00078e020e */
[----:B---3--:R-:W-:-:S13]  /*26c30*/  ISETP.GT.AND P0, PT, R7, R4, PT ;  /* 0x000000040700720c */ /* 0x008fda0003f04270 */
[----:B------:R-:W-:Y:S05]  /*26c40*/  @P0 BRA `(.L_x_2649) ;  /* 0x0000000000b40947 */ /* 0x000fea0003800000 */
[----:B------:R-:W1:Y:S02]  /*26c50*/  LDC R0, c[0x0][0xd14] ;  /* 0x00034500ff007b82 */ /* 0x000e640000000800 */
.L_x_2654:
[----:B------:R-:W-:-:S05]  /*26c60*/  VIADD R19, R19, 0x1f ;  /* 0x0000001f13137836 */ /* 0x000fca0000000000 */
[----:B-1----:R-:W-:-:S13]  /*26c70*/  ISETP.GE.AND P0, PT, R19, R0, PT ;  /* 0x000000001300720c */ /* 0x002fda0003f06270 */
[----:B------:R-:W-:Y:S05]  /*26c80*/  @P0 BRA `(.L_x_2650) ;  /* 0x0000000400ec0947 */ /* 0x000fea0003800000 */
[----:B------:R-:W1:Y:S01]  /*26c90*/  S2R R2, SR_TID.X ;  /* 0x0000000000027919 */ /* 0x000e620000002100 */
[----:B------:R-:W-:Y:S01]  /*26ca0*/  BSSY B0, `(.L_x_2651) ;  /* 0x000000a000007945 */ /* 0x000fe20003800000 */
[----:B-1----:R-:W-:Y:S01]  /*26cb0*/  LOP3.LUT R8, R2, 0x1f, RZ, 0xc0, !PT ;  /* 0x0000001f02087812 */ /* 0x002fe200078ec0ff */
[----:B------:R-:W-:-:S03]  /*26cc0*/  IMAD.MOV.U32 R2, RZ, RZ, RZ ;  /* 0x000000ffff027224 */ /* 0x000fc600078e00ff */
[C---:B------:R-:W-:Y:S01]  /*26cd0*/  ISETP.NE.AND P1, PT, R8.reuse, 0x1f, PT ;  /* 0x0000001f0800780c */ /* 0x040fe20003f25270 */
[----:B------:R-:W-:-:S05]  /*26ce0*/  IMAD.IADD R5, R8, 0x1, R19 ;  /* 0x0000000108057824 */ /* 0x000fca00078e0213 */
[----:B------:R-:W-:-:S13]  /*26cf0*/  ISETP.GE.OR P0, PT, R5, R0, !P1 ;  /* 0x000000000500720c */ /* 0x000fda0004f06670 */
[----:B------:R-:W-:Y:S05]  /*26d00*/  @P0 BRA `(.L_x_2652) ;  /* 0x00000000000c0947 */ /* 0x000fea0003800000 */
[----:B0-----:R-:W0:Y:S02]  /*26d10*/  LDC.64 R2, c[0x0][0xd58] ;  /* 0x00035600ff027b82 */ /* 0x001e240000000a00 */
[----:B0-----:R-:W-:-:S06]  /*26d20*/  IMAD.WIDE R2, R5, 0x4, R2 ;  /* 0x0000000405027825 */ /* 0x001fcc00078e0202 */
[----:B------:R1:W5:Y:S02]  /*26d30*/  LDG.E R2, desc[UR54][R2.64] ;  /* 0x0000003602027981 */ /* 0x000364000c1e1900 */
.L_x_2652:
[----:B------:R-:W-:Y:S05]  /*26d40*/  BSYNC B0 ;  /* 0x0000000000007941 */ /* 0x000fea0003800000 */
.L_x_2651:
        /* <DEDUP_REMOVED lines=8> */
[----:B------:R-:W3:Y:S02]  /*26dd0*/  SHFL.UP PT, R14, R13, 0x2, RZ ;  /* 0x044000000d0e7989 */ /* 0x000ee400000e00ff */
[----:B---3--:R-:W-:Y:S02]  /*26de0*/  SEL R14, R14, RZ, P1 ;  /* 0x000000ff0e0e7207 */ /* 0x008fe40000800000 */
[----:B------:R-:W-:-:S03]  /*26df0*/  ISETP.GE.U32.AND P1, PT, R8, 0x8, PT ;  /* 0x000000080800780c */ /* 0x000fc60003f26070 */
[----:B01----:R-:W-:-:S05]  /*26e00*/  IMAD.IADD R3, R13, 0x1, R14 ;  /* 0x000000010d037824 */ /* 0x003fca00078e020e */
        /* <DEDUP_REMOVED lines=11> */
.L_x_2707:
[----:B------:R-:W-:Y:S02]  /*26ec0*/  ULDC UR4, c[0x0][0xd10] ;  /* 0x0003440000047ab9 */ /* 0x000fe40000000800 */
[----:B------:R-:W-:-:S04]  /*26ed0*/  IMAD.U32 R5, RZ, RZ, UR4 ;  /* 0x00000004ff057e24 */ /* 0x000fc8000f8e00ff */
[----:B-1----:R-:W-:-:S04]  /*26ee0*/  IMAD R14, R14, R5, RZ ;  /* 0x000000050e0e7224 */ /* 0x002fc800078e02ff */
[----:B------:R-:W-:-:S05]  /*26ef0*/  IMAD.IADD R7, R14, 0x1, R7 ;  /* 0x000000010e077824 */ /* 0x000fca00078e0207 */
[----:B------:R-:W-:-:S13]  /*26f00*/  ISETP.GT.AND P0, PT, R7, R4, PT ;  /* 0x000000040700720c */ /* 0x000fda0003f04270 */
[----:B------:R-:W-:Y:S05]  /*26f10*/  @!P0 BRA `(.L_x_2654) ;  /* 0xfffffffc00508947 */ /* 0x000fea000383ffff */
.L_x_2649:
[----:B--2---:R-:W-:Y:S01]  /*26f20*/  IMAD.IADD R16, R7, 0x1, -R14 ;  /* 0x0000000107107824 */ /* 0x004fe200078e0a0e */
[----:B------:R-:W-:-:S03]  /*26f30*/  UMOV UR4, 0xffffffff ;  /* 0xffffffff00047882 */ /* 0x000fc60000000000 */
[----:B------:R-:W-:-:S05]  /*26f40*/  IMAD R7, R3, R5, R16 ;  /* 0x0000000503077224 */ /* 0x000fca00078e0210 */
[----:B------:R-:W-:Y:S01]  /*26f50*/  ISETP.GT.AND P6, PT, R7, R4, PT ;  /* 0x000000040700720c */ /* 0x000fe20003fc4270 */
[----:B------:R-:W-:-:S12]  /*26f60*/  BRA.DIV UR4, `(.L_x_2655) ;  /* 0x0000001a04147947 */ /* 0x000fd8000b800000 */
[----:B------:R-:W-:-:S04]  /*26f70*/  VOTE.ANY R7, PT, !P6 ;  /* 0x0000000000077806 */ /* 0x000fc800070e0100 */
[----:B------:R-:W1:Y:S02]  /*26f80*/  POPC R6, R7 ;  /* 0x0000000700067309 */ /* 0x000e640000000000 */
[----:B-1----:R1:W2:Y:S02]  /*26f90*/  SHFL.IDX PT, R17, R2, R6, 0x1f ;  /* 0x00001f0602117589 */ /* 0x0022a400000e0000 */
.L_x_2711:
[----:B------:R-:W-:Y:S01]  /*26fa0*/  ISETP.NE.AND P0, PT, R7, RZ, PT ;  /* 0x000000ff0700720c */ /* 0x000fe20003f05270 */
[----:B------:R-:W-:-:S12]  /*26fb0*/  IMAD.MOV.U32 R14, RZ, RZ, RZ ;  /* 0x000000ffff0e7224 */ /* 0x000fd800078e00ff */
[----:B------:R-:W-:Y:S05]  /*26fc0*/  @!P0 BRA `(.L_x_2656) ;  /* 0x0000000000108947 */ /* 0x000fea0003800000 */
[----:B------:R-:W-:Y:S01]  /*26fd0*/  UMOV UR4, 0xffffffff ;  /* 0xffffffff00047882 */ /* 0x000fe20000000000 */
[----:B------:R-:W-:Y:S02]  /*26fe0*/  VIADD R12, R6, 0xffffffff ;  /* 0xffffffff060c7836 */ /* 0x000fe40000000000 */
[----:B------:R-:W-:Y:S05]  /*26ff0*/  BRA.DIV UR4, `(.L_x_2657) ;  /* 0x0000001a04387947 */ /* 0x000fea000b800000 */
[----:B------:R3:W4:Y:S02]  /*27000*/  SHFL.IDX PT, R14, R3, R12, 0x1f ;  /* 0x00001f0c030e7589 */ /* 0x00072400000e0000 */
.L_x_2656:
[----:B01-3--:R-:W0:Y:S01]  /*27010*/  LDC.64 R2, c[0x0][0xd68] ;  /* 0x00035a00ff027b82 */ /* 0x00be220000000a00 */
[----:B------:R-:W-:-:S04]  /*27020*/  IMAD.IADD R19, R6, 0x1, R19 ;  /* 0x0000000106137824 */ /* 0x000fc800078e0213 */
[----:B0-----:R-:W-:-:S05]  /*27030*/  IMAD.WIDE R2, R19, 0x4, R2 ;  /* 0x0000000413027825 */ /* 0x001fca00078e0202 */
[----:B------:R0:W2:Y:S01]  /*27040*/  LDG.E R8, desc[UR54][R2.64] ;  /* 0x0000003602087981 */ /* 0x0000a2000c1e1900 */
[----:B----4-:R-:W-:Y:S02]  /*27050*/  IMAD R16, R14, R5, R16 ;  /* 0x000000050e107224 */ /* 0x010fe400078e0210 */
[----:B0-----:R-:W-:Y:S02]  /*27060*/  IMAD.MOV.U32 R2, RZ, RZ, RZ ;  /* 0x000000ffff027224 */ /* 0x001fe400078e00ff */
[----:B--2---:R-:W-:-:S05]  /*27070*/  IMAD R6, R17, R8, RZ ;  /* 0x0000000811067224 */ /* 0x004fca00078e02ff */
[----:B------:R-:W-:-:S04]  /*27080*/  IABS R7, R6 ;  /* 0x0000000600077213 */ /* 0x000fc80000000000 */
[----:B------:R-:W0:Y:S08]  /*27090*/  I2F.RP R10, R7 ;  /* 0x00000007000a7306 */ /* 0x000e300000209400 */
[----:B0-----:R-:W0:Y:S02]  /*270a0*/  MUFU.RCP R10, R10 ;  /* 0x0000000a000a7308 */ /* 0x001e240000001000 */
[----:B0-----:R-:W-:-:S06]  /*270b0*/  VIADD R11, R10, 0xffffffe ;  /* 0x0ffffffe0a0b7836 */ /* 0x001fcc0000000000 */
[----:B------:R-:W0:Y:S02]  /*270c0*/  F2I.FTZ.U32.TRUNC.NTZ R3, R11 ;  /* 0x0000000b00037305 */ /* 0x000e24000021f000 */
[----:B0-----:R-:W-:-:S04]  /*270d0*/  IMAD.MOV R12, RZ, RZ, -R3 ;  /* 0x000000ffff0c7224 */ /* 0x001fc800078e0a03 */
[----:B------:R-:W-:-:S04]  /*270e0*/  IMAD R9, R12, R7, RZ ;  /* 0x000000070c097224 */ /* 0x000fc800078e02ff */
        /* <DEDUP_REMOVED lines=27> */
[----:B0-----:R-:W-:Y:S01]  /*272a0*/  VIADD R2, R10, 0xffffffe ;  /* 0x0ffffffe0a027836 */ /* 0x001fe20000000000 */
[----:B------:R-:W-:-:S05]  /*272b0*/  IABS R10, R6 ;  /* 0x00000006000a7213 */ /* 0x000fca0000000000 */
[----:B------:R0:W1:Y:S02]  /*272c0*/  F2I.FTZ.U32.TRUNC.NTZ R3, R2 ;  /* 0x0000000200037305 */ /* 0x000064000021f000 */
[----:B0-----:R-:W-:Y:S02]  /*272d0*/  IMAD.MOV.U32 R2, RZ, RZ, RZ ;  /* 0x000000ffff027224 */ /* 0x001fe400078e00ff */
[----:B-1----:R-:W-:-:S04]  /*272e0*/  IMAD.MOV R7, RZ, RZ, -R3 ;  /* 0x000000ffff077224 */ /* 0x002fc800078e0a03 */
[----:B------:R-:W-:-:S04]  /*272f0*/  IMAD R7, R7, R8, RZ ;  /* 0x0000000807077224 */ /* 0x000fc800078e02ff */
[----:B------:R-:W-:Y:S01]  /*27300*/  IMAD.HI.U32 R3, R3, R7, R2 ;  /* 0x0000000703037227 */ /* 0x000fe200078e0002 */
[-C--:B------:R-:W-:Y:S02]  /*27310*/  IABS R7, R5.reuse ;  /* 0x0000000500077213 */ /* 0x080fe40000000000 */
[----:B------:R-:W-:-:S03]  /*27320*/  LOP3.LUT R2, R6, R5, RZ, 0x3c, !PT ;  /* 0x0000000506027212 */ /* 0x000fc600078e3cff */
[----:B------:R-:W-:Y:S02]  /*27330*/  IMAD.MOV R7, RZ, RZ, -R7 ;  /* 0x000000ffff077224 */ /* 0x000fe400078e0a07 */
        /* <DEDUP_REMOVED lines=16> */
.L_x_2650:
[----:B------:R-:W-:Y:S01]  /*27440*/  UMOV UR4, URZ ;  /* 0x0000003f00047c82 */ /* 0x000fe20008000000 */
[----:B------:R-:W-:Y:S01]  /*27450*/  UMOV UR5, URZ ;  /* 0x0000003f00057c82 */ /* 0x000fe20008000000 */
[----:B------:R-:W-:Y:S01]  /*27460*/  ULDC UR6, c[0x0][0xd14] ;  /* 0x0003450000067ab9 */ /* 0x000fe20000000800 */
[----:B--2---:R-:W-:Y:S02]  /*27470*/  IMAD.MOV.U32 R16, RZ, RZ, R4 ;  /* 0x000000ffff107224 */ /* 0x004fe400078e0004 */
[----:B------:R-:W-:Y:S02]  /*27480*/  IMAD.U32 R17, RZ, RZ, UR4 ;  /* 0x00000004ff117e24 */ /* 0x000fe4000f8e00ff */
[----:B------:R-:W-:Y:S02]  /*27490*/  IMAD.U32 R18, RZ, RZ, UR5 ;  /* 0x00000005ff127e24 */ /* 0x000fe4000f8e00ff */
[----:B------:R-:W-:-:S07]  /*274a0*/  IMAD.U32 R19, RZ, RZ, UR6 ;  /* 0x00000006ff137e24 */ /* 0x000fce000f8e00ff */
.L_x_2658:
[----:B------:R-:W1:Y:S01]  /*274b0*/  S2R R2, SR_TID.X ;  /* 0x0000000000027919 */ /* 0x000e620000002100 */
[----:B------:R-:W-:Y:S05]  /*274c0*/  WARPSYNC.ALL ;  /* 0x0000000000007948 */ /* 0x000fea0003800000 */
[----:B------:R-:W-:Y:S01]  /*274d0*/  BAR.SYNC.DEFER_BLOCKING 0x4, 0x120 ;  /* 0x0104800000007b1d */ /* 0x000fe20000010000 */
[----:B-1----:R-:W-:-:S04]  /*274e0*/  LOP3.LUT R2, R2, 0x1f, RZ, 0xc0, !PT ;  /* 0x0000001f02027812 */ /* 0x002fc800078ec0ff */
        /* <DEDUP_REMOVED lines=8> */
.L_x_2585:
[----:B------:R-:W3:Y:S01]  /*27570*/  S2R R3, SR_CgaCtaId ;  /* 0x0000000000037919 */ /* 0x000ee20000008800 */
[----:B------:R-:W-:Y:S01]  /*27580*/  UIADD3 UR4, UR50, 0x1, URZ ;  /* 0x0000000132047890 */ /* 0x000fe2000fffe03f */
[----:B-1----:R-:W-:-:S03]  /*27590*/  MOV R0, 0x400 ;  /* 0x0000040000007802 */ /* 0x002fc60000000f00 */
[----:B------:R-:W-:-:S04]  /*275a0*/  ULEA.HI UR5, UR4, UR4, URZ, 0x1 ;  /* 0x0000000404057291 */ /* 0x000fc8000f8f083f */
[----:B------:R-:W-:-:S04]  /*275b0*/  ULOP3.LUT UR5, UR5, 0xfffffffe, URZ, 0xc0, !UPT ;  /* 0xfffffffe05057892 */ /* 0x000fc8000f8ec03f */
[----:B------:R-:W-:Y:S01]  /*275c0*/  UIADD3 UR5, UR4, -UR5, URZ ;  /* 0x8000000504057290 */ /* 0x000fe2000fffe03f */
[----:B---3--:R-:W-:-:S05]  /*275d0*/  LEA R0, R3, R0, 0x18 ;  /* 0x0000000003007211 */ /* 0x008fca00078ec0ff */
[----:B------:R-:W-:-:S05]  /*275e0*/  IMAD.U32 R3, RZ, RZ, UR5 ;  /* 0x00000005ff037e24 */ /* 0x000fca000f8e00ff */
[----:B------:R-:W-:-:S04]  /*275f0*/  SHF.L.U32 R3, R3, 0x1f, RZ ;  /* 0x0000001f03037819 */ /* 0x000fc800000006ff */
[----:B------:R-:W1:Y:S02]  /*27600*/  SYNCS.PHASECHK.TRANS64.TRYWAIT P0, [R0+URZ+0x32420], R3 ;  /* 0x03242003000075a7 */ /* 0x000e64000800017f */
[----:B-1----:R-:W-:Y:S05]  /*27610*/  @!P0 BRA `(.L_x_2660) ;  /* 0x0000001000d48947 */ /* 0x002fea0003800000 */
.L_x_2714:
[----:B------:R-:W-:-:S03]  /*27620*/  UMOV UR4, 0xffffffff ;  /* 0xffffffff00047882 */ /* 0x000fc60000000000 */
[----:B------:R-:W-:Y:S05]  /*27630*/  BRA.DIV UR4, `(.L_x_2661) ;  /* 0x0000001204e07947 */ /* 0x000fea000b800000 */
[----:B--2---:R-:W2:Y:S02]  /*27640*/  S2R R2, SR_TID.X ;  /* 0x0000000000027919 */ /* 0x004ea40000002100 */
[----:B--2---:R-:W-:-:S04]  /*27650*/  SHF.R.U32.HI R2, RZ, 0x5, R2 ;  /* 0x00000005ff027819 */ /* 0x004fc80000011602 */
[----:B------:R-:W-:-:S05]  /*27660*/  LOP3.LUT R2, R2, 0x3, RZ, 0xc0, !PT ;  /* 0x0000000302027812 */ /* 0x000fca00078ec0ff */
[----:B------:R2:W3:Y:S02]  /*27670*/  SHFL.IDX PT, R14, R2, RZ, 0x1f ;  /* 0x00001fff020e7589 */ /* 0x0004e400000e0000 */
.L_x_2717:
[----:B---3--:R-:W-:Y:S01]  /*27680*/  ISETP.NE.AND P0, PT, R14, RZ, PT ;  /* 0x000000ff0e00720c */ /* 0x008fe20003f05270 */
[----:B------:R-:W-:-:S12]  /*27690*/  BSSY B0, `(.L_x_2662) ;  /* 0x0000027000007945 */ /* 0x000fd80003800000 */
[----:B------:R-:W-:Y:S05]  /*276a0*/  @P0 BRA `(.L_x_2663) ;  /* 0x0000000000940947 */ /* 0x000fea0003800000 */
[----:B------:R-:W-:-:S03]  /*276b0*/  UMOV UR4, 0xffffffff ;  /* 0xffffffff00047882 */ /* 0x000fc60000000000 */
[----:B------:R-:W-:Y:S05]  /*276c0*/  BRA.DIV UR4, `(.L_x_2664) ;  /* 0x0000001204f07947 */ /* 0x000fea000b800000 */
[----:B------:R-:W-:-:S13]  /*276d0*/  ELECT P6, URZ, PT ;  /* 0x00000000003f782f */ /* 0x000fda00038c0000 */
.L_x_2720:
[----:B------:R-:W-:Y:S05]  /*276e0*/  @!P6 BRA `(.L_x_2663) ;  /* 0x000000000084e947 */ /* 0x000fea0003800000 */
[----:B------:R-:W-:-:S06]  /*276f0*/  ULOP3.LUT UR4, UR48, 0x2, URZ, 0xfc, !UPT ;  /* 0x0000000230047892 */ /* 0x000fcc000f8efc3f */
[----:B--2---:R-:W-:-:S05]  /*27700*/  IMAD.U32 R2, RZ, RZ, UR4 ;  /* 0x00000004ff027e24 */ /* 0x004fca000f8e00ff */
[----:B------:R-:W-:-:S13]  /*27710*/  ISETP.NE.AND P2, PT, R2, 0x3, PT ;  /* 0x000000030200780c */ /* 0x000fda0003f45270 */
[----:B------:R-:W-:Y:S05]  /*27720*/  @!P2 BRA `(.L_x_2665) ;  /* 0x000000000004a947 */ /* 0x000fea0003800000 */
[----:B------:R-:W-:Y:S01]  /*27730*/  BPT.TRAP 0x1 ;  /* 0x000000040000795c */ /* 0x000fe20000300000 */
.L_x_2665:
[----:B-1----:R-:W2:Y:S04]  /*27740*/  LDL R3, [R1+0x470] ;  /* 0x0004700001037983 */ /* 0x002ea80000100800 */
        /* <DEDUP_REMOVED lines=13> */
.L_x_2721:
[----:B------:R-:W2:Y:S02]  /*27820*/  SYNCS.PHASECHK.TRANS64.TRYWAIT P0, [R7+URZ], R2 ;  /* 0x00000002070075a7 */ /* 0x000ea4000800017f */
[----:B--2---:R-:W-:Y:S05]  /*27830*/  @!P0 BRA `(.L_x_2667) ;  /* 0x0000001000c88947 */ /* 0x004fea0003800000 */
.L_x_2722:
[----:B------:R-:W-:Y:S05]  /*27840*/  @!P2 BRA `(.L_x_2668) ;  /* 0x000000000004a947 */ /* 0x000fea0003800000 */
[----:B------:R-:W-:Y:S01]  /*27850*/  BPT.TRAP 0x1 ;  /* 0x000000040000795c */ /* 0x000fe20000300000 */
.L_x_2668:
[----:B------:R-:W3:Y:S01]  /*27860*/  LDL.LU R4, [R1+0x470] ;  /* 0x0004700001047983 */ /* 0x000ee20000300800 */
[----:B------:R-:W-:-:S04]  /*27870*/  VIADD R0, R0, 0x32460 ;  /* 0x0003246000007836 */ /* 0x000fc80000000000 */
[----:B---3--:R-:W-:-:S04]  /*27880*/  IMAD R4, R4, 0x8, R0 ;  /* 0x0000000804047824 */ /* 0x008fc800078e0200 */
[----:B------:R-:W3:Y:S02]  /*27890*/  SYNCS.PHASECHK.TRANS64.TRYWAIT P0, [R4+URZ], R5 ;  /* 0x00000005040075a7 */ /* 0x000ee4000800017f */
[----:B---3--:R-:W-:Y:S05]  /*278a0*/  @!P0 BRA `(.L_x_2669) ;  /* 0x0000001000c08947 */ /* 0x008fea0003800000 */
.L_x_2723:
[----:B------:R-:W-:-:S07]  /*278b0*/  IMAD R3, R3, 0x8, R0 ;  /* 0x0000000803037824 */ /* 0x000fce00078e0200 */
.L_x_2670:
[----:B----4-:R4:W0:Y:S02]  /*278c0*/  SYNCS.PHASECHK.TRANS64.TRYWAIT P0, [R3+URZ], R2 ;  /* 0x00000002030075a7 */ /* 0x010824000800017f */
[----:B0-----:R-:W-:Y:S05]  /*278d0*/  @!P0 NANOSLEEP.SYNCS 0x989680 ;  /* 0x009896800000895d */ /* 0x001fea0003900000 */
[----:B------:R-:W0:Y:S02]  /*278e0*/  @!P0 SYNCS.PHASECHK.TRANS64 P0, [R3+URZ], R2 ;  /* 0x00000002030085a7 */ /* 0x000e24000800007f */
[----:B0-----:R-:W-:Y:S05]  /*278f0*/  @!P0 BRA `(.L_x_2670) ;  /* 0xfffffffc00f08947 */ /* 0x001fea000383ffff */
.L_x_2663:
[----:B------:R-:W-:Y:S05]  /*27900*/  BSYNC B0 ;  /* 0x0000000000007941 */ /* 0x000fea0003800000 */
.L_x_2662:
[----:B------:R-:W-:Y:S05]  /*27910*/  EXIT ;  /* 0x000000000000794d */ /* 0x000fea0003800000 */
.L_x_2464:
[----:B0-----:R-:W-:-:S04]  /*27920*/  IMAD.U32 R7, RZ, RZ, UR44 ;  /* 0x0000002cff077e24 */ /* 0x001fc8000f8e00ff */
[----:B------:R0:W1:Y:S03]  /*27930*/  SYNCS.PHASECHK.TRANS64.TRYWAIT P0, [R7+URZ+0x32400], R0 ;  /* 0x03240000070075a7 */ /* 0x000066000800017f */
[----:B-1----:R-:W-:Y:S05]  /*27940*/  @!P0 NANOSLEEP.SYNCS 0x989680 ;  /* 0x009896800000895d */ /* 0x002fea0003900000 */
[----:B------:R-:W1:Y:S02]  /*27950*/  @!P0 SYNCS.PHASECHK.TRANS64 P0, [R7+URZ+0x32400], R0 ;  /* 0x03240000070085a7 */ /* 0x000e64000800007f */
[----:B-1----:R-:W-:Y:S05]  /*27960*/  @!P0 BRA `(.L_x_2464) ;  /* 0xfffffffc00ec8947 */ /* 0x002fea000383ffff */
[----:B------:R-:W-:Y:S05]  /*27970*/  BRA `(.L_x_2671) ;  /* 0xfffffdb000347947 */ /* 0x000fea000383ffff */
.L_x_2471:
[----:B-1----:R1:W2:Y:S02]  /*27980*/  SYNCS.PHASECHK.TRANS64.TRYWAIT P0, [R20+URZ], R21 ;  /* 0x00000015140075a7 */ /* 0x0022a4000800017f */
[----:B--2---:R-:W-:Y:S05]  /*27990*/  @!P0 NANOSLEEP.SYNCS 0x989680 ;  /* 0x009896800000895d */ /* 0x004fea0003900000 */
[----:B------:R-:W2:Y:S02]  /*279a0*/  @!P0 SYNCS.PHASECHK.TRANS64 P0, [R20+URZ], R21 ;  /* 0x00000015140085a7 */ /* 0x000ea4000800007f */
[----:B--2---:R-:W-:Y:S05]  /*279b0*/  @!P0 BRA `(.L_x_2471) ;  /* 0xfffffffc00f08947 */ /* 0x004fea000383ffff */
[----:B------:R-:W-:Y:S05]  /*279c0*/  BRA `(.L_x_2470) ;  /* 0xfffffdb4003c7947 */ /* 0x000fea000383ffff */
.L_x_2473:
[----:B0-----:R-:W-:-:S04]  /*279d0*/  IMAD.U32 R8, RZ, RZ, UR44 ;  /* 0x0000002cff087e24 */ /* 0x001fc8000f8e00ff */
[----:B------:R0:W1:Y:S03]  /*279e0*/  SYNCS.PHASECHK.TRANS64.TRYWAIT P0, [R8+URZ+0x32410], R7 ;  /* 0x03241007080075a7 */ /* 0x000066000800017f */
[----:B-1----:R-:W-:Y:S05]  /*279f0*/  @!P0 NANOSLEEP.SYNCS 0x989680 ;  /* 0x009896800000895d */ /* 0x002fea0003900000 */
[----:B------:R-:W1:Y:S02]  /*27a00*/  @!P0 SYNCS.PHASECHK.TRANS64 P0, [R8+URZ+0x32410], R7 ;  /* 0x03241007080085a7 */ /* 0x000e64000800007f */
[----:B-1----:R-:W-:Y:S05]  /*27a10*/  @!P0 BRA `(.L_x_2473) ;  /* 0xfffffffc00ec8947 */ /* 0x002fea000383ffff */
[----:B------:R-:W-:Y:S05]  /*27a20*/  BRA `(.L_x_2672) ;  /* 0xfffffdb800107947 */ /* 0x000fea000383ffff */
.L_x_2480:
[----:B-1----:R1:W2:Y:S02]  /*27a30*/  SYNCS.PHASECHK.TRANS64.TRYWAIT P0, [R8+URZ], R9 ;  /* 0x00000009080075a7 */ /* 0x0022a4000800017f */
[----:B--2---:R-:W-:Y:S05]  /*27a40*/  @!P0 NANOSLEEP.SYNCS 0x989680 ;  /* 0x009896800000895d */ /* 0x004fea0003900000 */
[----:B------:R-:W2:Y:S02]  /*27a50*/  @!P0 SYNCS.PHASECHK.TRANS64 P0, [R8+URZ], R9 ;  /* 0x00000009080085a7 */ /* 0x000ea4000800007f */
[----:B--2---:R-:W-:Y:S05]  /*27a60*/  @!P0 BRA `(.L_x_2480) ;  /* 0xfffffffc00f08947 */ /* 0x004fea000383ffff */
[----:B------:R-:W-:Y:S05]  /*27a70*/  BRA `(.L_x_2479) ;  /* 0xfffffdb800547947 */ /* 0x000fea000383ffff */
.L_x_2515:
[----:B0-----:R0:W1:Y:S02]  /*27a80*/  SYNCS.PHASECHK.TRANS64.TRYWAIT P2, [R0+URZ], R3 ;  /* 0x00000003000075a7 */ /* 0x001064000804017f */
[----:B-1----:R-:W-:Y:S05]  /*27a90*/  @!P2 NANOSLEEP.SYNCS 0x989680 ;  /* 0x009896800000a95d */ /* 0x002fea0003900000 */
[----:B------:R-:W1:Y:S02]  /*27aa0*/  @!P2 SYNCS.PHASECHK.TRANS64 P2, [R0+URZ], R3 ;  /* 0x000000030000a5a7 */ /* 0x000e64000804007f */
[----:B-1----:R-:W-:Y:S05]  /*27ab0*/  @!P2 BRA `(.L_x_2515) ;  /* 0xfffffffc00f0a947 */ /* 0x002fea000383ffff */
[----:B------:R-:W-:Y:S05]  /*27ac0*/  BRA `(.L_x_2514) ;  /* 0xfffffe24004c7947 */ /* 0x000fea000383ffff */
.L_x_2522:
[----:B-1----:R1:W2:Y:S02]  /*27ad0*/  SYNCS.PHASECHK.TRANS64.TRYWAIT P2, [R4+URZ], R5 ;  /* 0x00000005040075a7 */ /* 0x0022a4000804017f */
[----:B--2---:R-:W-:Y:S05]  /*27ae0*/  @!P2 NANOSLEEP.SYNCS 0x989680 ;  /* 0x009896800000a95d */ /* 0x004fea0003900000 */
[----:B------:R-:W2:Y:S02]  /*27af0*/  @!P2 SYNCS.PHASECHK.TRANS64 P2, [R4+URZ], R5 ;  /* 0x000000050400a5a7 */ /* 0x000ea4000804007f */
[----:B--2---:R-:W-:Y:S05]  /*27b00*/  @!P2 BRA `(.L_x_2522) ;  /* 0xfffffffc00f0a947 */ /* 0x004fea000383ffff */
[----:B------:R-:W-:Y:S05]  /*27b10*/  BRA `(.L_x_2521) ;  /* 0xfffffe2800707947 */ /* 0x000fea000383ffff */
.L_x_2533:
[----:B-1----:R1:W2:Y:S02]  /*27b20*/  SYNCS.PHASECHK.TRANS64.TRYWAIT P1, [R0+URZ], R7 ;  /* 0x00000007000075a7 */ /* 0x0022a4000802017f */
[----:B--2---:R-:W-:Y:S05]  /*27b30*/  @!P1 NANOSLEEP.SYNCS 0x989680 ;  /* 0x009896800000995d */ /* 0x004fea0003900000 */
[----:B------:R-:W2:Y:S02]  /*27b40*/  @!P1 SYNCS.PHASECHK.TRANS64 P1, [R0+URZ], R7 ;  /* 0x00000007000095a7 */ /* 0x000ea4000802007f */
[----:B--2---:R-:W-:Y:S05]  /*27b50*/  @!P1 BRA `(.L_x_2533) ;  /* 0xfffffffc00f09947 */ /* 0x004fea000383ffff */
[----:B------:R-:W-:Y:S05]  /*27b60*/  BRA `(.L_x_2532) ;  /* 0xfffffec000987947 */ /* 0x000fea000383ffff */
.L_x_2540:
[----:B-1----:R1:W2:Y:S02]  /*27b70*/  SYNCS.PHASECHK.TRANS64.TRYWAIT P1, [R4+URZ], R5 ;  /* 0x00000005040075a7 */ /* 0x0022a4000802017f */
[----:B--2---:R-:W-:Y:S05]  /*27b80*/  @!P1 NANOSLEEP.SYNCS 0x989680 ;  /* 0x009896800000995d */ /* 0x004fea0003900000 */
[----:B------:R-:W2:Y:S02]  /*27b90*/  @!P1 SYNCS.PHASECHK.TRANS64 P1, [R4+URZ], R5 ;  /* 0x00000005040095a7 */ /* 0x000ea4000802007f */
[----:B--2---:R-:W-:Y:S05]  /*27ba0*/  @!P1 BRA `(.L_x_2540) ;  /* 0xfffffffc00f09947 */ /* 0x004fea000383ffff */
[----:B------:R-:W-:Y:S05]  /*27bb0*/  BRA `(.L_x_2539) ;  /* 0xfffffec400bc7947 */ /* 0x000fea000383ffff */
.L_x_2604:
[----:B------:R-:W1:Y:S01]  /*27bc0*/  S2R R5, SR_TID.X ;  /* 0x0000000000057919 */ /* 0x000e620000002100 */
[----:B------:R-:W-:Y:S01]  /*27bd0*/  BSSY B0, `(.L_x_2673) ;  /* 0x000000a000007945 */ /* 0x000fe20003800000 */
[----:B------:R-:W-:Y:S02]  /*27be0*/  IMAD.MOV.U32 R12, RZ, RZ, RZ ;  /* 0x000000ffff0c7224 */ /* 0x000fe400078e00ff */
[----:B0-----:R-:W-:Y:S02]  /*27bf0*/  IMAD.MOV.U32 R11, RZ, RZ, 0x1f ;  /* 0x0000001fff0b7424 */ /* 0x001fe400078e00ff */
[----:B------:R-:W-:Y:S01]  /*27c00*/  IMAD.MOV.U32 R15, RZ, RZ, -0x1 ;  /* 0xffffffffff0f7424 */ /* 0x000fe200078e00ff */
[----:B-1----:R-:W-:-:S04]  /*27c10*/  SHF.R.U32.HI R5, RZ, 0x5, R5 ;  /* 0x00000005ff057819 */ /* 0x002fc80000011605 */
[----:B------:R-:W-:-:S05]  /*27c20*/  LOP3.LUT R5, R5, 0x3, RZ, 0xc0, !PT ;  /* 0x0000000305057812 */ /* 0x000fca00078ec0ff */
[----:B------:R-:W-:-:S07]  /*27c30*/  IMAD.MOV.U32 R13, RZ, RZ, R5 ;  /* 0x000000ffff0d7224 */ /* 0x000fce00078e0005 */
[----:B------:R-:W-:Y:S05]  /*27c40*/  WARPSYNC.COLLECTIVE R15, `(.L_x_2674) ;  /* 0x000000000f087348 */ /* 0x000fea0003c00000 */
[----:B------:R0:W1:Y:S02]  /*27c50*/  SHFL.IDX P6, R14, R13, R12, R11 ;  /* 0x0000000c0d0e7389 */ /* 0x00006400000c000b */
[----:B01----:R-:W-:Y:S01]  /*27c60*/  ENDCOLLECTIVE ;  /* 0x000000000000791b */ /* 0x003fe20003800000 */
.L_x_2674:
[----:B------:R-:W-:Y:S05]  /*27c70*/  BSYNC B0 ;  /* 0x0000000000007941 */ /* 0x000fea0003800000 */
.L_x_2673:
[----:B------:R-:W-:Y:S05]  /*27c80*/  BRA `(.L_x_2675) ;  /* 0xffffffc800007947 */ /* 0x000fea000383ffff */
.L_x_2605:
[----:B------:R-:W-:Y:S01]  /*27c90*/  BSSY B0, `(.L_x_2676) ;  /* 0x0000006000007945 */ /* 0x000fe20003800000 */
[----:B------:R-:W-:-:S07]  /*27ca0*/  IMAD.MOV.U32 R15, RZ, RZ, -0x1 ;  /* 0xffffffffff0f7424 */ /* 0x000fce00078e00ff */
[----:B0-----:R-:W-:Y:S05]  /*27cb0*/  WARPSYNC.COLLECTIVE R15, `(.L_x_2677) ;  /* 0x000000000f0c7348 */ /* 0x001fea0003c00000 */
[----:B------:R-:W-:Y:S02]  /*27cc0*/  ELECT P6, UR62, PT ;  /* 0x00000000003e782f */ /* 0x000fe400038c0000 */
[----:B------:R-:W-:Y:S01]  /*27cd0*/  MOV R14, UR62 ;  /* 0x0000003e000e7c02 */ /* 0x000fe20008000f00 */
[----:B0-----:R-:W-:Y:S10]  /*27ce0*/  ENDCOLLECTIVE ;  /* 0x000000000000791b */ /* 0x001ff40003800000 */
.L_x_2677:
[----:B------:R-:W-:Y:S05]  /*27cf0*/  BSYNC B0 ;  /* 0x0000000000007941 */ /* 0x000fea0003800000 */
.L_x_2676:
[----:B------:R-:W-:Y:S05]  /*27d00*/  BRA `(.L_x_2678) ;  /* 0xffffffc400f07947 */ /* 0x000fea000383ffff */
.L_x_2608:
[----:B0-----:R0:W1:Y:S02]  /*27d10*/  SYNCS.PHASECHK.TRANS64.TRYWAIT P0, [R9+URZ+0x32440], R10 ;  /* 0x0324400a090075a7 */ /* 0x001064000800017f */
[----:B-1----:R-:W-:Y:S05]  /*27d20*/  @!P0 NANOSLEEP.SYNCS 0x989680 ;  /* 0x009896800000895d */ /* 0x002fea0003900000 */
[----:B------:R-:W1:Y:S02]  /*27d30*/  @!P0 SYNCS.PHASECHK.TRANS64 P0, [R9+URZ+0x32440], R10 ;  /* 0x0324400a090085a7 */ /* 0x000e64000800007f */
[----:B-1----:R-:W-:Y:S05]  /*27d40*/  @!P0 BRA `(.L_x_2608) ;  /* 0xfffffffc00f08947 */ /* 0x002fea000383ffff */
[----:B------:R-:W-:Y:S05]  /*27d50*/  BRA `(.L_x_2679) ;  /* 0xffffffc800587947 */ /* 0x000fea000383ffff */
.L_x_2612:
        /* <DEDUP_REMOVED lines=8> */
.L_x_2615:
[----:B0-----:R0:W1:Y:S02]  /*27de0*/  SYNCS.PHASECHK.TRANS64.TRYWAIT P0, [R9+URZ+0x32460], R6 ;  /* 0x03246006090075a7 */ /* 0x001064000800017f */
[----:B-1----:R-:W-:Y:S05]  /*27df0*/  @!P0 NANOSLEEP.SYNCS 0x989680 ;  /* 0x009896800000895d */ /* 0x002fea0003900000 */
[----:B------:R-:W1:Y:S02]  /*27e00*/  @!P0 SYNCS.PHASECHK.TRANS64 P0, [R9+URZ+0x32460], R6 ;  /* 0x03246006090085a7 */ /* 0x000e64000800007f */
[----:B-1----:R-:W-:Y:S05]  /*27e10*/  @!P0 BRA `(.L_x_2615) ;  /* 0xfffffffc00f08947 */ /* 0x002fea000383ffff */
[----:B------:R-:W-:Y:S05]  /*27e20*/  BRA `(.L_x_2681) ;  /* 0xffffffcc00dc7947 */ /* 0x000fea000383ffff */
.L_x_2624:
[----:B-1----:R1:W2:Y:S02]  /*27e30*/  SYNCS.PHASECHK.TRANS64.TRYWAIT P0, [R2+URZ+0x32440], R3 ;  /* 0x03244003020075a7 */ /* 0x0022a4000800017f */
[----:B--2---:R-:W-:Y:S05]  /*27e40*/  @!P0 NANOSLEEP.SYNCS 0x989680 ;  /* 0x009896800000895d */ /* 0x004fea0003900000 */
[----:B------:R-:W2:Y:S02]  /*27e50*/  @!P0 SYNCS.PHASECHK.TRANS64 P0, [R2+URZ+0x32440], R3 ;  /* 0x03244003020085a7 */ /* 0x000ea4000800007f */
[----:B--2---:R-:W-:Y:S05]  /*27e60*/  @!P0 BRA `(.L_x_2624) ;  /* 0xfffffffc00f08947 */ /* 0x004fea000383ffff */
[----:B------:R-:W-:Y:S05]  /*27e70*/  BRA `(.L_x_2682) ;  /* 0xffffffd400607947 */ /* 0x000fea000383ffff */
.L_x_2626:
[----:B--2---:R2:W3:Y:S02]  /*27e80*/  SYNCS.PHASECHK.TRANS64.TRYWAIT P0, [R2+URZ+0x32460], R3 ;  /* 0x03246003020075a7 */ /* 0x0044e4000800017f */
[----:B---3--:R-:W-:Y:S05]  /*27e90*/  @!P0 NANOSLEEP.SYNCS 0x989680 ;  /* 0x009896800000895d */ /* 0x008fea0003900000 */
[----:B------:R-:W3:Y:S02]  /*27ea0*/  @!P0 SYNCS.PHASECHK.TRANS64 P0, [R2+URZ+0x32460], R3 ;  /* 0x03246003020085a7 */ /* 0x000ee4000800007f */
[----:B---3--:R-:W-:Y:S05]  /*27eb0*/  @!P0 BRA `(.L_x_2626) ;  /* 0xfffffffc00f08947 */ /* 0x008fea000383ffff */
[----:B------:R-:W-:Y:S05]  /*27ec0*/  BRA `(.L_x_2683) ;  /* 0xffffffd400d07947 */ /* 0x000fea000383ffff */
.L_x_2631:
[----:B-1----:R1:W2:Y:S02]  /*27ed0*/  SYNCS.PHASECHK.TRANS64.TRYWAIT P0, [R2+URZ+0x32440], R3 ;  /* 0x03244003020075a7 */ /* 0x0022a4000800017f */
[----:B--2---:R-:W-:Y:S05]  /*27ee0*/  @!P0 NANOSLEEP.SYNCS 0x989680 ;  /* 0x009896800000895d */ /* 0x004fea0003900000 */
[----:B------:R-:W2:Y:S02]  /*27ef0*/  @!P0 SYNCS.PHASECHK.TRANS64 P0, [R2+URZ+0x32440], R3 ;  /* 0x03244003020085a7 */ /* 0x000ea4000800007f */
[----:B--2---:R-:W-:Y:S05]  /*27f00*/  @!P0 BRA `(.L_x_2631) ;  /* 0xfffffffc00f08947 */ /* 0x004fea000383ffff */
[----:B------:R-:W-:Y:S05]  /*27f10*/  BRA `(.L_x_2684) ;  /* 0xffffffdc00207947 */ /* 0x000fea000383ffff */
.L_x_2633:
[----:B0-----:R0:W2:Y:S02]  /*27f20*/  SYNCS.PHASECHK.TRANS64.TRYWAIT P1, [R2+URZ+0x32460], R3 ;  /* 0x03246003020075a7 */ /* 0x0010a4000802017f */
[----:B--2---:R-:W-:Y:S05]  /*27f30*/  @!P1 NANOSLEEP.SYNCS 0x989680 ;  /* 0x009896800000995d */ /* 0x004fea0003900000 */
[----:B------:R-:W2:Y:S02]  /*27f40*/  @!P1 SYNCS.PHASECHK.TRANS64 P1, [R2+URZ+0x32460], R3 ;  /* 0x03246003020095a7 */ /* 0x000ea4000802007f */
[----:B--2---:R-:W-:Y:S05]  /*27f50*/  @!P1 BRA `(.L_x_2633) ;  /* 0xfffffffc00f09947 */ /* 0x004fea000383ffff */
[----:B------:R-:W-:Y:S05]  /*27f60*/  BRA `(.L_x_2685) ;  /* 0xffffffdc008c7947 */ /* 0x000fea000383ffff */
.L_x_2638:
[----:B--2---:R2:W3:Y:S02]  /*27f70*/  SYNCS.PHASECHK.TRANS64.TRYWAIT P0, [R2+URZ+0x32440], R3 ;  /* 0x03244003020075a7 */ /* 0x0044e4000800017f */
[----:B---3--:R-:W-:Y:S05]  /*27f80*/  @!P0 NANOSLEEP.SYNCS 0x989680 ;  /* 0x009896800000895d */ /* 0x008fea0003900000 */
[----:B------:R-:W3:Y:S02]  /*27f90*/  @!P0 SYNCS.PHASECHK.TRANS64 P0, [R2+URZ+0x32440], R3 ;  /* 0x03244003020085a7 */ /* 0x000ee4000800007f */
[----:B---3--:R-:W-:Y:S05]  /*27fa0*/  @!P0 BRA `(.L_x_2638) ;  /* 0xfffffffc00f08947 */ /* 0x008fea000383ffff */
[----:B------:R-:W-:Y:S05]  /*27fb0*/  BRA `(.L_x_2686) ;  /* 0xffffffe000b47947 */ /* 0x000fea000383ffff */
.L_x_2640:
[----:B0-----:R0:W1:Y:S02]  /*27fc0*/  SYNCS.PHASECHK.TRANS64.TRYWAIT P1, [R2+URZ+0x32460], R3 ;  /* 0x03246003020075a7 */ /* 0x001064000802017f */
[----:B-1----:R-:W-:Y:S05]  /*27fd0*/  @!P1 NANOSLEEP.SYNCS 0x989680 ;  /* 0x009896800000995d */ /* 0x002fea0003900000 */
[----:B------:R-:W1:Y:S02]  /*27fe0*/  @!P1 SYNCS.PHASECHK.TRANS64 P1, [R2+URZ+0x32460], R3 ;  /* 0x03246003020095a7 */ /* 0x000e64000802007f */
[----:B-1----:R-:W-:Y:S05]  /*27ff0*/  @!P1 BRA `(.L_x_2640) ;  /* 0xfffffffc00f09947 */ /* 0x002fea000383ffff */
[----:B------:R-:W-:Y:S05]  /*28000*/  BRA `(.L_x_2687) ;  /* 0xffffffe400247947 */ /* 0x000fea000383ffff */
.L_x_2645:
[----:B------:R-:W-:Y:S01]  /*28010*/  BSSY B0, `(.L_x_2688) ;  /* 0x0000008000007945 */ /* 0x000fe20003800000 */
[----:B0-----:R-:W-:Y:S02]  /*28020*/  IMAD.MOV.U32 R13, RZ, RZ, R16 ;  /* 0x000000ffff0d7224 */ /* 0x001fe400078e0010 */
[----:B------:R-:W-:Y:S02]  /*28030*/  IMAD.MOV.U32 R12, RZ, RZ, RZ ;  /* 0x000000ffff0c7224 */ /* 0x000fe400078e00ff */
[----:B------:R-:W-:Y:S02]  /*28040*/  IMAD.MOV.U32 R11, RZ, RZ, 0x1f ;  /* 0x0000001fff0b7424 */ /* 0x000fe400078e00ff */
[----:B------:R-:W-:-:S07]  /*28050*/  IMAD.MOV.U32 R15, RZ, RZ, -0x1 ;  /* 0xffffffffff0f7424 */ /* 0x000fce00078e00ff */
[----:B-1----:R-:W-:Y:S05]  /*28060*/  WARPSYNC.COLLECTIVE R15, `(.L_x_2689) ;  /* 0x000000000f087348 */ /* 0x002fea0003c00000 */
[----:B------:R0:W2:Y:S02]  /*28070*/  SHFL.IDX P6, R14, R13, R12, R11 ;  /* 0x0000000c0d0e7389 */ /* 0x0000a400000c000b */
[----:B012---:R-:W-:Y:S01]  /*28080*/  ENDCOLLECTIVE ;  /* 0x000000000000791b */ /* 0x007fe20003800000 */
.L_x_2689:
[----:B------:R-:W-:Y:S05]  /*28090*/  BSYNC B0 ;  /* 0x0000000000007941 */ /* 0x000fea0003800000 */
.L_x_2688:
        /* <DEDUP_REMOVED lines=8> */
.L_x_2690:
[----:B------:R-:W-:Y:S01]  /*28120*/  IMAD.MOV.U32 R6, RZ, RZ, R14 ;  /* 0x000000ffff067224 */ /* 0x000fe200078e000e */
[----:B------:R-:W-:Y:S06]  /*28130*/  BRA `(.L_x_2691) ;  /* 0xffffffe800187947 */ /* 0x000fec000383ffff */
.L_x_2648:
        /* <DEDUP_REMOVED lines=8> */
.L_x_2693:
[----:B------:R-:W-:Y:S05]  /*281c0*/  BSYNC B0 ;  /* 0x0000000000007941 */ /* 0x000fea0003800000 */
.L_x_2692:
        /* <DEDUP_REMOVED lines=10> */
.L_x_2694:
        /* <DEDUP_REMOVED lines=8> */
.L_x_2695:
        /* <DEDUP_REMOVED lines=8> */
.L_x_2696:
        /* <DEDUP_REMOVED lines=8> */
.L_x_2697:
        /* <DEDUP_REMOVED lines=8> */
.L_x_2698:
[----:B------:R-:W-:Y:S05]  /*28470*/  BRA `(.L_x_2699) ;  /* 0xffffffe400dc7947 */ /* 0x000fea000383ffff */
.L_x_2653:
[----:B------:R-:W-:Y:S01]  /*28480*/  BSSY B0, `(.L_x_2700) ;  /* 0x0000008000007945 */ /* 0x000fe20003800000 */
[----:B-----5:R-:W-:Y:S02]  /*28490*/  IMAD.MOV.U32 R13, RZ, RZ, R2 ;  /* 0x000000ffff0d7224 */ /* 0x020fe400078e0002 */
[----:B------:R-:W-:Y:S02]  /*284a0*/  IMAD.MOV.U32 R12, RZ, RZ, 0x1 ;  /* 0x00000001ff0c7424 */ /* 0x000fe400078e00ff */
[----:B------:R-:W-:Y:S02]  /*284b0*/  IMAD.MOV.U32 R11, RZ, RZ, RZ ;  /* 0x000000ffff0b7224 */ /* 0x000fe400078e00ff */
[----:B------:R-:W-:-:S07]  /*284c0*/  IMAD.MOV.U32 R15, RZ, RZ, -0x1 ;  /* 0xffffffffff0f7424 */ /* 0x000fce00078e00ff */
[----:B012---:R-:W-:Y:S05]  /*284d0*/  WARPSYNC.COLLECTIVE R15, `(.L_x_2701) ;  /* 0x000000000f087348 */ /* 0x007fea0003c00000 */
[----:B------:R3:W4:Y:S02]  /*284e0*/  SHFL.UP P6, R14, R13, R12, R11 ;  /* 0x0400000c0d0e7389 */ /* 0x00072400000c000b */
[----:B01234-:R-:W-:Y:S01]  /*284f0*/  ENDCOLLECTIVE ;  /* 0x000000000000791b */ /* 0x01ffe20003800000 */
.L_x_2701:
[----:B------:R-:W-:Y:S05]  /*28500*/  BSYNC B0 ;  /* 0x0000000000007941 */ /* 0x000fea0003800000 */
.L_x_2700:
        /* <DEDUP_REMOVED lines=10> */
.L_x_2702:
        /* <DEDUP_REMOVED lines=8> */
.L_x_2703:
        /* <DEDUP_REMOVED lines=8> */
.L_x_2704:
        /* <DEDUP_REMOVED lines=8> */
.L_x_2705:
        /* <DEDUP_REMOVED lines=8> */
.L_x_2706:
[----:B------:R-:W-:Y:S05]  /*287b0*/  BRA `(.L_x_2707) ;  /* 0xffffffe400c07947 */ /* 0x000fea000383ffff */
.L_x_2655:
[----:B------:R-:W-:Y:S01]  /*287c0*/  BSSY B0, `(.L_x_2708) ;  /* 0x0000006000007945 */ /* 0x000fe20003800000 */
[----:B------:R-:W-:Y:S01]  /*287d0*/  PLOP3.LUT P6, PT, P6, PT, PT, 0x8, 0x0 ;  /* 0x000000000000781c */ /* 0x000fe200037ce170 */
[----:B------:R-:W-:-:S12]  /*287e0*/  IMAD.MOV.U32 R15, RZ, RZ, -0x1 ;  /* 0xffffffffff0f7424 */ /* 0x000fd800078e00ff */
[----:B0-----:R-:W-:Y:S05]  /*287f0*/  WARPSYNC.COLLECTIVE R15, `(.L_x_2709) ;  /* 0x000000000f087348 */ /* 0x001fea0003c00000 */
[----:B------:R-:W-:Y:S01]  /*28800*/  VOTE.ANY R14, PT, P6 ;  /* 0x00000000000e7806 */ /* 0x000fe200030e0100 */
[----:B0-----:R-:W-:Y:S06]  /*28810*/  ENDCOLLECTIVE ;  /* 0x000000000000791b */ /* 0x001fec0003800000 */
.L_x_2709:
[----:B------:R-:W-:Y:S05]  /*28820*/  BSYNC B0 ;  /* 0x0000000000007941 */ /* 0x000fea0003800000 */
.L_x_2708:
        /* <DEDUP_REMOVED lines=9> */
.L_x_2710:
[----:B------:R-:W-:Y:S01]  /*288c0*/  IMAD.MOV.U32 R17, RZ, RZ, R14 ;  /* 0x000000ffff117224 */ /* 0x000fe200078e000e */
[----:B------:R-:W-:Y:S06]  /*288d0*/  BRA `(.L_x_2711) ;  /* 0xffffffe400b07947 */ /* 0x000fec000383ffff */
.L_x_2657:
[----:B------:R-:W-:Y:S01]  /*288e0*/  BSSY B0, `(.L_x_2712) ;  /* 0x0000007000007945 */ /* 0x000fe20003800000 */
[----:B------:R-:W-:Y:S02]  /*288f0*/  IMAD.MOV.U32 R13, RZ, RZ, R3 ;  /* 0x000000ffff0d7224 */ /* 0x000fe400078e0003 */
[----:B------:R-:W-:Y:S02]  /*28900*/  IMAD.MOV.U32 R11, RZ, RZ, 0x1f ;  /* 0x0000001fff0b7424 */ /* 0x000fe400078e00ff */
[----:B------:R-:W-:-:S07]  /*28910*/  IMAD.MOV.U32 R15, RZ, RZ, -0x1 ;  /* 0xffffffffff0f7424 */ /* 0x000fce00078e00ff */
[----:B012---:R-:W-:Y:S05]  /*28920*/  WARPSYNC.COLLECTIVE R15, `(.L_x_2713) ;  /* 0x000000000f087348 */ /* 0x007fea0003c00000 */
[----:B------:R3:W4:Y:S02]  /*28930*/  SHFL.IDX P6, R14, R13, R12, R11 ;  /* 0x0000000c0d0e7389 */ /* 0x00072400000c000b */
[----:B01234-:R-:W-:Y:S01]  /*28940*/  ENDCOLLECTIVE ;  /* 0x000000000000791b */ /* 0x01ffe20003800000 */
.L_x_2713:
[----:B------:R-:W-:Y:S05]  /*28950*/  BSYNC B0 ;  /* 0x0000000000007941 */ /* 0x000fea0003800000 */
.L_x_2712:
[----:B------:R-:W-:Y:S05]  /*28960*/  BRA `(.L_x_2656) ;  /* 0xffffffe400a87947 */ /* 0x000fea000383ffff */
.L_x_2660:
[----:B-1----:R1:W3:Y:S02]  /*28970*/  SYNCS.PHASECHK.TRANS64.TRYWAIT P0, [R0+URZ+0x32420], R3 ;  /* 0x03242003000075a7 */ /* 0x0022e4000800017f */
[----:B---3--:R-:W-:Y:S05]  /*28980*/  @!P0 NANOSLEEP.SYNCS 0x989680 ;  /* 0x009896800000895d */ /* 0x008fea0003900000 */
[----:B------:R-:W3:Y:S02]  /*28990*/  @!P0 SYNCS.PHASECHK.TRANS64 P0, [R0+URZ+0x32420], R3 ;  /* 0x03242003000085a7 */ /* 0x000ee4000800007f */
[----:B---3--:R-:W-:Y:S05]  /*289a0*/  @!P0 BRA `(.L_x_2660) ;  /* 0xfffffffc00f08947 */ /* 0x008fea000383ffff */
[----:B------:R-:W-:Y:S05]  /*289b0*/  BRA `(.L_x_2714) ;  /* 0xffffffec00187947 */ /* 0x000fea000383ffff */
.L_x_2661:
[----:B--2---:R-:W2:Y:S01]  /*289c0*/  S2R R2, SR_TID.X ;  /* 0x0000000000027919 */ /* 0x004ea20000002100 */
[----:B------:R-:W-:Y:S01]  /*289d0*/  BSSY B0, `(.L_x_2715) ;  /* 0x000000a000007945 */ /* 0x000fe20003800000 */
[----:B------:R-:W-:Y:S02]  /*289e0*/  IMAD.MOV.U32 R12, RZ, RZ, RZ ;  /* 0x000000ffff0c7224 */ /* 0x000fe400078e00ff */
[----:B0-----:R-:W-:Y:S02]  /*289f0*/  IMAD.MOV.U32 R11, RZ, RZ, 0x1f ;  /* 0x0000001fff0b7424 */ /* 0x001fe400078e00ff */
[----:B------:R-:W-:Y:S01]  /*28a00*/  IMAD.MOV.U32 R15, RZ, RZ, -0x1 ;  /* 0xffffffffff0f7424 */ /* 0x000fe200078e00ff */
[----:B--2---:R-:W-:-:S04]  /*28a10*/  SHF.R.U32.HI R2, RZ, 0x5, R2 ;  /* 0x00000005ff027819 */ /* 0x004fc80000011602 */
[----:B------:R-:W-:-:S05]  /*28a20*/  LOP3.LUT R2, R2, 0x3, RZ, 0xc0, !PT ;  /* 0x0000000302027812 */ /* 0x000fca00078ec0ff */
[----:B------:R-:W-:-:S07]  /*28a30*/  IMAD.MOV.U32 R13, RZ, RZ, R2 ;  /* 0x000000ffff0d7224 */ /* 0x000fce00078e0002 */
[----:B-1----:R-:W-:Y:S05]  /*28a40*/  WARPSYNC.COLLECTIVE R15, `(.L_x_2716) ;  /* 0x000000000f087348 */ /* 0x002fea0003c00000 */
[----:B------:R0:W2:Y:S02]  /*28a50*/  SHFL.IDX P6, R14, R13, R12, R11 ;  /* 0x0000000c0d0e7389 */ /* 0x0000a400000c000b */
[----:B012---:R-:W-:Y:S01]  /*28a60*/  ENDCOLLECTIVE ;  /* 0x000000000000791b */ /* 0x007fe20003800000 */
.L_x_2716:
[----:B------:R-:W-:Y:S05]  /*28a70*/  BSYNC B0 ;  /* 0x0000000000007941 */ /* 0x000fea0003800000 */
.L_x_2715:
[----:B------:R-:W-:Y:S05]  /*28a80*/  BRA `(.L_x_2717) ;  /* 0xffffffe800fc7947 */ /* 0x000fea000383ffff */
.L_x_2664:
[----:B------:R-:W-:Y:S01]  /*28a90*/  BSSY B1, `(.L_x_2718) ;  /* 0x0000006000017945 */ /* 0x000fe20003800000 */
[----:B------:R-:W-:-:S07]  /*28aa0*/  IMAD.MOV.U32 R15, RZ, RZ, -0x1 ;  /* 0xffffffffff0f7424 */ /* 0x000fce00078e00ff */
[----:B012---:R-:W-:Y:S05]  /*28ab0*/  WARPSYNC.COLLECTIVE R15, `(.L_x_2719) ;  /* 0x000000000f0c7348 */ /* 0x007fea0003c00000 */
[----:B------:R-:W-:Y:S02]  /*28ac0*/  ELECT P6, UR62, PT ;  /* 0x00000000003e782f */ /* 0x000fe400038c0000 */
[----:B------:R-:W-:Y:S01]  /*28ad0*/  MOV R14, UR62 ;  /* 0x0000003e000e7c02 */ /* 0x000fe20008000f00 */
[----:B012---:R-:W-:Y:S10]  /*28ae0*/  ENDCOLLECTIVE ;  /* 0x000000000000791b */ /* 0x007ff40003800000 */
.L_x_2719:
[----:B------:R-:W-:Y:S05]  /*28af0*/  BSYNC B1 ;  /* 0x0000000000017941 */ /* 0x000fea0003800000 */
.L_x_2718:
[----:B------:R-:W-:Y:S05]  /*28b00*/  BRA `(.L_x_2720) ;  /* 0xffffffe800f47947 */ /* 0x000fea000383ffff */
.L_x_2666:
[----:B-1----:R1:W2:Y:S02]  /*28b10*/  SYNCS.PHASECHK.TRANS64.TRYWAIT P0, [R6+URZ], R5 ;  /* 0x00000005060075a7 */ /* 0x0022a4000800017f */
[----:B--2---:R-:W-:Y:S05]  /*28b20*/  @!P0 NANOSLEEP.SYNCS 0x989680 ;  /* 0x009896800000895d */ /* 0x004fea0003900000 */
[----:B------:R-:W2:Y:S02]  /*28b30*/  @!P0 SYNCS.PHASECHK.TRANS64 P0, [R6+URZ], R5 ;  /* 0x00000005060085a7 */ /* 0x000ea4000800007f */
[----:B--2---:R-:W-:Y:S05]  /*28b40*/  @!P0 BRA `(.L_x_2666) ;  /* 0xfffffffc00f08947 */ /* 0x004fea000383ffff */
[----:B------:R-:W-:Y:S05]  /*28b50*/  BRA `(.L_x_2721) ;  /* 0xffffffec00307947 */ /* 0x000fea000383ffff */
.L_x_2667:
[----:B--2---:R2:W3:Y:S02]  /*28b60*/  SYNCS.PHASECHK.TRANS64.TRYWAIT P0, [R7+URZ], R2 ;  /* 0x00000002070075a7 */ /* 0x0044e4000800017f */
[----:B---3--:R-:W-:Y:S05]  /*28b70*/  @!P0 NANOSLEEP.SYNCS 0x989680 ;  /* 0x009896800000895d */ /* 0x008fea0003900000 */
[----:B------:R-:W3:Y:S02]  /*28b80*/  @!P0 SYNCS.PHASECHK.TRANS64 P0, [R7+URZ], R2 ;  /* 0x00000002070085a7 */ /* 0x000ee4000800007f */
[----:B---3--:R-:W-:Y:S05]  /*28b90*/  @!P0 BRA `(.L_x_2667) ;  /* 0xfffffffc00f08947 */ /* 0x008fea000383ffff */
[----:B------:R-:W-:Y:S05]  /*28ba0*/  BRA `(.L_x_2722) ;  /* 0xffffffec00247947 */ /* 0x000fea000383ffff */
.L_x_2669:
[----:B---3--:R3:W4:Y:S02]  /*28bb0*/  SYNCS.PHASECHK.TRANS64.TRYWAIT P0, [R4+URZ], R5 ;  /* 0x00000005040075a7 */ /* 0x008724000800017f */
[----:B----4-:R-:W-:Y:S05]  /*28bc0*/  @!P0 NANOSLEEP.SYNCS 0x989680 ;  /* 0x009896800000895d */ /* 0x010fea0003900000 */
[----:B------:R-:W4:Y:S02]  /*28bd0*/  @!P0 SYNCS.PHASECHK.TRANS64 P0, [R4+URZ], R5 ;  /* 0x00000005040085a7 */ /* 0x000f24000800007f */
[----:B----4-:R-:W-:Y:S05]  /*28be0*/  @!P0 BRA `(.L_x_2669) ;  /* 0xfffffffc00f08947 */ /* 0x010fea000383ffff */
[----:B------:R-:W-:Y:S05]  /*28bf0*/  BRA `(.L_x_2723) ;  /* 0xffffffec002c7947 */ /* 0x000fea000383ffff */
        .type           $_ZN7cutlass13device_kernelIN5flash11enable_sm90INS1_16FlashAttnFwdSm90INS1_25CollectiveMainloopFwdSm90ILi2EN4cute5tupleIJNS5_1CILi1EEES8_S8_EEENS6_IJNS7_ILi128EEENS7_ILi96EEENS7_ILi64EEEEEELi256ENS_10bfloat16_tEfNS_4arch4Sm90ELb0ELb1ELb1ELb1ELb0ELb0ELb1ELb1ELb0ELb0ELb0ELb0EEENS1_21CollectiveEpilogueFwdINS6_IJSA_NS7_ILi256EEESB_EEES9_SE_SG_Li256ELb1ELb0ELb0ELb0EEENS1_36VarlenDynamicPersistentTileSchedulerILi128ELi96ELi256ELi32ELb0ELb0ELb1ELb1ELb0ELb1EEEEEEEEEvNT_6ParamsE$_ZZN5flash25CollectiveMainloopFwdSm90ILi2EN4cute5tupleIJNS1_1CILi1EEES4_S4_EEENS2_IJNS3_ILi128EEENS3_ILi96EEENS3_ILi64EEEEEELi256EN7cutlass10bfloat16_tEfNSA_4arch4Sm90ELb0ELb1ELb1ELb1ELb0ELb0ELb1ELb1ELb0ELb0ELb0ELb0EE3mmaINS_16FlashAttnFwdSm90ISE_NS_21CollectiveEpilogueFwdINS2_IJS6_NS3_ILi256EEES7_EEES5_SB_SD_Li256ELb1ELb0ELb0ELb0EEENS_36VarlenDynamicPersistentTileSchedulerILi128ELi96ELi256ELi32ELb0ELb0ELb1ELb1ELb0ELb1EEEE13SharedStorageENS1_6TensorINS1_11ArrayEngineIfLm128EEENS1_6LayoutINS2_IJNS2_IJNS3_ILi2EEEST_NS3_ILi32EEEEEES4_S4_EEENS2_IJNS2_IJS4_ST_NS3_ILi4EEEEEENS3_ILi0EEESZ_EEEEEEENS_7SoftmaxILi2ELi0EEEEEbRKNSE_6ParamsENSA_25PipelineTmaAsyncNoClusterILi2ENSA_16PipelineTmaAsyncILi2EEEEES1B_RNSA_13PipelineStateILj2EEERT0_RT1_iRiRKNS_16SeqlenInfoQKNewKILb1ELb0EEENS2_IJiiiiEEERT_ENKUliT_T0_T1_E_clIZSF_ISO_S12_S14_EbS17_S1B_S1B_S1E_S1G_S1I_iS1J_S1N_S1O_S1Q_EUlRS1R_iE1_NS3_ILb0EEENS3_ILb1EEEEEDaiS1R_S1S_S1T_,@function
        .size           $_ZN7cutlass13device_kernelIN5flash11enable_sm90INS1_16FlashAttnFwdSm90INS1_25CollectiveMainloopFwdSm90ILi2EN4cute5tupleIJNS5_1CILi1EEES8_S8_EEENS6_IJNS7_ILi128EEENS7_ILi96EEENS7_ILi64EEEEEELi256ENS_10bfloat16_tEfNS_4arch4Sm90ELb0ELb1ELb1ELb1ELb0ELb0ELb1ELb1ELb0ELb0ELb0ELb0EEENS1_21CollectiveEpilogueFwdINS6_IJSA_NS7_ILi256EEESB_EEES9_SE_SG_Li256ELb1ELb0ELb0ELb0EEENS1_36VarlenDynamicPersistentTileSchedulerILi128ELi96ELi256ELi32ELb0ELb0ELb1ELb1ELb0ELb1EEEEEEEEEvNT_6ParamsE$_ZZN5flash25CollectiveMainloopFwdSm90ILi2EN4cute5tupleIJNS1_1CILi1EEES4_S4_EEENS2_IJNS3_ILi128EEENS3_ILi96EEENS3_ILi64EEEEEELi256EN7cutlass10bfloat16_tEfNSA_4arch4Sm90ELb0ELb1ELb1ELb1ELb0ELb0ELb1ELb1ELb0ELb0ELb0ELb0EE3mmaINS_16FlashAttnFwdSm90ISE_NS_21CollectiveEpilogueFwdINS2_IJS6_NS3_ILi256EEES7_EEES5_SB_SD_Li256ELb1ELb0ELb0ELb0EEENS_36VarlenDynamicPersistentTileSchedulerILi128ELi96ELi256ELi32ELb0ELb0ELb1ELb1ELb0ELb1EEEE13SharedStorageENS1_6TensorINS1_11ArrayEngineIfLm128EEENS1_6LayoutINS2_IJNS2_IJNS3_ILi2EEEST_NS3_ILi32EEEEEES4_S4_EEENS2_IJNS2_IJS4_ST_NS3_ILi4EEEEEENS3_ILi0EEESZ_EEEEEEENS_7SoftmaxILi2ELi0EEEEEbRKNSE_6ParamsENSA_25PipelineTmaAsyncNoClusterILi2ENSA_16PipelineTmaAsyncILi2EEEEES1B_RNSA_13PipelineStateILj2EEERT0_RT1_iRiRKNS_16SeqlenInfoQKNewKILb1ELb0EEENS2_IJiiiiEEERT_ENKUliT_T0_T1_E_clIZSF_ISO_S12_S14_EbS17_S1B_S1B_S1E_S1G_S1I_iS1J_S1N_S1O_S1Q_EUlRS1R_iE1_NS3_ILb0EEENS3_ILb1EEEEEDaiS1R_S1S_S1T_,(.L_x_4725 - $_ZN7cutlass13device_kernelIN5flash11enable_sm90INS1_16FlashAttnFwdSm90INS1_25CollectiveMainloopFwdSm90ILi2EN4cute5tupleIJNS5_1CILi1EEES8_S8_EEENS6_IJNS7_ILi128EEENS7_ILi96EEENS7_ILi64EEEEEELi256ENS_10bfloat16_tEfNS_4arch4Sm90ELb0ELb1ELb1ELb1ELb0ELb0ELb1ELb1ELb0ELb0ELb0ELb0EEENS1_21CollectiveEpilogueFwdINS6_IJSA_NS7_ILi256EEESB_EEES9_SE_SG_Li256ELb1ELb0ELb0ELb0EEENS1_36VarlenDynamicPersistentTileSchedulerILi128ELi96ELi256ELi32ELb0ELb0ELb1ELb1ELb0ELb1EEEEEEEEEvNT_6ParamsE$_ZZN5flash25CollectiveMainloopFwdSm90ILi2EN4cute5tupleIJNS1_1CILi1EEES4_S4_EEENS2_IJNS3_ILi128EEENS3_ILi96EEENS3_ILi64EEEEEELi256EN7cutlass10bfloat16_tEfNSA_4arch4Sm90ELb0ELb1ELb1ELb1ELb0ELb0ELb1ELb1ELb0ELb0ELb0ELb0EE3mmaINS_16FlashAttnFwdSm90ISE_NS_21CollectiveEpilogueFwdINS2_IJS6_NS3_ILi256EEES7_EEES5_SB_SD_Li256ELb1ELb0ELb0ELb0EEENS_36VarlenDynamicPersistentTileSchedulerILi128ELi96ELi256ELi32ELb0ELb0ELb1ELb1ELb0ELb1EEEE13SharedStorageENS1_6TensorINS1_11ArrayEngineIfLm128EEENS1_6LayoutINS2_IJNS2_IJNS3_ILi2EEEST_NS3_ILi32EEEEEES4_S4_EEENS2_IJNS2_IJS4_ST_NS3_ILi4EEEEEENS3_ILi0EEESZ_EEEEEEENS_7SoftmaxILi2ELi0EEEEEbRKNSE_6ParamsENSA_25PipelineTmaAsyncNoClusterILi2ENSA_16PipelineTmaAsyncILi2EEEEES1B_RNSA_13PipelineStateILj2EEERT0_RT1_iRiRKNS_16SeqlenInfoQKNewKILb1ELb0EEENS2_IJiiiiEEERT_ENKUliT_T0_T1_E_clIZSF_ISO_S12_S14_EbS17_S1B_S1B_S1E_S1G_S1I_iS1J_S1N_S1O_S1Q_EUlRS1R_iE1_NS3_ILb0EEENS3_ILb1EEEEEDaiS1R_S1S_S1T_)
$_ZN7cutlass13device_kernelIN5flash11enable_sm90INS1_16FlashAttnFwdSm90INS1_25CollectiveMainloopFwdSm90ILi2EN4cute5tupleIJNS5_1CILi1EEES8_S8_EEENS6_IJNS7_ILi128EEENS7_ILi96EEENS7_ILi64EEEEEELi256ENS_10bfloat16_tEfNS_4arch4Sm90ELb0ELb1ELb1ELb1ELb0ELb0ELb1ELb1ELb0ELb0ELb0ELb0EEENS1_21CollectiveEpilogueFwdINS6_IJSA_NS7_ILi256EEESB_EEES9_SE_SG_Li256ELb1ELb0ELb0ELb0EEENS1_36VarlenDynamicPersistentTileSchedulerILi128ELi96ELi256ELi32ELb0ELb0ELb1ELb1ELb0ELb1EEEEEEEEEvNT_6ParamsE$_ZZN5flash25CollectiveMainloopFwdSm90ILi2EN4cute5tupleIJNS1_1CILi1EEES4_S4_EEENS2_IJNS3_ILi128EEENS3_ILi96EEENS3_ILi64EEEEEELi256EN7cutlass10bfloat16_tEfNSA_4arch4Sm90ELb0ELb1ELb1ELb1ELb0ELb0ELb1ELb1ELb0ELb0ELb0ELb0EE3mmaINS_16FlashAttnFwdSm90ISE_NS_21CollectiveEpilogueFwdINS2_IJS6_NS3_ILi256EEES7_EEES5_SB_SD_Li256ELb1ELb0ELb0ELb0EEENS_36VarlenDynamicPersistentTileSchedulerILi128ELi96ELi256ELi32ELb0ELb0ELb1ELb1ELb0ELb1EEEE13SharedStorageENS1_6TensorINS1_11ArrayEngineIfLm128EEENS1_6LayoutINS2_IJNS2_IJNS3_ILi2EEEST_NS3_ILi32EEEEEES4_S4_EEENS2_IJNS2_IJS4_ST_NS3_ILi4EEEEEENS3_ILi0EEESZ_EEEEEEENS_7SoftmaxILi2ELi0EEEEEbRKNSE_6ParamsENSA_25PipelineTmaAsyncNoClusterILi2ENSA_16PipelineTmaAsyncILi2EEEEES1B_RNSA_13PipelineStateILj2EEERT0_RT1_iRiRKNS_16SeqlenInfoQKNewKILb1ELb0EEENS2_IJiiiiEEERT_ENKUliT_T0_T1_E_clIZSF_ISO_S12_S14_EbS17_S1B_S1B_S1E_S1G_S1I_iS1J_S1N_S1O_S1Q_EUlRS1R_iE1_NS3_ILb0EEENS3_ILb1EEEEEDaiS1R_S1S_S1T_:
[----:B------:R-:W-:Y:S05]  /*28c00*/  YIELD ;  /* 0x0000000000007946 */ /* 0x000fea0003800000 */
[----:B------:R-:W-:Y:S02]  /*28c10*/  ULDC UR4, c[0x0][0x20] ;  /* 0x0000080000047ab9 */ /* 0x000fe40000000800 */
[----:B------:R-:W-:-:S05]  /*28c20*/  VIADD R0, R0, -UR4 ;  /* 0x8000000400007c36 */ /* 0x000fca0008000000 */
[----:B------:R-:W2:Y:S01]  /*28c30*/  LDL.64 R2, [R0] ;  /* 0x0000000000027983 */ /* 0x000ea20000100a00 */
[----:B------:R-:W0:Y:S02]  /*28c40*/  LDC.64 R4, c[0x0][0x208] ;  /* 0x00008200ff047b82 */ /* 0x000e240000000a00 */
[----:B0-----:R-:W-:Y:S02]  /*28c50*/  R2UR UR4, R4 ;  /* 0x00000000040472ca */ /* 0x001fe400000e0000 */
        /* <DEDUP_REMOVED lines=35> */
[----:B0-----:R1:W5:Y:S01]  /*28e90*/  LD.E R11, desc[UR6][R6.64+0x4] ;  /* 0x00000406060b7980 */ /* 0x001362000c101900 */
[----:B--2---:R-:W-:-:S04]  /*28ea0*/  LOP3.LUT R14, R14, 0x1, RZ, 0xfc, !PT ;  /* 0x000000010e0e7812 */ /* 0x004fc800078efcff */
[----:B------:R-:W-:-:S13]  /*28eb0*/  ISETP.NE.AND P1, PT, R14, 0x3, PT ;  /* 0x000000030e00780c */ /* 0x000fda0003f25270 */
[----:B-1----:R-:W-:Y:S05]  /*28ec0*/  @!P1 BRA `(.L_x_2725) ;  /* 0x0000000000049947 */ /* 0x002fea0003800000 */
[----:B------:R-:W-:Y:S01]  /*28ed0*/  BPT.TRAP 0x1 ;  /* 0x000000040000795c */ /* 0x000fe20000300000 */
.L_x_2725:
[----:B------:R-:W-:Y:S05]  /*28ee0*/  BSYNC B3 ;  /* 0x0000000000037941 */ /* 0x000fea0003800000 */
.L_x_2724:
[----:B------:R-:W-:Y:S02]  /*28ef0*/  R2UR UR4, R4 ;  /* 0x00000000040472ca */ /* 0x000fe400000e0000 */
[----:B------:R-:W-:-:S13]  /*28f00*/  R2UR UR5, R5 ;  /* 0x00000000050572ca */ /* 0x000fda00000e0000 */
[----:B------:R-:W2:Y:S01]  /*28f10*/  LD.E.64 R2, desc[UR4][R8.64+0x8] ;  /* 0x0000080408027980 */ /* 0x000ea2000c101b00 */
[----:B-----5:R-:W-:Y:S02]  /*28f20*/  SHF.L.U32 R13, R11, 0x1f, RZ ;  /* 0x0000001f0b0d7819 */ /* 0x020fe400000006ff */
[----:B--2---:R-:W-:-:S05]  /*28f30*/  MOV R3, R2 ;  /* 0x0000000200037202 */ /* 0x004fca0000000f00 */
[----:B------:R-:W-:-:S04]  /*28f40*/  IMAD R12, R12, 0x8, R3 ;  /* 0x000000080c0c7824 */ /* 0x000fc800078e0203 */
[----:B------:R0:W1:Y:S01]  /*28f50*/  SYNCS.PHASECHK.TRANS64.TRYWAIT P1, [R12+URZ], R13 ;  /* 0x0000000d0c0075a7 */ /* 0x000062000802017f */
[----:B------:R-:W2:Y:S01]  /*28f60*/  LD.E R11, desc[UR4][R8.64+0x1c] ;  /* 0x00001c04080b7980 */ /* 0x000ea2000c101900 */
[----:B------:R-:W-:Y:S02]  /*28f70*/  R2UR UR6, R4 ;  /* 0x00000000040672ca */ /* 0x000fe400000e0000 */
[----:B------:R-:W-:Y:S01]  /*28f80*/  R2UR UR7, R5 ;  /* 0x00000000050772ca */ /* 0x000fe200000e0000 */
[----:B------:R0:W5:Y:S01]  /*28f90*/  LD.E R2, desc[UR4][R6.64] ;  /* 0x0000000406027980 */ /* 0x000162000c101900 */
[----:B------:R-:W-:Y:S11]  /*28fa0*/  BSSY B3, `(.L_x_2726) ;  /* 0x0000006000037945 */ /* 0x000ff60003800000 */
[----:B------:R0:W5:Y:S01]  /*28fb0*/  LD.E R3, desc[UR6][R6.64+0x4] ;  /* 0x0000040606037980 */ /* 0x000162000c101900 */
[----:B--2---:R-:W-:-:S04]  /*28fc0*/  LOP3.LUT R11, R11, 0x1, RZ, 0xfc, !PT ;  /* 0x000000010b0b7812 */ /* 0x004fc800078efcff */
[----:B------:R-:W-:-:S13]  /*28fd0*/  ISETP.NE.AND P2, PT, R11, 0x3, PT ;  /* 0x000000030b00780c */ /* 0x000fda0003f45270 */
[----:B01----:R-:W-:Y:S05]  /*28fe0*/  @!P2 BRA `(.L_x_2727) ;  /* 0x000000000004a947 */ /* 0x003fea0003800000 */
[----:B------:R-:W-:Y:S01]  /*28ff0*/  BPT.TRAP 0x1 ;  /* 0x000000040000795c */ /* 0x000fe20000300000 */
.L_x_2727:
[----:B------:R-:W-:Y:S05]  /*29000*/  BSYNC B3 ;  /* 0x0000000000037941 */ /* 0x000fea0003800000 */
.L_x_2726:
        /* <DEDUP_REMOVED lines=8> */
[----:B------:R-:W0:Y:S02]  /*29090*/  SYNCS.PHASECHK.TRANS64.TRYWAIT P1, [R2+URZ], R3 ;  /* 0x00000003020075a7 */ /* 0x000e24000802017f */
[----:B0-----:R-:W-:Y:S05]  /*290a0*/  @!P1 BRA `(.L_x_2730) ;  /* 0x000001b400a49947 */ /* 0x001fea0003800000 */
.L_x_2729:
[----:B------:R-:W-:Y:S05]  /*290b0*/  BSYNC B3 ;  /* 0x0000000000037941 */ /* 0x000fea0003800000 */
.L_x_2728:
[----:B------:R-:W2:Y:S04]  /*290c0*/  LDL.64 R8, [R0] ;  /* 0x0000000000087983 */ /* 0x000ea80000100a00 */
[----:B------:R-:W3:Y:S01]  /*290d0*/  LDL.64 R6, [R0+0x28] ;  /* 0x0000280000067983 */ /* 0x000ee20000100a00 */
[C---:B------:R-:W-:Y:S02]  /*290e0*/  R2UR UR6, R4.reuse ;  /* 0x00000000040672ca */ /* 0x040fe400000e0000 */
[C---:B------:R-:W-:Y:S01]  /*290f0*/  R2UR UR7, R5.reuse ;  /* 0x00000000050772ca */ /* 0x040fe200000e0000 */
[----:B0----5:R-:W4:Y:S01]  /*29100*/  LDL.64 R2, [R0+0x20] ;  /* 0x0000200000027983 */ /* 0x021f220000100a00 */
        /* <DEDUP_REMOVED lines=85> */
[----:B0-----:R-:W-:Y:S05]  /*29660*/  @!P1 BRA `(.L_x_2732) ;  /* 0x0000000000049947 */ /* 0x001fea0003800000 */
[----:B------:R-:W-:Y:S01]  /*29670*/  BPT.TRAP 0x1 ;  /* 0x000000040000795c */ /* 0x000fe20000300000 */
.L_x_2732:
[----:B------:R-:W-:Y:S05]  /*29680*/  BSYNC B3 ;  /* 0x0000000000037941 */ /* 0x000fea0003800000 */
.L_x_2731:
        /* <DEDUP_REMOVED lines=17> */
.L_x_2734:
[----:B------:R-:W-:Y:S05]  /*297a0*/  BSYNC B3 ;  /* 0x0000000000037941 */ /* 0x000fea0003800000 */
.L_x_2733:
        /* <DEDUP_REMOVED lines=10> */
.L_x_2736:
[----:B------:R-:W-:Y:S05]  /*29850*/  BSYNC B3 ;  /* 0x0000000000037941 */ /* 0x000fea0003800000 */
.L_x_2735:
[----:B------:R-:W2:Y:S04]  /*29860*/  LDL.64 R12, [R0] ;  /* 0x00000000000c7983 */ /* 0x000ea80000100a00 */
[----:B------:R-:W3:Y:S01]  /*29870*/  LDL.64 R6, [R0+0x58] ;  /* 0x0000580000067983 */ /* 0x000ee20000100a00 */
[C---:B------:R-:W-:Y:S02]  /*29880*/  R2UR UR6, R4.reuse ;  /* 0x00000000040672ca */ /* 0x040fe400000e0000 */
[C---:B------:R-:W-:Y:S01]  /*29890*/  R2UR UR7, R5.reuse ;  /* 0x00000000050772ca */ /* 0x040fe200000e0000 */
[----:B------:R-:W4:Y:S01]  /*298a0*/  LDL.64 R2, [R0+0x48] ;  /* 0x0000480000027983 */ /* 0x000f220000100a00 */
[C---:B------:R-:W-:Y:S02]  /*298b0*/  R2UR UR4, R4.reuse ;  /* 0x00000000040472ca */ /* 0x040fe400000e0000 */
[C---:B------:R-:W-:Y:S01]  /*298c0*/  R2UR UR5, R5.reuse ;  /* 0x00000000050572ca */ /* 0x040fe200000e0000 */
[----:B0----5:R-:W4:Y:S08]  /*298d0*/  LDL.64 R8, [R0+0x50] ;  /* 0x0000500000087983 */ /* 0x021f300000100a00 */
[----:B--2---:R-:W2:Y:S04]  /*298e0*/  LD.E R11, desc[UR6][R12.64] ;  /* 0x000000060c0b7980 */ /* 0x004ea8000c101900 */
[----:B---3--:R-:W2:Y:S01]  /*298f0*/  LD.E.64 R6, desc[UR4][R6.64] ;  /* 0x0000000406067980 */ /* 0x008ea2000c101b00 */
[----:B------:R-:W-:Y:S05]  /*29900*/  WARPSYNC.ALL ;  /* 0x0000000000007948 */ /* 0x000fea0003800000 */
[----:B------:R-:W-:Y:S01]  /*29910*/  R2UR UR6, R4 ;  /* 0x00000000040672ca */ /* 0x000fe200000e0000 */
[----:B------:R-:W3:Y:S01]  /*29920*/  LDL.LU R18, [R1+0x470] ;  /* 0x0004700001127983 */ /* 0x000ee20000300800 */
[----:B------:R-:W-:-:S02]  /*29930*/  R2UR UR7, R5 ;  /* 0x00000000050772ca */ /* 0x000fc400000e0000 */
[----:B------:R-:W-:Y:S01]  /*29940*/  R2UR UR4, R4 ;  /* 0x00000000040472ca */ /* 0x000fe200000e0000 */
[----:B------:R-:W3:Y:S01]  /*29950*/  LDL R20, [R1+0x474] ;  /* 0x0004740001147983 */ /* 0x000ee20000100800 */
[----:B------:R-:W-:-:S03]  /*29960*/  R2UR UR5, R5 ;  /* 0x00000000050572ca */ /* 0x000fc600000e0000 */
[----:B------:R-:W3:Y:S06]  /*29970*/  LDL R19, [R1+0x478] ;  /* 0x0004780001137983 */ /* 0x000eec0000100800 */
[----:B----4-:R-:W4:Y:S04]  /*29980*/  LD.E R14, desc[UR6][R2.64] ;  /* 0x00000006020e7980 */ /* 0x010f28000c101900 */
[----:B------:R-:W3:Y:S01]  /*29990*/  LD.E.64 R12, desc[UR4][R8.64] ;  /* 0x00000004080c7980 */ /* 0x000ee2000c101b00 */
[----:B--2---:R-:W-:Y:S01]  /*299a0*/  IMAD R6, R11, 0xc00, R6 ;  /* 0x00000c000b067824 */ /* 0x004fe200078e0206 */
[----:B------:R-:W-:Y:S01]  /*299b0*/  R2UR UR7, R7 ;  /* 0x00000000070772ca */ /* 0x000fe200000e0000 */
[----:B------:R-:W-:Y:S01]  /*299c0*/  WARPGROUP.ARRIVE ;  /* 0x00000000000079c5 */ /* 0x000fe20000000000 */
        /* <DEDUP_REMOVED lines=14> */
[----:B------:R-:W-:Y:S01]  /*29ab0*/  WARPGROUP.ARRIVE ;  /* 0x00000000000079c5 */ /* 0x000fe20000000000 */
[----:B------:R-:W-:Y:S01]  /*29ac0*/  IMAD.MOV.U32 R15, RZ, RZ, R7 ;  /* 0x000000ffff0f7224 */ /* 0x000fe200078e0007 */
[----:B------:R-:W-:-:S02]  /*29ad0*/  R2UR UR8, R4 ;  /* 0x00000000040872ca */ /* 0x000fc400000e0000 */
[----:B------:R-:W-:Y:S02]  /*29ae0*/  R2UR UR6, R14 ;  /* 0x000000000e0672ca */ /* 0x000fe400000e0000 */
        /* <DEDUP_REMOVED lines=222> */
[----:B------:R-:W0:Y:S01]  /*2a8d0*/  S2R R197, SR_TID.X ;  /* 0x0000000000c57919 */ /* 0x000e220000002100 */
[----:B------:R-:W-:Y:S02]  /*2a8e0*/  R2UR UR8, R4 ;  /* 0x00000000040872ca */ /* 0x000fe400000e0000 */
[----:B------:R-:W-:Y:S02]  /*2a8f0*/  R2UR UR6, R12 ;  /* 0x000000000c0672ca */ /* 0x000fe400000e0000 */
[----:B------:R-:W-:Y:S02]  /*2a900*/  R2UR UR7, R13 ;  /* 0x000000000d0772ca */ /* 0x000fe400000e0000 */
[----:B------:R-:W-:Y:S02]  /*2a910*/  R2UR UR9, R5 ;  /* 0x00000000050972ca */ /* 0x000fe400000e0000 */
[----:B------:R-:W-:Y:S02]  /*2a920*/  LOP3.LUT R18, R18, 0xfff7ffff, RZ, 0xc0, !PT ;  /* 0xfff7ffff12127812 */ /* 0x000fe400078ec0ff */
[----:B0-----:R-:W-:Y:S01]  /*2a930*/  LOP3.LUT P2, RZ, R197, 0x7f, RZ, 0xc0, !PT ;  /* 0x0000007fc5ff7812 */ /* 0x001fe2000784c0ff */
[----:B--2---:R-:W-:-:S02]  /*2a940*/  VIADD R6, R8, 0xc06 ;  /* 0x00000c0608067836 */ /* 0x004fc40000000000 */
[----:B------:R-:W-:Y:S01]  /*2a950*/  IMAD.MOV.U32 R7, RZ, RZ, R9 ;  /* 0x000000ffff077224 */ /* 0x000fe200078e0009 */
[----:B------:R-:W-:Y:S02]  /*2a960*/  SHF.R.U32.HI R11, RZ, 0x7, R197 ;  /* 0x00000007ff0b7819 */ /* 0x000fe400000116c5 */
[----:B------:R-:W-:Y:S02]  /*2a970*/  R2UR UR4, R6 ;  /* 0x00000000060472ca */ /* 0x000fe400000e0000 */
[----:B------:R-:W-:-:S05]  /*2a980*/  R2UR UR5, R7 ;  /* 0x00000000070572ca */ /* 0x000fca00000e0000 */
[----:B------:R-:W-:-:S08]  /*2a990*/  @P2 LOP3.LUT R18, R18, 0x80000, RZ, 0xfc, !PT ;  /* 0x0008000012122812 */ /* 0x000fd000078efcff */
[----:B------:R-:W-:Y:S03]  /*2a9a0*/  HGMMA.64x96x16.F32.BF16 R24, gdesc[UR4], R24, gsb0 ;  /* 0x01600000041879f0 */ /* 0x000fe60008001818 */
[----:B------:R-:W-:Y:S02]  /*2a9b0*/  WARPGROUP.DEPBAR.LE gsb0, 0x0 ;  /* 0x00008000000079c5 */ /* 0x000fe40000010000 */
[----:B------:R0:W-:Y:S04]  /*2a9c0*/  ST.E desc[UR8][R2.64], R189 ;  /* 0x000000bd02007985 */ /* 0x0001e8000c101908 */
[----:B------:R-:W2:Y:S04]  /*2a9d0*/  @!P2 LDL.64 R6, [R0+0x18] ;  /* 0x000018000006a983 */ /* 0x000ea80000100a00 */
[----:B------:R-:W3:Y:S01]  /*2a9e0*/  @!P2 LDL.64 R8, [R0] ;  /* 0x000000000008a983 */ /* 0x000ee20000100a00 */
[----:B------:R-:W-:-:S02]  /*2a9f0*/  @!P2 R2UR UR4, R4 ;  /* 0x000000000404a2ca */ /* 0x000fc400000e0000 */
[C---:B------:R-:W-:Y:S01]  /*2aa00*/  @!P2 R2UR UR5, R5.reuse ;  /* 0x000000000505a2ca */ /* 0x040fe200000e0000 */
[----:B------:R1:W-:Y:S01]  /*2aa10*/  STL [R1+0x470], R18 ;  /* 0x0004701201007387 */ /* 0x0003e20000100800 */
[----:B------:R-:W-:Y:S02]  /*2aa20*/  @!P2 R2UR UR6, R4 ;  /* 0x000000000406a2ca */ /* 0x000fe400000e0000 */
[----:B------:R-:W-:Y:S02]  /*2aa30*/  @!P2 R2UR UR7, R5 ;  /* 0x000000000507a2ca */ /* 0x000fe400000e0000 */
[----:B------:R-:W-:-:S05]  /*2aa40*/  IADD3 R11, -R11, 0xb, RZ ;  /* 0x0000000b0b0b7810 */ /* 0x000fca0007ffe1ff */
[----:B------:R4:W-:Y:S06]  /*2aa50*/  BAR.ARV R11, 0x100 ;  /* 0x0004000b0000751d */ /* 0x0009ec0000002000 */
[----:B--2---:R-:W2:Y:S04]  /*2aa60*/  @!P2 LD.E.64 R6, desc[UR4][R6.64+0x30] ;  /* 0x000030040606a980 */ /* 0x004ea8000c101b00 */
[----:B---3--:R-:W0:Y:S01]  /*2aa70*/  @!P2 LD.E R8, desc[UR6][R8.64] ;  /* 0x000000060808a980 */ /* 0x008e22000c101900 */
[----:B--2---:R-:W-:-:S05]  /*2aa80*/  @!P2 MOV R13, R6 ;  /* 0x00000006000da202 */ /* 0x004fca0000000f00 */
[----:B0-----:R-:W-:-:S05]  /*2aa90*/  @!P2 IMAD R2, R8, 0x8, R13 ;  /* 0x000000080802a824 */ /* 0x001fca00078e020d */
[----:B------:R-:W-:-:S04]  /*2aaa0*/  @!P2 PRMT R2, RZ, 0x654, R2 ;  /* 0x00000654ff02a816 */ /* 0x000fc80000000002 */
[----:B------:R0:W-:Y:S02]  /*2aab0*/  @!P2 SYNCS.ARRIVE.TRANS64.RED.A1T0 RZ, [R2+URZ], RZ ;  /* 0x000000ff02ffa9a7 */ /* 0x0001e4000810043f */
[----:B0-----:R-:W2:Y:S01]  /*2aac0*/  LDL.64 R2, [R0+0x68] ;  /* 0x0000680000027983 */ /* 0x001ea20000100a00 */
[----:B------:R-:W-:Y:S02]  /*2aad0*/  R2UR UR4, R4 ;  /* 0x00000000040472ca */ /* 0x000fe400000e0000 */
[----:B------:R-:W-:-:S13]  /*2aae0*/  R2UR UR5, R5 ;  /* 0x00000000050572ca */ /* 0x000fda00000e0000 */
[----:B--2---:R-:W1:Y:S01]  /*2aaf0*/  LD.E.64 R2, desc[UR4][R2.64] ;  /* 0x0000000402027980 */ /* 0x004e62000c101b00 */
[C---:B------:R-:W-:Y:S02]  /*2ab00*/  R2UR UR4, R4.reuse ;  /* 0x00000000040472ca */ /* 0x040fe400000e0000 */
[C---:B------:R-:W-:Y:S01]  /*2ab10*/  R2UR UR5, R5.reuse ;  /* 0x00000000050572ca */ /* 0x040fe200000e0000 */
[----:B------:R-:W-:Y:S01]  /*2ab20*/  IMAD.MOV.U32 R23, RZ, RZ, R157 ;  /* 0x000000ffff177224 */ /* 0x000fe200078e009d */
[C---:B------:R-:W-:Y:S02]  /*2ab30*/  R2UR UR8, R4.reuse ;  /* 0x00000000040872ca */ /* 0x040fe400000e0000 */
[C---:B------:R-:W-:Y:S01]  /*2ab40*/  R2UR UR9, R5.reuse ;  /* 0x00000000050972ca */ /* 0x040fe200000e0000 */
[----:B------:R-:W-:Y:S01]  /*2ab50*/  IMAD.MOV.U32 R8, RZ, RZ, R19 ;  /* 0x000000ffff087224 */ /* 0x000fe200078e0013 */
[----:B------:R-:W-:Y:S01]  /*2ab60*/  R2UR UR12, R4 ;  /* 0x00000000040c72ca */ /* 0x000fe200000e0000 */
[----:B------:R-:W-:Y:S01]  /*2ab70*/  IMAD.MOV.U32 R9, RZ, RZ, R20 ;  /* 0x000000ffff097224 */ /* 0x000fe200078e0014 */
[----:B------:R-:W-:-:S02]  /*2ab80*/  R2UR UR13, R5 ;  /* 0x00000000050d72ca */ /* 0x000fc400000e0000 */
[----:B------:R-:W-:Y:S02]  /*2ab90*/  R2UR UR6, R4 ;  /* 0x00000000040672ca */ /* 0x000fe400000e0000 */
[----:B------:R-:W-:-:S05]  /*2aba0*/  R2UR UR7, R5 ;  /* 0x00000000050772ca */ /* 0x000fca00000e0000 */
[----:B------:R0:W2:Y:S01]  /*2abb0*/  LD.E R78, desc[UR8][R8.64] ;  /* 0x00000008084e7980 */ /* 0x0000a2000c101900 */
[C---:B------:R-:W-:Y:S02]  /*2abc0*/  R2UR UR8, R4.reuse ;  /* 0x00000000040872ca */ /* 0x040fe400000e0000 */
[C---:B------:R-:W-:Y:S02]  /*2abd0*/  R2UR UR9, R5.reuse ;  /* 0x00000000050972ca */ /* 0x040fe400000e0000 */
[C---:B------:R-:W-:Y:S02]  /*2abe0*/  R2UR UR10, R4.reuse ;  /* 0x00000000040a72ca */ /* 0x040fe400000e0000 */
[----:B------:R-:W-:Y:S01]  /*2abf0*/  R2UR UR11, R5 ;  /* 0x00000000050b72ca */ /* 0x000fe200000e0000 */
[----:B------:R-:W3:Y:S08]  /*2ac00*/  LD.E R6, desc[UR6][R22.64+0x4] ;  /* 0x0000040616067980 */ /* 0x000ef0000c101900 */
[----:B------:R-:W3:Y:S04]  /*2ac10*/  LD.E R77, desc[UR8][R22.64+0xc] ;  /* 0x00000c08164d7980 */ /* 0x000ee8000c101900 */
[----:B------:R-:W4:Y:S04]  /*2ac20*/  LD.E R79, desc[UR10][R22.64+0x14] ;  /* 0x0000140a164f7980 */ /* 0x000f28000c101900 */
[----:B-1----:R-:W2:Y:S01]  /*2ac30*/  LD.E R18, desc[UR4][R2.64] ;  /* 0x0000000402127980 */ /* 0x002ea2000c101900 */
[----:B------:R-:W-:-:S02]  /*2ac40*/  R2UR UR4, R4 ;  /* 0x00000000040472ca */ /* 0x000fc400000e0000 */
[----:B------:R-:W-:Y:S01]  /*2ac50*/  R2UR UR5, R5 ;  /* 0x00000000050572ca */ /* 0x000fe200000e0000 */
[----:B------:R-:W3:-:S12]  /*2ac60*/  LD.E R3, desc[UR12][R22.64+0x18] ;  /* 0x0000180c16037980 */ /* 0x000ed8000c101900 */
[----:B------:R-:W3:Y:S01]  /*2ac70*/  LD.E R75, desc[UR4][R22.64] ;  /* 0x00000004164b7980 */ /* 0x000ee2000c101900 */
[----:B------:R-:W-:Y:S02]  /*2ac80*/  R2UR UR4, R4 ;  /* 0x00000000040472ca */ /* 0x000fe400000e0000 */
[----:B------:R-:W-:-:S13]  /*2ac90*/  R2UR UR5, R5 ;  /* 0x00000000050572ca */ /* 0x000fda00000e0000 */
[----:B------:R-:W3:Y:S01]  /*2aca0*/  LD.E R7, desc[UR4][R22.64+0x8] ;  /* 0x0000080416077980 */ /* 0x000ee2000c101900 */
[----:B------:R-:W-:Y:S02]  /*2acb0*/  R2UR UR4, R4 ;  /* 0x00000000040472ca */ /* 0x000fe400000e0000 */
[----:B------:R-:W-:-:S13]  /*2acc0*/  R2UR UR5, R5 ;  /* 0x00000000050572ca */ /* 0x000fda00000e0000 */
[----:B------:R-:W3:Y:S01]  /*2acd0*/  LD.E R76, desc[UR4][R22.64+0x10] ;  /* 0x00001004164c7980 */ /* 0x000ee2000c101900 */
[----:B------:R-:W-:Y:S01]  /*2ace0*/  BSSY B3, `(.L_x_2738) ;  /* 0x00000a5000037945 */ /* 0x000fe20003800000 */
[----:B----4-:R-:W-:Y:S02]  /*2acf0*/  IMAD R79, R10, -0x60, R79 ;  /* 0xffffffa00a4f7824 */ /* 0x010fe400078e024f */
[-C--:B--2---:R-:W-:Y:S01]  /*2ad00*/  FMUL.FTZ R20, R49, R18.reuse ;  /* 0x0000001231147220 */ /* 0x084fe20000410000 */
[----:B------:R-:W-:-:S03]  /*2ad10*/  FMUL.FTZ R73, R43, R18 ;  /* 0x000000122b497220 */ /* 0x000fc60000410000 */
[----:B------:R1:W2:Y:S01]  /*2ad20*/  MUFU.TANH R43, R20 ;  /* 0x00000014002b7308 */ /* 0x0002a20000002400 */
[-C--:B------:R-:W-:Y:S01]  /*2ad30*/  FMUL.FTZ R32, R32, R18.reuse ;  /* 0x0000001220207220 */ /* 0x080fe20000410000 */
[----:B-1----:R-:W-:-:S06]  /*2ad40*/  FMUL.FTZ R20, R57, R18 ;  /* 0x0000001239147220 */ /* 0x002fcc0000410000 */
[----:B------:R3:W1:Y:S01]  /*2ad50*/  MUFU.TANH R84, R20 ;  /* 0x0000001400547308 */ /* 0x0006620000002400 */
[----:B------:R-:W-:Y:S01]  /*2ad60*/  FMUL.FTZ R19, R48, R18 ;  /* 0x0000001230137220 */ /* 0x000fe20000410000 */
[----:B---3--:R-:W-:-:S06]  /*2ad70*/  SHF.R.S32.HI R20, RZ, 0x1f, R75 ;  /* 0x0000001fff147819 */ /* 0x008fcc000001144b */
[----:B------:R3:W4:Y:S01]  /*2ad80*/  MUFU.TANH R80, R32 ;  /* 0x0000002000507308 */ /* 0x0007220000002400 */
[----:B------:R-:W-:Y:S01]  /*2ad90*/  LEA.HI R20, R20, R75, RZ, 0x7 ;  /* 0x0000004b14147211 */ /* 0x000fe200078f38ff */
[----:B------:R-:W-:-:S03]  /*2ada0*/  FMUL.FTZ R72, R42, R18 ;  /* 0x000000122a487220 */ /* 0x000fc60000410000 */
[----:B---3--:R-:W-:-:S03]  /*2adb0*/  LOP3.LUT R32, R20, 0xffffff80, RZ, 0xc0, !PT ;  /* 0xffffff8014207812 */ /* 0x008fc600078ec0ff */
[----:B------:R3:W0:Y:S02]  /*2adc0*/  MUFU.TANH R42, R19 ;  /* 0x00000013002a7308 */ /* 0x0006240000002400 */
[----:B------:R-:W-:Y:S02]  /*2add0*/  IMAD.IADD R32, R75, 0x1, -R32 ;  /* 0x000000014b207824 */ /* 0x000fe400078e0a20 */
[-C--:B------:R-:W-:Y:S01]  /*2ade0*/  FMUL.FTZ R21, R52, R18.reuse ;  /* 0x0000001234157220 */ /* 0x080fe20000410000 */
[----:B---3--:R-:W-:-:S04]  /*2adf0*/  FMUL.FTZ R19, R56, R18 ;  /* 0x0000001238137220 */ /* 0x008fc80000410000 */
[----:B------:R3:W1:Y:S01]  /*2ae00*/  MUFU.TANH R83, R19 ;  /* 0x0000001300537308 */ /* 0x0006620000002400 */
[----:B------:R-:W-:Y:S01]  /*2ae10*/  FMUL.FTZ R12, R31, R18 ;  /* 0x000000121f0c7220 */ /* 0x000fe20000410000 */
[----:B---3--:R-:W-:-:S06]  /*2ae20*/  SHF.R.S32.HI R19, RZ, 0x1f, R32 ;  /* 0x0000001fff137819 */ /* 0x008fcc0000011420 */
[----:B------:R3:W1:Y:S01]  /*2ae30*/  MUFU.TANH R82, R21 ;  /* 0x0000001500527308 */ /* 0x0006620000002400 */
[----:B0-----:R-:W-:Y:S01]  /*2ae40*/  FMUL.FTZ R8, R24, R18 ;  /* 0x0000001218087220 */ /* 0x001fe20000410000 */
[----:B---3--:R-:W-:-:S04]  /*2ae50*/  LEA.HI R21, R19, R32, RZ, 0x2 ;  /* 0x0000002013157211 */ /* 0x008fc800078f10ff */
[----:B------:R-:W-:Y:S01]  /*2ae60*/  LOP3.LUT R31, R21, 0x7ffffffc, RZ, 0xc0, !PT ;  /* 0x7ffffffc151f7812 */ /* 0x000fe200078ec0ff */
[----:B------:R-:W-:Y:S01]  /*2ae70*/  FMUL.FTZ R24, R34, R18 ;  /* 0x0000001222187220 */ /* 0x000fe20000410000 */
[----:B------:R-:W-:Y:S02]  /*2ae80*/  LEA.HI R19, R19, R32, RZ, 0x5 ;  /* 0x0000002013137211 */ /* 0x000fe400078f28ff */
[----:B------:R-:W-:Y:S01]  /*2ae90*/  SHF.R.S32.HI R34, RZ, 0x1f, R21 ;  /* 0x0000001fff227819 */ /* 0x000fe20000011415 */
[----:B------:R-:W-:Y:S01]  /*2aea0*/  IMAD.IADD R32, R32, 0x1, -R31 ;  /* 0x0000000120207824 */ /* 0x000fe200078e0a1f */
[----:B------:R-:W-:Y:S01]  /*2aeb0*/  SHF.R.S32.HI R31, RZ, 0x2, R21 ;  /* 0x00000002ff1f7819 */ /* 0x000fe20000011415 */
[----:B------:R-:W-:Y:S01]  /*2aec0*/  FMUL.FTZ R33, R33, R18 ;  /* 0x0000001221217220 */ /* 0x000fe20000410000 */
[----:B------:R-:W-:Y:S02]  /*2aed0*/  SHF.R.S32.HI R21, RZ, 0x5, R19 ;  /* 0x00000005ff157819 */ /* 0x000fe40000011413 */
[----:B------:R-:W-:-:S02]  /*2aee0*/  SHF.R.S32.HI R19, RZ, 0x7, R20 ;  /* 0x00000007ff137819 */ /* 0x000fc40000011414 */
[----:B------:R-:W-:Y:S01]  /*2aef0*/  LEA.HI R34, R34, R31, RZ, 0x3 ;  /* 0x0000001f22227211 */ /* 0x000fe200078f18ff */
[----:B------:R0:W3:Y:S01]  /*2af00*/  MUFU.TANH R81, R33 ;  /* 0x0000002100517308 */ /* 0x0000e20000002400 */
        /* <DEDUP_REMOVED lines=10> */
[----:B0-----:R-:W-:Y:S01]  /*2afb0*/  IMAD R33, R78, 0x8, R21 ;  /* 0x000000084e217824 */ /* 0x001fe200078e0215 */
[----:B------:R-:W-:Y:S01]  /*2afc0*/  LEA.HI R20, R20, R19, RZ, 0x1 ;  /* 0x0000001314147211 */ /* 0x000fe200078f08ff */
        /* <DEDUP_REMOVED lines=23> */
[----:B------:R-:W-:Y:S01]  /*2b140*/  LOP3.LUT R34, R34, 0xfffffff8, RZ, 0xc0, !PT ;  /* 0xfffffff822227812 */ /* 0x000fe200078ec0ff */
[----:B------:R-:W-:-:S02]  /*2b150*/  IMAD R21, R10, -0x60, R7 ;  /* 0xffffffa00a157824 */ /* 0x000fc400078e0207 */
[-C--:B------:R-:W-:Y:S01]  /*2b160*/  FMUL.FTZ R50, R71, R18.reuse ;  /* 0x0000001247327220 */ /* 0x080fe20000410000 */
[-C--:B------:R-:W-:Y:S01]  /*2b170*/  FMUL.FTZ R40, R40, R18.reuse ;  /* 0x0000001228287220 */ /* 0x080fe20000410000 */
[----:B------:R-:W-:Y:S01]  /*2b180*/  FMUL.FTZ R41, R41, R18 ;  /* 0x0000001229297220 */ /* 0x000fe20000410000 */
[----:B------:R-:W-:Y:S02]  /*2b190*/  LOP3.LUT R20, R20, 0x3fffffe, RZ, 0xc0, !PT ;  /* 0x03fffffe14147812 */ /* 0x000fe400078ec0ff */
[----:B------:R-:W-:Y:S01]  /*2b1a0*/  ISETP.GE.AND P1, PT, R3, 0x1, PT ;  /* 0x000000010300780c */ /* 0x000fe20003f26270 */
[----:B------:R-:W-:Y:S01]  /*2b1b0*/  IMAD.IADD R34, R31, 0x1, -R34 ;  /* 0x000000011f227824 */ /* 0x000fe200078e0a22 */
[----:B------:R-:W-:Y:S01]  /*2b1c0*/  IADD3 R21, -R6, 0x1, R21 ;  /* 0x0000000106157810 */ /* 0x000fe20007ffe115 */
[----:B------:R-:W0:Y:S01]  /*2b1d0*/  MUFU.TANH R8, R8 ;  /* 0x0000000800087308 */ /* 0x000e220000002400 */
[----:B------:R-:W-:Y:S01]  /*2b1e0*/  IMAD.IADD R20, R19, 0x1, -R20 ;  /* 0x0000000113147824 */ /* 0x000fe200078e0a14 */
[----:B------:R-:W-:Y:S01]  /*2b1f0*/  LOP3.LUT R18, RZ, R77, RZ, 0x33, !PT ;  /* 0x0000004dff127212 */ /* 0x000fe200078e33ff */
[----:B------:R-:W-:-:S05]  /*2b200*/  IMAD.U32 R19, R33, 0x10, R34 ;  /* 0x0000001021137824 */ /* 0x000fca00078e0022 */
[----:B------:R-:W0:Y:S01]  /*2b210*/  MUFU.TANH R13, R13 ;  /* 0x0000000d000d7308 */ /* 0x000e220000002400 */
[----:B------:R-:W-:-:S07]  /*2b220*/  IMAD R21, R32, -0x2, R21 ;  /* 0xfffffffe20157824 */ /* 0x000fce00078e0215 */
[----:B------:R-:W0:Y:S01]  /*2b230*/  MUFU.TANH R2, R2 ;  /* 0x0000000200027308 */ /* 0x000e220000002400 */
[----:B------:R-:W-:-:S07]  /*2b240*/  IMAD R54, R20, 0x40, R19 ;  /* 0x0000004014367824 */ /* 0x000fce00078e0213 */
        /* <DEDUP_REMOVED lines=12> */
[----:B------:R0:W0:Y:S08]  /*2b310*/  MUFU.TANH R39, R41 ;  /* 0x0000002900277308 */ /* 0x0000300000002400 */
        /* <DEDUP_REMOVED lines=25> */
[----:B------:R-:W-:-:S02]  /*2b4b0*/  IMAD R19, R10, -0x60, RZ ;  /* 0xffffffa00a137824 */ /* 0x000fc400078e02ff */
[C---:B------:R-:W-:Y:S02]  /*2b4c0*/  IMAD.IADD R63, R21.reuse, 0x1, R76 ;  /* 0x00000001153f7824 */ /* 0x040fe400078e024c */
[----:B------:R-:W-:Y:S02]  /*2b4d0*/  IMAD.IADD R67, R21, 0x1, R18 ;  /* 0x0000000115437824 */ /* 0x000fe400078e0212 */
[----:B------:R-:W-:Y:S02]  /*2b4e0*/  IMAD R62, R32, -0x2, R19 ;  /* 0xfffffffe203e7824 */ /* 0x000fe400078e0213 */
[--C-:B------:R-:W-:Y:S02]  /*2b4f0*/  IMAD.IADD R58, R63, 0x1, R54.reuse ;  /* 0x000000013f3a7824 */ /* 0x100fe400078e0236 */
[----:B------:R-:W-:Y:S01]  /*2b500*/  IMAD.IADD R59, R67, 0x1, R54 ;  /* 0x00000001433b7824 */ /* 0x000fe200078e0236 */
[----:B-1234-:R-:W-:Y:S06]  /*2b510*/  @!P1 BRA `(.L_x_2739) ;  /* 0x0000000000849947 */ /* 0x01efec0003800000 */
        /* <DEDUP_REMOVED lines=16> */
.L_x_2743:
[----:B------:R-:W-:Y:S05]  /*2b620*/  BSYNC B5 ;  /* 0x0000000000057941 */ /* 0x000fea0003800000 */
.L_x_2742:
[----:B------:R-:W-:Y:S01]  /*2b630*/  LOP3.LUT R18, RZ, R18, RZ, 0x33, !PT ;  /* 0x00000012ff127212 */ /* 0x000fe200078e33ff */
[----:B------:R-:W-:Y:S06]  /*2b640*/  BRA `(.L_x_2744) ;  /* 0x0000000000287947 */ /* 0x000fec0003800000 */
.L_x_2741:
        /* <DEDUP_REMOVED lines=10> */
.L_x_2744:
[----:B------:R-:W-:Y:S05]  /*2b6f0*/  BSYNC B4 ;  /* 0x0000000000047941 */ /* 0x000fea0003800000 */
.L_x_2740:
[----:B------:R-:W-:-:S05]  /*2b700*/  IMAD R18, R3, R18, R62 ;  /* 0x0000001203127224 */ /* 0x000fca00078e023e */
[----:B------:R-:W-:Y:S02]  /*2b710*/  VIMNMX R59, R59, R18, !PT ;  /* 0x000000123b3b7248 */ /* 0x000fe40007fe0100 */
[----:B------:R-:W-:-:S07]  /*2b720*/  VIADDMNMX R58, R18, R3, R58, PT ;  /* 0x00000003123a7246 */ /* 0x000fce000380013a */
.L_x_2739:
[----:B------:R-:W-:Y:S05]  /*2b730*/  BSYNC B3 ;  /* 0x0000000000037941 */ /* 0x000fea0003800000 */
.L_x_2738:
[C---:B------:R-:W-:Y:S01]  /*2b740*/  ISETP.GE.AND P2, PT, R79.reuse, 0x9, PT ;  /* 0x000000094f00780c */ /* 0x040fe20003f46270 */
[----:B------:R-:W-:Y:S01]  /*2b750*/  VIADD R54, R54, 0x8 ;  /* 0x0000000836367836 */ /* 0x000fe20000000000 */
[----:B------:R-:W-:Y:S01]  /*2b760*/  ISETP.GE.AND P1, PT, R79, 0x2, PT ;  /* 0x000000024f00780c */ /* 0x000fe20003f26270 */
[----:B------:R-:W-:Y:S01]  /*2b770*/  BSSY B3, `(.L_x_2745) ;  /* 0x0000097000037945 */ /* 0x000fe20003800000 */
[C---:B------:R-:W-:Y:S02]  /*2b780*/  ISETP.GT.AND P3, PT, R59.reuse, 0x8, !P2 ;  /* 0x000000083b00780c */ /* 0x040fe40005764270 */
[----:B------:R-:W-:Y:S02]  /*2b790*/  ISETP.GT.AND P4, PT, R59, 0x1, !P1 ;  /* 0x000000013b00780c */ /* 0x000fe40004f84270 */
[----:B------:R-:W-:Y:S02]  /*2b7a0*/  ISETP.LT.OR P3, PT, R58, 0x9, P3 ;  /* 0x000000093a00780c */ /* 0x000fe40001f61670 */
[----:B------:R-:W-:-:S02]  /*2b7b0*/  ISETP.GE.AND P5, PT, R79, 0xa, PT ;  /* 0x0000000a4f00780c */ /* 0x000fc40003fa6270 */
[----:B0-----:R-:W-:Y:S02]  /*2b7c0*/  FSEL R32, R14, -INF , !P3 ;  /* 0xff8000000e207808 */ /* 0x001fe40005800000 */
[C---:B------:R-:W-:Y:S02]  /*2b7d0*/  ISETP.LT.OR P4, PT, R58.reuse, 0x2, P4 ;  /* 0x000000023a00780c */ /* 0x040fe40002781670 */
        /* <DEDUP_REMOVED lines=127> */
.L_x_2750:
[----:B------:R-:W-:Y:S05]  /*2bfd0*/  BSYNC B5 ;  /* 0x0000000000057941 */ /* 0x000fea0003800000 */
.L_x_2749:
[----:B------:R-:W-:Y:S01]  /*2bfe0*/  LOP3.LUT R6, RZ, R6, RZ, 0x33, !PT ;  /* 0x00000006ff067212 */ /* 0x000fe200078e33ff */
[----:B------:R-:W-:Y:S06]  /*2bff0*/  BRA `(.L_x_2751) ;  /* 0x0000000000287947 */ /* 0x000fec0003800000 */
.L_x_2748:
        /* <DEDUP_REMOVED lines=10> */
.L_x_2751:
[----:B------:R-:W-:Y:S05]  /*2c0a0*/  BSYNC B4 ;  /* 0x0000000000047941 */ /* 0x000fea0003800000 */
.L_x_2747:
[----:B------:R-:W-:-:S05]  /*2c0b0*/  IMAD R6, R3, R6, R62 ;  /* 0x0000000603067224 */ /* 0x000fca00078e023e */
[----:B------:R-:W-:Y:S02]  /*2c0c0*/  VIADDMNMX R58, R6, R3, R58, PT ;  /* 0x00000003063a7246 */ /* 0x000fe4000380013a */
[----:B------:R-:W-:-:S07]  /*2c0d0*/  VIMNMX R59, R59, R6, !PT ;  /* 0x000000063b3b7248 */ /* 0x000fce0007fe0100 */
.L_x_2746:
[----:B------:R-:W-:Y:S05]  /*2c0e0*/  BSYNC B3 ;  /* 0x0000000000037941 */ /* 0x000fea0003800000 */
.L_x_2745:
        /* <DEDUP_REMOVED lines=76> */
[----:B------:R-:W-:Y:S02]  /*2c5b0*/  ISETP.LT.OR P1, PT, R58, 0x1, P1 ;  /* 0x000000013a00780c */ /* 0x000fe40000f21670 */
[----:B------:R-:W-:Y:S02]  /*2c5c0*/  ISETP.NE.AND P6, PT, R64, RZ, PT ;  /* 0x000000ff4000720c */ /* 0x000fe40003fc5270 */
[----:B------:R-:W-:Y:S02]  /*2c5d0*/  FSEL R56, R2, -INF , !P1 ;  /* 0xff80000002387808 */ /* 0x000fe40004800000 */
[----:B--2---:R-:W2:Y:S01]  /*2c5e0*/  LD.E.64 R2, desc[UR4][R6.64] ;  /* 0x0000000406027980 */ /* 0x004ea2000c101b00 */
[----:B------:R-:W-:-:S02]  /*2c5f0*/  ISETP.GT.AND P1, PT, R59, 0x49, !P2 ;  /* 0x000000493b00780c */ /* 0x000fc40005724270 */
[C---:B------:R-:W-:Y:S02]  /*2c600*/  ISETP.GT.AND P3, PT, R59.reuse, 0x50, !P3 ;  /* 0x000000503b00780c */ /* 0x040fe40005f64270 */
[C---:B------:R-:W-:Y:S02]  /*2c610*/  ISETP.GT.AND P4, PT, R59.reuse, 0x51, !P4 ;  /* 0x000000513b00780c */ /* 0x040fe40006784270 */
[C---:B------:R-:W-:Y:S02]  /*2c620*/  ISETP.GT.AND P5, PT, R59.reuse, 0x58, !P5 ;  /* 0x000000583b00780c */ /* 0x040fe40006fa4270 */
[----:B------:R-:W-:Y:S02]  /*2c630*/  ISETP.GT.AND P2, PT, R59, 0x59, !P6 ;  /* 0x000000593b00780c */ /* 0x000fe40007744270 */
[C---:B------:R-:W-:Y:S02]  /*2c640*/  ISETP.LT.OR P1, PT, R58.reuse, 0x4a, P1 ;  /* 0x0000004a3a00780c */ /* 0x040fe40000f21670 */
[----:B------:R-:W-:-:S02]  /*2c650*/  ISETP.LT.OR P3, PT, R58, 0x51, P3 ;  /* 0x000000513a00780c */ /* 0x000fc40001f61670 */
[----:B------:R-:W-:Y:S02]  /*2c660*/  FSEL R26, R26, -INF , !P1 ;  /* 0xff8000001a1a7808 */ /* 0x000fe40004800000 */
[C---:B------:R-:W-:Y:S02]  /*2c670*/  ISETP.LT.OR P4, PT, R58.reuse, 0x52, P4 ;  /* 0x000000523a00780c */ /* 0x040fe40002781670 */
[----:B------:R-:W-:Y:S02]  /*2c680*/  FSEL R27, R27, -INF , !P3 ;  /* 0xff8000001b1b7808 */ /* 0x000fe40005800000 */
[C---:B------:R-:W-:Y:S02]  /*2c690*/  ISETP.LT.OR P5, PT, R58.reuse, 0x59, P5 ;  /* 0x000000593a00780c */ /* 0x040fe40002fa1670 */
[----:B------:R-:W-:Y:S02]  /*2c6a0*/  FSEL R29, R29, -INF , !P4 ;  /* 0xff8000001d1d7808 */ /* 0x000fe40006000000 */
[----:B------:R-:W-:-:S02]  /*2c6b0*/  ISETP.LT.OR P2, PT, R58, 0x5a, P2 ;  /* 0x0000005a3a00780c */ /* 0x000fc40001741670 */
[----:B------:R-:W-:Y:S02]  /*2c6c0*/  FSEL R47, R47, -INF , !P5 ;  /* 0xff8000002f2f7808 */ /* 0x000fe40006800000 */
[----:B------:R-:W-:Y:S02]  /*2c6d0*/  R2UR UR6, R4 ;  /* 0x00000000040672ca */ /* 0x000fe400000e0000 */
[----:B------:R-:W-:Y:S02]  /*2c6e0*/  R2UR UR7, R5 ;  /* 0x00000000050772ca */ /* 0x000fe400000e0000 */
[----:B------:R-:W-:-:S11]  /*2c6f0*/  FSEL R50, R50, -INF , !P2 ;  /* 0xff80000032327808 */ /* 0x000fd60005000000 */
[----:B------:R-:W3:Y:S01]  /*2c700*/  LD.E R65, desc[UR6][R6.64+0x14] ;  /* 0x0000140606417980 */ /* 0x000ee2000c101900 */
        /* <DEDUP_REMOVED lines=48> */
[----:B------:R-:W-:-:S03]  /*2ca10*/  FMNMX.FTZ R59, R50, R59, !PT ;  /* 0x0000003b323b7209 */ /* 0x000fc60007810000 */
[----:B------:R-:W0:Y:S04]  /*2ca20*/  SHFL.BFLY PT, R9, R58, 0x2, 0x1f ;  /* 0x0c401f003a097f89 */ /* 0x000e2800000e0000 */
[----:B------:R1:W-:Y:S04]  /*2ca30*/  ST.E.64 desc[UR4][R6.64], R58 ;  /* 0x0000003a06007985 */ /* 0x0003e8000c101b04 */
[----:B------:R-:W4:Y:S01]  /*2ca40*/  LD.E R66, desc[UR6][R6.64+0x4] ;  /* 0x0000040606427980 */ /* 0x000f22000c101900 */
[----:B0-----:R-:W-:-:S03]  /*2ca50*/  FMNMX.FTZ R9, R58, R9, !PT ;  /* 0x000000093a097209 */ /* 0x001fc60007810000 */
[----:B-1----:R-:W5:Y:S04]  /*2ca60*/  LD.E R58, desc[UR4][R6.64+0x10] ;  /* 0x00001004063a7980 */ /* 0x002f68000c101900 */
[----:B------:R-:W0:Y:S02]  /*2ca70*/  SHFL.BFLY PT, R24, R9, 0x1, 0x1f ;  /* 0x0c201f0009187f89 */ /* 0x000e2400000e0000 */
[----:B0-----:R-:W-:-:S05]  /*2ca80*/  FMNMX.FTZ R61, R9, R24, !PT ;  /* 0x00000018093d7209 */ /* 0x001fca0007810000 */
[----:B------:R-:W-:Y:S04]  /*2ca90*/  ST.E desc[UR4][R6.64], R61 ;  /* 0x0000003d06007985 */ /* 0x000fe8000c101904 */
[----:B------:R-:W3:Y:S01]  /*2caa0*/  LD.E R63, desc[UR6][R6.64] ;  /* 0x00000006063f7980 */ /* 0x000ee2000c101900 */
[----:B------:R-:W-:Y:S02]  /*2cab0*/  R2UR UR8, R4 ;  /* 0x00000000040872ca */ /* 0x000fe400000e0000 */
[----:B------:R-:W-:Y:S01]  /*2cac0*/  R2UR UR9, R5 ;  /* 0x00000000050972ca */ /* 0x000fe200000e0000 */
[----:B----4-:R-:W0:Y:S02]  /*2cad0*/  SHFL.BFLY PT, R9, R66, 0x2, 0x1f ;  /* 0x0c401f0042097f89 */ /* 0x010e2400000e0000 */
[----:B0-----:R-:W-:-:S05]  /*2cae0*/  FMNMX.FTZ R24, R9, R66, !PT ;  /* 0x0000004209187209 */ /* 0x001fca0007810000 */
[----:B------:R-:W0:Y:S02]  /*2caf0*/  SHFL.BFLY PT, R9, R24, 0x1, 0x1f ;  /* 0x0c201f0018097f89 */ /* 0x000e2400000e0000 */
[----:B0-----:R-:W-:Y:S02]  /*2cb00*/  FMNMX.FTZ R59, R24, R9, !PT ;  /* 0x00000009183b7209 */ /* 0x001fe40007810000 */
[----:B---3--:R-:W-:Y:S02]  /*2cb10*/  FSETP.NEU.FTZ.AND P1, PT, R63, -INF , PT ;  /* 0xff8000003f00780b */ /* 0x008fe40003f3d000 */
[----:B------:R-:W-:Y:S02]  /*2cb20*/  FSETP.NEU.FTZ.AND P2, PT, R59, -INF , PT ;  /* 0xff8000003b00780b */ /* 0x000fe40003f5d000 */
[----:B------:R-:W-:Y:S02]  /*2cb30*/  FSEL R9, R63, RZ, P1 ;  /* 0x000000ff3f097208 */ /* 0x000fe40000800000 */
[----:B------:R-:W-:-:S03]  /*2cb40*/  FSEL R64, R59, RZ, P2 ;  /* 0x000000ff3b407208 */ /* 0x000fc60001000000 */
[----:B------:R-:W-:Y:S02]  /*2cb50*/  FADD.FTZ R9, R2, -R9 ;  /* 0x8000000902097221 */ /* 0x000fe40000010000 */
[----:B------:R-:W-:Y:S02]  /*2cb60*/  FADD.FTZ R3, R3, -R64 ;  /* 0x8000004003037221 */ /* 0x000fe40000010000 */
[----:B--2---:R-:W-:Y:S02]  /*2cb70*/  FMUL.FTZ R9, R9, R62 ;  /* 0x0000003e09097220 */ /* 0x004fe40000410000 */
[----:B------:R-:W-:-:S04]  /*2cb80*/  FMUL.FTZ R62, R62, R3 ;  /* 0x000000033e3e7220 */ /* 0x000fc80000410000 */
[----:B------:R-:W5:Y:S08]  /*2cb90*/  MUFU.EX2 R9, R9 ;  /* 0x0000000900097308 */ /* 0x000f700000000800 */
[----:B------:R-:W0:Y:S01]  /*2cba0*/  MUFU.EX2 R24, R62 ;  /* 0x0000003e00187308 */ /* 0x000e220000000800 */
[----:B------:R1:W-:Y:S01]  /*2cbb0*/  ST.E desc[UR4][R6.64+0x4], R59 ;  /* 0x0000043b06007985 */ /* 0x0003e2000c101904 */
[----:B-----5:R-:W-:Y:S01]  /*2cbc0*/  FMUL.FTZ R61, R9, R58 ;  /* 0x0000003a093d7220 */ /* 0x020fe20000410000 */
[----:B0-----:R-:W-:-:S04]  /*2cbd0*/  FMUL.FTZ R63, R24, R65 ;  /* 0x00000041183f7220 */ /* 0x001fc80000410000 */
[----:B------:R-:W-:Y:S04]  /*2cbe0*/  ST.E desc[UR6][R6.64+0x10], R61 ;  /* 0x0000103d06007985 */ /* 0x000fe8000c101906 */
[----:B------:R0:W-:Y:S04]  /*2cbf0*/  ST.E desc[UR8][R6.64+0x14], R63 ;  /* 0x0000143f06007985 */ /* 0x0001e8000c101908 */
[----:B------:R-:W2:Y:S04]  /*2cc00*/  LDL.64 R2, [R0+0x70] ;  /* 0x0000700000027983 */ /* 0x000ea80000100a00 */
[----:B--2---:R-:W0:Y:S04]  /*2cc10*/  LD.E R65, desc[UR6][R2.64+0x20] ;  /* 0x0000200602417980 */ /* 0x004e28000c101900 */
[----:B------:R-:W0:Y:S04]  /*2cc20*/  LD.E R58, desc[UR4][R2.64] ;  /* 0x00000004023a7980 */ /* 0x000e28000c101900 */
[----:B------:R-:W2:Y:S04]  /*2cc30*/  LD.E R62, desc[UR8][R2.64+0x4] ;  /* 0x00000408023e7980 */ /* 0x000ea8000c101900 */
[----:B-1----:R-:W3:Y:S04]  /*2cc40*/  LD.E R59, desc[UR4][R2.64+0x10] ;  /* 0x00001004023b7980 */ /* 0x002ee8000c101900 */
[----:B------:R-:W4:Y:S01]  /*2cc50*/  LD.E R64, desc[UR6][R2.64+0x14] ;  /* 0x0000140602407980 */ /* 0x000f22000c101900 */
[C---:B0-----:R-:W-:Y:S01]  /*2cc60*/  FMUL.FTZ R6, R58.reuse, R65 ;  /* 0x000000413a067220 */ /* 0x041fe20000410000 */
        /* <DEDUP_REMOVED lines=14> */
[-C--:B------:R-:W-:Y:S01]  /*2cd50*/  FFMA.FTZ R216, R12, R65.reuse, -R62 ;  /* 0x000000410cd87223 */ /* 0x080fe2000001083e */
[----:B------:R-:W-:-:S06]  /*2cd60*/  FFMA.FTZ R187, R15, R65, -R6 ;  /* 0x000000410fbb7223 */ /* 0x000fcc0000010806 */
[----:B------:R-:W0:Y:S01]  /*2cd70*/  MUFU.EX2 R215, R215 ;  /* 0x000000d700d77308 */ /* 0x000e220000000800 */
[----:B------:R-:W-:-:S07]  /*2cd80*/  FFMA.FTZ R15, R54, R65, -R62 ;  /* 0x00000041360f7223 */ /* 0x000fce000001083e */
[----:B------:R-:W1:Y:S01]  /*2cd90*/  MUFU.EX2 R214, R214 ;  /* 0x000000d600d67308 */ /* 0x000e620000000800 */
[-CC-:B------:R-:W-:Y:S01]  /*2cda0*/  FFMA.FTZ R34, R34, R65.reuse, -R6.reuse ;  /* 0x0000004122227223 */ /* 0x180fe20000010806 */
[----:B------:R-:W-:-:S06]  /*2cdb0*/  FFMA.FTZ R186, R14, R65, -R6 ;  /* 0x000000410eba7223 */ /* 0x000fcc0000010806 */
[----:B------:R-:W2:Y:S01]  /*2cdc0*/  MUFU.EX2 R154, R154 ;  /* 0x0000009a009a7308 */ /* 0x000ea20000000800 */
[-C--:B------:R-:W-:Y:S01]  /*2cdd0*/  FFMA.FTZ R178, R21, R65.reuse, -R6 ;  /* 0x0000004115b27223 */ /* 0x080fe20000010806 */
[----:B------:R-:W-:-:S06]  /*2cde0*/  FFMA.FTZ R14, R25, R65, -R62 ;  /* 0x00000041190e7223 */ /* 0x000fcc000001083e */
[----:B------:R-:W5:Y:S01]  /*2cdf0*/  MUFU.EX2 R155, R155 ;  /* 0x0000009b009b7308 */ /* 0x000f620000000800 */
[-CC-:B------:R-:W-:Y:S01]  /*2ce00*/  FFMA.FTZ R35, R35, R65.reuse, -R6.reuse ;  /* 0x0000004123237223 */ /* 0x180fe20000010806 */
[-CC-:B------:R-:W-:Y:S01]  /*2ce10*/  FFMA.FTZ R36, R36, R65.reuse, -R6.reuse ;  /* 0x0000004124247223 */ /* 0x180fe20000010806 */
[-CC-:B------:R-:W-:Y:S01]  /*2ce20*/  FFMA.FTZ R37, R37, R65.reuse, -R6.reuse ;  /* 0x0000004125257223 */ /* 0x180fe20000010806 */
[----:B------:R-:W-:-:S04]  /*2ce30*/  FFMA.FTZ R163, R38, R65, -R6 ;  /* 0x0000004126a37223 */ /* 0x000fc80000010806 */
[----:B------:R-:W5:Y:S01]  /*2ce40*/  MUFU.EX2 R213, R213 ;  /* 0x000000d500d57308 */ /* 0x000f620000000800 */
[-CC-:B------:R-:W-:Y:S01]  /*2ce50*/  FFMA.FTZ R162, R39, R65.reuse, -R6.reuse ;  /* 0x0000004127a27223 */ /* 0x180fe20000010806 */
[-CC-:B------:R-:W-:Y:S01]  /*2ce60*/  FFMA.FTZ R165, R40, R65.reuse, -R6.reuse ;  /* 0x0000004128a57223 */ /* 0x180fe20000010806 */
[-CC-:B------:R-:W-:Y:S01]  /*2ce70*/  FFMA.FTZ R164, R41, R65.reuse, -R6.reuse ;  /* 0x0000004129a47223 */ /* 0x180fe20000010806 */
[-CC-:B------:R-:W-:Y:S01]  /*2ce80*/  FFMA.FTZ R170, R42, R65.reuse, -R6.reuse ;  /* 0x000000412aaa7223 */ /* 0x180fe20000010806 */
[----:B------:R-:W-:-:S03]  /*2ce90*/  FFMA.FTZ R169, R43, R65, -R6 ;  /* 0x000000412ba97223 */ /* 0x000fc60000010806 */
[----:B------:R-:W5:Y:S01]  /*2cea0*/  MUFU.EX2 R216, R216 ;  /* 0x000000d800d87308 */ /* 0x000f620000000800 */
[-CC-:B------:R-:W-:Y:S01]  /*2ceb0*/  FFMA.FTZ R172, R44, R65.reuse, -R6.reuse ;  /* 0x000000412cac7223 */ /* 0x180fe20000010806 */
[-CC-:B------:R-:W-:Y:S01]  /*2cec0*/  FFMA.FTZ R171, R45, R65.reuse, -R6.reuse ;  /* 0x000000412dab7223 */ /* 0x180fe20000010806 */
[-CC-:B------:R-:W-:Y:S01]  /*2ced0*/  FFMA.FTZ R177, R20, R65.reuse, -R6.reuse ;  /* 0x0000004114b17223 */ /* 0x180fe20000010806 */
[-CC-:B------:R-:W-:Y:S01]  /*2cee0*/  FFMA.FTZ R180, R19, R65.reuse, -R6.reuse ;  /* 0x0000004113b47223 */ /* 0x180fe20000010806 */
[-CC-:B------:R-:W-:Y:S01]  /*2cef0*/  FFMA.FTZ R179, R18, R65.reuse, -R6.reuse ;  /* 0x0000004112b37223 */ /* 0x180fe20000010806 */
[-CC-:B------:R-:W-:Y:S01]  /*2cf00*/  FFMA.FTZ R185, R13, R65.reuse, -R6.reuse ;  /* 0x000000410db97223 */ /* 0x180fe20000010806 */
[-C--:B------:R-:W-:Y:S01]  /*2cf10*/  FFMA.FTZ R184, R8, R65.reuse, -R6 ;  /* 0x0000004108b87223 */ /* 0x080fe20000010806 */
[----:B------:R-:W5:Y:S01]  /*2cf20*/  MUFU.EX2 R21, R34 ;  /* 0x0000002200157308 */ /* 0x000f620000000800 */
[----:B---3--:R-:W-:Y:S01]  /*2cf30*/  FADD.FTZ R6, R152, R59 ;  /* 0x0000003b98067221 */ /* 0x008fe20000010000 */
[----:B----4-:R-:W-:Y:S01]  /*2cf40*/  FADD.FTZ R7, R153, R64 ;  /* 0x0000004099077221 */ /* 0x010fe20000010000 */
[----:B------:R-:W-:-:S05]  /*2cf50*/  FFMA.FTZ R13, R28, R65, -R62 ;  /* 0x000000411c0d7223 */ /* 0x000fca000001083e */
[----:B------:R-:W3:Y:S01]  /*2cf60*/  MUFU.EX2 R15, R15 ;  /* 0x0000000f000f7308 */ /* 0x000ee20000000800 */
[----:B0-----:R-:W-:Y:S01]  /*2cf70*/  FADD.FTZ R25, R215, R6 ;  /* 0x00000006d7197221 */ /* 0x001fe20000010000 */
[----:B-1----:R-:W-:Y:S01]  /*2cf80*/  FADD.FTZ R6, R214, R7 ;  /* 0x00000007d6067221 */ /* 0x002fe20000010000 */
[----:B------:R-:W-:-:S05]  /*2cf90*/  FFMA.FTZ R12, R30, R65, -R62 ;  /* 0x000000411e0c7223 */ /* 0x000fca000001083e */
[----:B------:R-:W0:Y:S01]  /*2cfa0*/  MUFU.EX2 R20, R35 ;  /* 0x0000002300147308 */ /* 0x000e220000000800 */
[----:B--2---:R-:W-:Y:S01]  /*2cfb0*/  FADD.FTZ R8, R154, R25 ;  /* 0x000000199a087221 */ /* 0x004fe20000010000 */
[----:B-----5:R-:W-:-:S06]  /*2cfc0*/  FADD.FTZ R7, R155, R6 ;  /* 0x000000069b077221 */ /* 0x020fcc0000010000 */
[----:B------:R-:W1:Y:S01]  /*2cfd0*/  MUFU.EX2 R14, R14 ;  /* 0x0000000e000e7308 */ /* 0x000e620000000800 */
[----:B------:R-:W-:Y:S01]  /*2cfe0*/  FFMA.FTZ R11, R72, R65, -R62 ;  /* 0x00000041480b7223 */ /* 0x000fe2000001083e */
[----:B------:R-:W-:-:S06]  /*2cff0*/  FADD.FTZ R8, R213, R8 ;  /* 0x00000008d5087221 */ /* 0x000fcc0000010000 */
[----:B------:R-:W2:Y:S01]  /*2d000*/  MUFU.EX2 R19, R36 ;  /* 0x0000002400137308 */ /* 0x000ea20000000800 */
[----:B------:R-:W-:Y:S01]  /*2d010*/  FADD.FTZ R6, R216, R7 ;  /* 0x00000007d8067221 */ /* 0x000fe20000010000 */
[----:B------:R-:W-:-:S06]  /*2d020*/  FFMA.FTZ R166, R73, R65, -R62 ;  /* 0x0000004149a67223 */ /* 0x000fcc000001083e */
[----:B------:R-:W4:Y:S01]  /*2d030*/  MUFU.EX2 R13, R13 ;  /* 0x0000000d000d7308 */ /* 0x000f220000000800 */
[----:B------:R-:W-:Y:S01]  /*2d040*/  FADD.FTZ R7, R21, R8 ;  /* 0x0000000815077221 */ /* 0x000fe20000010000 */
[----:B---3--:R-:W-:-:S06]  /*2d050*/  FADD.FTZ R25, R15, R6 ;  /* 0x000000060f197221 */ /* 0x008fcc0000010000 */
[----:B------:R-:W3:Y:S01]  /*2d060*/  MUFU.EX2 R18, R37 ;  /* 0x0000002500127308 */ /* 0x000ee20000000800 */
[----:B------:R-:W-:-:S07]  /*2d070*/  FFMA.FTZ R168, R46, R65, -R62 ;  /* 0x000000412ea87223 */ /* 0x000fce000001083e */
[----:B------:R-:W5:Y:S01]  /*2d080*/  MUFU.EX2 R12, R12 ;  /* 0x0000000c000c7308 */ /* 0x000f620000000800 */
[----:B0-----:R-:W-:Y:S01]  /*2d090*/  FADD.FTZ R6, R20, R7 ;  /* 0x0000000714067221 */ /* 0x001fe20000010000 */
[----:B-1----:R-:W-:-:S06]  /*2d0a0*/  FADD.FTZ R8, R14, R25 ;  /* 0x000000190e087221 */ /* 0x002fcc0000010000 */
[----:B------:R-:W0:Y:S01]  /*2d0b0*/  MUFU.EX2 R163, R163 ;  /* 0x000000a300a37308 */ /* 0x000e220000000800 */
[----:B------:R-:W-:-:S07]  /*2d0c0*/  FFMA.FTZ R167, R74, R65, -R62 ;  /* 0x000000414aa77223 */ /* 0x000fce000001083e */
[----:B------:R-:W1:Y:S01]  /*2d0d0*/  MUFU.EX2 R11, R11 ;  /* 0x0000000b000b7308 */ /* 0x000e620000000800 */
[----:B--2---:R-:W-:Y:S01]  /*2d0e0*/  FADD.FTZ R7, R19, R6 ;  /* 0x0000000613077221 */ /* 0x004fe20000010000 */
[----:B----4-:R-:W-:-:S06]  /*2d0f0*/  FADD.FTZ R25, R13, R8 ;  /* 0x000000080d197221 */ /* 0x010fcc0000010000 */
[----:B------:R-:W2:Y:S01]  /*2d100*/  MUFU.EX2 R162, R162 ;  /* 0x000000a200a27308 */ /* 0x000ea20000000800 */
[----:B------:R-:W-:-:S07]  /*2d110*/  FFMA.FTZ R174, R48, R65, -R62 ;  /* 0x0000004130ae7223 */ /* 0x000fce000001083e */
[----:B------:R-:W4:Y:S01]  /*2d120*/  MUFU.EX2 R166, R166 ;  /* 0x000000a600a67308 */ /* 0x000f220000000800 */
[----:B---3--:R-:W-:Y:S01]  /*2d130*/  FADD.FTZ R6, R18, R7 ;  /* 0x0000000712067221 */ /* 0x008fe20000010000 */
[----:B-----5:R-:W-:-:S06]  /*2d140*/  FADD.FTZ R8, R12, R25 ;  /* 0x000000190c087221 */ /* 0x020fcc0000010000 */
        /* <DEDUP_REMOVED lines=55> */
[----:B------:R-:W2:Y:S08]  /*2d4c0*/  MUFU.EX2 R186, R186 ;  /* 0x000000ba00ba7308 */ /* 0x000eb00000000800 */
[----:B------:R-:W4:Y:S01]  /*2d4d0*/  MUFU.EX2 R160, R160 ;  /* 0x000000a000a07308 */ /* 0x000f220000000800 */
[----:B---3--:R-:W-:Y:S01]  /*2d4e0*/  FADD.FTZ R6, R179, R6 ;  /* 0x00000006b3067221 */ /* 0x008fe20000010000 */
[----:B-----5:R-:W-:-:S06]  /*2d4f0*/  FADD.FTZ R8, R23, R8 ;  /* 0x0000000817087221 */ /* 0x020fcc0000010000 */
[----:B------:R-:W3:Y:S08]  /*2d500*/  MUFU.EX2 R185, R185 ;  /* 0x000000b900b97308 */ /* 0x000ef00000000800 */
[----:B------:R-:W5:Y:S01]  /*2d510*/  MUFU.EX2 R159, R159 ;  /* 0x0000009f009f7308 */ /* 0x000f620000000800 */
[----:B0-----:R-:W-:Y:S01]  /*2d520*/  FADD.FTZ R7, R187, R6 ;  /* 0x00000006bb077221 */ /* 0x001fe20000010000 */
[----:B-1----:R-:W-:-:S06]  /*2d530*/  FADD.FTZ R25, R161, R8 ;  /* 0x00000008a1197221 */ /* 0x002fcc0000010000 */
[----:B------:R-:W0:Y:S08]  /*2d540*/  MUFU.EX2 R184, R184 ;  /* 0x000000b800b87308 */ /* 0x000e300000000800 */
[----:B------:R-:W1:Y:S01]  /*2d550*/  MUFU.EX2 R158, R158 ;  /* 0x0000009e009e7308 */ /* 0x000e620000000800 */
[----:B--2---:R-:W-:Y:S01]  /*2d560*/  FADD.FTZ R6, R186, R7 ;  /* 0x00000007ba067221 */ /* 0x004fe20000010000 */
[----:B----4-:R-:W-:-:S03]  /*2d570*/  FADD.FTZ R8, R160, R25 ;  /* 0x00000019a0087221 */ /* 0x010fc60000010000 */
[----:B---3--:R-:W-:Y:S01]  /*2d580*/  FADD.FTZ R7, R185, R6 ;  /* 0x00000006b9077221 */ /* 0x008fe20000010000 */
[----:B-----5:R-:W-:-:S03]  /*2d590*/  FADD.FTZ R25, R159, R8 ;  /* 0x000000089f197221 */ /* 0x020fc60000010000 */
[----:B0-----:R-:W-:Y:S01]  /*2d5a0*/  FADD.FTZ R27, R184, R7 ;  /* 0x00000007b81b7221 */ /* 0x001fe20000010000 */
[----:B-1----:R-:W-:-:S04]  /*2d5b0*/  FADD.FTZ R25, R158, R25 ;  /* 0x000000199e197221 */ /* 0x002fc80000010000 */
[----:B------:R-:W-:Y:S04]  /*2d5c0*/  ST.E desc[UR4][R2.64+0x10], R27 ;  /* 0x0000101b02007985 */ /* 0x000fe8000c101904 */
[----:B------:R0:W-:Y:S04]  /*2d5d0*/  ST.E desc[UR6][R2.64+0x14], R25 ;  /* 0x0000141902007985 */ /* 0x0001e8000c101906 */
[----:B------:R-:W0:Y:S01]  /*2d5e0*/  LDL.64 R6, [R0+0x80] ;  /* 0x0000800000067983 */ /* 0x000e220000100a00 */
[----:B------:R-:W-:Y:S02]  /*2d5f0*/  R2UR UR10, R4 ;  /* 0x00000000040a72ca */ /* 0x000fe400000e0000 */
[----:B------:R-:W-:-:S02]  /*2d600*/  R2UR UR11, R5 ;  /* 0x00000000050b72ca */ /* 0x000fc400000e0000 */
[----:B------:R-:W-:Y:S02]  /*2d610*/  R2UR UR18, R4 ;  /* 0x00000000041272ca */ /* 0x000fe400000e0000 */
[----:B------:R-:W-:-:S09]  /*2d620*/  R2UR UR19, R5 ;  /* 0x00000000051372ca */ /* 0x000fd200000e0000 */
[----:B0-----:R-:W2:Y:S04]  /*2d630*/  LD.E R2, desc[UR10][R6.64+0x14] ;  /* 0x0000140a06027980 */ /* 0x001ea8000c101900 */
[----:B------:R-:W3:Y:S04]  /*2d640*/  LD.E R8, desc[UR4][R6.64] ;  /* 0x0000000406087980 */ /* 0x000ee8000c101900 */
[----:B------:R-:W4:Y:S04]  /*2d650*/  LD.E R34, desc[UR4][R6.64+0x30] ;  /* 0x0000300406227980 */ /* 0x000f28000c101900 */
        /* <DEDUP_REMOVED lines=45> */
[----:B--2---:R-:W-:-:S03]  /*2d930*/  FMUL.FTZ R29, R9, R2 ;  /* 0x00000002091d7220 */ /* 0x004fc60000410000 */
[----:B------:R-:W2:Y:S01]  /*2d940*/  LD.E R2, desc[UR18][R6.64+0x150] ;  /* 0x0001501206027980 */ /* 0x000ea2000c101900 */
[----:B---3--:R-:W-:-:S05]  /*2d950*/  FMUL.FTZ R3, R9, R8 ;  /* 0x0000000809037220 */ /* 0x008fca0000410000 */
[----:B------:R4:W-:Y:S02]  /*2d960*/  ST.E desc[UR4][R6.64], R3 ;  /* 0x0000000306007985 */ /* 0x0009e4000c101904 */
[----:B----4-:R-:W-:-:S05]  /*2d970*/  FMUL.FTZ R3, R9, R34 ;  /* 0x0000002209037220 */ /* 0x010fca0000410000 */
[----:B------:R5:W-:Y:S02]  /*2d980*/  ST.E desc[UR4][R6.64+0x30], R3 ;  /* 0x0000300306007985 */ /* 0x000be4000c101904 */
[----:B-----5:R-:W-:-:S05]  /*2d990*/  FMUL.FTZ R3, R9, R46 ;  /* 0x0000002e09037220 */ /* 0x020fca0000410000 */
[----:B------:R0:W-:Y:S02]  /*2d9a0*/  ST.E desc[UR4][R6.64+0x60], R3 ;  /* 0x0000600306007985 */ /* 0x0001e4000c101904 */
[----:B0-----:R-:W-:-:S05]  /*2d9b0*/  FMUL.FTZ R3, R9, R60 ;  /* 0x0000003c09037220 */ /* 0x001fca0000410000 */
[----:B------:R0:W-:Y:S02]  /*2d9c0*/  ST.E desc[UR4][R6.64+0x94], R3 ;  /* 0x0000940306007985 */ /* 0x0001e4000c101904 */
[----:B0-----:R-:W-:-:S05]  /*2d9d0*/  FMUL.FTZ R3, R9, R76 ;  /* 0x0000004c09037220 */ /* 0x001fca0000410000 */
[----:B------:R0:W-:Y:S02]  /*2d9e0*/  ST.E desc[UR4][R6.64+0xd4], R3 ;  /* 0x0000d40306007985 */ /* 0x0001e4000c101904 */
[----:B0-----:R-:W-:-:S05]  /*2d9f0*/  FMUL.FTZ R3, R9, R92 ;  /* 0x0000005c09037220 */ /* 0x001fca0000410000 */
[----:B------:R2:W-:Y:S02]  /*2da00*/  ST.E desc[UR4][R6.64+0x114], R3 ;  /* 0x0001140306007985 */ /* 0x0005e4000c101904 */
[C---:B--2---:R-:W-:Y:S02]  /*2da10*/  FMUL.FTZ R3, R9.reuse, R2 ;  /* 0x0000000209037220 */ /* 0x044fe40000410000 */
[----:B------:R-:W2:Y:S01]  /*2da20*/  LD.E R2, desc[UR6][R6.64+0x154] ;  /* 0x0001540606027980 */ /* 0x000ea2000c101900 */
[----:B------:R-:W-:-:S05]  /*2da30*/  FMUL.FTZ R25, R9, R26 ;  /* 0x0000001a09197220 */ /* 0x000fca0000410000 */
[----:B------:R0:W-:Y:S02]  /*2da40*/  ST.E desc[UR6][R6.64+0x4], R25 ;  /* 0x0000041906007985 */ /* 0x0001e4000c101906 */
[----:B0-----:R-:W-:-:S05]  /*2da50*/  FMUL.FTZ R25, R9, R36 ;  /* 0x0000002409197220 */ /* 0x001fca0000410000 */
        /* <DEDUP_REMOVED lines=76> */
[----:B------:R-:W-:Y:S04]  /*2df20*/  ST.E desc[UR4][R6.64+0x1d4], R27 ;  /* 0x0001d41b06007985 */ /* 0x000fe8000c101904 */
[----:B------:R0:W-:Y:S04]  /*2df30*/  ST.E desc[UR4][R6.64+0x1e0], R3 ;  /* 0x0001e00306007985 */ /* 0x0001e8000c101904 */
[----:B------:R1:W-:Y:S04]  /*2df40*/  ST.E desc[UR4][R6.64+0x1e4], R25 ;  /* 0x0001e41906007985 */ /* 0x0003e8000c101904 */
[----:B0-----:R-:W3:Y:S04]  /*2df50*/  LD.E R3, desc[UR6][R6.64+0x8] ;  /* 0x0000080606037980 */ /* 0x001ee8000c101900 */
[----:B-1----:R-:W4:Y:S01]  /*2df60*/  LD.E R25, desc[UR6][R6.64+0xc] ;  /* 0x00000c0606197980 */ /* 0x002f22000c101900 */
[C---:B------:R-:W-:Y:S01]  /*2df70*/  FMUL.FTZ R31, R9.reuse, R30 ;  /* 0x0000001e091f7220 */ /* 0x040fe20000410000 */
[----:B--2---:R-:W-:-:S02]  /*2df80*/  FMUL.FTZ R27, R9, R2 ;  /* 0x00000002091b7220 */ /* 0x004fc40000410000 */
[----:B------:R-:W2:Y:S01]  /*2df90*/  LD.E R2, desc[UR6][R6.64+0x1f4] ;  /* 0x0001f40606027980 */ /* 0x000ea2000c101900 */
[C---:B------:R-:W-:Y:S01]  /*2dfa0*/  FMUL.FTZ R33, R9.reuse, R32 ;  /* 0x0000002009217220 */ /* 0x040fe20000410000 */
[C---:B------:R-:W-:Y:S02]  /*2dfb0*/  FMUL.FTZ R35, R9.reuse, R42 ;  /* 0x0000002a09237220 */ /* 0x040fe40000410000 */
[----:B------:R0:W-:Y:S04]  /*2dfc0*/  ST.E desc[UR10][R6.64+0x14], R29 ;  /* 0x0000141d06007985 */ /* 0x0001e8000c10190a */
[----:B------:R1:W-:Y:S01]  /*2dfd0*/  ST.E desc[UR12][R6.64+0x20], R31 ;  /* 0x0000201f06007985 */ /* 0x0003e2000c10190c */
[C---:B0-----:R-:W-:Y:S01]  /*2dfe0*/  FMUL.FTZ R29, R9.reuse, R40 ;  /* 0x00000028091d7220 */ /* 0x041fe20000410000 */
[----:B-1----:R-:W-:-:S02]  /*2dff0*/  FMUL.FTZ R31, R9, R44 ;  /* 0x0000002c091f7220 */ /* 0x002fc40000410000 */
[----:B------:R0:W-:Y:S04]  /*2e000*/  ST.E desc[UR14][R6.64+0x24], R33 ;  /* 0x0000242106007985 */ /* 0x0001e8000c10190e */
[----:B------:R1:W-:Y:S04]  /*2e010*/  ST.E desc[UR10][R6.64+0x44], R29 ;  /* 0x0000441d06007985 */ /* 0x0003e8000c10190a */
[----:B------:R5:W-:Y:S04]  /*2e020*/  ST.E desc[UR16][R6.64+0x50], R35 ;  /* 0x0000502306007985 */ /* 0x000be8000c101910 */
[----:B------:R3:W-:Y:S01]  /*2e030*/  ST.E desc[UR12][R6.64+0x54], R31 ;  /* 0x0000541f06007985 */ /* 0x0007e2000c10190c */
[C---:B0-----:R-:W-:Y:S01]  /*2e040*/  FMUL.FTZ R33, R9.reuse, R54 ;  /* 0x0000003609217220 */ /* 0x041fe20000410000 */
[C---:B-1----:R-:W-:Y:S01]  /*2e050*/  FMUL.FTZ R29, R9.reuse, R52 ;  /* 0x00000034091d7220 */ /* 0x042fe20000410000 */
[C---:B-----5:R-:W-:Y:S01]  /*2e060*/  FMUL.FTZ R35, R9.reuse, R58 ;  /* 0x0000003a09237220 */ /* 0x060fe20000410000 */
[----:B---3--:R-:W-:-:S03]  /*2e070*/  FMUL.FTZ R31, R9, R56 ;  /* 0x00000038091f7220 */ /* 0x008fc60000410000 */
[----:B------:R0:W-:Y:S04]  /*2e080*/  ST.E desc[UR10][R6.64+0x74], R29 ;  /* 0x0000741d06007985 */ /* 0x0001e8000c10190a */
[----:B------:R1:W-:Y:S04]  /*2e090*/  ST.E desc[UR14][R6.64+0x80], R33 ;  /* 0x0000802106007985 */ /* 0x0003e8000c10190e */
[----:B------:R3:W-:Y:S04]  /*2e0a0*/  ST.E desc[UR12][R6.64+0x84], R31 ;  /* 0x0000841f06007985 */ /* 0x0007e8000c10190c */
[----:B------:R5:W-:Y:S01]  /*2e0b0*/  ST.E desc[UR16][R6.64+0x90], R35 ;  /* 0x0000902306007985 */ /* 0x000be2000c101910 */
[C---:B0-----:R-:W-:Y:S01]  /*2e0c0*/  FMUL.FTZ R29, R9.reuse, R66 ;  /* 0x00000042091d7220 */ /* 0x041fe20000410000 */
[C---:B-1----:R-:W-:Y:S01]  /*2e0d0*/  FMUL.FTZ R33, R9.reuse, R70 ;  /* 0x0000004609217220 */ /* 0x042fe20000410000 */
[C---:B---3--:R-:W-:Y:S01]  /*2e0e0*/  FMUL.FTZ R31, R9.reuse, R68 ;  /* 0x00000044091f7220 */ /* 0x048fe20000410000 */
[----:B-----5:R-:W-:-:S02]  /*2e0f0*/  FMUL.FTZ R35, R9, R72 ;  /* 0x0000004809237220 */ /* 0x020fc40000410000 */
[----:B------:R0:W-:Y:S01]  /*2e100*/  ST.E desc[UR10][R6.64+0xb0], R29 ;  /* 0x0000b01d06007985 */ /* 0x0001e2000c10190a */
[----:B------:R-:W-:-:S03]  /*2e110*/  FMUL.FTZ R37, R9, R74 ;  /* 0x0000004a09257220 */ /* 0x000fc60000410000 */
[----:B------:R1:W-:Y:S04]  /*2e120*/  ST.E desc[UR12][R6.64+0xb4], R31 ;  /* 0x0000b41f06007985 */ /* 0x0003e8000c10190c */
[----:B------:R3:W-:Y:S04]  /*2e130*/  ST.E desc[UR14][R6.64+0xc0], R33 ;  /* 0x0000c02106007985 */ /* 0x0007e8000c10190e */
[----:B------:R5:W-:Y:S01]  /*2e140*/  ST.E desc[UR16][R6.64+0xc4], R35 ;  /* 0x0000c42306007985 */ /* 0x000be2000c101910 */
[C---:B0-----:R-:W-:Y:S01]  /*2e150*/  FMUL.FTZ R29, R9.reuse, R82 ;  /* 0x00000052091d7220 */ /* 0x041fe20000410000 */
[C---:B-1----:R-:W-:Y:S01]  /*2e160*/  FMUL.FTZ R31, R9.reuse, R84 ;  /* 0x00000054091f7220 */ /* 0x042fe20000410000 */
[C---:B---3--:R-:W-:Y:S01]  /*2e170*/  FMUL.FTZ R33, R9.reuse, R86 ;  /* 0x0000005609217220 */ /* 0x048fe20000410000 */
[----:B-----5:R-:W-:Y:S01]  /*2e180*/  FMUL.FTZ R35, R9, R88 ;  /* 0x0000005809237220 */ /* 0x020fe20000410000 */
[----:B------:R0:W-:Y:S01]  /*2e190*/  ST.E desc[UR18][R6.64+0xd0], R37 ;  /* 0x0000d02506007985 */ /* 0x0001e2000c101912 */
[----:B------:R-:W-:-:S03]  /*2e1a0*/  FMUL.FTZ R3, R24, R3 ;  /* 0x0000000318037220 */ /* 0x000fc60000410000 */
[----:B------:R1:W-:Y:S01]  /*2e1b0*/  ST.E desc[UR10][R6.64+0xf0], R29 ;  /* 0x0000f01d06007985 */ /* 0x0003e2000c10190a */
[----:B----4-:R-:W-:-:S03]  /*2e1c0*/  FMUL.FTZ R25, R24, R25 ;  /* 0x0000001918197220 */ /* 0x010fc60000410000 */
[----:B------:R3:W-:Y:S04]  /*2e1d0*/  ST.E desc[UR12][R6.64+0xf4], R31 ;  /* 0x0000f41f06007985 */ /* 0x0007e8000c10190c */
[----:B------:R4:W-:Y:S01]  /*2e1e0*/  ST.E desc[UR14][R6.64+0x100], R33 ;  /* 0x0001002106007985 */ /* 0x0009e2000c10190e */
[----:B0-----:R-:W-:-:S03]  /*2e1f0*/  FMUL.FTZ R37, R9, R90 ;  /* 0x0000005a09257220 */ /* 0x001fc60000410000 */
[----:B------:R0:W-:Y:S01]  /*2e200*/  ST.E desc[UR16][R6.64+0x104], R35 ;  /* 0x0001042306007985 */ /* 0x0001e2000c101910 */
[C---:B-1----:R-:W-:Y:S01]  /*2e210*/  FMUL.FTZ R29, R9.reuse, R98 ;  /* 0x00000062091d7220 */ /* 0x042fe20000410000 */
[C---:B---3--:R-:W-:Y:S01]  /*2e220*/  FMUL.FTZ R31, R9.reuse, R100 ;  /* 0x00000064091f7220 */ /* 0x048fe20000410000 */
[C---:B----4-:R-:W-:Y:S01]  /*2e230*/  FMUL.FTZ R33, R9.reuse, R102 ;  /* 0x0000006609217220 */ /* 0x050fe20000410000 */
[C---:B0-----:R-:W-:Y:S01]  /*2e240*/  FMUL.FTZ R35, R9.reuse, R104 ;  /* 0x0000006809237220 */ /* 0x041fe20000410000 */
[----:B------:R0:W-:Y:S04]  /*2e250*/  ST.E desc[UR4][R6.64+0x8], R3 ;  /* 0x0000080306007985 */ /* 0x0001e8000c101904 */
[----:B------:R1:W-:Y:S04]  /*2e260*/  ST.E desc[UR4][R6.64+0xc], R25 ;  /* 0x00000c1906007985 */ /* 0x0003e8000c101904 */
[----:B0-----:R-:W3:Y:S04]  /*2e270*/  LD.E R3, desc[UR6][R6.64+0x1c] ;  /* 0x00001c0606037980 */ /* 0x001ee8000c101900 */
[----:B-1----:R-:W4:Y:S01]  /*2e280*/  LD.E R25, desc[UR6][R6.64+0x28] ;  /* 0x0000280606197980 */ /* 0x002f22000c101900 */
[----:B--2---:R-:W-:-:S05]  /*2e290*/  FMUL.FTZ R9, R9, R2 ;  /* 0x0000000209097220 */ /* 0x004fca0000410000 */
[----:B------:R0:W-:Y:S04]  /*2e2a0*/  ST.E desc[UR4][R6.64+0x1f4], R9 ;  /* 0x0001f40906007985 */ /* 0x0001e8000c101904 */
[----:B0-----:R-:W2:Y:S01]  /*2e2b0*/  LD.E R9, desc[UR6][R6.64+0x18] ;  /* 0x0000180606097980 */ /* 0x001ea2000c101900 */
[C---:B---3--:R-:W-:Y:S01]  /*2e2c0*/  FMUL.FTZ R3, R24.reuse, R3 ;  /* 0x0000000318037220 */ /* 0x048fe20000410000 */
[----:B----4-:R-:W-:-:S04]  /*2e2d0*/  FMUL.FTZ R25, R24, R25 ;  /* 0x0000001918197220 */ /* 0x010fc80000410000 */
        /* <DEDUP_REMOVED lines=42> */
[----:B0-----:R-:W2:Y:S04]  /*2e580*/  LD.E R9, desc[UR6][R6.64+0x8c] ;  /* 0x00008c0606097980 */ /* 0x001ea8000c101900 */
[----:B------:R-:W-:Y:S04]  /*2e590*/  ST.E desc[UR18][R6.64+0x110], R37 ;  /* 0x0001102506007985 */ /* 0x000fe8000c101912 */
[----:B------:R-:W-:Y:S04]  /*2e5a0*/  ST.E desc[UR10][R6.64+0x130], R29 ;  /* 0x0001301d06007985 */ /* 0x000fe8000c10190a */
[----:B------:R-:W-:Y:S04]  /*2e5b0*/  ST.E desc[UR12][R6.64+0x134], R31 ;  /* 0x0001341f06007985 */ /* 0x000fe8000c10190c */
[----:B------:R-:W-:Y:S04]  /*2e5c0*/  ST.E desc[UR14][R6.64+0x140], R33 ;  /* 0x0001402106007985 */ /* 0x000fe8000c10190e */
[----:B------:R-:W-:Y:S04]  /*2e5d0*/  ST.E desc[UR16][R6.64+0x144], R35 ;  /* 0x0001442306007985 */ /* 0x000fe8000c101910 */
[----:B------:R-:W-:Y:S01]  /*2e5e0*/  ST.E desc[UR4][R6.64+0x1f0], R27 ;  /* 0x0001f01b06007985 */ /* 0x000fe2000c101904 */
[C---:B---3--:R-:W-:Y:S01]  /*2e5f0*/  FMUL.FTZ R3, R24.reuse, R3 ;  /* 0x0000000318037220 */ /* 0x048fe20000410000 */
[----:B----4-:R-:W-:-:S04]  /*2e600*/  FMUL.FTZ R25, R24, R25 ;  /* 0x0000001918197220 */ /* 0x010fc80000410000 */
[----:B------:R-:W-:Y:S01]  /*2e610*/  ST.E desc[UR4][R6.64+0x98], R3 ;  /* 0x0000980306007985 */ /* 0x000fe2000c101904 */
[----:B--2---:R-:W-:-:S05]  /*2e620*/  FMUL.FTZ R9, R24, R9 ;  /* 0x0000000918097220 */ /* 0x004fca0000410000 */
[----:B------:R0:W-:Y:S04]  /*2e630*/  ST.E desc[UR4][R6.64+0x8c], R9 ;  /* 0x00008c0906007985 */ /* 0x0001e8000c101904 */
[----:B------:R1:W-:Y:S04]  /*2e640*/  ST.E desc[UR4][R6.64+0x9c], R25 ;  /* 0x00009c1906007985 */ /* 0x0003e8000c101904 */
[----:B0-----:R-:W2:Y:S02]  /*2e650*/  LD.E R9, desc[UR6][R6.64+0xa8] ;  /* 0x0000a80606097980 */ /* 0x001ea4000c101900 */
[----:B--2---:R-:W-:-:S05]  /*2e660*/  FMUL.FTZ R9, R24, R9 ;  /* 0x0000000918097220 */ /* 0x004fca0000410000 */
[----:B------:R0:W-:Y:S04]  /*2e670*/  ST.E desc[UR4][R6.64+0xa8], R9 ;  /* 0x0000a80906007985 */ /* 0x0001e8000c101904 */
[----:B------:R-:W2:Y:S02]  /*2e680*/  LD.E R3, desc[UR6][R6.64+0xac] ;  /* 0x0000ac0606037980 */ /* 0x000ea4000c101900 */
[----:B--2---:R-:W-:-:S05]  /*2e690*/  FMUL.FTZ R3, R24, R3 ;  /* 0x0000000318037220 */ /* 0x004fca0000410000 */
[----:B------:R2:W-:Y:S04]  /*2e6a0*/  ST.E desc[UR4][R6.64+0xac], R3 ;  /* 0x0000ac0306007985 */ /* 0x0005e8000c101904 */
[----:B-1----:R-:W3:Y:S02]  /*2e6b0*/  LD.E R25, desc[UR6][R6.64+0xb8] ;  /* 0x0000b80606197980 */ /* 0x002ee4000c101900 */
[----:B---3--:R-:W-:-:S05]  /*2e6c0*/  FMUL.FTZ R25, R24, R25 ;  /* 0x0000001918197220 */ /* 0x008fca0000410000 */
[----:B------:R1:W-:Y:S04]  /*2e6d0*/  ST.E desc[UR4][R6.64+0xb8], R25 ;  /* 0x0000b81906007985 */ /* 0x0003e8000c101904 */
[----:B0-----:R-:W3:Y:S02]  /*2e6e0*/  LD.E R9, desc[UR6][R6.64+0xbc] ;  /* 0x0000bc0606097980 */ /* 0x001ee4000c101900 */
[----:B---3--:R-:W-:-:S05]  /*2e6f0*/  FMUL.FTZ R9, R24, R9 ;  /* 0x0000000918097220 */ /* 0x008fca0000410000 */
[----:B------:R0:W-:Y:S04]  /*2e700*/  ST.E desc[UR4][R6.64+0xbc], R9 ;  /* 0x0000bc0906007985 */ /* 0x0001e8000c101904 */
[----:B--2---:R-:W2:Y:S02]  /*2e710*/  LD.E R3, desc[UR6][R6.64+0xc8] ;  /* 0x0000c80606037980 */ /* 0x004ea4000c101900 */
        /* <DEDUP_REMOVED lines=116> */
[----:B--2---:R-:W2:Y:S01]  /*2ee60*/  LD.E R3, desc[UR6][R6.64+0x1fc] ;  /* 0x0001fc0606037980 */ /* 0x004ea2000c101900 */
[----:B------:R-:W-:Y:S01]  /*2ee70*/  LEA.HI R28, R197, 0x8, RZ, 0x19 ;  /* 0x00000008c51c7811 */ /* 0x000fe200078fc8ff */
[----:B--2---:R-:W-:-:S05]  /*2ee80*/  FMUL.FTZ R29, R24, R3 ;  /* 0x00000003181d7220 */ /* 0x004fca0000410000 */
[----:B------:R2:W-:Y:S04]  /*2ee90*/  ST.E desc[UR4][R6.64+0x1fc], R29 ;  /* 0x0001fc1d06007985 */ /* 0x0005e8000c101904 */
[----:B------:R-:W3:Y:S01]  /*2eea0*/  LDL.64 R2, [R0+0x80] ;  /* 0x0000800000027983 */ /* 0x000ee20000100a00 */
[----:B------:R4:W-:Y:S06]  /*2eeb0*/  BAR.SYNC.DEFER_BLOCKING R28, 0x100 ;  /* 0x0004001c0000751d */ /* 0x0009ec0000010000 */
[----:B------:R-:W5:Y:S04]  /*2eec0*/  LDL.64 R26, [R0] ;  /* 0x00000000001a7983 */ /* 0x000f680000100a00 */
[----:B-1----:R-:W2:Y:S04]  /*2eed0*/  LDL.64 R24, [R0+0x98] ;  /* 0x0000980000187983 */ /* 0x002ea80000100a00 */
[----:B0-----:R-:W4:Y:S04]  /*2eee0*/  LDL.64 R8, [R0+0x88] ;  /* 0x0000880000087983 */ /* 0x001f280000100a00 */
[----:B---3--:R-:W3:Y:S04]  /*2eef0*/  LD.E R31, desc[UR4][R2.64] ;  /* 0x00000004021f7980 */ /* 0x008ee8000c101900 */
[----:B-----5:R-:W5:Y:S04]  /*2ef00*/  LD.E R217, desc[UR6][R26.64] ;  /* 0x000000061ad97980 */ /* 0x020f68000c101900 */
[----:B--2---:R-:W5:Y:S04]  /*2ef10*/  LD.E.64 R6, desc[UR4][R24.64] ;  /* 0x0000000418067980 */ /* 0x004f68000c101b00 */
[----:B---3--:R-:W-:Y:S04]  /*2ef20*/  ST.E desc[UR8][R2.64], R31 ;  /* 0x0000001f02007985 */ /* 0x008fe8000c101908 */
[----:B------:R-:W2:Y:S04]  /*2ef30*/  LD.E R29, desc[UR10][R2.64+0x4] ;  /* 0x0000040a021d7980 */ /* 0x000ea8000c101900 */
[----:B--2---:R0:W-:Y:S04]  /*2ef40*/  ST.E desc[UR4][R2.64+0x4], R29 ;  /* 0x0000041d02007985 */ /* 0x0041e8000c101904 */
[----:B------:R-:W2:Y:S04]  /*2ef50*/  LD.E R33, desc[UR6][R2.64+0x8] ;  /* 0x0000080602217980 */ /* 0x000ea8000c101900 */
[----:B--2---:R-:W-:Y:S04]  /*2ef60*/  ST.E desc[UR4][R2.64+0x8], R33 ;  /* 0x0000082102007985 */ /* 0x004fe8000c101904 */
[----:B------:R-:W2:Y:S04]  /*2ef70*/  LD.E R27, desc[UR6][R2.64+0xc] ;  /* 0x00000c06021b7980 */ /* 0x000ea8000c101900 */
[----:B--2---:R1:W-:Y:S04]  /*2ef80*/  ST.E desc[UR4][R2.64+0xc], R27 ;  /* 0x00000c1b02007985 */ /* 0x0043e8000c101904 */
[----:B------:R-:W2:Y:S04]  /*2ef90*/  LD.E R25, desc[UR6][R2.64+0x10] ;  /* 0x0000100602197980 */ /* 0x000ea8000c101900 */
[----:B--2---:R2:W-:Y:S04]  /*2efa0*/  ST.E desc[UR4][R2.64+0x10], R25 ;  /* 0x0000101902007985 */ /* 0x0045e8000c101904 */
[----:B0-----:R-:W3:Y:S04]  /*2efb0*/  LD.E R29, desc[UR6][R2.64+0x14] ;  /* 0x00001406021d7980 */ /* 0x001ee8000c101900 */
[----:B---3--:R0:W-:Y:S04]  /*2efc0*/  ST.E desc[UR4][R2.64+0x14], R29 ;  /* 0x0000141d02007985 */ /* 0x0081e8000c101904 */
[----:B------:R-:W3:Y:S04]  /*2efd0*/  LD.E R31, desc[UR6][R2.64+0x18] ;  /* 0x00001806021f7980 */ /* 0x000ee8000c101900 */
[----:B---3--:R3:W-:Y:S04]  /*2efe0*/  ST.E desc[UR4][R2.64+0x18], R31 ;  /* 0x0000181f02007985 */ /* 0x0087e8000c101904 */
[----:B-1----:R-:W4:Y:S04]  /*2eff0*/  LD.E R27, desc[UR6][R2.64+0x1c] ;  /* 0x00001c06021b7980 */ /* 0x002f28000c101900 */
[----:B----4-:R1:W-:Y:S04]  /*2f000*/  ST.E desc[UR4][R2.64+0x1c], R27 ;  /* 0x00001c1b02007985 */ /* 0x0103e8000c101904 */
[----:B--2---:R-:W2:Y:S04]  /*2f010*/  LD.E R25, desc[UR6][R2.64+0x20] ;  /* 0x0000200602197980 */ /* 0x004ea8000c101900 */
[----:B--2---:R2:W-:Y:S04]  /*2f020*/  ST.E desc[UR4][R2.64+0x20], R25 ;  /* 0x0000201902007985 */ /* 0x0045e8000c101904 */
[----:B0-----:R-:W4:Y:S04]  /*2f030*/  LD.E R29, desc[UR6][R2.64+0x24] ;  /* 0x00002406021d7980 */ /* 0x001f28000c101900 */
[----:B----4-:R0:W-:Y:S04]  /*2f040*/  ST.E desc[UR4][R2.64+0x24], R29 ;  /* 0x0000241d02007985 */ /* 0x0101e8000c101904 */
[----:B---3--:R-:W3:Y:S04]  /*2f050*/  LD.E R31, desc[UR6][R2.64+0x28] ;  /* 0x00002806021f7980 */ /* 0x008ee8000c101900 */
        /* <DEDUP_REMOVED lines=230> */
[----:B----4-:R-:W-:Y:S04]  /*2fec0*/  ST.E desc[UR4][R2.64+0x1f4], R29 ;  /* 0x0001f41d02007985 */ /* 0x010fe8000c101904 */
[----:B---3--:R-:W3:Y:S04]  /*2fed0*/  LD.E R31, desc[UR6][R2.64+0x1f8] ;  /* 0x0001f806021f7980 */ /* 0x008ee8000c101900 */
[----:B---3--:R-:W-:Y:S04]  /*2fee0*/  ST.E desc[UR4][R2.64+0x1f8], R31 ;  /* 0x0001f81f02007985 */ /* 0x008fe8000c101904 */
[----:B-1----:R-:W3:Y:S01]  /*2fef0*/  LD.E R27, desc[UR6][R2.64+0x1fc] ;  /* 0x0001fc06021b7980 */ /* 0x002ee2000c101900 */
        /* <DEDUP_REMOVED lines=28> */
[----:B------:R-:W-:Y:S02]  /*300c0*/  R2UR UR56, R4 ;  /* 0x00000000043872ca */ /* 0x000fe400000e0000 */
[----:B------:R-:W-:Y:S01]  /*300d0*/  R2UR UR57, R5 ;  /* 0x00000000053972ca */ /* 0x000fe200000e0000 */
[----:B---3--:R0:W-:Y:S04]  /*300e0*/  ST.E desc[UR4][R2.64+0x1fc], R27 ;  /* 0x0001fc1b02007985 */ /* 0x0081e8000c101904 */
[----:B------:R-:W3:Y:S04]  /*300f0*/  LD.E R218, desc[UR16][R8.64] ;  /* 0x0000001008da7980 */ /* 0x000ee8000c101900 */
[----:B------:R-:W4:Y:S04]  /*30100*/  LD.E R24, desc[UR18][R2.64] ;  /* 0x0000001202187980 */ /* 0x000f28000c101900 */
[----:B--2---:R-:W4:Y:S04]  /*30110*/  LD.E R25, desc[UR20][R2.64+0x4] ;  /* 0x0000041402197980 */ /* 0x004f28000c101900 */
[----:B------:R-:W4:Y:S04]  /*30120*/  LD.E R26, desc[UR22][R2.64+0x8] ;  /* 0x00000816021a7980 */ /* 0x000f28000c101900 */
[----:B0-----:R-:W4:Y:S04]  /*30130*/  LD.E R27, desc[UR24][R2.64+0xc] ;  /* 0x00000c18021b7980 */ /* 0x001f28000c101900 */
        /* <DEDUP_REMOVED lines=123> */
[----:B------:R-:W4:Y:S01]  /*308f0*/  LD.E R151, desc[UR52][R2.64+0x1fc] ;  /* 0x0001fc3402977980 */ /* 0x000f22000c101900 */
[----:B-----5:R-:W-:Y:S01]  /*30900*/  IMAD R6, R217, 0xc00, R6 ;  /* 0x00000c00d9067824 */ /* 0x020fe200078e0206 */
[----:B---3--:R-:W-:-:S02]  /*30910*/  ISETP.NE.U32.AND P1, PT, R218, RZ, PT ;  /* 0x000000ffda00720c */ /* 0x008fc40003f25070 */
        /* <DEDUP_REMOVED lines=27> */
[----:B----4-:R-:W-:-:S06]  /*30ad0*/  WARPGROUP.ARRIVE ;  /* 0x00000000000079c5 */ /* 0x010fcc0000000000 */
        /* <DEDUP_REMOVED lines=15> */
[----:B------:R-:W-:Y:S02]  /*30bd0*/  R2UR UR4, R4 ;  /* 0x00000000040472ca */ /* 0x000fe400000e0000 */
[----:B------:R-:W-:-:S13]  /*30be0*/  R2UR UR5, R5 ;  /* 0x00000000050572ca */ /* 0x000fda00000e0000 */
        /* <DEDUP_REMOVED lines=359> */
[C---:B------:R-:W-:Y:S01]  /*32260*/  R2UR UR19, R5.reuse ;  /* 0x00000000051372ca */ /* 0x040fe200000e0000 */
[----:B------:R5:W-:Y:S01]  /*32270*/  ST.E desc[UR24][R2.64+0x1f4], R149 ;  /* 0x0001f49502007985 */ /* 0x000be2000c101918 */
        /* <DEDUP_REMOVED lines=12> */
[C---:B------:R-:W-:Y:S02]  /*32340*/  R2UR UR52, R4.reuse ;  /* 0x00000000043472ca */ /* 0x040fe400000e0000 */
[----:B------:R-:W-:Y:S01]  /*32350*/  R2UR UR53, R5 ;  /* 0x00000000053572ca */ /* 0x000fe200000e0000 */
[----:B------:R5:W-:Y:S01]  /*32360*/  ST.E desc[UR6][R2.64+0x1f8], R150 ;  /* 0x0001f89602007985 */ /* 0x000be2000c101906 */
[----:B------:R-:W-:-:S03]  /*32370*/  R2UR UR60, R4 ;  /* 0x00000000043c72ca */ /* 0x000fc600000e0000 */
[----:B------:R5:W-:Y:S01]  /*32380*/  ST.E desc[UR8][R2.64+0x1fc], R151 ;  /* 0x0001fc9702007985 */ /* 0x000be2000c101908 */
[----:B------:R-:W-:-:S03]  /*32390*/  R2UR UR61, R5 ;  /* 0x00000000053d72ca */ /* 0x000fc600000e0000 */
[----:B------:R-:W-:Y:S01]  /*323a0*/  ST.E desc[UR16][R8.64], R189 ;  /* 0x000000bd08007985 */ /* 0x000fe2000c101910 */
[C---:B------:R-:W-:Y:S02]  /*323b0*/  R2UR UR58, R4.reuse ;  /* 0x00000000043a72ca */ /* 0x040fe400000e0000 */
[C---:B------:R-:W-:Y:S01]  /*323c0*/  R2UR UR59, R5.reuse ;  /* 0x00000000053b72ca */ /* 0x040fe200000e0000 */
[----:B0-----:R-:W5:Y:S01]  /*323d0*/  LD.E R24, desc[UR18][R2.64] ;  /* 0x0000001202187980 */ /* 0x001f62000c101900 */
[C---:B------:R-:W-:Y:S02]  /*323e0*/  R2UR UR56, R4.reuse ;  /* 0x00000000043872ca */ /* 0x040fe400000e0000 */
[C---:B------:R-:W-:Y:S01]  /*323f0*/  R2UR UR57, R5.reuse ;  /* 0x00000000053972ca */ /* 0x040fe200000e0000 */
[----:B-1----:R-:W5:Y:S01]  /*32400*/  LD.E R25, desc[UR20][R2.64+0x4] ;  /* 0x0000041402197980 */ /* 0x002f62000c101900 */
[C---:B------:R-:W-:Y:S02]  /*32410*/  R2UR UR4, R4.reuse ;  /* 0x00000000040472ca */ /* 0x040fe400000e0000 */
[----:B------:R-:W-:Y:S01]  /*32420*/  R2UR UR5, R5 ;  /* 0x00000000050572ca */ /* 0x000fe200000e0000 */
[----:B--2---:R-:W2:Y:S01]  /*32430*/  LD.E R26, desc[UR22][R2.64+0x8] ;  /* 0x00000816021a7980 */ /* 0x004ea2000c101900 */
[----:B------:R-:W-:-:S02]  /*32440*/  R2UR UR6, R4 ;  /* 0x00000000040672ca */ /* 0x000fc400000e0000 */
[C---:B------:R-:W-:Y:S01]  /*32450*/  R2UR UR7, R5.reuse ;  /* 0x00000000050772ca */ /* 0x040fe200000e0000 */
[----:B---3--:R-:W2:Y:S01]  /*32460*/  LD.E R27, desc[UR24][R2.64+0xc] ;  /* 0x00000c18021b7980 */ /* 0x008ea2000c101900 */
[C---:B------:R-:W-:Y:S02]  /*32470*/  R2UR UR8, R4.reuse ;  /* 0x00000000040872ca */ /* 0x040fe400000e0000 */
[C---:B------:R-:W-:Y:S01]  /*32480*/  R2UR UR9, R5.reuse ;  /* 0x00000000050972ca */ /* 0x040fe200000e0000 */
[----:B----4-:R-:W2:Y:S01]  /*32490*/  LD.E R28, desc[UR26][R2.64+0x10] ;  /* 0x0000101a021c7980 */ /* 0x010ea2000c101900 */
[C---:B------:R-:W-:Y:S02]  /*324a0*/  R2UR UR10, R4.reuse ;  /* 0x00000000040a72ca */ /* 0x040fe400000e0000 */
[----:B------:R-:W-:Y:S01]  /*324b0*/  R2UR UR11, R5 ;  /* 0x00000000050b72ca */ /* 0x000fe200000e0000 */
[----:B-----5:R-:W2:Y:S01]  /*324c0*/  LD.E R29, desc[UR28][R2.64+0x14] ;  /* 0x0000141c021d7980 */ /* 0x020ea2000c101900 */
        /* <DEDUP_REMOVED lines=387> */
[----:B------:R-:W-:Y:S02]  /*33d00*/  WARPGROUP.DEPBAR.LE gsb0, 0x0 ;  /* 0x00008000000079c5 */ /* 0x000fe40000010000 */
        /* <DEDUP_REMOVED lines=2713> */
[----:B------:R-:W-:Y:S04]  /*3e6a0*/  ST.E desc[UR6][R2.64+0x1ec], R147 ;  /* 0x0001ec9302007985 */ /* 0x000fe8000c101906 */
[----:B------:R-:W-:Y:S04]  /*3e6b0*/  ST.E desc[UR8][R2.64+0x1f0], R148 ;  /* 0x0001f09402007985 */ /* 0x000fe8000c101908 */
[----:B------:R-:W-:Y:S04]  /*3e6c0*/  ST.E desc[UR10][R2.64+0x1f4], R149 ;  /* 0x0001f49502007985 */ /* 0x000fe8000c10190a */
[----:B------:R-:W-:Y:S04]  /*3e6d0*/  ST.E desc[UR12][R2.64+0x1f8], R150 ;  /* 0x0001f89602007985 */ /* 0x000fe8000c10190c */
[----:B------:R-:W-:Y:S01]  /*3e6e0*/  ST.E desc[UR14][R2.64+0x1fc], R151 ;  /* 0x0001fc9702007985 */ /* 0x000fe2000c10190e */
        /* <DEDUP_REMOVED lines=765> */
[----:B------:R-:W2:Y:S01]  /*416c0*/  LD.E R11, desc[UR6][R2.64+0x4] ;  /* 0x00000406020b7980 */ /* 0x000ea2000c101900 */
[C---:B------:R-:W-:Y:S02]  /*416d0*/  R2UR UR4, R4.reuse ;  /* 0x00000000040472ca */ /* 0x040fe400000e0000 */
        /* <DEDUP_REMOVED lines=10> */
[----:B0-----:R-:W4:Y:S01]  /*41780*/  LD.E R9, desc[UR6][R2.64+0xc] ;  /* 0x00000c0602097980 */ /* 0x001f22000c101900 */
[C---:B------:R-:W-:Y:S02]  /*41790*/  R2UR UR4, R4.reuse ;  /* 0x00000000040472ca */ /* 0x040fe400000e0000 */
[C---:B------:R-:W-:Y:S02]  /*417a0*/  R2UR UR5, R5.reuse ;  /* 0x00000000050572ca */ /* 0x040fe400000e0000 */
[----:B------:R-:W-:Y:S02]  /*417b0*/  R2UR UR6, R4 ;  /* 0x00000000040672ca */ /* 0x000fe400000e0000 */
[----:B------:R-:W-:-:S09]  /*417c0*/  R2UR UR7, R5 ;  /* 0x00000000050772ca */ /* 0x000fd200000e0000 */
[----:B----4-:R0:W-:Y:S04]  /*417d0*/  ST.E desc[UR4][R2.64+0xc], R9 ;  /* 0x00000c0902007985 */ /* 0x0101e8000c101904 */
[----:B-1----:R-:W4:Y:S01]  /*417e0*/  LD.E R7, desc[UR6][R2.64+0x10] ;  /* 0x0000100602077980 */ /* 0x002f22000c101900 */
[C---:B------:R-:W-:Y:S02]  /*417f0*/  R2UR UR4, R4.reuse ;  /* 0x00000000040472ca */ /* 0x040fe400000e0000 */
[C---:B------:R-:W-:Y:S02]  /*41800*/  R2UR UR5, R5.reuse ;  /* 0x00000000050572ca */ /* 0x040fe400000e0000 */
[----:B------:R-:W-:Y:S02]  /*41810*/  R2UR UR6, R4 ;  /* 0x00000000040672ca */ /* 0x000fe400000e0000 */
[----:B------:R-:W-:-:S09]  /*41820*/  R2UR UR7, R5 ;  /* 0x00000000050772ca */ /* 0x000fd200000e0000 */
[----:B----4-:R1:W-:Y:S04]  /*41830*/  ST.E desc[UR4][R2.64+0x10], R7 ;  /* 0x0000100702007985 */ /* 0x0103e8000c101904 */
        /* <DEDUP_REMOVED lines=726> */
[----:B---3--:R-:W2:Y:S01]  /*445a0*/  LD.E R13, desc[UR6][R2.64+0x1f8] ;  /* 0x0001f806020d7980 */ /* 0x008ea2000c101900 */
[C---:B------:R-:W-:Y:S02]  /*445b0*/  R2UR UR4, R4.reuse ;  /* 0x00000000040472ca */ /* 0x040fe400000e0000 */
[C---:B------:R-:W-:Y:S02]  /*445c0*/  R2UR UR5, R5.reuse ;  /* 0x00000000050572ca */ /* 0x040fe400000e0000 */
[----:B------:R-:W-:Y:S02]  /*445d0*/  R2UR UR6, R4 ;  /* 0x00000000040672ca */ /* 0x000fe400000e0000 */
[----:B------:R-:W-:-:S02]  /*445e0*/  R2UR UR7, R5 ;  /* 0x00000000050772ca */ /* 0x000fc400000e0000 */
[----:B------:R-:W-:-:S07]  /*445f0*/  LOP3.LUT P6, RZ, R197, 0x7f, RZ, 0xc0, !PT ;  /* 0x0000007fc5ff7812 */ /* 0x000fce00078cc0ff */
[----:B--2---:R1:W-:Y:S04]  /*44600*/  ST.E desc[UR4][R2.64+0x1f8], R13 ;  /* 0x0001f80d02007985 */ /* 0x0043e8000c101904 */
[----:B0-----:R-:W2:Y:S01]  /*44610*/  LD.E R9, desc[UR6][R2.64+0x1fc] ;  /* 0x0001fc0602097980 */ /* 0x001ea2000c101900 */
[----:B------:R-:W-:Y:S02]  /*44620*/  R2UR UR4, R4 ;  /* 0x00000000040472ca */ /* 0x000fe400000e0000 */
[----:B------:R-:W-:-:S13]  /*44630*/  R2UR UR5, R5 ;  /* 0x00000000050572ca */ /* 0x000fda00000e0000 */
[----:B--2---:R1:W-:Y:S01]  /*44640*/  ST.E desc[UR4][R2.64+0x1fc], R9 ;  /* 0x0001fc0902007985 */ /* 0x0043e2000c101904 */
[----:B------:R-:W-:Y:S05]  /*44650*/  @P6 BRA `(.L_x_2752) ;  /* 0x0000000000306947 */ /* 0x000fea0003800000 */
[----:B-1----:R-:W2:Y:S04]  /*44660*/  LDL.64 R2, [R0+0x40] ;  /* 0x0000400000027983 */ /* 0x002ea80000100a00 */
        /* <DEDUP_REMOVED lines=11> */
.L_x_2752:
[----:B------:R-:W-:-:S04]  /*44720*/  IMAD.MOV.U32 R213, RZ, RZ, 0x0 ;  /* 0x00000000ffd57424 */ /* 0x000fc800078e00ff */
[----:B01----:R-:W-:Y:S05]  /*44730*/  RET.REL.NODEC R212 `(_ZN7cutlass13device_kernelIN5flash11enable_sm90INS1_16FlashAttnFwdSm90INS1_25CollectiveMainloopFwdSm90ILi2EN4cute5tupleIJNS5_1CILi1EEES8_S8_EEENS6_IJNS7_ILi128EEENS7_ILi96EEENS7_ILi64EEEEEELi256ENS_10bfloat16_tEfNS_4arch4Sm90ELb0ELb1ELb1ELb1ELb0ELb0ELb1ELb1ELb0ELb0ELb0ELb0EEENS1_21CollectiveEpilogueFwdINS6_IJSA_NS7_ILi256EEESB_EEES9_SE_SG_Li256ELb1ELb0ELb0ELb0EEENS1_36VarlenDynamicPersistentTileSchedulerILi128ELi96ELi256ELi32ELb0ELb0ELb1ELb1ELb0ELb1EEEEEEEEEvNT_6ParamsE) ;  /* 0xfffffbb8d4307950 */ /* 0x003fea0003c3ffff */
.L_x_2730:
[----:B0-----:R0:W1:Y:S02]  /*44740*/  SYNCS.PHASECHK.TRANS64.TRYWAIT P1, [R2+URZ], R3 ;  /* 0x00000003020075a7 */ /* 0x001064000802017f */
[----:B-1----:R-:W-:Y:S05]  /*44750*/  @!P1 NANOSLEEP.SYNCS 0x989680 ;  /* 0x009896800000995d */ /* 0x002fea0003900000 */
[----:B------:R-:W1:Y:S02]  /*44760*/  @!P1 SYNCS.PHASECHK.TRANS64 P1, [R2+URZ], R3 ;  /* 0x00000003020095a7 */ /* 0x000e64000802007f */
[----:B-1----:R-:W-:Y:S05]  /*44770*/  @!P1 BRA `(.L_x_2730) ;  /* 0xfffffffc00f09947 */ /* 0x002fea000383ffff */
[----:B------:R-:W-:Y:S05]  /*44780*/  BRA `(.L_x_2729) ;  /* 0xfffffe4800487947 */ /* 0x000fea000383ffff */
.L_x_2737:
[----:B0-----:R0:W1:Y:S02]  /*44790*/  SYNCS.PHASECHK.TRANS64.TRYWAIT P1, [R8+URZ], R9 ;  /* 0x00000009080075a7 */ /* 0x001064000802017f */
[----:B-1----:R-:W-:Y:S05]  /*447a0*/  @!P1 NANOSLEEP.SYNCS 0x989680 ;  /* 0x009896800000995d */ /* 0x002fea0003900000 */
[----:B------:R-:W1:Y:S02]  /*447b0*/  @!P1 SYNCS.PHASECHK.TRANS64 P1, [R8+URZ], R9 ;  /* 0x00000009080095a7 */ /* 0x000e64000802007f */
[----:B-1----:R-:W-:Y:S05]  /*447c0*/  @!P1 BRA `(.L_x_2737) ;  /* 0xfffffffc00f09947 */ /* 0x002fea000383ffff */
[----:B------:R-:W-:Y:S05]  /*447d0*/  BRA `(.L_x_2736) ;  /* 0xfffffe50001c7947 */ /* 0x000fea000383ffff */
.L_x_2753:
        /* <DEDUP_REMOVED lines=10> */
.L_x_4725:


//--------------------- .text._ZN7cutlass13device_kernelIN5flash11enable_sm90INS1_16FlashAttnFwdSm90INS1_25CollectiveMainloopFwdSm90ILi2EN4cute5tupleIJNS5_1CILi1EEES8_S8_EEENS6_IJNS7_ILi128EEENS7_ILi96EEENS7_ILi64EEEEEELi256ENS_10bfloat16_tEfNS_4arch4Sm90ELb0ELb1ELb1ELb1ELb0ELb1ELb1ELb1ELb0ELb0ELb0ELb0EEENS1_21CollectiveEpilogueFwdINS6_IJSA_NS7_ILi256EEESB_EEES9_SE_SG_Li256ELb1ELb0ELb0ELb0EEENS1_36VarlenDynamicPersistentTileSchedulerILi128ELi96ELi256ELi32ELb0ELb0ELb1ELb1ELb0ELb1EEEEEEEEEvNT_6ParamsE --------------------------
	.section	.text._ZN7cutlass13device_kernelIN5flash11enable_sm90INS1_16FlashAttnFwdSm90INS1_25CollectiveMainloopFwdSm90ILi2EN4cute5tupleIJNS5_1CILi1EEES8_S8_EEENS6_IJNS7_ILi128EEENS7_ILi96EEENS7_ILi64EEEEEELi256ENS_10bfloat16_tEfNS_4arch4Sm90ELb0ELb1ELb1ELb1ELb0ELb1ELb1ELb1ELb0ELb0ELb0ELb0EEENS1_21CollectiveEpilogueFwdINS6_IJSA_NS7_ILi256EEESB_EEES9_SE_SG_Li256ELb1ELb0ELb0ELb0EEENS1_36VarlenDynamicPersistentTileSchedulerILi128ELi96ELi256ELi32ELb0ELb0ELb1ELb1ELb0ELb1EEEEEEEEEvNT_6ParamsE,"ax",@progbits
	.align	128
.text._ZN7cutlass13device_kernelIN5flash11enable_sm90INS1_16FlashAttnFwdSm90INS1_25CollectiveMainloopFwdSm90ILi2EN4cute5tupleIJNS5_1CILi1EEES8_S8_EEENS6_IJNS7_ILi128EEENS7_ILi96EEENS7_ILi64EEEEEELi256ENS_10bfloat16_tEfNS_4arch4Sm90ELb0ELb1ELb1ELb1ELb0ELb1ELb1ELb1ELb0ELb0ELb0ELb0EEENS1_21CollectiveEpilogueFwdINS6_IJSA_NS7_ILi256EEESB_EEES9_SE_SG_Li256ELb1ELb0ELb0ELb0EEENS1_36VarlenDynamicPersistentTileSchedulerILi128ELi96ELi256ELi32ELb0ELb0ELb1ELb1ELb0ELb1EEEEEEEEEvNT_6ParamsE:
        .type           _ZN7cutlass13device_kernelIN5flash11enable_sm90INS1_16FlashAttnFwdSm90INS1_25CollectiveMainloopFwdSm90ILi2EN4cute5tupleIJNS5_1CILi1EEES8_S8_EEENS6_IJNS7_ILi128EEENS7_ILi96EEENS7_ILi64EEEEEELi256ENS_10bfloat16_tEfNS_4arch4Sm90ELb0ELb1ELb1ELb1ELb0ELb1ELb1ELb1ELb0ELb0ELb0ELb0EEENS1_21CollectiveEpilogueFwdINS6_IJSA_NS7_ILi256EEESB_EEES9_SE_SG_Li256ELb1ELb0ELb0ELb0EEENS1_36VarlenDynamicPersistentTileSchedulerILi128ELi96ELi256ELi32ELb0ELb0ELb1ELb1ELb0ELb1EEEEEEEEEvNT_6ParamsE,@function
        .size           _ZN7cutlass13device_kernelIN5flash11enable_sm90INS1_16FlashAttnFwdSm90INS1_25CollectiveMainloopFwdSm90ILi2EN4cute5tupleIJNS5_1CILi1EEES8_S8_EEENS6_IJNS7_ILi128EEENS7_ILi96EEENS7_ILi64EEEEEELi256ENS_10bfloat16_tEfNS_4arch4Sm90ELb0ELb1ELb1ELb1ELb0ELb1ELb1ELb1ELb0ELb0ELb0ELb0EEENS1_21CollectiveEpilogueFwdINS6_IJSA_NS7_ILi256EEESB_EEES9_SE_SG_Li256ELb1ELb0ELb0ELb0EEENS1_36VarlenDynamicPersistentTileSchedulerILi128ELi96ELi256ELi32ELb0ELb0ELb1ELb1ELb0ELb1EEEEEEEEEvNT_6ParamsE,(.L_x_4727 - _ZN7cutlass13device_kernelIN5flash11enable_sm90INS1_16FlashAttnFwdSm90INS1_25CollectiveMainloopFwdSm90ILi2EN4cute5tupleIJNS5_1CILi1EEES8_S8_EEENS6_IJNS7_ILi128EEENS7_ILi96EEENS7_ILi64EEEEEELi256ENS_10bfloat16_tEfNS_4arch4Sm90ELb0ELb1ELb1ELb1ELb0ELb1ELb1ELb1ELb0ELb0ELb0ELb0EEENS1_21CollectiveEpilogueFwdINS6_IJSA_NS7_ILi256EEESB_EEES9_SE_SG_Li256ELb1ELb0ELb0ELb0EEENS1_36VarlenDynamicPersistentTileSchedulerILi128ELi96ELi256ELi32ELb0ELb0ELb1ELb1ELb0ELb1EEEEEEEEEvNT_6ParamsE)
        .other          _ZN7cutlass13device_kernelIN5flash11enable_sm90INS1_16FlashAttnFwdSm90INS1_25CollectiveMainloopFwdSm90ILi2EN4cute5tupleIJNS5_1CILi1EEES8_S8_EEENS6_IJNS7_ILi128EEENS7_ILi96EEENS7_ILi64EEEEEELi256ENS_10bfloat16_tEfNS_4arch4Sm90ELb0ELb1ELb1ELb1ELb0ELb1ELb1ELb1ELb0ELb0ELb0ELb0EEENS1_21CollectiveEpilogueFwdINS6_IJSA_NS7_ILi256EEESB_EEES9_SE_SG_Li256ELb1ELb0ELb0ELb0EEENS1_36VarlenDynamicPersistentTileSchedulerILi128ELi96ELi256ELi32ELb0ELb0ELb1ELb1ELb0ELb1EEEEEEEEEvNT_6ParamsE,@"STO_CUDA_ENTRY STV_DEFAULT"
_ZN7cutlass13device_kernelIN5flash11enable_sm90INS1_16FlashAttnFwdSm90INS1_25CollectiveMainloopFwdSm90ILi2EN4cute5tupleIJNS5_1CILi1EEES8_S8_EEENS6_IJNS7_ILi128EEENS7_ILi96EEENS7_ILi64EEEEEELi256ENS_10bfloat16_tEfNS_4arch4Sm90ELb0ELb1ELb1ELb1ELb0ELb1ELb1ELb1ELb0ELb0ELb0ELb0EEENS1_21CollectiveEpilogueFwdINS6_IJSA_NS7_ILi256EEESB_EEES9_SE_SG_Li256ELb1ELb0ELb0ELb0EEENS1_36VarlenDynamicPersistentTileSchedulerILi128ELi96ELi256ELi32ELb0ELb0ELb1ELb1ELb0ELb1EEEEEEEEEvNT_6ParamsE:
[----:B------:R-:W0:Y:S02]  /*0000*/  LDC R1, c[0x0][0x28] ;  /* 0x00000a00ff017b82 */ /* 0x000e240000000800 */
[----:B0-----:R-:W-:-:S05]  /*0010*/  VIADD R1, R1, 0xfffffb60 ;  /* 0xfffffb6001017836 */ /* 0x001fca0000000000 */
[----:B------:R-:W-:Y:S01]  /*0020*/  R2UR UR4, R1 ;  /* 0x00000000010472ca */ /* 0x000fe200000e0000 */
[----:B------:R-:W0:Y:S01]  /*0030*/  S2R R3, SR_TID.X ;  /* 0x0000000000037919 */ /* 0x000e220000002100 */
[----:B------:R-:W-:Y:S01]  /*0040*/  ELECT P0, URZ, PT ;  /* 0x00000000003f782f */ /* 0x000fe20003800000 */
[----:B------:R-:W-:Y:S01]  /*0050*/  BSSY B0, `(.L_x_2754) ;  /* 0x000001e000007945 */ /* 0x000fe20003800000 */
[----:B------:R-:W-:Y:S01]  /*0060*/  ULDC UR49, c[0x0][0x20] ;  /* 0x0000080000317ab9 */ /* 0x000fe20000000800 */
[----:B------:R-:W-:-:S08]  /*0070*/  ULDC UR48, c[0x0][0x24] ;  /* 0x0000090000307ab9 */ /* 0x000fd00000000800 */
[----:B------:R-:W-:-:S04]  /*0080*/  UIADD3 UR49, UP0, UR4, UR49, URZ ;  /* 0x0000003104317290 */ /* 0x000fc8000ff1e03f */
[----:B------:R-:W-:Y:S01]  /*0090*/  UIADD3.X UR48, URZ, UR48, URZ, UP0, !UPT ;  /* 0x000000303f307290 */ /* 0x000fe200087fe43f */
        /* <DEDUP_REMOVED lines=25> */
.L_x_2755:
[----:B------:R-:W-:Y:S05]  /*0230*/  BSYNC B0 ;  /* 0x0000000000007941 */ /* 0x000fea0003800000 */
.L_x_2754:
        /* <DEDUP_REMOVED lines=43> */
.L_x_2756:
        /* <DEDUP_REMOVED lines=22> */
.L_x_2757:
        /* <DEDUP_REMOVED lines=18> */
.L_x_2758:
        /* <DEDUP_REMOVED lines=22> */
.L_x_2759:
        /* <DEDUP_REMOVED lines=22> */
.L_x_2760:
[----:B------:R-:W-:Y:S01]  /*0a30*/  PLOP3.LUT P0, PT, PT, PT, UP0, 0x80, 0x0 ;  /* 0x000000000000781c */ /* 0x000fe20003f0f008 */
[----:B------:R-:W-:Y:S01]  /*0a40*/  UMOV UR50, 0x1 ;  /* 0x0000000100327882 */ /* 0x000fe20000000000 */
[----:B------:R-:W-:Y:S01]  /*0a50*/  NOP ;  /* 0x0000000000007918 */ /* 0x000fe20000000000 */
[----:B------:R-:W-:Y:S01]  /*0a60*/  USEL UR50, UR50, 0x2, !UP0 ;  /* 0x0000000232327887 */ /* 0x000fe2000c000000 */
[----:B------:R-:W-:Y:S01]  /*0a70*/  BSSY B7, `(.L_x_2761) ;  /* 0x0003408000077945 */ /* 0x000fe20003800000 */
[----:B------:R-:W-:Y:S01]  /*0a80*/  ULDC.64 UR56, c[0x0][0x208] ;  /* 0x0000820000387ab9 */ /* 0x000fe20000000a00 */
[----:B------:R-:W-:Y:S02]  /*0a90*/  IMAD.U32 R16, RZ, RZ, UR49 ;  /* 0x00000031ff107e24 */ /* 0x000fe4000f8e00ff */
[----:B------:R-:W-:Y:S01]  /*0aa0*/  IMAD.U32 R17, RZ, RZ, UR48 ;  /* 0x00000030ff117e24 */ /* 0x000fe2000f8e00ff */
[----:B0123--:R-:W-:Y:S06]  /*0ab0*/  BAR.SYNC.DEFER_BLOCKING 0x0 ;  /* 0x0000000000007b1d */ /* 0x00ffec0000010000 */
[----:B------:R-:W-:Y:S05]  /*0ac0*/  @!P0 BRA `(.L_x_2762) ;  /* 0x000002dc005c8947 */ /* 0x000fea0003800000 */
.L_x_2763:
[----:B------:R-:W-:-:S08]  /*0ad0*/  NOP ;  /* 0x0000000000007918 */ /* 0x000fd00000000000 */
[----:B------:R-:W0:Y:S02]  /*0ae0*/  USETMAXREG.TRY_ALLOC.CTAPOOL UP0, 0xf0 ;  /* 0x000000f0000079c8 */ /* 0x000e240008000600 */
[----:B0-----:R-:W-:-:S13]  /*0af0*/  PLOP3.LUT P0, PT, PT, PT, UP0, 0x80, 0x0 ;  /* 0x000000000000781c */ /* 0x001fda0003f0f008 */
[----:B------:R-:W-:Y:S05]  /*0b00*/  @!P0 BRA `(.L_x_2763) ;  /* 0xfffffffc00f08947 */ /* 0x000fea000383ffff */
[----:B------:R-:W2:Y:S01]  /*0b10*/  LDL.LU R2, [R1+0x470] ;  /* 0x0004700001027983 */ /* 0x000ea20000300800 */
[----:B------:R-:W0:Y:S01]  /*0b20*/  S2UR UR5, SR_CgaCtaId ;  /* 0x00000000000579c3 */ /* 0x000e220000008800 */
[----:B------:R-:W-:Y:S01]  /*0b30*/  UMOV UR4, 0x400 ;  /* 0x0000040000047882 */ /* 0x000fe20000000000 */
[----:B------:R-:W-:Y:S01]  /*0b40*/  UIADD3 UR40, UP0, UR49, 0x218, URZ ;  /* 0x0000021831287890 */ /* 0x000fe2000ff1e03f */
[----:B------:R-:W1:Y:S01]  /*0b50*/  S2R R0, SR_TID.X ;  /* 0x0000000000007919 */ /* 0x000e620000002100 */
[----:B------:R-:W-:Y:S02]  /*0b60*/  UIADD3 UR41, UP1, UR49, 0x224, URZ ;  /* 0x0000022431297890 */ /* 0x000fe4000ff3e03f */
[----:B------:R-:W-:Y:S01]  /*0b70*/  UIADD3.X UR42, URZ, UR48, URZ, UP0, !UPT ;  /* 0x000000303f2a7290 */ /* 0x000fe200087fe43f */
[----:B------:R-:W-:Y:S01]  /*0b80*/  STL.64 [R1+0x218], RZ ;  /* 0x000218ff01007387 */ /* 0x000fe20000100a00 */
[----:B------:R-:W-:-:S03]  /*0b90*/  UIADD3.X UR43, URZ, UR48, URZ, UP1, !UPT ;  /* 0x000000303f2b7290 */ /* 0x000fc60008ffe43f */
[----:B------:R-:W-:Y:S04]  /*0ba0*/  STL [R1+0x220], RZ ;  /* 0x000220ff01007387 */ /* 0x000fe80000100800 */
[----:B------:R-:W-:Y:S01]  /*0bb0*/  STL [R1+0x224], RZ ;  /* 0x000224ff01007387 */ /* 0x000fe20000100800 */
[----:B0-----:R-:W-:-:S06]  /*0bc0*/  ULEA UR4, UR5, UR4, 0x18 ;  /* 0x0000000405047291 */ /* 0x001fcc000f8ec03f */
[----:B------:R-:W-:Y:S01]  /*0bd0*/  IMAD.U32 R145, RZ, RZ, UR4 ;  /* 0x00000004ff917e24 */ /* 0x000fe2000f8e00ff */
[----:B------:R-:W-:Y:S06]  /*0be0*/  BAR.ARV 0x8, 0x120 ;  /* 0x0204800000007b1d */ /* 0x000fec0000002000 */
[----:B-1----:R-:W-:Y:S01]  /*0bf0*/  SHF.R.U32.HI R10, RZ, 0x7, R0 ;  /* 0x00000007ff0a7819 */ /* 0x002fe20000011600 */
[----:B------:R-:W-:-:S03]  /*0c00*/  ULDC UR4, c[0x0][0xd14] ;  /* 0x0003450000047ab9 */ /* 0x000fc60000000800 */
[----:B------:R-:W-:-:S13]  /*0c10*/  ISETP.NE.AND P0, PT, R10, 0x1, PT ;  /* 0x000000010a00780c */ /* 0x000fda0003f05270 */
[----:B------:R-:W-:Y:S08]  /*0c20*/  @!P0 BAR.ARV 0x9, 0x100 ;  /* 0x0244000000008b1d */ /* 0x000ff00000002000 */
[----:B------:R-:W-:Y:S06]  /*0c30*/  BAR.SYNC.DEFER_BLOCKING 0x5, 0x120 ;  /* 0x0144800000007b1d */ /* 0x000fec0000010000 */
[----:B------:R-:W0:Y:S02]  /*0c40*/  LDS.128 R116, [R145+0x324d0] ;  /* 0x0324d00091747984 */ /* 0x000e240000000c00 */
[----:B------:R-:W-:Y:S06]  /*0c50*/  BAR.ARV 0x4, 0x120 ;  /* 0x0104800000007b1d */ /* 0x000fec0000002000 */
[----:B--2---:R-:W-:-:S04]  /*0c60*/  LOP3.LUT R2, R2, 0xffefffff, RZ, 0xc0, !PT ;  /* 0xffefffff02027812 */ /* 0x004fc800078ec0ff */
[----:B------:R-:W-:Y:S02]  /*0c70*/  @P0 LOP3.LUT R2, R2, 0x100000, RZ, 0xfc, !PT ;  /* 0x0010000002020812 */ /* 0x000fe400078efcff */
[----:B0-----:R-:W-:-:S03]  /*0c80*/  ISETP.GE.AND P0, PT, R119, UR4, PT ;  /* 0x0000000477007c0c */ /* 0x001fc6000bf06270 */
[----:B------:R0:W-:Y:S10]  /*0c90*/  STL [R1+0x470], R2 ;  /* 0x0004700201007387 */ /* 0x0001f40000100800 */
[----:B0-----:R-:W-:Y:S05]  /*0ca0*/  @P0 BRA `(.L_x_2764) ;  /* 0x0000033c00900947 */ /* 0x001fea0003800000 */
[----:B------:R-:W-:Y:S01]  /*0cb0*/  VIADD R192, R0, 0xffffff80 ;  /* 0xffffff8000c07836 */ /* 0x000fe20000000000 */
[C---:B------:R-:W-:Y:S01]  /*0cc0*/  IADD3 R180, -R10.reuse, 0xb, RZ ;  /* 0x0000000b0ab47810 */ /* 0x040fe20007ffe1ff */
[----:B------:R-:W-:Y:S02]  /*0cd0*/  VIADD R176, R10, 0x8 ;  /* 0x000000080ab07836 */ /* 0x000fe40000000000 */
[----:B------:R-:W-:Y:S01]  /*0ce0*/  IMAD.MOV.U32 R152, RZ, RZ, RZ ;  /* 0x000000ffff987224 */ /* 0x000fe200078e00ff */
[----:B------:R-:W-:Y:S01]  /*0cf0*/  SHF.R.S32.HI R3, RZ, 0x1f, R192 ;  /* 0x0000001fff037819 */ /* 0x000fe200000114c0 */
[----:B------:R-:W-:-:S03]  /*0d00*/  IMAD.MOV.U32 R155, RZ, RZ, RZ ;  /* 0x000000ffff9b7224 */ /* 0x000fc600078e00ff */
        /* <DEDUP_REMOVED lines=16> */
[----:B------:R-:W-:Y:S02]  /*0e10*/  LEA.HI R7, R7, R4, RZ, 0x3 ;  /* 0x0000000407077211 */ /* 0x000fe400078f18ff */
[----:B------:R-:W-:Y:S02]  /*0e20*/  SHF.R.S32.HI R165, RZ, 0x5, R165 ;  /* 0x00000005ffa57819 */ /* 0x000fe400000114a5 */
[----:B------:R-:W-:-:S05]  /*0e30*/  LOP3.LUT R7, R7, 0xfffffff8, RZ, 0xc0, !PT ;  /* 0xfffffff807077812 */ /* 0x000fca00078ec0ff */
[----:B------:R-:W-:Y:S01]  /*0e40*/  IMAD.IADD R4, R4, 0x1, -R7 ;  /* 0x0000000104047824 */ /* 0x000fe200078e0a07 */
[C---:B------:R-:W-:Y:S02]  /*0e50*/  LOP3.LUT R7, R6.reuse, 0x3fffff0, RZ, 0xc0, !PT ;  /* 0x03fffff006077812 */ /* 0x040fe400078ec0ff */
[----:B------:R-:W-:Y:S01]  /*0e60*/  LEA.HI R6, R6, R9, RZ, 0x1 ;  /* 0x0000000906067211 */ /* 0x000fe200078f08ff */
[----:B------:R-:W-:Y:S01]  /*0e70*/  IMAD R5, R5, 0x10, R4 ;  /* 0x0000001005057824 */ /* 0x000fe200078e0204 */
[CC--:B------:R-:W-:Y:S02]  /*0e80*/  LEA.HI R4, R3.reuse, R192.reuse, RZ, 0x2 ;  /* 0x000000c003047211 */ /* 0x0c0fe400078f10ff */
[----:B------:R-:W-:Y:S01]  /*0e90*/  LOP3.LUT R8, R6, 0x1ffffffe, RZ, 0xc0, !PT ;  /* 0x1ffffffe06087812 */ /* 0x000fe200078ec0ff */
[----:B------:R-:W-:Y:S01]  /*0ea0*/  IMAD R182, R0, 0x40, R5 ;  /* 0x0000004000b67824 */ /* 0x000fe200078e0205 */
[----:B------:R-:W-:Y:S01]  /*0eb0*/  SHF.R.S32.HI R153, RZ, 0x2, R4 ;  /* 0x00000002ff997819 */ /* 0x000fe20000011404 */
[----:B------:R-:W-:Y:S01]  /*0ec0*/  IMAD.IADD R6, R192, 0x1, -R7 ;  /* 0x00000001c0067824 */ /* 0x000fe200078e0a07 */
[----:B------:R-:W-:Y:S01]  /*0ed0*/  LEA.HI R0, R3, R192, RZ, 0x3 ;  /* 0x000000c003007211 */ /* 0x000fe200078f18ff */
[----:B------:R-:W-:Y:S01]  /*0ee0*/  IMAD.IADD R8, R9, 0x1, -R8 ;  /* 0x0000000109087824 */ /* 0x000fe200078e0a08 */
[----:B------:R-:W-:Y:S01]  /*0ef0*/  LOP3.LUT R191, R4, 0xfffffffc, RZ, 0xc0, !PT ;  /* 0xfffffffc04bf7812 */ /* 0x000fe200078ec0ff */
[----:B------:R-:W-:Y:S01]  /*0f00*/  VIADD R154, R153, 0x40 ;  /* 0x00000040999a7836 */ /* 0x000fe20000000000 */
[----:B------:R-:W-:Y:S01]  /*0f10*/  LOP3.LUT R3, R0, 0x1ffffff8, RZ, 0xc0, !PT ;  /* 0x1ffffff800037812 */ /* 0x000fe200078ec0ff */
[----:B------:R-:W-:Y:S01]  /*0f20*/  IMAD R7, R165, 0x10, R6 ;  /* 0x00000010a5077824 */ /* 0x000fe200078e0206 */
[----:B------:R-:W-:Y:S01]  /*0f30*/  SHF.R.S32.HI R4, RZ, 0x1f, R4 ;  /* 0x0000001fff047819 */ /* 0x000fe20000011404 */
[----:B------:R-:W-:Y:S01]  /*0f40*/  IMAD.IADD R191, R192, 0x1, -R191 ;  /* 0x00000001c0bf7824 */ /* 0x000fe200078e0abf */
[----:B------:R-:W-:Y:S01]  /*0f50*/  SHF.R.S32.HI R5, RZ, 0x1f, R154 ;  /* 0x0000001fff057819 */ /* 0x000fe2000001149a */
[----:B------:R-:W-:Y:S01]  /*0f60*/  IMAD.SHL.U32 R166, R154, 0x40, RZ ;  /* 0x000000409aa67824 */ /* 0x000fe200078e00ff */
[----:B------:R-:W-:Y:S01]  /*0f70*/  SHF.R.S32.HI R162, RZ, 0x3, R0 ;  /* 0x00000003ffa27819 */ /* 0x000fe20000011400 */
[----:B------:R-:W-:Y:S01]  /*0f80*/  IMAD.IADD R3, R192, 0x1, -R3 ;  /* 0x00000001c0037824 */ /* 0x000fe200078e0a03 */
[----:B------:R-:W-:Y:S01]  /*0f90*/  LEA.HI R5, R5, R154, RZ, 0x3 ;  /* 0x0000009a05057211 */ /* 0x000fe200078f18ff */
[----:B------:R-:W-:Y:S01]  /*0fa0*/  IMAD.SHL.U32 R22, R191, 0x8, RZ ;  /* 0x00000008bf167824 */ /* 0x000fe200078e00ff */
[----:B------:R-:W-:Y:S01]  /*0fb0*/  LOP3.LUT R166, R166, 0x1c0, RZ, 0xc0, !PT ;  /* 0x000001c0a6a67812 */ /* 0x000fe200078ec0ff */
[----:B------:R-:W-:Y:S01]  /*0fc0*/  IMAD.SHL.U32 R160, R3, 0x8, RZ ;  /* 0x0000000803a07824 */ /* 0x000fe200078e00ff */
[----:B------:R-:W-:Y:S01]  /*0fd0*/  LEA.HI R4, R4, R153, RZ, 0x3 ;  /* 0x0000009904047211 */ /* 0x000fe200078f18ff */
[----:B------:R-:W-:Y:S01]  /*0fe0*/  IMAD.SHL.U32 R5, R5, 0x40, RZ ;  /* 0x0000004005057824 */ /* 0x000fe200078e00ff */
[----:B------:R-:W-:Y:S01]  /*0ff0*/  LOP3.LUT R3, R2, 0x7ffffffc, RZ, 0xc0, !PT ;  /* 0x7ffffffc02037812 */ /* 0x000fe200078ec0ff */
[----:B------:R-:W-:Y:S01]  /*1000*/  IMAD R7, R7, 0x8, R8 ;  /* 0x0000000807077824 */ /* 0x000fe200078e0208 */
[----:B------:R-:W-:-:S02]  /*1010*/  SHF.R.U32.HI R167, RZ, 0x3, R166 ;  /* 0x00000003ffa77819 */ /* 0x000fc400000116a6 */
[----:B------:R-:W-:Y:S01]  /*1020*/  LOP3.LUT R0, R166, 0x38, R22, 0xf8, !PT ;  /* 0x00000038a6007812 */ /* 0x000fe200078ef816 */
[----:B------:R-:W-:Y:S01]  /*1030*/  IMAD.IADD R3, R212, 0x1, -R3 ;  /* 0x00000001d4037824 */ /* 0x000fe200078e0a03 */
[----:B------:R-:W-:Y:S01]  /*1040*/  LOP3.LUT R168, R5, 0xfffffe00, RZ, 0xc0, !PT ;  /* 0xfffffe0005a87812 */ /* 0x000fe200078ec0ff */
[----:B------:R-:W-:Y:S01]  /*1050*/  IMAD.SHL.U32 R214, R7, 0x8, RZ ;  /* 0x0000000807d67824 */ /* 0x000fe200078e00ff */
[----:B------:R-:W-:Y:S01]  /*1060*/  LOP3.LUT R4, R4, 0xfffffff8, RZ, 0xc0, !PT ;  /* 0xfffffff804047812 */ /* 0x000fe200078ec0ff */
[----:B------:R-:W-:Y:S01]  /*1070*/  IMAD.SHL.U32 R183, R3, 0x2, RZ ;  /* 0x0000000203b77824 */ /* 0x000fe200078e00ff */
[----:B------:R-:W-:Y:S02]  /*1080*/  LOP3.LUT R0, R168, R0, R167, 0xf6, !PT ;  /* 0x00000000a8007212 */ /* 0x000fe400078ef6a7 */
[----:B------:R-:W-:Y:S01]  /*1090*/  SHF.R.S32.HI R161, RZ, 0x1f, R153 ;  /* 0x0000001fffa17819 */ /* 0x000fe20000011499 */
[----:B------:R-:W-:Y:S01]  /*10a0*/  IMAD.IADD R179, R153, 0x1, -R4 ;  /* 0x0000000199b37824 */ /* 0x000fe200078e0a04 */
[----:B------:R-:W-:Y:S01]  /*10b0*/  SHF.R.S32.HI R169, RZ, 0x1f, R154 ;  /* 0x0000001fffa97819 */ /* 0x000fe2000001149a */
[----:B------:R-:W-:Y:S01]  /*10c0*/  IMAD R210, R0, 0x2, R145 ;  /* 0x0000000200d27824 */ /* 0x000fe200078e0291 */
[----:B------:R-:W-:-:S07]  /*10d0*/  SHF.R.S32.HI R23, RZ, 0x1f, R22 ;  /* 0x0000001fff177819 */ /* 0x000fce0000011416 */
.L_x_2986:
[----:B------:R-:W-:Y:S05]  /*10e0*/  YIELD ;  /* 0x0000000000007946 */ /* 0x000fea0003800000 */
[----:B------:R-:W-:Y:S01]  /*10f0*/  ULDC.64 UR4, c[0x0][0xb20] ;  /* 0x0002c80000047ab9 */ /* 0x000fe20000000a00 */
[----:B0---4-:R-:W0:Y:S01]  /*1100*/  LDC.64 R4, c[0x0][0xb00] ;  /* 0x0002c000ff047b82 */ /* 0x011e220000000a00 */
[----:B------:R-:W-:Y:S01]  /*1110*/  ISETP.NE.U32.AND P1, PT, RZ, UR4, PT ;  /* 0x00000004ff007c0c */ /* 0x000fe2000bf25070 */
[----:B--2--5:R-:W-:Y:S02]  /*1120*/  IMAD.MOV.U32 R11, RZ, RZ, RZ ;  /* 0x000000ffff0b7224 */ /* 0x024fe400078e00ff */
[----:B-1----:R-:W-:Y:S01]  /*1130*/  IMAD.MOV.U32 R27, RZ, RZ, RZ ;  /* 0x000000ffff1b7224 */ /* 0x002fe200078e00ff */
[----:B------:R-:W-:Y:S01]  /*1140*/  ISETP.NE.AND.EX P1, PT, RZ, UR5, PT, P1 ;  /* 0x00000005ff007c0c */ /* 0x000fe2000bf25310 */
[----:B------:R-:W-:-:S02]  /*1150*/  ULDC.64 UR4, c[0x0][0xb10] ;  /* 0x0002c40000047ab9 */ /* 0x000fc40000000a00 */
[----:B------:R-:W-:-:S04]  /*1160*/  ISETP.NE.U32.AND P2, PT, RZ, UR4, PT ;  /* 0x00000004ff007c0c */ /* 0x000fc8000bf45070 */
[----:B------:R-:W-:Y:S01]  /*1170*/  ISETP.NE.AND.EX P2, PT, RZ, UR5, PT, P2 ;  /* 0x00000005ff007c0c */ /* 0x000fe2000bf45320 */
[----:B------:R-:W-:Y:S02]  /*1180*/  ULDC.64 UR4, c[0x0][0xb00] ;  /* 0x0002c00000047ab9 */ /* 0x000fe40000000a00 */
[----:B------:R-:W-:-:S03]  /*1190*/  ISETP.NE.U32.AND P0, PT, RZ, UR4, PT ;  /* 0x00000004ff007c0c */ /* 0x000fc6000bf05070 */
[----:B------:R-:W1:Y:S01]  /*11a0*/  @P1 LDC.64 R2, c[0x0][0xb20] ;  /* 0x0002c800ff021b82 */ /* 0x000e620000000a00 */
        /* <DEDUP_REMOVED lines=30> */
.L_x_2765:
        /* <DEDUP_REMOVED lines=11> */
.L_x_2766:
[----:B------:R-:W-:Y:S05]  /*1440*/  @!P0 BRA `(.L_x_2767) ;  /* 0x00000000000c8947 */ /* 0x000fea0003800000 */
[----:B------:R-:W2:Y:S04]  /*1450*/  LDG.E R3, desc[UR56][R8.64] ;  /* 0x0000003808037981 */ /* 0x000ea8000c1e1900 */
[----:B------:R-:W2:Y:S02]  /*1460*/  LDG.E R26, desc[UR56][R8.64+0x4] ;  /* 0x00000438081a7981 */ /* 0x000ea4000c1e1900 */
[----:B--2---:R-:W-:-:S07]  /*1470*/  IMAD.IADD R26, R26, 0x1, -R3 ;  /* 0x000000011a1a7824 */ /* 0x004fce00078e0a03 */
.L_x_2767:
        /* <DEDUP_REMOVED lines=38> */
.L_x_2770:
[----:B------:R-:W-:-:S13]  /*16e0*/  ISETP.NE.AND P0, PT, R9, 0x1, PT ;  /* 0x000000010900780c */ /* 0x000fda0003f05270 */
[----:B------:R-:W0:Y:S02]  /*16f0*/  @P0 LDC.64 R4, c[0x0][0xae0] ;  /* 0x0002b800ff040b82 */ /* 0x000e240000000a00 */
[----:B0-----:R-:W-:-:S05]  /*1700*/  @P0 IMAD.HI.U32 R4, R2, R4, RZ ;  /* 0x0000000402040227 */ /* 0x001fca00078e00ff */
[----:B------:R-:W-:-:S07]  /*1710*/  @P0 SHF.R.U32.HI R2, RZ, R5, R4 ;  /* 0x00000005ff020219 */ /* 0x000fce0000011604 */
.L_x_2771:
[----:B------:R-:W-:Y:S05]  /*1720*/  BSYNC B0 ;  /* 0x0000000000007941 */ /* 0x000fea0003800000 */
.L_x_2769:
[----:B------:R-:W-:-:S05]  /*1730*/  IMAD R3, R2, R9, R9 ;  /* 0x0000000902037224 */ /* 0x000fca00078e0209 */
[----:B------:R-:W-:-:S07]  /*1740*/  VIMNMX R0, R0, R3, PT ;  /* 0x0000000300007248 */ /* 0x000fce0003fe0100 */
.L_x_2768:
        /* <DEDUP_REMOVED lines=15> */
.L_x_2774:
[----:B------:R-:W-:Y:S01]  /*1840*/  ISETP.NE.AND P0, PT, R9, 0x1, PT ;  /* 0x000000010900780c */ /* 0x000fe20003f05270 */
[----:B------:R-:W-:-:S12]  /*1850*/  IMAD.MOV.U32 R4, RZ, RZ, R19 ;  /* 0x000000ffff047224 */ /* 0x000fd800078e0013 */
[----:B------:R-:W0:Y:S02]  /*1860*/  @P0 LDC.64 R6, c[0x0][0xae0] ;  /* 0x0002b800ff060b82 */ /* 0x000e240000000a00 */
[----:B0-----:R-:W-:-:S05]  /*1870*/  @P0 IMAD.HI.U32 R6, R19, R6, RZ ;  /* 0x0000000613060227 */ /* 0x001fca00078e00ff */
[----:B------:R-:W-:-:S07]  /*1880*/  @P0 SHF.R.U32.HI R4, RZ, R7, R6 ;  /* 0x00000007ff040219 */ /* 0x000fce0000011606 */
.L_x_2775:
[----:B------:R-:W-:Y:S05]  /*1890*/  BSYNC B0 ;  /* 0x0000000000007941 */ /* 0x000fea0003800000 */
.L_x_2773:
[----:B------:R-:W-:-:S05]  /*18a0*/  IMAD R3, R4, R9, RZ ;  /* 0x0000000904037224 */ /* 0x000fca00078e02ff */
[----:B------:R-:W-:-:S07]  /*18b0*/  VIMNMX R2, R2, R3, !PT ;  /* 0x0000000302027248 */ /* 0x000fce0007fe0100 */
.L_x_2772:
        /* <DEDUP_REMOVED lines=12> */
[----:B------:R-:W-:-:S03]  /*1980*/  VIMNMX R0, R3, R40, PT ;  /* 0x0000002803007248 */ /* 0x000fc60003fe0100 */
[----:B------:R-:W-:Y:S01]  /*1990*/  IMAD.WIDE.U32 R2, R5, -0x55555555, RZ ;  /* 0xaaaaaaab05027825 */ /* 0x000fe200078e00ff */
[----:B------:R-:W-:-:S04]  /*19a0*/  ISETP.GT.AND P0, PT, R0, R5, PT ;  /* 0x000000050000720c */ /* 0x000fc80003f04270 */
[----:B------:R-:W-:-:S05]  /*19b0*/  SHF.R.U32.HI R24, RZ, 0x6, R3 ;  /* 0x00000006ff187819 */ /* 0x000fca0000011603 */
[----:B------:R-:W-:-:S04]  /*19c0*/  IMAD.MOV.U32 R59, RZ, RZ, R24 ;  /* 0x000000ffff3b7224 */ /* 0x000fc800078e0018 */
        /* <DEDUP_REMOVED lines=27> */
.L_x_2778:
[----:B------:R-:W-:Y:S05]  /*1b80*/  BSYNC B6 ;  /* 0x0000000000067941 */ /* 0x000fea0003800000 */
.L_x_2777:
        /* <DEDUP_REMOVED lines=20> */
.L_x_2780:
[----:B------:R-:W-:Y:S05]  /*1cd0*/  BSYNC B6 ;  /* 0x0000000000067941 */ /* 0x000fea0003800000 */
.L_x_2779:
        /* <DEDUP_REMOVED lines=9> */
[C---:B------:R-:W-:Y:S02]  /*1d70*/  VIADD R95, R22.reuse, 0x20 ;  /* 0x00000020165f7836 */ /* 0x040fe40000000000 */
[----:B------:R-:W3:Y:S08]  /*1d80*/  LDC.64 R44, c[0x0][0x3e8] ;  /* 0x0000fa00ff2c7b82 */ /* 0x000ef00000000a00 */
[----:B------:R-:W4:Y:S01]  /*1d90*/  @P0 LDC.64 R2, c[0x0][0xaf0] ;  /* 0x0002bc00ff020b82 */ /* 0x000f220000000a00 */
[----:B------:R-:W-:-:S02]  /*1da0*/  VIADD R94, R22, 0x40 ;  /* 0x00000040165e7836 */ /* 0x000fc40000000000 */
[----:B------:R-:W-:-:S05]  /*1db0*/  VIADD R92, R22, 0x60 ;  /* 0x00000060165c7836 */ /* 0x000fca0000000000 */
[----:B------:R-:W3:Y:S01]  /*1dc0*/  LDC R31, c[0x0][0x3d4] ;  /* 0x0000f500ff1f7b82 */ /* 0x000ee20000000800 */
[----:B------:R-:W-:-:S07]  /*1dd0*/  VIADD R90, R22, 0x80 ;  /* 0x00000080165a7836 */ /* 0x000fce0000000000 */
[----:B------:R-:W3:Y:S01]  /*1de0*/  LDC.64 R32, c[0x0][0x3d8] ;  /* 0x0000f600ff207b82 */ /* 0x000ee20000000a00 */
[----:B----4-:R-:W-:-:S05]  /*1df0*/  @P0 IMAD.WIDE R2, R119, 0x4, R2 ;  /* 0x0000000477020825 */ /* 0x010fca00078e0202 */
[----:B------:R4:W3:Y:S01]  /*1e00*/  @P0 LDG.E R119, desc[UR56][R2.64] ;  /* 0x0000003802770981 */ /* 0x0008e2000c1e1900 */
[----:B0-----:R-:W-:Y:S01]  /*1e10*/  ISETP.NE.AND P0, PT, R0, 0x1, PT ;  /* 0x000000010000780c */ /* 0x001fe20003f05270 */
[----:B------:R-:W-:Y:S01]  /*1e20*/  VIADD R88, R22, 0xa0 ;  /* 0x000000a016587836 */ /* 0x000fe20000000000 */
[----:B------:R-:W-:Y:S01]  /*1e30*/  SHF.R.S32.HI R14, RZ, 0x1f, R12 ;  /* 0x0000001fff0e7819 */ /* 0x000fe2000001140c */
[----:B------:R-:W-:Y:S01]  /*1e40*/  IMAD.SHL.U32 R54, R191, 0x4, RZ ;  /* 0x00000004bf367824 */ /* 0x000fe200078e00ff */
[----:B--2---:R-:W-:Y:S01]  /*1e50*/  SHF.R.U32.HI R20, RZ, 0x7, R20 ;  /* 0x00000007ff147819 */ /* 0x004fe20000011614 */
[----:B------:R-:W-:Y:S01]  /*1e60*/  IMAD.SHL.U32 R83, R179, 0x40, RZ ;  /* 0x00000040b3537824 */ /* 0x000fe200078e00ff */
[----:B-1----:R-:W-:Y:S01]  /*1e70*/  SHF.L.U64.HI R84, R50, 0x6, R51 ;  /* 0x0000000632547819 */ /* 0x002fe20000010233 */
[-C--:B------:R-:W-:Y:S01]  /*1e80*/  IMAD R4, R14, R50.reuse, RZ ;  /* 0x000000320e047224 */ /* 0x080fe200078e02ff */
[----:B------:R-:W-:Y:S01]  /*1e90*/  ISETP.NE.AND P6, PT, R20, 0x1, PT ;  /* 0x000000011400780c */ /* 0x000fe20003fc5270 */
[----:B----4-:R-:W-:Y:S01]  /*1ea0*/  IMAD.WIDE.U32 R2, R12, R50, RZ ;  /* 0x000000320c027225 */ /* 0x010fe200078e00ff */
[----:B------:R-:W-:-:S02]  /*1eb0*/  SHF.R.S32.HI R55, RZ, 0x1f, R54 ;  /* 0x0000001fff377819 */ /* 0x000fc40000011436 */
[----:B------:R-:W-:Y:S01]  /*1ec0*/  LOP3.LUT R83, R83, 0x1c0, RZ, 0xc0, !PT ;  /* 0x000001c053537812 */ /* 0x000fe200078ec0ff */
[----:B------:R-:W0:Y:S01]  /*1ed0*/  @P0 LDC R5, c[0x0][0x42c] ;  /* 0x00010b00ff050b82 */ /* 0x000e220000000800 */
[----:B------:R-:W-:Y:S01]  /*1ee0*/  IMAD.MOV.U32 R78, RZ, RZ, 0x20 ;  /* 0x00000020ff4e7424 */ /* 0x000fe200078e00ff */
[----:B---3--:R-:W-:Y:S01]  /*1ef0*/  SHF.L.U64.HI R87, R44, 0x6, R45 ;  /* 0x000000062c577819 */ /* 0x008fe2000001022d */
[----:B------:R-:W-:Y:S01]  /*1f00*/  IMAD.SHL.U32 R82, R50, 0x40, RZ ;  /* 0x0000004032527824 */ /* 0x000fe200078e00ff */
[----:B------:R-:W-:Y:S01]  /*1f10*/  SHF.R.U32.HI R79, RZ, 0x3, R83 ;  /* 0x00000003ff4f7819 */ /* 0x000fe20000011653 */
[----:B------:R-:W-:Y:S01]  /*1f20*/  IMAD R73, R45, 0x60, RZ ;  /* 0x000000602d497824 */ /* 0x000fe200078e02ff */
[----:B------:R-:W-:Y:S01]  /*1f30*/  SHF.L.U64.HI R80, R32, 0x6, R33 ;  /* 0x0000000620507819 */ /* 0x000fe20000010221 */
[----:B------:R-:W-:Y:S01]  /*1f40*/  IMAD.SHL.U32 R85, R44, 0x40, RZ ;  /* 0x000000402c557824 */ /* 0x000fe200078e00ff */
[----:B------:R-:W1:Y:S01]  /*1f50*/  @P0 LDC R7, c[0x0][0x430] ;  /* 0x00010c00ff070b82 */ /* 0x000e620000000800 */
[----:B------:R-:W-:-:S02]  /*1f60*/  IMAD.U32 R77, RZ, RZ, UR50 ;  /* 0x00000032ff4d7e24 */ /* 0x000fc4000f8e00ff */
[----:B------:R-:W-:Y:S02]  /*1f70*/  IMAD.SHL.U32 R81, R32, 0x40, RZ ;  /* 0x0000004020517824 */ /* 0x000fe400078e00ff */
[----:B------:R-:W-:Y:S01]  /*1f80*/  IMAD.SHL.U32 R76, R31, 0x2, RZ ;  /* 0x000000021f4c7824 */ /* 0x000fe200078e00ff */
[----:B------:R-:W-:Y:S01]  /*1f90*/  LOP3.LUT R77, R77, 0x1, RZ, 0xfc, !PT ;  /* 0x000000014d4d7812 */ /* 0x000fe200078efcff */
[----:B0-----:R-:W-:-:S04]  /*1fa0*/  @P0 IMAD.HI.U32 R0, R118, R5, RZ ;  /* 0x0000000576000227 */ /* 0x001fc800078e00ff */
[----:B------:R-:W-:Y:S02]  /*1fb0*/  IMAD R5, R12, R51, R4 ;  /* 0x000000330c057224 */ /* 0x000fe400078e0204 */
[----:B------:R-:W-:Y:S01]  /*1fc0*/  IMAD R4, R161, R50, RZ ;  /* 0x00000032a1047224 */ /* 0x000fe200078e02ff */
[----:B-1----:R-:W-:Y:S01]  /*1fd0*/  @P0 SHF.R.U32.HI R118, RZ, R7, R0 ;  /* 0x00000007ff760219 */ /* 0x002fe20000011600 */
[----:B------:R-:W-:Y:S01]  /*1fe0*/  IMAD.IADD R3, R3, 0x1, R5 ;  /* 0x0000000103037824 */ /* 0x000fe200078e0205 */
[----:B------:R-:W-:Y:S01]  /*1ff0*/  ISETP.NE.U32.AND P0, PT, RZ, UR6, PT ;  /* 0x00000006ff007c0c */ /* 0x000fe2000bf05070 */
[----:B------:R-:W-:Y:S01]  /*2000*/  IMAD R4, R153, R51, R4 ;  /* 0x0000003399047224 */ /* 0x000fe200078e0204 */
[----:B------:R-:W-:Y:S01]  /*2010*/  SHF.R.S32.HI R6, RZ, 0x1f, R118 ;  /* 0x0000001fff067819 */ /* 0x000fe20000011476 */
[----:B------:R-:W-:Y:S01]  /*2020*/  IMAD.WIDE.U32 R2, R118, UR4, R2 ;  /* 0x0000000476027c25 */ /* 0x000fe2000f8e0002 */
[----:B------:R-:W-:-:S03]  /*2030*/  ISETP.NE.AND.EX P0, PT, RZ, UR7, PT, P0 ;  /* 0x00000007ff007c0c */ /* 0x000fc6000bf05300 */
[----:B------:R-:W-:Y:S02]  /*2040*/  IMAD R5, R6, UR4, RZ ;  /* 0x0000000406057c24 */ /* 0x000fe4000f8e02ff */
[----:B------:R-:W-:Y:S02]  /*2050*/  VIADD R7, R22, 0xc0 ;  /* 0x000000c016077836 */ /* 0x000fe40000000000 */
        /* <DEDUP_REMOVED lines=24> */
[----:B------:R-:W-:Y:S02]  /*21e0*/  SEL R0, RZ, 0x1, P0 ;  /* 0x00000001ff007807 */ /* 0x000fe40000000000 */
[----:B------:R-:W-:-:S02]  /*21f0*/  ISETP.GE.AND P0, PT, R94, UR4, PT ;  /* 0x000000045e007c0c */ /* 0x000fc4000bf06270 */
[----:B------:R-:W-:Y:S02]  /*2200*/  ISETP.GE.AND P3, PT, R4, UR4, PT ;  /* 0x0000000404007c0c */ /* 0x000fe4000bf66270 */
[----:B------:R-:W-:Y:S02]  /*2210*/  LOP3.LUT R0, R5, 0x2, R0, 0xe2, !PT ;  /* 0x0000000205007812 */ /* 0x000fe400078ee200 */
[----:B------:R-:W-:Y:S01]  /*2220*/  ISETP.GE.AND P2, PT, R7, UR4, PT ;  /* 0x0000000407007c0c */ /* 0x000fe2000bf46270 */
[C---:B------:R-:W-:Y:S01]  /*2230*/  IMAD R7, R118.reuse, UR7, R3 ;  /* 0x0000000776077c24 */ /* 0x040fe2000f8e0203 */
[----:B------:R-:W-:Y:S01]  /*2240*/  SEL R5, RZ, 0x4, P0 ;  /* 0x00000004ff057807 */ /* 0x000fe20000000000 */
[----:B------:R-:W-:Y:S01]  /*2250*/  IMAD.WIDE.U32 R2, R118, UR6, R22 ;  /* 0x0000000676027c25 */ /* 0x000fe2000f8e0016 */
[----:B------:R-:W-:Y:S02]  /*2260*/  SEL R4, RZ, 0x8, P1 ;  /* 0x00000008ff047807 */ /* 0x000fe40000800000 */
[----:B------:R-:W-:Y:S01]  /*2270*/  ISETP.GE.AND P0, PT, R90, UR4, PT ;  /* 0x000000045a007c0c */ /* 0x000fe2000bf06270 */
[----:B------:R-:W-:Y:S01]  /*2280*/  IMAD.IADD R3, R3, 0x1, R7 ;  /* 0x0000000103037824 */ /* 0x000fe200078e0207 */
[----:B------:R-:W-:Y:S01]  /*2290*/  ISETP.GE.AND P1, PT, R88, UR4, PT ;  /* 0x0000000458007c0c */ /* 0x000fe2000bf26270 */
[----:B------:R-:W-:Y:S01]  /*22a0*/  ULDC.64 UR4, c[0x0][0x328] ;  /* 0x0000ca0000047ab9 */ /* 0x000fe20000000a00 */
[----:B------:R-:W-:Y:S01]  /*22b0*/  LOP3.LUT R0, R4, R0, R5, 0xfe, !PT ;  /* 0x0000000004007212 */ /* 0x000fe200078efe05 */
[----:B------:R-:W-:Y:S01]  /*22c0*/  IMAD R6, R8, UR4, RZ ;  /* 0x0000000408067c24 */ /* 0x000fe2000f8e02ff */
[----:B------:R-:W-:Y:S01]  /*22d0*/  SEL R5, RZ, 0x10, P0 ;  /* 0x00000010ff057807 */ /* 0x000fe20000000000 */
[----:B------:R-:W-:Y:S01]  /*22e0*/  IMAD.WIDE.U32 R8, R153, R44, R22 ;  /* 0x0000002c99087225 */ /* 0x000fe200078e0016 */
[----:B------:R-:W-:-:S02]  /*22f0*/  SEL R4, RZ, 0x20, P1 ;  /* 0x00000020ff047807 */ /* 0x000fc40000800000 */
[----:B------:R-:W-:Y:S01]  /*2300*/  ISETP.GE.AND P0, PT, R22, R31, PT ;  /* 0x0000001f1600720c */ /* 0x000fe20003f06270 */
[C---:B------:R-:W-:Y:S01]  /*2310*/  IMAD R61, R53.reuse, UR5, R6 ;  /* 0x00000005353d7c24 */ /* 0x040fe2000f8e0206 */
[----:B------:R-:W-:Y:S01]  /*2320*/  LOP3.LUT R5, R4, R0, R5, 0xfe, !PT ;  /* 0x0000000004057212 */ /* 0x000fe200078efe05 */
[----:B------:R-:W-:Y:S01]  /*2330*/  IMAD.WIDE.U32 R52, R53, UR4, R2 ;  /* 0x0000000435347c25 */ /* 0x000fe2000f8e0002 */
[----:B------:R-:W-:Y:S01]  /*2340*/  SEL R0, RZ, 0x40, P2 ;  /* 0x00000040ff007807 */ /* 0x000fe20001000000 */
[----:B------:R-:W-:Y:S01]  /*2350*/  ULDC UR4, c[0x0][0x2e4] ;  /* 0x0000b90000047ab9 */ /* 0x000fe20000000800 */
[----:B------:R-:W-:Y:S01]  /*2360*/  SEL R13, R31, RZ, P0 ;  /* 0x000000ff1f0d7207 */ /* 0x000fe20000000000 */
[----:B------:R-:W-:Y:S01]  /*2370*/  IMAD R2, R161, R44, RZ ;  /* 0x0000002ca1027224 */ /* 0x000fe200078e02ff */
[----:B------:R-:W-:Y:S01]  /*2380*/  LOP3.LUT R11, R5, R0, RZ, 0xfc, !PT ;  /* 0x00000000050b7212 */ /* 0x000fe200078efcff */
[----:B------:R-:W-:Y:S01]  /*2390*/  IMAD.WIDE.U32 R4, R153, R44, R54 ;  /* 0x0000002c99047225 */ /* 0x000fe200078e0036 */
[----:B------:R-:W-:-:S02]  /*23a0*/  LOP3.LUT P1, RZ, R179, 0x4, RZ, 0xc0, !PT ;  /* 0x00000004b3ff7812 */ /* 0x000fc4000782c0ff */
[----:B------:R-:W-:Y:S01]  /*23b0*/  SEL R60, RZ, 0xffffff80, P3 ;  /* 0xffffff80ff3c7807 */ /* 0x000fe20001800000 */
[----:B------:R-:W-:Y:S01]  /*23c0*/  IMAD R21, R153, R45, R2 ;  /* 0x0000002d99157224 */ /* 0x000fe200078e0202 */
[----:B------:R-:W-:Y:S01]  /*23d0*/  SEL R78, R78, 0xffffffe0, !P1 ;  /* 0xffffffe04e4e7807 */ /* 0x000fe20004800000 */
[-C--:B------:R-:W-:Y:S01]  /*23e0*/  IMAD R0, R161, R32.reuse, RZ ;  /* 0x00000020a1007224 */ /* 0x080fe200078e02ff */
[----:B------:R-:W-:Y:S01]  /*23f0*/  ISETP.GE.AND P1, PT, R22, UR4, PT ;  /* 0x0000000416007c0c */ /* 0x000fe2000bf26270 */
[----:B------:R-:W-:Y:S01]  /*2400*/  IMAD.IADD R5, R5, 0x1, R21 ;  /* 0x0000000105057824 */ /* 0x000fe200078e0215 */
[----:B------:R-:W-:Y:S01]  /*2410*/  LOP3.LUT R60, R11, 0x80, R60, 0xc8, !PT ;  /* 0x000000800b3c7812 */ /* 0x000fe200078ec83c */
[----:B------:R-:W-:-:S04]  /*2420*/  IMAD.WIDE.U32 R6, R153, R32, R22 ;  /* 0x0000002099067225 */ /* 0x000fc800078e0016 */
[C---:B------:R-:W-:Y:S02]  /*2430*/  IMAD R15, R153.reuse, R33, R0 ;  /* 0x00000021990f7224 */ /* 0x040fe400078e0200 */
[----:B------:R-:W-:-:S04]  /*2440*/  IMAD.WIDE.U32 R2, R153, R32, R54 ;  /* 0x0000002099027225 */ /* 0x000fc800078e0036 */
[----:B------:R-:W-:Y:S02]  /*2450*/  IMAD.IADD R13, R22, 0x1, R13 ;  /* 0x00000001160d7824 */ /* 0x000fe400078e020d */
[----:B-----5:R-:W-:Y:S01]  /*2460*/  IMAD.WIDE.U32 R46, R41, R44, R4 ;  /* 0x0000002c292e7225 */ /* 0x020fe200078e0004 */
[----:B------:R-:W-:Y:S02]  /*2470*/  LOP3.LUT R4, R83, 0x18, R22, 0xf8, !PT ;  /* 0x0000001853047812 */ /* 0x000fe400078ef816 */
[----:B------:R-:W-:Y:S01]  /*2480*/  SHF.R.S32.HI R0, RZ, 0x1f, R13 ;  /* 0x0000001fff007819 */ /* 0x000fe2000001140d */
[----:B------:R-:W-:Y:S01]  /*2490*/  IMAD.IADD R7, R15, 0x1, R7 ;  /* 0x000000010f077824 */ /* 0x000fe200078e0207 */
[----:B------:R-:W-:Y:S01]  /*24a0*/  LOP3.LUT R4, R4, R79, RZ, 0x3c, !PT ;  /* 0x0000004f04047212 */ /* 0x000fe200078e3cff */
[----:B------:R-:W-:Y:S01]  /*24b0*/  IMAD.IADD R3, R3, 0x1, R15 ;  /* 0x0000000103037824 */ /* 0x000fe200078e020f */
[----:B------:R-:W-:Y:S01]  /*24c0*/  SHF.R.S32.HI R15, RZ, 0x1f, R41 ;  /* 0x0000001fff0f7819 */ /* 0x000fe20000011429 */
[----:B------:R-:W-:Y:S01]  /*24d0*/  IMAD.IADD R9, R21, 0x1, R9 ;  /* 0x0000000115097824 */ /* 0x000fe200078e0209 */
[----:B------:R-:W-:Y:S01]  /*24e0*/  LEA.HI R0, R0, R13, RZ, 0x3 ;  /* 0x0000000d00007211 */ /* 0x000fe200078f18ff */
[----:B------:R-:W-:-:S02]  /*24f0*/  IMAD R75, R165, 0x200, R4 ;  /* 0x00000200a54b7824 */ /* 0x000fc400078e0204 */
[----:B------:R-:W-:Y:S01]  /*2500*/  IMAD R10, R15, R44, RZ ;  /* 0x0000002c0f0a7224 */ /* 0x000fe200078e02ff */
[----:B------:R-:W-:Y:S01]  /*2510*/  LOP3.LUT R4, R83, 0x38, R0, 0xf8, !PT ;  /* 0x0000003853047812 */ /* 0x000fe200078ef800 */
[CC--:B------:R-:W-:Y:S01]  /*2520*/  IMAD.WIDE.U32 R26, R41.reuse, R32.reuse, R2 ;  /* 0x00000020291a7225 */ /* 0x0c0fe200078e0002 */
[----:B------:R-:W-:Y:S02]  /*2530*/  SHF.R.S32.HI R68, RZ, 0x3, R0 ;  /* 0x00000003ff447819 */ /* 0x000fe40000011400 */
[----:B------:R-:W-:Y:S01]  /*2540*/  LOP3.LUT R67, R0, 0xfffffff8, RZ, 0xc0, !PT ;  /* 0xfffffff800437812 */ /* 0x000fe200078ec0ff */
[----:B------:R-:W-:Y:S01]  /*2550*/  IMAD R29, R41, R45, R10 ;  /* 0x0000002d291d7224 */ /* 0x000fe200078e020a */
[----:B------:R-:W-:Y:S01]  /*2560*/  LOP3.LUT R0, R166, 0x38, R0, 0xf8, !PT ;  /* 0x00000038a6007812 */ /* 0x000fe200078ef800 */
[----:B------:R-:W-:Y:S01]  /*2570*/  IMAD R10, R15, R32, RZ ;  /* 0x000000200f0a7224 */ /* 0x000fe200078e02ff */
[----:B------:R-:W-:Y:S01]  /*2580*/  IADD3 R2, P2, R153, R12, RZ ;  /* 0x0000000c99027210 */ /* 0x000fe20007f5e0ff */
[----:B------:R-:W-:Y:S01]  /*2590*/  IMAD R13, R51, 0x60, RZ ;  /* 0x00000060330d7824 */ /* 0x000fe200078e02ff */
[----:B------:R-:W-:Y:S01]  /*25a0*/  LOP3.LUT R4, R4, R79, RZ, 0x3c, !PT ;  /* 0x0000004f04047212 */ /* 0x000fe200078e3cff */
[----:B------:R-:W-:Y:S01]  /*25b0*/  IMAD.WIDE.U32 R48, R41, R44, R8 ;  /* 0x0000002c29307225 */ /* 0x000fe200078e0008 */
[----:B------:R-:W-:-:S02]  /*25c0*/  LOP3.LUT R63, R0, R167, RZ, 0x3c, !PT ;  /* 0x000000a7003f7212 */ /* 0x000fc400078e3cff */
[----:B------:R-:W-:Y:S01]  /*25d0*/  SHF.R.S32.HI R62, RZ, 0x1f, R67 ;  /* 0x0000001fff3e7819 */ /* 0x000fe20000011443 */
[----:B------:R-:W-:Y:S01]  /*25e0*/  IMAD.WIDE.U32 R50, R50, 0x60, RZ ;  /* 0x0000006032327825 */ /* 0x000fe200078e00ff */
[----:B------:R-:W-:-:S03]  /*25f0*/  LOP3.LUT R0, R11, 0x40, RZ, 0xc0, !PT ;  /* 0x000000400b007812 */ /* 0x000fc600078ec0ff */
[----:B------:R-:W-:-:S04]  /*2600*/  IMAD.WIDE.U32 R44, R44, 0x60, RZ ;  /* 0x000000602c2c7825 */ /* 0x000fc800078e00ff */
[----:B------:R-:W-:Y:S02]  /*2610*/  IMAD R5, R41, R33, R10 ;  /* 0x0000002129057224 */ /* 0x000fe400078e020a */
[----:B------:R-:W-:Y:S02]  /*2620*/  IMAD R9, R33, 0x60, RZ ;  /* 0x0000006021097824 */ /* 0x000fe400078e02ff */
[----:B------:R-:W-:-:S04]  /*2630*/  IMAD.WIDE.U32 R42, R41, R32, R6 ;  /* 0x00000020292a7225 */ /* 0x000fc800078e0006 */
        /* <DEDUP_REMOVED lines=14> */
.L_x_2828:
        /* <DEDUP_REMOVED lines=68> */
.L_x_2785:
[----:B------:R-:W-:Y:S05]  /*2b60*/  BSYNC B1 ;  /* 0x0000000000017941 */ /* 0x000fea0003800000 */
.L_x_2784:
        /* <DEDUP_REMOVED lines=29> */
.L_x_2787:
[----:B------:R-:W-:Y:S05]  /*2d40*/  BSYNC B1 ;  /* 0x0000000000017941 */ /* 0x000fea0003800000 */
.L_x_2786:
        /* <DEDUP_REMOVED lines=33> */
.L_x_2788:
[----:B------:R-:W-:Y:S01]  /*2f60*/  IMAD R86, R152, 0x8, R145 ;  /* 0x0000000898567824 */ /* 0x000fe200078e0291 */
[----:B------:R-:W-:Y:S01]  /*2f70*/  SHF.L.U32 R107, R155, 0x1f, RZ ;  /* 0x0000001f9b6b7819 */ /* 0x000fe200000006ff */
[----:B------:R-:W-:Y:S03]  /*2f80*/  BSSY B1, `(.L_x_2789) ;  /* 0x0000003000017945 */ /* 0x000fe60003800000 */
[----:B------:R-:W0:Y:S02]  /*2f90*/  SYNCS.PHASECHK.TRANS64.TRYWAIT P6, [R86+URZ+0x32490], R107 ;  /* 0x0324906b560075a7 */ /* 0x000e2400080c017f */
[----:B0-----:R-:W-:Y:S05]  /*2fa0*/  @!P6 BRA `(.L_x_2790) ;  /* 0x0000031800d8e947 */ /* 0x001fea0003800000 */
.L_x_3104:
[----:B------:R-:W-:Y:S05]  /*2fb0*/  BSYNC B1 ;  /* 0x0000000000017941 */ /* 0x000fea0003800000 */
.L_x_2789:
        /* <DEDUP_REMOVED lines=54> */
.L_x_2796:
[----:B------:R-:W-:Y:S05]  /*3320*/  BSYNC B3 ;  /* 0x0000000000037941 */ /* 0x000fea0003800000 */
.L_x_2795:
[----:B--2---:R1:W-:Y:S02]  /*3330*/  STG.E.128 desc[UR56][R14.64], R4 ;  /* 0x000000040e007986 */ /* 0x0043e4000c101d38 */
.L_x_2794:
[----:B------:R-:W-:Y:S05]  /*3340*/  BSYNC B2 ;  /* 0x0000000000027941 */ /* 0x000fea0003800000 */
.L_x_2793:
        /* <DEDUP_REMOVED lines=52> */
.L_x_2798:
[----:B------:R-:W-:Y:S05]  /*3690*/  BSYNC B2 ;  /* 0x0000000000027941 */ /* 0x000fea0003800000 */
.L_x_2797:
[----:B--2---:R2:W-:Y:S02]  /*36a0*/  STG.E.128 desc[UR56][R14.64+0x40], R4 ;  /* 0x000040040e007986 */ /* 0x0045e4000c101d38 */
.L_x_2792:
[----:B------:R-:W-:Y:S05]  /*36b0*/  BSYNC B1 ;  /* 0x0000000000017941 */ /* 0x000fea0003800000 */
.L_x_2791:
        /* <DEDUP_REMOVED lines=15> */
[----:B------:R-:W-:Y:S01]  /*37b0*/  PRMT R106, R106, 0x5410, R31 ;  /* 0x000054106a6a7816 */ /* 0x000fe2000000001f */
[----:B------:R-:W-:Y:S01]  /*37c0*/  IMAD.U32 R33, R105, 0x10000, RZ ;  /* 0x0001000069217824 */ /* 0x000fe200078e00ff */
[----:B------:R-:W-:Y:S01]  /*37d0*/  LOP3.LUT R15, R6, 0xffff0000, RZ, 0xc0, !PT ;  /* 0xffff0000060f7812 */ /* 0x000fe200078ec0ff */
[----:B------:R-:W-:Y:S01]  /*37e0*/  IMAD.U32 R31, R108, 0x10000, RZ ;  /* 0x000100006c1f7824 */ /* 0x000fe200078e00ff */
[----:B------:R-:W-:Y:S01]  /*37f0*/  LOP3.LUT R29, R7, 0xffff0000, RZ, 0xc0, !PT ;  /* 0xffff0000071d7812 */ /* 0x000fe200078ec0ff */
[----:B------:R-:W-:Y:S01]  /*3800*/  IMAD.U32 R6, R5, 0x10000, RZ ;  /* 0x0001000005067824 */ /* 0x000fe200078e00ff */
[----:B------:R-:W-:Y:S01]  /*3810*/  PRMT R109, R109, 0x5410, R32 ;  /* 0x000054106d6d7816 */ /* 0x000fe20000000020 */
[----:B------:R-:W-:Y:S01]  /*3820*/  FMUL.FTZ R37, R15, R33 ;  /* 0x000000210f257220 */ /* 0x000fe20000410000 */
[----:B------:R-:W-:Y:S01]  /*3830*/  LOP3.LUT R7, R5, 0xffff0000, RZ, 0xc0, !PT ;  /* 0xffff000005077812 */ /* 0x000fe200078ec0ff */
[-C--:B------:R-:W-:Y:S01]  /*3840*/  FMUL.FTZ R15, R15, R31.reuse ;  /* 0x0000001f0f0f7220 */ /* 0x080fe20000410000 */
[----:B------:R-:W-:Y:S01]  /*3850*/  LOP3.LUT R32, R106, 0xffff0000, RZ, 0xc0, !PT ;  /* 0xffff00006a207812 */ /* 0x000fe200078ec0ff */
[----:B------:R-:W-:Y:S01]  /*3860*/  IMAD.U32 R5, R4, 0x10000, RZ ;  /* 0x0001000004057824 */ /* 0x000fe200078e00ff */
[----:B------:R-:W-:Y:S01]  /*3870*/  LOP3.LUT R30, R109, 0xffff0000, RZ, 0xc0, !PT ;  /* 0xffff00006d1e7812 */ /* 0x000fe200078ec0ff */
[----:B------:R-:W-:Y:S01]  /*3880*/  FFMA.FTZ R37, R14, R31, -R37 ;  /* 0x0000001f0e257223 */ /* 0x000fe20000010825 */
[----:B------:R-:W-:Y:S01]  /*3890*/  LOP3.LUT R105, R105, 0xffff0000, RZ, 0xc0, !PT ;  /* 0xffff000069697812 */ /* 0x000fe200078ec0ff */
[C---:B------:R-:W-:Y:S01]  /*38a0*/  FMUL.FTZ R35, R7.reuse, R32 ;  /* 0x0000002007237220 */ /* 0x040fe20000410000 */
[----:B------:R-:W-:Y:S01]  /*38b0*/  LOP3.LUT R108, R108, 0xffff0000, RZ, 0xc0, !PT ;  /* 0xffff00006c6c7812 */ /* 0x000fe200078ec0ff */
[-C--:B------:R-:W-:Y:S01]  /*38c0*/  FMUL.FTZ R7, R7, R30.reuse ;  /* 0x0000001e07077220 */ /* 0x080fe20000410000 */
[----:B------:R-:W-:Y:S01]  /*38d0*/  LOP3.LUT R4, R4, 0xffff0000, RZ, 0xc0, !PT ;  /* 0xffff000004047812 */ /* 0x000fe200078ec0ff */
[----:B------:R-:W-:Y:S01]  /*38e0*/  FFMA.FTZ R35, R6, R30, -R35 ;  /* 0x0000001e06237223 */ /* 0x000fe20000010823 */
[----:B------:R-:W-:Y:S01]  /*38f0*/  FFMA.FTZ R14, R14, R33, R15 ;  /* 0x000000210e0e7223 */ /* 0x000fe2000001000f */
[----:B------:R-:W-:-:S02]  /*3900*/  IMAD.U32 R106, R106, 0x10000, RZ ;  /* 0x000100006a6a7824 */ /* 0x000fc400078e00ff */
[----:B------:R-:W-:Y:S01]  /*3910*/  FMUL.FTZ R15, R29, R105 ;  /* 0x000000691d0f7220 */ /* 0x000fe20000410000 */
[----:B------:R-:W-:Y:S02]  /*3920*/  IMAD.U32 R109, R109, 0x10000, RZ ;  /* 0x000100006d6d7824 */ /* 0x000fe400078e00ff */
[----:B------:R-:W-:Y:S01]  /*3930*/  FMUL.FTZ R30, R29, R108 ;  /* 0x0000006c1d1e7220 */ /* 0x000fe20000410000 */
[----:B------:R-:W-:Y:S01]  /*3940*/  FFMA.FTZ R32, R6, R32, R7 ;  /* 0x0000002006207223 */ /* 0x000fe20000010007 */
        /* <DEDUP_REMOVED lines=12> */
.L_x_2803:
[----:B------:R-:W-:Y:S05]  /*3a10*/  BSYNC B2 ;  /* 0x0000000000027941 */ /* 0x000fea0003800000 */
.L_x_2802:
[----:B--2---:R3:W-:Y:S02]  /*3a20*/  STG.E.128 desc[UR56][R12.64], R4 ;  /* 0x000000040c007986 */ /* 0x0047e4000c101d38 */
.L_x_2801:
[----:B------:R-:W-:Y:S05]  /*3a30*/  BSYNC B1 ;  /* 0x0000000000017941 */ /* 0x000fea0003800000 */
.L_x_2800:
        /* <DEDUP_REMOVED lines=52> */
.L_x_2805:
[----:B------:R-:W-:Y:S05]  /*3d80*/  BSYNC B1 ;  /* 0x0000000000017941 */ /* 0x000fea0003800000 */
.L_x_2804:
[----:B--2---:R4:W-:Y:S01]  /*3d90*/  STG.E.128 desc[UR56][R12.64+0x40], R4 ;  /* 0x000040040c007986 */ /* 0x0049e2000c101d38 */
[----:B------:R-:W-:Y:S05]  /*3da0*/  BRA `(.L_x_2799) ;  /* 0x0000001400b87947 */ /* 0x000fea0003800000 */
.L_x_2783:
        /* <DEDUP_REMOVED lines=72> */
.L_x_2806:
        /* <DEDUP_REMOVED lines=9> */
.L_x_3105:
[----:B------:R-:W-:Y:S05]  /*42c0*/  BSYNC B1 ;  /* 0x0000000000017941 */ /* 0x000fea0003800000 */
.L_x_2807:
        /* <DEDUP_REMOVED lines=116> */
.L_x_2812:
[----:B------:R-:W-:Y:S05]  /*4a10*/  BSYNC B2 ;  /* 0x0000000000027941 */ /* 0x000fea0003800000 */
.L_x_2811:
        /* <DEDUP_REMOVED lines=12> */
.L_x_2810:
[----:B------:R-:W-:Y:S05]  /*4ae0*/  BSYNC B1 ;  /* 0x0000000000017941 */ /* 0x000fea0003800000 */
.L_x_2809:
        /* <DEDUP_REMOVED lines=17> */
[----:B------:R-:W-:Y:S01]  /*4c00*/  LOP3.LUT R13, R12, R167, RZ, 0x3c, !PT ;  /* 0x000000a70c0d7212 */ /* 0x000fe200078e3cff */
[----:B------:R-:W-:-:S04]  /*4c10*/  IMAD R12, R152, 0x1800, R63 ;  /* 0x00001800980c7824 */ /* 0x000fc800078e023f */
[----:B------:R-:W-:Y:S02]  /*4c20*/  IMAD.IADD R13, R168, 0x1, R13 ;  /* 0x00000001a80d7824 */ /* 0x000fe400078e020d */
        /* <DEDUP_REMOVED lines=98> */
.L_x_2814:
[----:B------:R-:W-:Y:S05]  /*5250*/  BSYNC B1 ;  /* 0x0000000000017941 */ /* 0x000fea0003800000 */
.L_x_2813:
        /* <DEDUP_REMOVED lines=10> */
.L_x_2782:
[----:B------:R-:W-:-:S13]  /*5300*/  ISETP.NE.AND P3, PT, R77, 0x3, PT ;  /* 0x000000034d00780c */ /* 0x000fda0003f65270 */
[----:B------:R-:W-:Y:S05]  /*5310*/  @!P3 BRA `(.L_x_2815) ;  /* 0x000000000004b947 */ /* 0x000fea0003800000 */
[----:B------:R-:W-:Y:S01]  /*5320*/  BPT.TRAP 0x1 ;  /* 0x000000040000795c */ /* 0x000fe20000300000 */
.L_x_2815:
[----:B------:R-:W-:Y:S01]  /*5330*/  IMAD R86, R152, 0x8, R145 ;  /* 0x0000000898567824 */ /* 0x000fe200078e0291 */
[----:B------:R-:W-:Y:S01]  /*5340*/  SHF.L.U32 R107, R155, 0x1f, RZ ;  /* 0x0000001f9b6b7819 */ /* 0x000fe200000006ff */
[----:B------:R-:W-:Y:S01]  /*5350*/  IMAD R97, R59, -0x60, R40 ;  /* 0xffffffa03b617824 */ /* 0x000fe200078e0228 */
[----:B------:R-:W-:Y:S02]  /*5360*/  BSSY B1, `(.L_x_2816) ;  /* 0x0000004000017945 */ /* 0x000fe40003800000 */
[----:B------:R-:W0:Y:S02]  /*5370*/  SYNCS.PHASECHK.TRANS64.TRYWAIT P4, [R86+URZ+0x32490], R107 ;  /* 0x0324906b560075a7 */ /* 0x000e24000808017f */
[----:B------:R-:W-:Y:S01]  /*5380*/  VIMNMX R97, R97, 0x60, PT ;  /* 0x0000006061617848 */ /* 0x000fe20003fe0100 */
[----:B0-----:R-:W-:Y:S06]  /*5390*/  @!P4 BRA `(.L_x_2817) ;  /* 0x000002f80004c947 */ /* 0x001fec0003800000 */
.L_x_3106:
[----:B------:R-:W-:Y:S05]  /*53a0*/  BSYNC B1 ;  /* 0x0000000000017941 */ /* 0x000fea0003800000 */
.L_x_2816:
        /* <DEDUP_REMOVED lines=8> */
.L_x_2819:
[----:B------:R-:W-:Y:S05]  /*5430*/  BSYNC B1 ;  /* 0x0000000000017941 */ /* 0x000fea0003800000 */
.L_x_2818:
[----:B------:R-:W-:Y:S05]  /*5440*/  @P4 BRA `(.L_x_2799) ;  /* 0x0000000000104947 */ /* 0x000fea0003800000 */
[----:B-1----:R-:W1:Y:S04]  /*5450*/  @!P1 LDS.128 R4, [R104+0x2000] ;  /* 0x0020000068049984 */ /* 0x002e680000000c00 */
[----:B------:R-:W2:Y:S04]  /*5460*/  @!P2 LDS.128 R8, [R102+0x2000] ;  /* 0x002000006608a984 */ /* 0x000ea80000000c00 */
[----:B-1----:R1:W-:Y:S04]  /*5470*/  @!P1 STG.E.128 desc[UR56][R12.64], R4 ;  /* 0x000000040c009986 */ /* 0x0023e8000c101d38 */
[----:B--2---:R1:W-:Y:S02]  /*5480*/  @!P2 STG.E.128 desc[UR56][R12.64+0x40], R8 ;  /* 0x000040080c00a986 */ /* 0x0043e4000c101d38 */
.L_x_2799:
[----:B------:R-:W-:Y:S05]  /*5490*/  BSYNC B0 ;  /* 0x0000000000007941 */ /* 0x000fea0003800000 */
.L_x_2781:
        /* <DEDUP_REMOVED lines=17> */
.L_x_2821:
[----:B------:R-:W-:Y:S05]  /*55b0*/  BSYNC B0 ;  /* 0x0000000000007941 */ /* 0x000fea0003800000 */
.L_x_2820:
[----:B------:R-:W2:Y:S01]  /*55c0*/  SYNCS.PHASECHK.TRANS64.TRYWAIT P3, [R86+URZ+0x324b0], R107 ;  /* 0x0324b06b560075a7 */ /* 0x000ea2000806017f */
[----:B------:R-:W-:Y:S01]  /*55d0*/  ULDC UR44, c[0x0][0x310] ;  /* 0x0000c400002c7ab9 */ /* 0x000fe20000000800 */
[----:B------:R-:W-:Y:S01]  /*55e0*/  ULDC.64 UR38, c[0x0][0x318] ;  /* 0x0000c60000267ab9 */ /* 0x000fe20000000a00 */
[----:B------:R-:W-:Y:S01]  /*55f0*/  ULDC.64 UR36, c[0x0][0x308] ;  /* 0x0000c20000247ab9 */ /* 0x000fe20000000a00 */
[----:B------:R-:W-:Y:S01]  /*5600*/  BSSY B0, `(.L_x_2822) ;  /* 0x0000003000007945 */ /* 0x000fe20003800000 */
[----:B------:R-:W-:-:S03]  /*5610*/  IMAD R5, R152, 0x6000, R75 ;  /* 0x0000600098057824 */ /* 0x000fc600078e024b */
[----:B--2---:R-:W-:Y:S05]  /*5620*/  @!P3 BRA `(.L_x_2823) ;  /* 0x000002f40074b947 */ /* 0x004fea0003800000 */
.L_x_3107:
[----:B------:R-:W-:Y:S05]  /*5630*/  BSYNC B0 ;  /* 0x0000000000007941 */ /* 0x000fea0003800000 */
.L_x_2822:
        /* <DEDUP_REMOVED lines=39> */
.L_x_2825:
[----:B------:R-:W-:Y:S05]  /*58b0*/  BSYNC B0 ;  /* 0x0000000000007941 */ /* 0x000fea0003800000 */
.L_x_2824:
        /* <DEDUP_REMOVED lines=37> */
.L_x_2827:
[----:B------:R-:W-:Y:S05]  /*5b10*/  BSYNC B0 ;  /* 0x0000000000007941 */ /* 0x000fea0003800000 */
.L_x_2826:
        /* <DEDUP_REMOVED lines=22> */
.L_x_2776:
[----:B------:R-:W1:Y:S01]  /*5c80*/  S2R R0, SR_TID.X ;  /* 0x0000000000007919 */ /* 0x000e620000002100 */
[----:B------:R-:W2:Y:S01]  /*5c90*/  LDC R12, c[0x0][0xa80] ;  /* 0x0002a000ff0c7b82 */ /* 0x000ea20000000800 */
[----:B------:R-:W-:Y:S02]  /*5ca0*/  IMAD.MOV.U32 R5, RZ, RZ, 0x100 ;  /* 0x00000100ff057424 */ /* 0x000fe400078e00ff */
[----:B------:R-:W-:Y:S01]  /*5cb0*/  IMAD.MOV.U32 R6, RZ, RZ, 0x1 ;  /* 0x00000001ff067424 */ /* 0x000fe200078e00ff */
[----:B------:R-:W-:Y:S01]  /*5cc0*/  STL [R1+0x70], R117 ;  /* 0x0000707501007387 */ /* 0x000fe20000100800 */
[----:B------:R-:W-:Y:S02]  /*5cd0*/  IMAD.MOV.U32 R7, RZ, RZ, RZ ;  /* 0x000000ffff077224 */ /* 0x000fe400078e00ff */
[----:B------:R-:W-:Y:S01]  /*5ce0*/  IMAD.MOV.U32 R14, RZ, RZ, 0x1 ;  /* 0x00000001ff0e7424 */ /* 0x000fe200078e00ff */
[----:B------:R-:W-:Y:S01]  /*5cf0*/  STL.128 [R1+0x230], RZ ;  /* 0x000230ff01007387 */ /* 0x000fe20000100c00 */
[----:B------:R-:W-:-:S02]  /*5d00*/  IMAD.MOV.U32 R15, RZ, RZ, RZ ;  /* 0x000000ffff0f7224 */ /* 0x000fc400078e00ff */
[----:B------:R-:W-:Y:S01]  /*5d10*/  IMAD.U32 R3, RZ, RZ, UR50 ;  /* 0x00000032ff037e24 */ /* 0x000fe2000f8e00ff */
[----:B------:R-:W-:Y:S01]  /*5d20*/  STL.128 [R1+0x240], RZ ;  /* 0x000240ff01007387 */ /* 0x000fe20000100c00 */
[----:B---34-:R-:W-:Y:S02]  /*5d30*/  IMAD.MOV.U32 R28, RZ, RZ, 0xc000 ;  /* 0x0000c000ff1c7424 */ /* 0x018fe400078e00ff */
[----:B------:R-:W-:Y:S01]  /*5d40*/  IMAD.U32 R29, RZ, RZ, UR50 ;  /* 0x00000032ff1d7e24 */ /* 0x000fe2000f8e00ff */
[----:B------:R-:W-:Y:S01]  /*5d50*/  STL.64 [R1+0x60], R14 ;  /* 0x0000600e01007387 */ /* 0x000fe20000100a00 */
[----:B------:R-:W-:Y:S02]  /*5d60*/  IMAD.MOV.U32 R31, RZ, RZ, 0x100 ;  /* 0x00000100ff1f7424 */ /* 0x000fe400078e00ff */
[----:B------:R-:W-:Y:S01]  /*5d70*/  IMAD.U32 R18, RZ, RZ, UR49 ;  /* 0x00000031ff127e24 */ /* 0x000fe2000f8e00ff */
[----:B------:R-:W-:Y:S01]  /*5d80*/  STL.128 [R1+0x260], RZ ;  /* 0x000260ff01007387 */ /* 0x000fe20000100c00 */
[----:B------:R-:W-:-:S03]  /*5d90*/  IMAD.U32 R32, RZ, RZ, UR49 ;  /* 0x00000031ff207e24 */ /* 0x000fc6000f8e00ff */
[----:B--2---:R-:W-:Y:S04]  /*5da0*/  STL [R1+0x250], R12 ;  /* 0x0002500c01007387 */ /* 0x004fe80000100800 */
[----:B------:R-:W-:Y:S01]  /*5db0*/  STL.128 [R1+0x270], RZ ;  /* 0x000270ff01007387 */ /* 0x000fe20000100c00 */
[----:B-1----:R-:W-:-:S03]  /*5dc0*/  LOP3.LUT R2, R0, 0x7f, RZ, 0xc0, !PT ;  /* 0x0000007f00027812 */ /* 0x002fc600078ec0ff */
[----:B------:R-:W-:Y:S01]  /*5dd0*/  STL.128 [R1+0x280], RZ ;  /* 0x000280ff01007387 */ /* 0x000fe20000100c00 */
[----:B------:R-:W-:Y:S01]  /*5de0*/  ISETP.NE.AND P1, PT, R2, RZ, PT ;  /* 0x000000ff0200720c */ /* 0x000fe20003f25270 */
[----:B------:R-:W1:Y:S01]  /*5df0*/  S2R R0, SR_SWINHI ;  /* 0x0000000000007919 */ /* 0x000e620000002f00 */
[----:B------:R-:W-:Y:S02]  /*5e00*/  IMAD.MOV.U32 R2, RZ, RZ, 0x3000 ;  /* 0x00003000ff027424 */ /* 0x000fe400078e00ff */
[----:B------:R-:W-:Y:S01]  /*5e10*/  SEL R4, RZ, 0x1, P1 ;  /* 0x00000001ff047807 */ /* 0x000fe20000800000 */
[----:B------:R-:W-:Y:S04]  /*5e20*/  STL.128 [R1+0x290], RZ ;  /* 0x000290ff01007387 */ /* 0x000fe80000100c00 */
[----:B------:R2:W-:Y:S01]  /*5e30*/  STL.128 [R1+0x20], R4 ;  /* 0x0000200401007387 */ /* 0x0005e20000100c00 */
[----:B------:R-:W-:-:S03]  /*5e40*/  IMAD.MOV.U32 R30, RZ, RZ, R4 ;  /* 0x000000ffff1e7224 */ /* 0x000fc600078e0004 */
[----:B------:R-:W-:Y:S04]  /*5e50*/  STL.128 [R1+0x2a0], RZ ;  /* 0x0002a0ff01007387 */ /* 0x000fe80000100c00 */
[----:B------:R-:W-:Y:S04]  /*5e60*/  STL.128 [R1+0x2b0], RZ ;  /* 0x0002b0ff01007387 */ /* 0x000fe80000100c00 */
[----:B------:R-:W-:Y:S04]  /*5e70*/  STL.128 [R1+0x2c0], RZ ;  /* 0x0002c0ff01007387 */ /* 0x000fe80000100c00 */
[----:B------:R-:W-:Y:S04]  /*5e80*/  STL.128 [R1+0x2d0], RZ ;  /* 0x0002d0ff01007387 */ /* 0x000fe80000100c00 */
[----:B------:R-:W-:Y:S01]  /*5e90*/  STL.128 [R1+0x2e0], RZ ;  /* 0x0002e0ff01007387 */ /* 0x000fe20000100c00 */
[----:B------:R-:W-:-:S02]  /*5ea0*/  MOV R26, R145 ;  /* 0x00000091001a7202 */ /* 0x000fc40000000f00 */
[----:B-1----:R-:W-:Y:S01]  /*5eb0*/  MOV R27, R0 ;  /* 0x00000000001b7202 */ /* 0x002fe20000000f00 */
[----:B------:R-:W-:Y:S01]  /*5ec0*/  STL.128 [R1+0x2f0], RZ ;  /* 0x0002f0ff01007387 */ /* 0x000fe20000100c00 */
[----:B------:R-:W-:-:S03]  /*5ed0*/  IADD3 R0, P3, R26, 0x32450, RZ ;  /* 0x000324501a007810 */ /* 0x000fc60007f7e0ff */
[----:B------:R-:W-:Y:S01]  /*5ee0*/  STL.128 [R1+0x300], RZ ;  /* 0x000300ff01007387 */ /* 0x000fe20000100c00 */
[C---:B------:R-:W-:Y:S02]  /*5ef0*/  IADD3 R10, P4, R26.reuse, 0x32460, RZ ;  /* 0x000324601a0a7810 */ /* 0x040fe40007f9e0ff */
[----:B------:R-:W-:Y:S01]  /*5f00*/  IADD3 R8, P1, R26, 0x32430, RZ ;  /* 0x000324301a087810 */ /* 0x000fe20007f3e0ff */
[--C-:B--2---:R-:W-:Y:S01]  /*5f10*/  IMAD.X R5, RZ, RZ, R27.reuse, P3 ;  /* 0x000000ffff057224 */ /* 0x104fe200018e061b */
[----:B------:R-:W-:Y:S01]  /*5f20*/  STL.128 [R1+0x310], RZ ;  /* 0x000310ff01007387 */ /* 0x000fe20000100c00 */
[----:B------:R-:W-:Y:S01]  /*5f30*/  IMAD.X R7, RZ, RZ, R27, P4 ;  /* 0x000000ffff077224 */ /* 0x000fe200020e061b */
[----:B------:R-:W-:Y:S01]  /*5f40*/  IADD3 R32, P3, R32, 0x260, RZ ;  /* 0x0000026020207810 */ /* 0x000fe20007f7e0ff */
[----:B------:R-:W-:Y:S01]  /*5f50*/  IMAD.MOV.U32 R4, RZ, RZ, R0 ;  /* 0x000000ffff047224 */ /* 0x000fe200078e0000 */
[----:B------:R-:W-:Y:S01]  /*5f60*/  STL.128 [R1+0x320], RZ ;  /* 0x000320ff01007387 */ /* 0x000fe20000100c00 */
[----:B------:R-:W-:-:S02]  /*5f70*/  IMAD.MOV.U32 R6, RZ, RZ, R10 ;  /* 0x000000ffff067224 */ /* 0x000fc400078e000a */
[----:B------:R-:W-:Y:S01]  /*5f80*/  IMAD.X R9, RZ, RZ, R27, P1 ;  /* 0x000000ffff097224 */ /* 0x000fe200008e061b */
[----:B------:R-:W-:Y:S04]  /*5f90*/  STL.128 [R1+0x330], RZ ;  /* 0x000330ff01007387 */ /* 0x000fe80000100c00 */
[----:B------:R1:W-:Y:S04]  /*5fa0*/  STL.128 [R1+0x40], R4 ;  /* 0x0000400401007387 */ /* 0x0003e80000100c00 */
[----:B------:R-:W-:Y:S04]  /*5fb0*/  STL.64 [R1+0x68], R6 ;  /* 0x0000680601007387 */ /* 0x000fe80000100a00 */
[----:B------:R-:W-:Y:S04]  /*5fc0*/  STL.64 [R1+0x8], R8 ;  /* 0x0000080801007387 */ /* 0x000fe80000100a00 */
[----:B------:R-:W-:Y:S01]  /*5fd0*/  STL.128 [R1+0x340], RZ ;  /* 0x000340ff01007387 */ /* 0x000fe20000100c00 */
[----:B-1----:R-:W1:Y:S03]  /*5fe0*/  LDC.64 R4, c[0x0][0xad8] ;  /* 0x0002b600ff047b82 */ /* 0x002e660000000a00 */
[----:B------:R-:W-:Y:S04]  /*5ff0*/  STL.128 [R1+0x350], RZ ;  /* 0x000350ff01007387 */ /* 0x000fe80000100c00 */
[----:B------:R-:W-:Y:S04]  /*6000*/  STL.128 [R1+0x360], RZ ;  /* 0x000360ff01007387 */ /* 0x000fe80000100c00 */
[----:B------:R-:W-:Y:S04]  /*6010*/  STL.128 [R1+0x370], RZ ;  /* 0x000370ff01007387 */ /* 0x000fe80000100c00 */
[----:B------:R-:W-:Y:S04]  /*6020*/  STL.128 [R1+0x380], RZ ;  /* 0x000380ff01007387 */ /* 0x000fe80000100c00 */
[----:B------:R-:W-:Y:S04]  /*6030*/  STL.128 [R1+0x390], RZ ;  /* 0x000390ff01007387 */ /* 0x000fe80000100c00 */
[----:B------:R-:W-:Y:S01]  /*6040*/  STL.128 [R1+0x3a0], RZ ;  /* 0x0003a0ff01007387 */ /* 0x000fe20000100c00 */
[----:B-1----:R-:W-:-:S03]  /*6050*/  ISETP.GE.AND P1, PT, R5, 0x1, PT ;  /* 0x000000010500780c */ /* 0x002fc60003f26270 */
[----:B------:R-:W-:Y:S01]  /*6060*/  STL.128 [R1+0x3b0], RZ ;  /* 0x0003b0ff01007387 */ /* 0x000fe20000100c00 */
[----:B------:R-:W-:-:S03]  /*6070*/  IMAD.IADD R0, R25, 0x1, R4 ;  /* 0x0000000119007824 */ /* 0x000fc600078e0204 */
[----:B------:R-:W-:Y:S04]  /*6080*/  STL.128 [R1+0x3c0], RZ ;  /* 0x0003c0ff01007387 */ /* 0x000fe80000100c00 */
        /* <DEDUP_REMOVED lines=9> */
[----:B------:R-:W-:Y:S04]  /*6120*/  STL.64 [R1], RZ ;  /* 0x000000ff01007387 */ /* 0x000fe80000100a00 */
[----:B------:R-:W-:Y:S04]  /*6130*/  STL.64 [R1+0x38], RZ ;  /* 0x000038ff01007387 */ /* 0x000fe80000100a00 */
[----:B------:R1:W-:Y:S04]  /*6140*/  STL.64 [R1+0x18], R2 ;  /* 0x0000180201007387 */ /* 0x0003e80000100a00 */
[----:B------:R2:W-:Y:S01]  /*6150*/  STL.128 [R1+0x50], R28 ;  /* 0x0000501c01007387 */ /* 0x0005e20000100c00 */
[----:B-1----:R-:W-:-:S05]  /*6160*/  IADD3 R2, P2, R26, 0x32440, RZ ;  /* 0x000324401a027810 */ /* 0x002fca0007f5e0ff */
[----:B------:R-:W-:Y:S01]  /*6170*/  IMAD.X R3, RZ, RZ, R27, P2 ;  /* 0x000000ffff037224 */ /* 0x000fe200010e061b */
[----:B------:R-:W-:Y:S01]  /*6180*/  IADD3 R18, P2, R18, 0x230, RZ ;  /* 0x0000023012127810 */ /* 0x000fe20007f5e0ff */
[----:B--2---:R-:W-:-:S03]  /*6190*/  IMAD.U32 R30, RZ, RZ, UR49 ;  /* 0x00000031ff1e7e24 */ /* 0x004fc6000f8e00ff */
[----:B------:R-:W-:Y:S02]  /*61a0*/  STL.64 [R1+0x10], R2 ;  /* 0x0000100201007387 */ /* 0x000fe40000100a00 */
[----:B------:R-:W-:Y:S02]  /*61b0*/  IADD3 R30, P4, R30, 0x38, RZ ;  /* 0x000000381e1e7810 */ /* 0x000fe40007f9e0ff */
[----:B------:R1:W-:Y:S02]  /*61c0*/  STL.64 [R1+0x30], R2 ;  /* 0x0000300201007387 */ /* 0x0003e40000100a00 */
[----:B-1----:R-:W-:-:S05]  /*61d0*/  IMAD.U32 R2, RZ, RZ, UR49 ;  /* 0x00000031ff027e24 */ /* 0x002fca000f8e00ff */
[----:B------:R-:W-:Y:S01]  /*61e0*/  IADD3 R2, P5, R2, 0x70, RZ ;  /* 0x0000007002027810 */ /* 0x000fe20007fbe0ff */
[----:B------:R-:W-:-:S12]  /*61f0*/  @P0 BRA `(.L_x_2829) ;  /* 0x00000000000c0947 */ /* 0x000fd80003800000 */
[----:B------:R-:W1:Y:S01]  /*6200*/  FENCE.VIEW.ASYNC.G ;  /* 0x00000000000073c6 */ /* 0x000e620000000100 */
[----:B------:R-:W-:Y:S05]  /*6210*/  WARPSYNC.ALL ;  /* 0x0000000000007948 */ /* 0x000fea0003800000 */
[----:B-1----:R-:W-:Y:S06]  /*6220*/  BAR.ARV 0xc, 0x120 ;  /* 0x0304800000007b1d */ /* 0x002fec0000002000 */
.L_x_2829:
[----:B------:R-:W-:Y:S02]  /*6230*/  IMAD.X R33, RZ, RZ, UR48, P2 ;  /* 0x00000030ff217e24 */ /* 0x000fe400090e06ff */
[----:B------:R-:W-:Y:S02]  /*6240*/  IMAD.X R37, RZ, RZ, UR48, P3 ;  /* 0x00000030ff257e24 */ /* 0x000fe400098e06ff */
[----:B------:R-:W-:Y:S02]  /*6250*/  IMAD.X R31, RZ, RZ, UR48, P4 ;  /* 0x00000030ff1f7e24 */ /* 0x000fe4000a0e06ff */
[----:B------:R-:W-:Y:S01]  /*6260*/  IMAD.X R73, RZ, RZ, UR48, P5 ;  /* 0x00000030ff497e24 */ /* 0x000fe2000a8e06ff */
        /* <DEDUP_REMOVED lines=12> */
.L_x_2832:
[----:B------:R-:W-:-:S13]  /*6330*/  ISETP.NE.AND P0, PT, R5, 0x1, PT ;  /* 0x000000010500780c */ /* 0x000fda0003f05270 */
[----:B------:R-:W1:Y:S02]  /*6340*/  @P0 LDC.64 R6, c[0x0][0xae0] ;  /* 0x0002b800ff060b82 */ /* 0x000e640000000a00 */
[----:B-1----:R-:W-:-:S05]  /*6350*/  @P0 IMAD.HI.U32 R4, R3, R6, RZ ;  /* 0x0000000603040227 */ /* 0x002fca00078e00ff */
[----:B------:R-:W-:-:S07]  /*6360*/  @P0 SHF.R.U32.HI R3, RZ, R7, R4 ;  /* 0x00000007ff030219 */ /* 0x000fce0000011604 */
.L_x_2833:
[----:B------:R-:W-:Y:S05]  /*6370*/  BSYNC B0 ;  /* 0x0000000000007941 */ /* 0x000fea0003800000 */
.L_x_2831:
[----:B------:R-:W-:-:S05]  /*6380*/  IMAD R3, R3, R5, R5 ;  /* 0x0000000503037224 */ /* 0x000fca00078e0205 */
[----:B------:R-:W-:-:S07]  /*6390*/  VIMNMX R0, R0, R3, PT ;  /* 0x0000000300007248 */ /* 0x000fce0003fe0100 */
.L_x_2830:
        /* <DEDUP_REMOVED lines=18> */
.L_x_2836:
[----:B------:R-:W-:-:S13]  /*64c0*/  ISETP.NE.AND P0, PT, R5, 0x1, PT ;  /* 0x000000010500780c */ /* 0x000fda0003f05270 */
[----:B------:R-:W1:Y:S02]  /*64d0*/  @P0 LDC.64 R6, c[0x0][0xae0] ;  /* 0x0002b800ff060b82 */ /* 0x000e640000000a00 */
[----:B-1----:R-:W-:-:S05]  /*64e0*/  @P0 IMAD.HI.U32 R6, R19, R6, RZ ;  /* 0x0000000613060227 */ /* 0x002fca00078e00ff */
[----:B------:R-:W-:-:S07]  /*64f0*/  @P0 SHF.R.U32.HI R19, RZ, R7, R6 ;  /* 0x00000007ff130219 */ /* 0x000fce0000011606 */
.L_x_2837:
[----:B------:R-:W-:Y:S05]  /*6500*/  BSYNC B0 ;  /* 0x0000000000007941 */ /* 0x000fea0003800000 */
.L_x_2835:
[----:B------:R-:W-:-:S05]  /*6510*/  IMAD R5, R19, R5, RZ ;  /* 0x0000000513057224 */ /* 0x000fca00078e02ff */
[----:B------:R-:W-:-:S07]  /*6520*/  VIMNMX R0, R0, R5, !PT ;  /* 0x0000000500007248 */ /* 0x000fce0007fe0100 */
.L_x_2834:
[----:B------:R-:W-:Y:S01]  /*6530*/  IMAD.HI R0, R0, 0x2aaaaaab, RZ ;  /* 0x2aaaaaab00007827 */ /* 0x000fe200078e02ff */
[----:B------:R-:W-:-:S04]  /*6540*/  PLOP3.LUT P0, PT, PT, PT, PT, 0x80, 0x0 ;  /* 0x000000000000781c */ /* 0x000fc80003f0f070 */
[----:B------:R-:W-:-:S04]  /*6550*/  SHF.R.U32.HI R3, RZ, 0x1f, R0 ;  /* 0x0000001fff037819 */ /* 0x000fc80000011600 */
[----:B------:R-:W-:-:S04]  /*6560*/  LEA.HI.SX32 R3, R0, R3, 0x1c ;  /* 0x0000000300037211 */ /* 0x000fc800078fe2ff */
[----:B------:R-:W-:-:S04]  /*6570*/  VIMNMX R164, RZ, R3, !PT ;  /* 0x00000003ffa47248 */ /* 0x000fc80007fe0100 */
[----:B------:R-:W-:-:S13]  /*6580*/  ISETP.GT.AND P1, PT, R178, R164, PT ;  /* 0x000000a4b200720c */ /* 0x000fda0003f24270 */
[----:B------:R-:W-:Y:S05]  /*6590*/  @!P1 BRA `(.L_x_2838) ;  /* 0x0000025400bc9947 */ /* 0x000fea0003800000 */
[----:B------:R1:W-:Y:S01]  /*65a0*/  STL.64 [R1+0x78], RZ ;  /* 0x000078ff01007387 */ /* 0x0003e20000100a00 */
[----:B------:R-:W-:Y:S01]  /*65b0*/  IMAD.U32 R52, RZ, RZ, UR49 ;  /* 0x00000031ff347e24 */ /* 0x000fe2000f8e00ff */
[----:B------:R-:W-:Y:S01]  /*65c0*/  UMOV UR4, 0xffffffff ;  /* 0xffffffff00047882 */ /* 0x000fe20000000000 */
[----:B------:R-:W-:Y:S02]  /*65d0*/  IMAD.U32 R57, RZ, RZ, UR49 ;  /* 0x00000031ff397e24 */ /* 0x000fe4000f8e00ff */
[----:B------:R-:W-:Y:S01]  /*65e0*/  IMAD.U32 R28, RZ, RZ, UR49 ;  /* 0x00000031ff1c7e24 */ /* 0x000fe2000f8e00ff */
[----:B------:R-:W-:Y:S01]  /*65f0*/  IADD3 R52, P1, R52, 0x118, RZ ;  /* 0x0000011834347810 */ /* 0x000fe20007f3e0ff */
        /* <DEDUP_REMOVED lines=10> */
[----:B------:R-:W-:-:S02]  /*66a0*/  IMAD.U32 R24, RZ, RZ, UR49 ;  /* 0x00000031ff187e24 */ /* 0x000fc4000f8e00ff */
[----:B------:R-:W-:Y:S01]  /*66b0*/  IMAD.X R53, RZ, RZ, UR48, P1 ;  /* 0x00000030ff357e24 */ /* 0x000fe200088e06ff */
[----:B------:R-:W-:Y:S01]  /*66c0*/  IADD3 R54, P1, R54, 0x88, RZ ;  /* 0x0000008836367810 */ /* 0x000fe20007f3e0ff */
[----:B------:R-:W-:Y:S01]  /*66d0*/  IMAD.X R58, RZ, RZ, UR48, P5 ;  /* 0x00000030ff3a7e24 */ /* 0x000fe2000a8e06ff */
[----:B------:R-:W-:Y:S01]  /*66e0*/  IADD3 R63, P5, R63, 0x80, RZ ;  /* 0x000000803f3f7810 */ /* 0x000fe20007fbe0ff */
[----:B------:R-:W-:Y:S01]  /*66f0*/  IMAD.X R29, RZ, RZ, UR48, P4 ;  /* 0x00000030ff1d7e24 */ /* 0x000fe2000a0e06ff */
[----:B------:R-:W-:Y:S01]  /*6700*/  IADD3 R24, P4, R24, 0x78, RZ ;  /* 0x0000007818187810 */ /* 0x000fe20007f9e0ff */
[----:B------:R-:W-:Y:S02]  /*6710*/  IMAD.X R62, RZ, RZ, UR48, P0 ;  /* 0x00000030ff3e7e24 */ /* 0x000fe400080e06ff */
[----:B------:R-:W-:Y:S02]  /*6720*/  IMAD.X R56, RZ, RZ, UR48, P3 ;  /* 0x00000030ff387e24 */ /* 0x000fe400098e06ff */
[----:B------:R-:W-:-:S02]  /*6730*/  IMAD.X R60, RZ, RZ, UR48, P2 ;  /* 0x00000030ff3c7e24 */ /* 0x000fc400090e06ff */
[----:B------:R-:W-:Y:S02]  /*6740*/  IMAD.X R55, RZ, RZ, UR48, P1 ;  /* 0x00000030ff377e24 */ /* 0x000fe400088e06ff */
[----:B------:R-:W-:Y:S02]  /*6750*/  IMAD.X R64, RZ, RZ, UR48, P5 ;  /* 0x00000030ff407e24 */ /* 0x000fe4000a8e06ff */
[----:B------:R-:W-:Y:S01]  /*6760*/  IMAD.X R25, RZ, RZ, UR48, P4 ;  /* 0x00000030ff197e24 */ /* 0x000fe2000a0e06ff */
[----:B-1----:R-:W-:Y:S06]  /*6770*/  BRA.DIV UR4, `(.L_x_2839) ;  /* 0x000002e604347947 */ /* 0x002fec000b800000 */
[----:B------:R1:W2:Y:S02]  /*6780*/  SHFL.IDX PT, R14, R213, RZ, 0x1f ;  /* 0x00001fffd50e7589 */ /* 0x0002a400000e0000 */
.L_x_3110:
[----:B--2---:R-:W-:Y:S01]  /*6790*/  LEA.HI R0, R14, R14, RZ, 0x1 ;  /* 0x0000000e0e007211 */ /* 0x004fe200078f08ff */
[C---:B------:R-:W-:Y:S01]  /*67a0*/  VIADD R43, R145.reuse, 0x18400 ;  /* 0x00018400912b7836 */ /* 0x040fe20000000000 */
[----:B------:R-:W-:Y:S01]  /*67b0*/  STL.128 [R1+0xb0], RZ ;  /* 0x0000b0ff01007387 */ /* 0x000fe20000100c00 */
[C---:B------:R-:W-:Y:S01]  /*67c0*/  VIADD R8, R145.reuse, 0x400 ;  /* 0x0000040091087836 */ /* 0x040fe20000000000 */
[----:B------:R-:W-:Y:S01]  /*67d0*/  LOP3.LUT R3, R0, 0x7fffe, RZ, 0xc0, !PT ;  /* 0x0007fffe00037812 */ /* 0x000fe200078ec0ff */
[----:B------:R-:W-:Y:S01]  /*67e0*/  IMAD.MOV.U32 R4, RZ, RZ, 0x1 ;  /* 0x00000001ff047424 */ /* 0x000fe200078e00ff */
[----:B------:R-:W-:Y:S01]  /*67f0*/  STL.128 [R1+0xc0], RZ ;  /* 0x0000c0ff01007387 */ /* 0x000fe20000100c00 */
[----:B------:R-:W-:Y:S01]  /*6800*/  IMAD.MOV.U32 R5, RZ, RZ, RZ ;  /* 0x000000ffff057224 */ /* 0x000fe200078e00ff */
[----:B------:R-:W-:Y:S01]  /*6810*/  SHF.R.U32.HI R8, RZ, 0x4, R8 ;  /* 0x00000004ff087819 */ /* 0x000fe20000011608 */
[----:B------:R-:W-:Y:S01]  /*6820*/  IMAD.IADD R0, R14, 0x1, -R3 ;  /* 0x000000010e007824 */ /* 0x000fe200078e0a03 */
[----:B------:R-:W-:Y:S01]  /*6830*/  STL.128 [R1+0xd0], RZ ;  /* 0x0000d0ff01007387 */ /* 0x000fe20000100c00 */
[----:B------:R-:W-:Y:S01]  /*6840*/  VIADD R3, R145, 0x1c400 ;  /* 0x0001c40091037836 */ /* 0x000fe20000000000 */
[----:B------:R-:W-:Y:S01]  /*6850*/  LOP3.LUT R8, R8, 0x3fff, RZ, 0xc0, !PT ;  /* 0x00003fff08087812 */ /* 0x000fe200078ec0ff */
[----:B------:R-:W-:Y:S01]  /*6860*/  IMAD R0, R0, 0x2000, R43 ;  /* 0x0000200000007824 */ /* 0x000fe200078e022b */
[----:B------:R-:W-:Y:S01]  /*6870*/  STL.128 [R1+0xe0], RZ ;  /* 0x0000e0ff01007387 */ /* 0x000fe20000100c00 */
[----:B------:R-:W-:Y:S01]  /*6880*/  IMAD.MOV.U32 R6, RZ, RZ, 0x1 ;  /* 0x00000001ff067424 */ /* 0x000fe200078e00ff */
[----:B------:R-:W-:Y:S01]  /*6890*/  SHF.R.U32.HI R3, RZ, 0x4, R3 ;  /* 0x00000004ff037819 */ /* 0x000fe20000011603 */
[----:B------:R-:W-:Y:S01]  /*68a0*/  VIADD R9, R0, 0xa000 ;  /* 0x0000a00000097836 */ /* 0x000fe20000000000 */
[----:B------:R-:W-:Y:S01]  /*68b0*/  SHF.R.U32.HI R0, RZ, 0x4, R0 ;  /* 0x00000004ff007819 */ /* 0x000fe20000011600 */
[----:B------:R-:W-:Y:S01]  /*68c0*/  IMAD.MOV.U32 R7, RZ, RZ, RZ ;  /* 0x000000ffff077224 */ /* 0x000fe200078e00ff */
[----:B------:R-:W-:Y:S01]  /*68d0*/  LOP3.LUT R3, R3, 0x3fff, RZ, 0xc0, !PT ;  /* 0x00003fff03037812 */ /* 0x000fe200078ec0ff */
[----:B------:R-:W-:Y:S01]  /*68e0*/  IMAD.MOV.U32 R12, RZ, RZ, 0x1 ;  /* 0x00000001ff0c7424 */ /* 0x000fe200078e00ff */
[----:B------:R-:W-:Y:S01]  /*68f0*/  SHF.R.U32.HI R9, RZ, 0x4, R9 ;  /* 0x00000004ff097819 */ /* 0x000fe20000011609 */
[----:B------:R-:W-:Y:S01]  /*6900*/  IMAD.MOV.U32 R13, RZ, RZ, RZ ;  /* 0x000000ffff0d7224 */ /* 0x000fe200078e00ff */
[----:B------:R-:W-:Y:S01]  /*6910*/  LOP3.LUT R3, R3, 0x10000, RZ, 0xfc, !PT ;  /* 0x0001000003037812 */ /* 0x000fe200078efcff */
[----:B------:R2:W-:Y:S01]  /*6920*/  STL.128 [R1+0x80], R4 ;  /* 0x0000800401007387 */ /* 0x0005e20000100c00 */
[----:B------:R-:W-:Y:S01]  /*6930*/  LOP3.LUT R9, R9, 0x3fff, RZ, 0xc0, !PT ;  /* 0x00003fff09097812 */ /* 0x000fe200078ec0ff */
[----:B------:R-:W-:Y:S01]  /*6940*/  IMAD.MOV.U32 R11, RZ, RZ, 0x40000040 ;  /* 0x40000040ff0b7424 */ /* 0x000fe200078e00ff */
[----:B------:R-:W-:Y:S01]  /*6950*/  LOP3.LUT R0, R0, 0x3fff, RZ, 0xc0, !PT ;  /* 0x00003fff00007812 */ /* 0x000fe200078ec0ff */
[----:B------:R3:W-:Y:S01]  /*6960*/  STL.64 [R1+0x90], R12 ;  /* 0x0000900c01007387 */ /* 0x0007e20000100a00 */
[----:B------:R-:W-:Y:S01]  /*6970*/  LOP3.LUT R10, R8, 0x10000, RZ, 0xfc, !PT ;  /* 0x00010000080a7812 */ /* 0x000fe200078efcff */
[----:B------:R-:W-:Y:S01]  /*6980*/  IMAD.U32 R34, RZ, RZ, UR49 ;  /* 0x00000031ff227e24 */ /* 0x000fe2000f8e00ff */
[----:B------:R-:W-:Y:S01]  /*6990*/  LOP3.LUT P0, RZ, R43, 0x1bf, RZ, 0xc0, !PT ;  /* 0x000001bf2bff7812 */ /* 0x000fe2000780c0ff */
[----:B------:R4:W-:Y:S01]  /*69a0*/  STL.128 [R1+0xf0], RZ ;  /* 0x0000f0ff01007387 */ /* 0x0009e20000100c00 */
[----:B------:R-:W-:Y:S02]  /*69b0*/  BSSY B6, `(.L_x_2840) ;  /* 0x0000020000067945 */ /* 0x000fe40003800000 */
[----:B------:R-:W-:Y:S01]  /*69c0*/  IADD3 R34, P1, R34, 0xb0, RZ ;  /* 0x000000b022227810 */ /* 0x000fe20007f3e0ff */
[----:B------:R4:W-:Y:S01]  /*69d0*/  STL.128 [R1+0x100], RZ ;  /* 0x000100ff01007387 */ /* 0x0009e20000100c00 */
[----:B--2---:R-:W-:Y:S01]  /*69e0*/  LOP3.LUT R6, R8, 0x3000000, RZ, 0xfc, !PT ;  /* 0x0300000008067812 */ /* 0x004fe200078efcff */
[----:B------:R-:W-:Y:S01]  /*69f0*/  IMAD.MOV.U32 R4, RZ, RZ, R3 ;  /* 0x000000ffff047224 */ /* 0x000fe200078e0003 */
[----:B------:R-:W-:Y:S01]  /*6a00*/  LOP3.LUT R8, R9, 0x10000, RZ, 0xfc, !PT ;  /* 0x0001000009087812 */ /* 0x000fe200078efcff */
[----:B------:R-:W-:Y:S01]  /*6a10*/  IMAD.MOV.U32 R5, RZ, RZ, 0x40000040 ;  /* 0x40000040ff057424 */ /* 0x000fe200078e00ff */
[----:B---3--:R-:W-:Y:S01]  /*6a20*/  LOP3.LUT R12, R0, 0x10000, RZ, 0xfc, !PT ;  /* 0x00010000000c7812 */ /* 0x008fe200078efcff */
[----:B------:R-:W-:-:S02]  /*6a30*/  IMAD.MOV.U32 R7, RZ, RZ, 0x40000040 ;  /* 0x40000040ff077424 */ /* 0x000fc400078e00ff */
[----:B------:R-:W-:Y:S02]  /*6a40*/  IMAD.MOV.U32 R13, RZ, RZ, 0x40000040 ;  /* 0x40000040ff0d7424 */ /* 0x000fe400078e00ff */
[----:B------:R-:W-:Y:S01]  /*6a50*/  IMAD.MOV.U32 R9, RZ, RZ, 0x40000040 ;  /* 0x40000040ff097424 */ /* 0x000fe200078e00ff */
[----:B------:R4:W-:Y:S01]  /*6a60*/  STL.128 [R1+0xa0], R4 ;  /* 0x0000a00401007387 */ /* 0x0009e20000100c00 */
[----:B------:R-:W-:-:S03]  /*6a70*/  IMAD.X R35, RZ, RZ, UR48, P1 ;  /* 0x00000030ff237e24 */ /* 0x000fc600088e06ff */
[----:B------:R4:W-:Y:S04]  /*6a80*/  STL.64 [R1+0x98], R12 ;  /* 0x0000980c01007387 */ /* 0x0009e80000100a00 */
[----:B------:R4:W-:Y:S01]  /*6a90*/  STL.128 [R1+0x110], R8 ;  /* 0x0001100801007387 */ /* 0x0009e20000100c00 */
[----:B------:R-:W-:Y:S05]  /*6aa0*/  @!P0 BRA `(.L_x_2841) ;  /* 0x0000000000408947 */ /* 0x000fea0003800000 */
[----:B------:R-:W-:Y:S01]  /*6ab0*/  MOV R0, 0x0 ;  /* 0x0000000000007802 */ /* 0x000fe20000000f00 */
[----:B------:R-:W-:Y:S01]  /*6ac0*/  ULDC.64 UR4, c[0x4][0x90] ;  /* 0x0100240000047ab9 */ /* 0x000fe20000000a00 */
[----:B------:R-:W-:Y:S01]  /*6ad0*/  ULDC.64 UR6, c[0x4][0x98] ;  /* 0x0100260000067ab9 */ /* 0x000fe20000000a00 */
[----:B----4-:R-:W-:Y:S01]  /*6ae0*/  IMAD.U32 R4, RZ, RZ, UR4 ;  /* 0x00000004ff047e24 */ /* 0x010fe2000f8e00ff */
[----:B------:R2:W3:Y:S01]  /*6af0*/  LDC.64 R14, c[0x4][R0] ;  /* 0x01000000000e7b82 */ /* 0x0004e20000000a00 */
        /* <DEDUP_REMOVED lines=8> */
[----:B--2---:R-:W-:-:S07]  /*6b80*/  IMAD.MOV.U32 R13, RZ, RZ, RZ ;  /* 0x000000ffff0d7224 */ /* 0x004fce00078e00ff */
[----:B------:R-:W-:-:S07]  /*6b90*/  LEPC R20, `(.L_x_2841) ;  /* 0x000000001014794e */ /* 0x000fce0000000000 */
[----:B01-3-5:R-:W-:Y:S05]  /*6ba0*/  CALL.ABS.NOINC R14 ;  /* 0x000000000e007343 */ /* 0x02bfea0003c00000 */
.L_x_2841:
[----:B------:R-:W-:Y:S05]  /*6bb0*/  BSYNC B6 ;  /* 0x0000000000067941 */ /* 0x000fea0003800000 */
.L_x_2840:
[----:B------:R-:W2:Y:S01]  /*6bc0*/  S2R R19, SR_TID.X ;  /* 0x0000000000137919 */ /* 0x000ea20000002100 */
[----:B----4-:R-:W3:Y:S01]  /*6bd0*/  LDC.64 R10, c[0x0][0xad8] ;  /* 0x0002b600ff0a7b82 */ /* 0x010ee20000000a00 */
[----:B------:R-:W-:Y:S01]  /*6be0*/  UIADD3 UR5, UP0, UR49, 0x120, URZ ;  /* 0x0000012031057890 */ /* 0x000fe2000ff1e03f */
[----:B------:R-:W-:Y:S01]  /*6bf0*/  IMAD.MOV.U32 R8, RZ, RZ, RZ ;  /* 0x000000ffff087224 */ /* 0x000fe200078e00ff */
[----:B------:R4:W-:Y:S01]  /*6c00*/  STL.64 [R1+0x130], R24 ;  /* 0x0001301801007387 */ /* 0x0009e20000100a00 */
[----:B------:R-:W-:Y:S01]  /*6c10*/  IMAD.U32 R38, RZ, RZ, UR49 ;  /* 0x00000031ff267e24 */ /* 0x000fe2000f8e00ff */
[----:B------:R-:W-:Y:S01]  /*6c20*/  UIADD3.X UR6, URZ, UR48, URZ, UP0, !UPT ;  /* 0x000000303f067290 */ /* 0x000fe200087fe43f */
[----:B------:R-:W-:Y:S01]  /*6c30*/  IMAD.U32 R72, RZ, RZ, UR49 ;  /* 0x00000031ff487e24 */ /* 0x000fe2000f8e00ff */
[----:B------:R-:W-:Y:S01]  /*6c40*/  UIADD3 UR4, UP0, UR49, 0x16c, URZ ;  /* 0x0000016c31047890 */ /* 0x000fe2000ff1e03f */
[----:B------:R-:W0:Y:S01]  /*6c50*/  LDC.64 R44, c[0x0][0xae0] ;  /* 0x0002b800ff2c7b82 */ /* 0x000e220000000a00 */
[----:B------:R-:W-:Y:S01]  /*6c60*/  IMAD.U32 R12, RZ, RZ, UR5 ;  /* 0x00000005ff0c7e24 */ /* 0x000fe2000f8e00ff */
[----:B------:R4:W-:Y:S01]  /*6c70*/  STL.64 [R1+0x120], R182 ;  /* 0x000120b601007387 */ /* 0x0009e20000100a00 */
[----:B------:R-:W-:Y:S01]  /*6c80*/  UIADD3.X UR5, URZ, UR48, URZ, UP0, !UPT ;  /* 0x000000303f057290 */ /* 0x000fe200087fe43f */
[----:B------:R-:W-:Y:S01]  /*6c90*/  IMAD.U32 R13, RZ, RZ, UR6 ;  /* 0x00000006ff0d7e24 */ /* 0x000fe2000f8e00ff */
[----:B------:R-:W-:Y:S01]  /*6ca0*/  IADD3 R38, P1, R38, 0x170, RZ ;  /* 0x0000017026267810 */ /* 0x000fe20007f3e0ff */
[----:B------:R-:W-:Y:S01]  /*6cb0*/  IMAD.U32 R14, RZ, RZ, UR4 ;  /* 0x00000004ff0e7e24 */ /* 0x000fe2000f8e00ff */
[----:B------:R4:W-:Y:S01]  /*6cc0*/  STL.U8 [R1+0x138], RZ ;  /* 0x000138ff01007387 */ /* 0x0009e20000100000 */
[----:B------:R-:W1:Y:S01]  /*6cd0*/  LDC.64 R20, c[0x0][0xad0] ;  /* 0x0002b400ff147b82 */ /* 0x000e620000000a00 */
[----:B------:R-:W-:Y:S01]  /*6ce0*/  IMAD.U32 R15, RZ, RZ, UR5 ;  /* 0x00000005ff0f7e24 */ /* 0x000fe2000f8e00ff */
[----:B------:R-:W-:Y:S01]  /*6cf0*/  ULDC UR4, c[0x0][0x3d4] ;  /* 0x0000f50000047ab9 */ /* 0x000fe20000000800 */
[----:B------:R4:W-:Y:S01]  /*6d00*/  STL.64 [R1+0x128], R12 ;  /* 0x0001280c01007387 */ /* 0x0009e20000100a00 */
[----:B------:R-:W-:Y:S01]  /*6d10*/  ISETP.LT.AND P0, PT, RZ, UR4, PT ;  /* 0x00000004ff007c0c */ /* 0x000fe2000bf01270 */
[----:B------:R-:W-:Y:S01]  /*6d20*/  IMAD.U32 R36, RZ, RZ, UR49 ;  /* 0x00000031ff247e24 */ /* 0x000fe2000f8e00ff */
[----:B------:R-:W-:Y:S01]  /*6d30*/  IADD3 R72, P2, R72, 0x13c, RZ ;  /* 0x0000013c48487810 */ /* 0x000fe20007f5e0ff */
[----:B------:R4:W-:Y:S01]  /*6d40*/  STL.64 [R1+0x170], R14 ;  /* 0x0001700e01007387 */ /* 0x0009e20000100a00 */
[----:B------:R-:W4:Y:S01]  /*6d50*/  LDC R6, c[0x0][0x430] ;  /* 0x00010c00ff067b82 */ /* 0x000f220000000800 */
[----:B---3--:R-:W-:Y:S01]  /*6d60*/  IMAD.MOV.U32 R159, RZ, RZ, R10 ;  /* 0x000000ffff9f7224 */ /* 0x008fe200078e000a */
[----:B------:R-:W-:Y:S01]  /*6d70*/  IADD3 R36, P4, R36, 0x128, RZ ;  /* 0x0000012824247810 */ /* 0x000fe20007f9e0ff */
[----:B------:R-:W-:-:S02]  /*6d80*/  IMAD.MOV.U32 R9, RZ, RZ, R11 ;  /* 0x000000ffff097224 */ /* 0x000fc400078e000b */
[----:B------:R-:W-:Y:S02]  /*6d90*/  IMAD.X R67, RZ, RZ, UR48, P1 ;  /* 0x00000030ff437e24 */ /* 0x000fe400088e06ff */
[----:B--2---:R-:W-:Y:S01]  /*6da0*/  VIADD R192, R19, 0xffffff80 ;  /* 0xffffff8013c07836 */ /* 0x004fe20000000000 */
[----:B------:R-:W4:Y:S01]  /*6db0*/  LDC.64 R4, c[0x0][0x428] ;  /* 0x00010a00ff047b82 */ /* 0x000f220000000a00 */
[----:B0-----:R-:W-:Y:S02]  /*6dc0*/  IMAD.MOV.U32 R10, RZ, RZ, R44 ;  /* 0x000000ffff0a7224 */ /* 0x001fe400078e002c */
[----:B------:R-:W-:Y:S01]  /*6dd0*/  IMAD.MOV.U32 R11, RZ, RZ, R45 ;  /* 0x000000ffff0b7224 */ /* 0x000fe200078e002d */
[----:B------:R0:W-:Y:S01]  /*6de0*/  STL [R1+0x13c], R192 ;  /* 0x00013cc001007387 */ /* 0x0001e20000100800 */
[----:B------:R-:W-:Y:S02]  /*6df0*/  IMAD.U32 R19, RZ, RZ, UR49 ;  /* 0x00000031ff137e24 */ /* 0x000fe4000f8e00ff */
[----:B------:R-:W-:Y:S01]  /*6e00*/  IMAD.X R75, RZ, RZ, UR48, P2 ;  /* 0x00000030ff4b7e24 */ /* 0x000fe200090e06ff */
[----:B------:R0:W-:Y:S01]  /*6e10*/  STL.128 [R1+0x150], R8 ;  /* 0x0001500801007387 */ /* 0x0001e20000100c00 */
[----:B-1----:R-:W-:Y:S01]  /*6e20*/  IMAD.MOV.U32 R158, RZ, RZ, R21 ;  /* 0x000000ffff9e7224 */ /* 0x002fe200078e0015 */
[----:B------:R-:W-:Y:S01]  /*6e30*/  IADD3 R19, P3, R19, 0x138, RZ ;  /* 0x0000013813137810 */ /* 0x000fe20007f7e0ff */
[----:B------:R-:W-:-:S02]  /*6e40*/  IMAD.MOV.U32 R7, RZ, RZ, R20 ;  /* 0x000000ffff077224 */ /* 0x000fc400078e0014 */
[----:B------:R-:W-:Y:S01]  /*6e50*/  IMAD.X R65, RZ, RZ, UR48, P4 ;  /* 0x00000030ff417e24 */ /* 0x000fe2000a0e06ff */
[----:B------:R0:W-:Y:S01]  /*6e60*/  STL.128 [R1+0x140], R156 ;  /* 0x0001409c01007387 */ /* 0x0001e20000100c00 */
[----:B------:R-:W-:-:S03]  /*6e70*/  IMAD.X R66, RZ, RZ, UR48, P3 ;  /* 0x00000030ff427e24 */ /* 0x000fc600098e06ff */
[----:B----4-:R0:W-:Y:S01]  /*6e80*/  STL.128 [R1+0x160], R4 ;  /* 0x0001600401007387 */ /* 0x0101e20000100c00 */
[----:B------:R-:W-:Y:S05]  /*6e90*/  @P0 BRA `(.L_x_2842) ;  /* 0x0000000000400947 */ /* 0x000fea0003800000 */
[----:B------:R-:W2:Y:S02]  /*6ea0*/  LDL R3, [R1+0x224] ;  /* 0x0002240001037983 */ /* 0x000ea40000100800 */
[----:B--2---:R-:W-:-:S04]  /*6eb0*/  LEA.HI R0, R3, R3, RZ, 0x1 ;  /* 0x0000000303007211 */ /* 0x004fc800078f08ff */
        /* <DEDUP_REMOVED lines=8> */
.L_x_2845:
[----:B--2---:R2:W3:Y:S02]  /*6f40*/  SYNCS.PHASECHK.TRANS64.TRYWAIT P0, [R145+URZ+0x32400], R0 ;  /* 0x03240000910075a7 */ /* 0x0044e4000800017f */
[----:B---3--:R-:W-:Y:S05]  /*6f50*/  @!P0 NANOSLEEP.SYNCS 0x989680 ;  /* 0x009896800000895d */ /* 0x008fea0003900000 */
[----:B------:R-:W3:Y:S02]  /*6f60*/  @!P0 SYNCS.PHASECHK.TRANS64 P0, [R145+URZ+0x32400], R0 ;  /* 0x03240000910085a7 */ /* 0x000ee4000800007f */
[----:B---3--:R-:W-:Y:S05]  /*6f70*/  @!P0 BRA `(.L_x_2845) ;  /* 0xfffffffc00f08947 */ /* 0x008fea000383ffff */
.L_x_2844:
[----:B------:R-:W-:Y:S05]  /*6f80*/  BSYNC B0 ;  /* 0x0000000000007941 */ /* 0x000fea0003800000 */
.L_x_2843:
[----:B------:R-:W-:Y:S05]  /*6f90*/  BRA `(.L_x_2846) ;  /* 0x0000003000107947 */ /* 0x000fea0003800000 */
.L_x_2842:
[----:B------:R-:W1:Y:S01]  /*6fa0*/  LDC.64 R12, c[0x0][0x3d8] ;  /* 0x0000f600ff0c7b82 */ /* 0x000e620000000a00 */
[----:B-----5:R-:W-:Y:S01]  /*6fb0*/  SHF.R.S32.HI R3, RZ, 0x1f, R41 ;  /* 0x0000001fff037819 */ /* 0x020fe20000011429 */
[----:B------:R-:W-:Y:S01]  /*6fc0*/  IMAD.SHL.U32 R24, R191, 0x4, RZ ;  /* 0x00000004bf187824 */ /* 0x000fe200078e00ff */
[----:B------:R-:W-:Y:S01]  /*6fd0*/  LOP3.LUT P0, RZ, R43, 0x3ff, RZ, 0xc0, !PT ;  /* 0x000003ff2bff7812 */ /* 0x000fe2000780c0ff */
[----:B0-----:R-:W-:Y:S01]  /*6fe0*/  IMAD.MOV.U32 R4, RZ, RZ, R22 ;  /* 0x000000ffff047224 */ /* 0x001fe200078e0016 */
[----:B------:R-:W-:Y:S01]  /*6ff0*/  BSSY B6, `(.L_x_2847) ;  /* 0x0000031000067945 */ /* 0x000fe20003800000 */
[----:B------:R-:W-:Y:S01]  /*7000*/  IMAD.MOV.U32 R5, RZ, RZ, R23 ;  /* 0x000000ffff057224 */ /* 0x000fe200078e0017 */
[----:B------:R-:W-:Y:S01]  /*7010*/  SHF.R.S32.HI R25, RZ, 0x1f, R24 ;  /* 0x0000001fff197819 */ /* 0x000fe20000011418 */
[----:B------:R-:W0:Y:S01]  /*7020*/  LDC.64 R14, c[0x0][0x3e8] ;  /* 0x0000fa00ff0e7b82 */ /* 0x000e220000000a00 */
[-C--:B-1----:R-:W-:Y:S01]  /*7030*/  IMAD R0, R3, R12.reuse, RZ ;  /* 0x0000000c03007224 */ /* 0x082fe200078e02ff */
[----:B------:R-:W-:Y:S01]  /*7040*/  SHF.L.U64.HI R82, R12, 0x6, R13 ;  /* 0x000000060c527819 */ /* 0x000fe2000001020d */
[----:B------:R-:W-:-:S04]  /*7050*/  IMAD.WIDE.U32 R42, R41, R12, RZ ;  /* 0x0000000c292a7225 */ /* 0x000fc800078e00ff */
[----:B------:R-:W-:Y:S01]  /*7060*/  IMAD.WIDE.U32 R8, R153, R12, R4 ;  /* 0x0000000c99087225 */ /* 0x000fe200078e0004 */
[----:B0-----:R-:W-:-:S03]  /*7070*/  SHF.L.U64.HI R85, R14, 0x6, R15 ;  /* 0x000000060e557819 */ /* 0x001fc6000001020f */
[----:B------:R-:W-:Y:S01]  /*7080*/  IMAD R6, R3, R14, RZ ;  /* 0x0000000e03067224 */ /* 0x000fe200078e02ff */
[----:B------:R-:W-:Y:S01]  /*7090*/  IADD3 R44, P3, R8, R42, RZ ;  /* 0x0000002a082c7210 */ /* 0x000fe20007f7e0ff */
[----:B------:R-:W-:-:S04]  /*70a0*/  IMAD.WIDE.U32 R10, R153, R14, R4 ;  /* 0x0000000e990a7225 */ /* 0x000fc800078e0004 */
[C---:B------:R-:W-:Y:S02]  /*70b0*/  IMAD R45, R41.reuse, R13, R0 ;  /* 0x0000000d292d7224 */ /* 0x040fe400078e0200 */
[----:B------:R-:W-:Y:S02]  /*70c0*/  IMAD R47, R41, R15, R6 ;  /* 0x0000000f292f7224 */ /* 0x000fe400078e0206 */
[C---:B------:R-:W-:Y:S02]  /*70d0*/  IMAD R20, R161.reuse, R12, RZ ;  /* 0x0000000ca1147224 */ /* 0x040fe400078e02ff */
[-C--:B------:R-:W-:Y:S02]  /*70e0*/  IMAD R46, R161, R14.reuse, RZ ;  /* 0x0000000ea12e7224 */ /* 0x080fe400078e02ff */
[----:B------:R-:W-:-:S04]  /*70f0*/  IMAD.WIDE.U32 R40, R41, R14, RZ ;  /* 0x0000000e29287225 */ /* 0x000fc800078e00ff */
[----:B------:R-:W-:Y:S01]  /*7100*/  IMAD.WIDE.U32 R4, R153, R12, R24 ;  /* 0x0000000c99047225 */ /* 0x000fe200078e0018 */
[----:B------:R-:W-:-:S03]  /*7110*/  IADD3 R51, P4, R10, R40, RZ ;  /* 0x000000280a337210 */ /* 0x000fc60007f9e0ff */
[----:B------:R-:W-:Y:S01]  /*7120*/  IMAD.WIDE.U32 R6, R153, R14, R24 ;  /* 0x0000000e99067225 */ /* 0x000fe200078e0018 */
[----:B------:R-:W-:-:S03]  /*7130*/  IADD3 R80, P1, R4, R42, RZ ;  /* 0x0000002a04507210 */ /* 0x000fc60007f3e0ff */
[C---:B------:R-:W-:Y:S01]  /*7140*/  IMAD R20, R153.reuse, R13, R20 ;  /* 0x0000000d99147224 */ /* 0x040fe200078e0214 */
[----:B------:R-:W-:Y:S01]  /*7150*/  IADD3 R81, P2, R6, R40, RZ ;  /* 0x0000002806517210 */ /* 0x000fe20007f5e0ff */
[----:B------:R-:W-:Y:S02]  /*7160*/  IMAD R46, R153, R15, R46 ;  /* 0x0000000f992e7224 */ /* 0x000fe400078e022e */
[----:B------:R-:W-:Y:S02]  /*7170*/  IMAD.IADD R45, R45, 0x1, R43 ;  /* 0x000000012d2d7824 */ /* 0x000fe400078e022b */
[----:B------:R-:W-:Y:S02]  /*7180*/  IMAD.IADD R47, R47, 0x1, R41 ;  /* 0x000000012f2f7824 */ /* 0x000fe400078e0229 */
[----:B------:R-:W-:Y:S01]  /*7190*/  IMAD.SHL.U32 R84, R12, 0x40, RZ ;  /* 0x000000400c547824 */ /* 0x000fe200078e00ff */
[C---:B------:R-:W-:Y:S01]  /*71a0*/  IADD3.X R49, R45.reuse, R20, R9, P3, !PT ;  /* 0x000000142d317210 */ /* 0x040fe20001ffe409 */
[----:B------:R-:W-:Y:S01]  /*71b0*/  IMAD.SHL.U32 R86, R14, 0x40, RZ ;  /* 0x000000400e567824 */ /* 0x000fe200078e00ff */
[----:B------:R-:W-:-:S02]  /*71c0*/  IADD3.X R79, R45, R5, R20, P1, !PT ;  /* 0x000000052d4f7210 */ /* 0x000fc40000ffe414 */
[C---:B------:R-:W-:Y:S02]  /*71d0*/  IADD3.X R69, R47.reuse, R46, R11, P4, !PT ;  /* 0x0000002e2f457210 */ /* 0x040fe400027fe40b */
        /* <DEDUP_REMOVED lines=18> */
.L_x_2848:
[----:B------:R-:W-:Y:S05]  /*7300*/  BSYNC B6 ;  /* 0x0000000000067941 */ /* 0x000fea0003800000 */
.L_x_2847:
[----:B------:R-:W2:Y:S01]  /*7310*/  LDL R15, [R1+0x70] ;  /* 0x00007000010f7983 */ /* 0x000ea20000100800 */
[----:B------:R-:W0:Y:S01]  /*7320*/  LDC.64 R4, c[0x0][0x3e8] ;  /* 0x0000fa00ff047b82 */ /* 0x000e220000000a00 */
[----:B------:R-:W-:Y:S01]  /*7330*/  ULDC.U8 UR4, c[0x0][0x3f0] ;  /* 0x0000fc0000047ab9 */ /* 0x000fe20000000000 */
[----:B------:R-:W-:Y:S01]  /*7340*/  BSSY B0, `(.L_x_2849) ;  /* 0x00002c1000007945 */ /* 0x000fe20003800000 */
[----:B------:R-:W-:-:S05]  /*7350*/  ISETP.NE.AND P0, PT, RZ, UR4, PT ;  /* 0x00000004ff007c0c */ /* 0x000fca000bf05270 */
[----:B------:R-:W1:Y:S01]  /*7360*/  LDC.64 R6, c[0x0][0x3d8] ;  /* 0x0000f600ff067b82 */ /* 0x000e620000000a00 */
[----:B--2---:R-:W-:Y:S01]  /*7370*/  SHF.R.S32.HI R3, RZ, 0x1f, R15 ;  /* 0x0000001fff037819 */ /* 0x004fe2000001140f */
[----:B0-----:R-:W-:-:S04]  /*7380*/  IMAD.WIDE.U32 R10, R15, R4, RZ ;  /* 0x000000040f0a7225 */ /* 0x001fc800078e00ff */
[C---:B------:R-:W-:Y:S02]  /*7390*/  IMAD R12, R3.reuse, R4, RZ ;  /* 0x00000004030c7224 */ /* 0x040fe400078e02ff */
[-C--:B-1----:R-:W-:Y:S02]  /*73a0*/  IMAD R0, R3, R6.reuse, RZ ;  /* 0x0000000603007224 */ /* 0x082fe400078e02ff */
[C---:B------:R-:W-:Y:S02]  /*73b0*/  IMAD R13, R15.reuse, R5, R12 ;  /* 0x000000050f0d7224 */ /* 0x040fe400078e020c */
[----:B------:R-:W-:-:S04]  /*73c0*/  IMAD.WIDE.U32 R8, R15, R6, RZ ;  /* 0x000000060f087225 */ /* 0x000fc800078e00ff */
[----:B------:R-:W-:Y:S02]  /*73d0*/  IMAD R3, R15, R7, R0 ;  /* 0x000000070f037224 */ /* 0x000fe400078e0200 */
[----:B------:R-:W-:Y:S02]  /*73e0*/  IMAD.IADD R13, R11, 0x1, R13 ;  /* 0x000000010b0d7824 */ /* 0x000fe400078e020d */
[----:B------:R-:W-:Y:S02]  /*73f0*/  IMAD.IADD R3, R9, 0x1, R3 ;  /* 0x0000000109037824 */ /* 0x000fe400078e0203 */
[----:B------:R-:W-:Y:S01]  /*7400*/  IMAD R0, R15, -0x80, R156 ;  /* 0xffffff800f007824 */ /* 0x000fe200078e029c */
[C---:B------:R-:W-:Y:S01]  /*7410*/  SHF.L.U64.HI R76, R10.reuse, 0x7, R13 ;  /* 0x000000070a4c7819 */ /* 0x040fe2000001020d */
[----:B------:R-:W-:Y:S01]  /*7420*/  IMAD.SHL.U32 R74, R10, 0x80, RZ ;  /* 0x000000800a4a7824 */ /* 0x000fe200078e00ff */
[C---:B------:R-:W-:Y:S01]  /*7430*/  SHF.L.U64.HI R78, R8.reuse, 0x7, R3 ;  /* 0x00000007084e7819 */ /* 0x040fe20000010203 */
[----:B------:R-:W-:Y:S01]  /*7440*/  IMAD.SHL.U32 R77, R8, 0x80, RZ ;  /* 0x00000080084d7824 */ /* 0x000fe200078e00ff */
[----:B------:R-:W-:Y:S01]  /*7450*/  VIMNMX R10, R0, 0x80, PT ;  /* 0x00000080000a7848 */ /* 0x000fe20003fe0100 */
[----:B------:R-:W-:Y:S06]  /*7460*/  @!P0 BRA `(.L_x_2850) ;  /* 0x0000001400b48947 */ /* 0x000fec0003800000 */
[----:B------:R0:W5:Y:S01]  /*7470*/  LDL R70, [R1+0x224] ;  /* 0x0002240001467983 */ /* 0x0001620000100800 */
[----:B------:R-:W1:Y:S01]  /*7480*/  LDC R0, c[0x0][0x428] ;  /* 0x00010a00ff007b82 */ /* 0x000e620000000800 */
[-C--:B------:R-:W-:Y:S01]  /*7490*/  ISETP.GE.AND P1, PT, R153, R10.reuse, PT ;  /* 0x0000000a9900720c */ /* 0x080fe20003f26270 */
[----:B------:R-:W-:Y:S01]  /*74a0*/  BSSY B1, `(.L_x_2851) ;  /* 0x000002d000017945 */ /* 0x000fe20003800000 */
[----:B------:R-:W-:Y:S01]  /*74b0*/  ISETP.GE.AND P0, PT, R154, R10, PT ;  /* 0x0000000a9a00720c */ /* 0x000fe20003f06270 */
        /* <DEDUP_REMOVED lines=10> */
[----:B------:R-:W-:Y:S02]  /*7560*/  CS2R R50, SRZ ;  /* 0x0000000000327805 */ /* 0x000fe4000001ff00 */
[----:B-1----:R-:W-:Y:S01]  /*7570*/  ISETP.NE.AND P2, PT, R0, 0x1, PT ;  /* 0x000000010000780c */ /* 0x002fe20003f45270 */
[----:B------:R-:W-:-:S04]  /*7580*/  IMAD R0, R15, 0x80, R153 ;  /* 0x000000800f007824 */ /* 0x000fc800078e0299 */
[----:B------:R-:W-:-:S08]  /*7590*/  IMAD R0, R191, 0x40, R0 ;  /* 0x00000040bf007824 */ /* 0x000fd000078e0200 */
[----:B------:R-:W1:Y:S08]  /*75a0*/  @P2 LDC R3, c[0x0][0x42c] ;  /* 0x00010b00ff032b82 */ /* 0x000e700000000800 */
[----:B------:R-:W2:Y:S01]  /*75b0*/  @P2 LDC R8, c[0x0][0x430] ;  /* 0x00010c00ff082b82 */ /* 0x000ea20000000800 */
[----:B-1----:R-:W-:-:S05]  /*75c0*/  @P2 IMAD.HI.U32 R3, R0, R3, RZ ;  /* 0x0000000300032227 */ /* 0x002fca00078e00ff */
[----:B--2---:R-:W-:Y:S02]  /*75d0*/  @P2 SHF.R.U32.HI R0, RZ, R8, R3 ;  /* 0x00000008ff002219 */ /* 0x004fe40000011603 */
[----:B------:R-:W-:Y:S02]  /*75e0*/  CS2R R8, SRZ ;  /* 0x0000000000087805 */ /* 0x000fe4000001ff00 */
[----:B------:R-:W-:Y:S01]  /*75f0*/  SHF.R.S32.HI R71, RZ, 0x1f, R0 ;  /* 0x0000001fff477819 */ /* 0x000fe20000011400 */
[----:B0-----:R-:W-:Y:S06]  /*7600*/  @P1 BRA `(.L_x_2852) ;  /* 0x0000000000581947 */ /* 0x001fec0003800000 */
[----:B------:R-:W-:Y:S01]  /*7610*/  VIADD R14, R24, 0x10 ;  /* 0x00000010180e7836 */ /* 0x000fe20000000000 */
[----:B------:R-:W-:Y:S01]  /*7620*/  IADD3 R15, P3, R77, R80, RZ ;  /* 0x000000504d0f7210 */ /* 0x000fe20007f7e0ff */
[----:B------:R-:W-:Y:S01]  /*7630*/  ULDC UR4, c[0x0][0x3d4] ;  /* 0x0000f50000047ab9 */ /* 0x000fe20000000800 */
[----:B------:R-:W-:Y:S01]  /*7640*/  IADD3 R3, P4, R74, R81, RZ ;  /* 0x000000514a037210 */ /* 0x000fe20007f9e0ff */
[----:B------:R-:W-:Y:S01]  /*7650*/  ULDC.64 UR6, c[0x0][0x3c8] ;  /* 0x0000f20000067ab9 */ /* 0x000fe20000000a00 */
[----:B------:R-:W-:Y:S01]  /*7660*/  ISETP.GE.AND P1, PT, R14, UR4, PT ;  /* 0x000000040e007c0c */ /* 0x000fe2000bf26270 */
[----:B------:R-:W-:Y:S01]  /*7670*/  ULDC.64 UR8, c[0x0][0x3e0] ;  /* 0x0000f80000087ab9 */ /* 0x000fe20000000a00 */
[----:B------:R-:W-:Y:S01]  /*7680*/  ISETP.GE.AND P2, PT, R24, UR4, PT ;  /* 0x0000000418007c0c */ /* 0x000fe2000bf46270 */
[----:B------:R-:W-:Y:S01]  /*7690*/  IMAD.X R46, R78, 0x1, R79, P3 ;  /* 0x000000014e2e7824 */ /* 0x000fe200018e064f */
[----:B------:R-:W-:Y:S01]  /*76a0*/  LEA R14, P3, R15, UR6, 0x1 ;  /* 0x000000060f0e7c11 */ /* 0x000fe2000f8608ff */
[----:B------:R-:W-:Y:S01]  /*76b0*/  IMAD.X R44, R76, 0x1, R83, P4 ;  /* 0x000000014c2c7824 */ /* 0x000fe200020e0653 */
[----:B------:R-:W-:-:S02]  /*76c0*/  LEA R68, P4, R3, UR8, 0x1 ;  /* 0x0000000803447c11 */ /* 0x000fc4000f8808ff */
[----:B------:R-:W-:Y:S02]  /*76d0*/  CS2R R48, SRZ ;  /* 0x0000000000307805 */ /* 0x000fe4000001ff00 */
[----:B------:R-:W-:Y:S02]  /*76e0*/  LEA.HI.X R15, R15, UR7, R46, 0x1, P3 ;  /* 0x000000070f0f7c11 */ /* 0x000fe400098f0c2e */
[----:B------:R-:W-:Y:S02]  /*76f0*/  CS2R R50, SRZ ;  /* 0x0000000000327805 */ /* 0x000fe4000001ff00 */
[----:B------:R-:W-:Y:S02]  /*7700*/  LEA.HI.X R69, R3, UR9, R44, 0x1, P4 ;  /* 0x0000000903457c11 */ /* 0x000fe4000a0f0c2c */
[----:B------:R-:W-:Y:S02]  /*7710*/  CS2R R44, SRZ ;  /* 0x00000000002c7805 */ /* 0x000fe4000001ff00 */
[----:B------:R-:W-:Y:S01]  /*7720*/  CS2R R46, SRZ ;  /* 0x00000000002e7805 */ /* 0x000fe2000001ff00 */
[----:B------:R0:W5:Y:S04]  /*7730*/  @!P2 LDG.E.64 R48, desc[UR56][R14.64] ;  /* 0x000000380e30a981 */ /* 0x000168000c1e1b00 */
[----:B------:R0:W5:Y:S04]  /*7740*/  @!P1 LDG.E.64 R44, desc[UR56][R14.64+0x20] ;  /* 0x000020380e2c9981 */ /* 0x000168000c1e1b00 */
[----:B------:R0:W5:Y:S04]  /*7750*/  @!P2 LDG.E.64 R50, desc[UR56][R68.64] ;  /* 0x000000384432a981 */ /* 0x000168000c1e1b00 */
[----:B------:R0:W5:Y:S02]  /*7760*/  @!P1 LDG.E.64 R46, desc[UR56][R68.64+0x20] ;  /* 0x00002038442e9981 */ /* 0x000164000c1e1b00 */
.L_x_2852:
[----:B------:R-:W-:Y:S05]  /*7770*/  BSYNC B1 ;  /* 0x0000000000017941 */ /* 0x000fea0003800000 */
.L_x_2851:
        /* <DEDUP_REMOVED lines=15> */
[----:B------:R-:W-:Y:S02]  /*7870*/  LEA R68, P1, R3, UR4, 0x1 ;  /* 0x0000000403447c11 */ /* 0x000fe4000f8208ff */
[----:B------:R-:W-:Y:S02]  /*7880*/  LEA.HI.X R15, R9, UR7, R20, 0x1, P0 ;  /* 0x00000007090f7c11 */ /* 0x000fe400080f0c14 */
[----:B------:R-:W-:Y:S02]  /*7890*/  CS2R R20, SRZ ;  /* 0x0000000000147805 */ /* 0x000fe4000001ff00 */
[----:B------:R-:W-:-:S02]  /*78a0*/  LEA.HI.X R69, R3, UR5, R8, 0x1, P1 ;  /* 0x0000000503457c11 */ /* 0x000fc400088f0c08 */
[----:B------:R-:W-:Y:S01]  /*78b0*/  CS2R R8, SRZ ;  /* 0x0000000000087805 */ /* 0x000fe2000001ff00 */
[----:B------:R1:W5:Y:S05]  /*78c0*/  @!P2 LDG.E.64 R40, desc[UR56][R14.64] ;  /* 0x000000380e28a981 */ /* 0x00036a000c1e1b00 */
[----:B------:R1:W5:Y:S04]  /*78d0*/  @!P3 LDG.E.64 R8, desc[UR56][R14.64+0x20] ;  /* 0x000020380e08b981 */ /* 0x000368000c1e1b00 */
[----:B------:R1:W5:Y:S04]  /*78e0*/  @!P2 LDG.E.64 R42, desc[UR56][R68.64] ;  /* 0x00000038442aa981 */ /* 0x000368000c1e1b00 */
[----:B------:R1:W5:Y:S02]  /*78f0*/  @!P3 LDG.E.64 R20, desc[UR56][R68.64+0x20] ;  /* 0x000020384414b981 */ /* 0x000364000c1e1b00 */
.L_x_2854:
[----:B------:R-:W-:Y:S05]  /*7900*/  BSYNC B1 ;  /* 0x0000000000017941 */ /* 0x000fea0003800000 */
.L_x_2853:
[----:B-----5:R-:W-:Y:S01]  /*7910*/  LEA.HI R3, R70, R70, RZ, 0x1 ;  /* 0x0000004646037211 */ /* 0x020fe200078f08ff */
[CC--:B------:R-:W-:Y:S01]  /*7920*/  IMAD.WIDE.U32 R10, R0.reuse, R6.reuse, R10 ;  /* 0x00000006000a7225 */ /* 0x0c0fe200078e000a */
[----:B------:R-:W-:Y:S01]  /*7930*/  ULDC.64 UR4, c[0x0][0x3c8] ;  /* 0x0000f20000047ab9 */ /* 0x000fe20000000a00 */
[----:B------:R-:W-:Y:S01]  /*7940*/  ULDC.64 UR6, c[0x0][0x3e0] ;  /* 0x0000f80000067ab9 */ /* 0x000fe20000000a00 */
[----:B------:R-:W-:Y:S01]  /*7950*/  LOP3.LUT R3, R3, 0xfffffffe, RZ, 0xc0, !PT ;  /* 0xfffffffe03037812 */ /* 0x000fe200078ec0ff */
[C---:B------:R-:W-:Y:S02]  /*7960*/  IMAD R6, R71.reuse, R6, RZ ;  /* 0x0000000647067224 */ /* 0x040fe400078e02ff */
[-C--:B------:R-:W-:Y:S02]  /*7970*/  IMAD R71, R71, R4.reuse, RZ ;  /* 0x0000000447477224 */ /* 0x080fe400078e02ff */
[C---:B------:R-:W-:Y:S02]  /*7980*/  IMAD R7, R0.reuse, R7, R6 ;  /* 0x0000000700077224 */ /* 0x040fe400078e0206 */
[----:B------:R-:W-:Y:S01]  /*7990*/  IMAD.WIDE.U32 R12, R0, R4, R12 ;  /* 0x00000004000c7225 */ /* 0x000fe200078e000c */
[----:B------:R-:W-:Y:S01]  /*79a0*/  LEA R4, P0, R10, UR4, 0x1 ;  /* 0x000000040a047c11 */ /* 0x000fe2000f8008ff */
[----:B------:R-:W-:-:S02]  /*79b0*/  UMOV UR4, 0xffffffff ;  /* 0xffffffff00047882 */ /* 0x000fc40000000000 */
[----:B------:R-:W-:Y:S01]  /*79c0*/  IMAD R71, R0, R5, R71 ;  /* 0x0000000500477224 */ /* 0x000fe200078e0247 */
[----:B------:R-:W-:Y:S01]  /*79d0*/  LEA R0, P1, R12, UR6, 0x1 ;  /* 0x000000060c007c11 */ /* 0x000fe2000f8208ff */
[----:B------:R-:W-:Y:S02]  /*79e0*/  IMAD.IADD R3, R70, 0x1, -R3 ;  /* 0x0000000146037824 */ /* 0x000fe400078e0a03 */
[----:B------:R-:W-:Y:S02]  /*79f0*/  IMAD.IADD R5, R11, 0x1, R7 ;  /* 0x000000010b057824 */ /* 0x000fe400078e0207 */
[----:B------:R-:W-:Y:S01]  /*7a00*/  IMAD.IADD R7, R13, 0x1, R71 ;  /* 0x000000010d077824 */ /* 0x000fe200078e0247 */
[----:B------:R-:W-:Y:S02]  /*7a10*/  SHF.L.U32 R6, R3, 0x1f, RZ ;  /* 0x0000001f03067819 */ /* 0x000fe400000006ff */
[----:B------:R-:W-:Y:S02]  /*7a20*/  LEA.HI.X R5, R10, UR5, R5, 0x1, P0 ;  /* 0x000000050a057c11 */ /* 0x000fe400080f0c05 */
[----:B------:R-:W-:Y:S01]  /*7a30*/  LEA.HI.X R3, R12, UR7, R7, 0x1, P1 ;  /* 0x000000070c037c11 */ /* 0x000fe200088f0c07 */
[----:B------:R-:W-:Y:S06]  /*7a40*/  BRA.DIV UR4, `(.L_x_2855) ;  /* 0x000002d204a87947 */ /* 0x000fec000b800000 */
.L_x_3113:
[----:B------:R-:W-:-:S03]  /*7a50*/  UMOV UR4, 0xffffffff ;  /* 0xffffffff00047882 */ /* 0x000fc60000000000 */
[----:B------:R-:W-:Y:S05]  /*7a60*/  BRA.DIV UR4, `(.L_x_2856) ;  /* 0x000002d204c87947 */ /* 0x000fea000b800000 */
.L_x_3116:
[----:B------:R-:W-:-:S03]  /*7a70*/  UMOV UR4, 0xffffffff ;  /* 0xffffffff00047882 */ /* 0x000fc60000000000 */
[----:B------:R-:W-:Y:S05]  /*7a80*/  BRA.DIV UR4, `(.L_x_2857) ;  /* 0x000002d204e87947 */ /* 0x000fea000b800000 */
.L_x_3119:
[----:B------:R-:W-:-:S03]  /*7a90*/  UMOV UR4, 0xffffffff ;  /* 0xffffffff00047882 */ /* 0x000fc60000000000 */
[----:B------:R-:W-:Y:S05]  /*7aa0*/  BRA.DIV UR4, `(.L_x_2858) ;  /* 0x000002d604087947 */ /* 0x000fea000b800000 */
.L_x_3122:
[----:B------:R-:W-:-:S03]  /*7ab0*/  UMOV UR4, 0xffffffff ;  /* 0xffffffff00047882 */ /* 0x000fc60000000000 */
[----:B------:R-:W-:Y:S05]  /*7ac0*/  BRA.DIV UR4, `(.L_x_2859) ;  /* 0x000002d604287947 */ /* 0x000fea000b800000 */
.L_x_3125:
[----:B------:R-:W-:-:S03]  /*7ad0*/  UMOV UR4, 0xffffffff ;  /* 0xffffffff00047882 */ /* 0x000fc60000000000 */
[----:B------:R-:W-:Y:S05]  /*7ae0*/  BRA.DIV UR4, `(.L_x_2860) ;  /* 0x000002d604487947 */ /* 0x000fea000b800000 */
.L_x_3128:
[----:B------:R-:W-:-:S03]  /*7af0*/  UMOV UR4, 0xffffffff ;  /* 0xffffffff00047882 */ /* 0x000fc60000000000 */
[----:B------:R-:W-:Y:S05]  /*7b00*/  BRA.DIV UR4, `(.L_x_2861) ;  /* 0x000002d604687947 */ /* 0x000fea000b800000 */
.L_x_3131:
[----:B------:R-:W-:-:S03]  /*7b10*/  UMOV UR4, 0xffffffff ;  /* 0xffffffff00047882 */ /* 0x000fc60000000000 */
[----:B------:R-:W-:Y:S05]  /*7b20*/  BRA.DIV UR4, `(.L_x_2862) ;  /* 0x000002d604887947 */ /* 0x000fea000b800000 */
.L_x_3134:
[----:B------:R-:W2:Y:S01]  /*7b30*/  SYNCS.PHASECHK.TRANS64.TRYWAIT P0, [R145+URZ+0x32400], R6 ;  /* 0x03240006910075a7 */ /* 0x000ea2000800017f */
[----:B------:R-:W-:Y:S04]  /*7b40*/  BSSY B1, `(.L_x_2863) ;  /* 0x0000002000017945 */ /* 0x000fe80003800000 */
[----:B--2---:R-:W-:Y:S05]  /*7b50*/  @!P0 BRA `(.L_x_2864) ;  /* 0x000002d400a48947 */ /* 0x004fea0003800000 */
.L_x_3135:
[----:B------:R-:W-:Y:S05]  /*7b60*/  BSYNC B1 ;  /* 0x0000000000017941 */ /* 0x000fea0003800000 */
.L_x_2863:
[----:B------:R-:W3:Y:S01]  /*7b70*/  LDL R5, [R1+0x70] ;  /* 0x0000700001057983 */ /* 0x000ee20000100800 */
[C---:B------:R-:W-:Y:S01]  /*7b80*/  IMAD.SHL.U32 R0, R179.reuse, 0x40, RZ ;  /* 0x00000040b3007824 */ /* 0x040fe200078e00ff */
[----:B------:R-:W-:Y:S01]  /*7b90*/  LOP3.LUT P0, RZ, R179, 0x4, RZ, 0xc0, !PT ;  /* 0x00000004b3ff7812 */ /* 0x000fe2000780c0ff */
[----:B------:R-:W-:Y:S01]  /*7ba0*/  IMAD.MOV.U32 R4, RZ, RZ, R44 ;  /* 0x000000ffff047224 */ /* 0x000fe200078e002c */
[----:B------:R-:W-:Y:S01]  /*7bb0*/  BSSY B1, `(.L_x_2865) ;  /* 0x0000091000017945 */ /* 0x000fe20003800000 */
[----:B------:R-:W-:Y:S01]  /*7bc0*/  IMAD.MOV.U32 R7, RZ, RZ, R46 ;  /* 0x000000ffff077224 */ /* 0x000fe200078e002e */
[----:B------:R-:W-:Y:S01]  /*7bd0*/  LOP3.LUT R3, R0, 0x1c0, RZ, 0xc0, !PT ;  /* 0x000001c000037812 */ /* 0x000fe200078ec0ff */
[----:B--2---:R-:W-:-:S03]  /*7be0*/  IMAD.MOV.U32 R6, RZ, RZ, R49 ;  /* 0x000000ffff067224 */ /* 0x004fc600078e0031 */
[----:B------:R-:W-:Y:S02]  /*7bf0*/  LOP3.LUT R0, R3, 0x18, R22, 0xf8, !PT ;  /* 0x0000001803007812 */ /* 0x000fe400078ef816 */
[----:B------:R-:W-:Y:S02]  /*7c00*/  SHF.R.U32.HI R3, RZ, 0x3, R3 ;  /* 0x00000003ff037819 */ /* 0x000fe40000011603 */
[----:B------:R-:W-:Y:S01]  /*7c10*/  PRMT R12, R12, 0x5410, R7 ;  /* 0x000054100c0c7816 */ /* 0x000fe20000000007 */
[----:B------:R-:W-:Y:S01]  /*7c20*/  IMAD.MOV.U32 R7, RZ, RZ, R51 ;  /* 0x000000ffff077224 */ /* 0x000fe200078e0033 */
[----:B------:R-:W-:Y:S01]  /*7c30*/  LOP3.LUT R0, R0, R3, RZ, 0x3c, !PT ;  /* 0x0000000300007212 */ /* 0x000fe200078e3cff */
[----:B------:R-:W-:Y:S01]  /*7c40*/  IMAD.MOV.U32 R3, RZ, RZ, R45 ;  /* 0x000000ffff037224 */ /* 0x000fe200078e002d */
[----:B------:R-:W-:Y:S01]  /*7c50*/  PRMT R11, R11, 0x5410, R6 ;  /* 0x000054100b0b7816 */ /* 0x000fe20000000006 */
[----:B------:R-:W-:Y:S01]  /*7c60*/  IMAD.MOV.U32 R6, RZ, RZ, R50 ;  /* 0x000000ffff067224 */ /* 0x000fe200078e0032 */
[----:B------:R-:W-:Y:S01]  /*7c70*/  PRMT R13, R13, 0x5410, R7 ;  /* 0x000054100d0d7816 */ /* 0x000fe20000000007 */
[----:B------:R-:W-:-:S02]  /*7c80*/  IMAD R0, R165, 0x200, R0 ;  /* 0x00000200a5007824 */ /* 0x000fc400078e0200 */
[----:B------:R-:W-:Y:S01]  /*7c90*/  IMAD.MOV.U32 R7, RZ, RZ, R40 ;  /* 0x000000ffff077224 */ /* 0x000fe200078e0028 */
[----:B01----:R-:W-:Y:S01]  /*7ca0*/  PRMT R15, R6, 0x7610, R15 ;  /* 0x00007610060f7816 */ /* 0x003fe2000000000f */
[----:B------:R-:W-:Y:S01]  /*7cb0*/  IMAD R145, R0, 0x2, R145 ;  /* 0x0000000200917824 */ /* 0x000fe200078e0291 */
[----:B------:R-:W-:Y:S01]  /*7cc0*/  PRMT R0, R4, 0x7610, R0 ;  /* 0x0000761004007816 */ /* 0x000fe20000000000 */
[----:B------:R-:W-:Y:S01]  /*7cd0*/  IMAD.MOV.U32 R4, RZ, RZ, R48 ;  /* 0x000000ffff047224 */ /* 0x000fe200078e0030 */
[----:B------:R-:W-:Y:S01]  /*7ce0*/  PRMT R80, R7, 0x7610, R80 ;  /* 0x0000761007507816 */ /* 0x000fe20000000050 */
[C---:B------:R-:W-:Y:S01]  /*7cf0*/  VIADD R14, R145.reuse, 0x18400 ;  /* 0x00018400910e7836 */ /* 0x040fe20000000000 */
[----:B------:R-:W-:Y:S01]  /*7d00*/  PRMT R0, R0, 0x5410, R3 ;  /* 0x0000541000007816 */ /* 0x000fe20000000003 */
[----:B------:R-:W-:Y:S01]  /*7d10*/  VIADD R3, R145, 0x18440 ;  /* 0x0001844091037836 */ /* 0x000fe20000000000 */
[----:B------:R-:W-:Y:S01]  /*7d20*/  PRMT R10, R10, 0x5410, R4 ;  /* 0x000054100a0a7816 */ /* 0x000fe20000000004 */
[----:B------:R-:W-:-:S02]  /*7d30*/  IMAD.MOV.U32 R4, RZ, RZ, R47 ;  /* 0x000000ffff047224 */ /* 0x000fc400078e002f */
[----:B------:R-:W-:Y:S02]  /*7d40*/  @P0 VIADD R3, R14, 0xffffffc0 ;  /* 0xffffffc00e030836 */ /* 0x000fe40000000000 */
[----:B------:R-:W-:Y:S01]  /*7d50*/  IMAD.MOV.U32 R6, RZ, RZ, R9 ;  /* 0x000000ffff067224 */ /* 0x000fe200078e0009 */
[----:B------:R-:W-:Y:S01]  /*7d60*/  PRMT R78, R4, 0x7610, R78 ;  /* 0x00007610044e7816 */ /* 0x000fe2000000004e */
[----:B------:R-:W-:Y:S02]  /*7d70*/  IMAD.MOV.U32 R4, RZ, RZ, R8 ;  /* 0x000000ffff047224 */ /* 0x000fe400078e0008 */
[----:B------:R-:W-:Y:S01]  /*7d80*/  IMAD.MOV.U32 R7, RZ, RZ, R43 ;  /* 0x000000ffff077224 */ /* 0x000fe200078e002b */
[----:B------:R-:W-:Y:S01]  /*7d90*/  PRMT R11, R6, 0x7610, R11 ;  /* 0x00007610060b7816 */ /* 0x000fe2000000000b */
[----:B------:R-:W-:Y:S01]  /*7da0*/  IMAD.MOV.U32 R6, RZ, RZ, R42 ;  /* 0x000000ffff067224 */ /* 0x000fe200078e002a */
[----:B------:R-:W-:Y:S01]  /*7db0*/  PRMT R13, R4, 0x7610, R13 ;  /* 0x00007610040d7816 */ /* 0x000fe2000000000d */
[----:B------:R-:W-:Y:S01]  /*7dc0*/  IMAD.MOV.U32 R4, RZ, RZ, R41 ;  /* 0x000000ffff047224 */ /* 0x000fe200078e0029 */
[----:B------:R-:W-:-:S02]  /*7dd0*/  PRMT R81, R7, 0x7610, R81 ;  /* 0x0000761007517816 */ /* 0x000fc40000000051 */
[----:B------:R-:W-:Y:S02]  /*7de0*/  PRMT R80, R80, 0x5410, R6 ;  /* 0x0000541050507816 */ /* 0x000fe40000000006 */
[----:B------:R-:W-:Y:S01]  /*7df0*/  PRMT R78, R78, 0x5410, R4 ;  /* 0x000054104e4e7816 */ /* 0x000fe20000000004 */
[----:B------:R-:W-:-:S05]  /*7e00*/  IMAD.MOV.U32 R4, RZ, RZ, R20 ;  /* 0x000000ffff047224 */ /* 0x000fca00078e0014 */
[----:B------:R-:W-:Y:S01]  /*7e10*/  PRMT R12, R4, 0x7610, R12 ;  /* 0x00007610040c7816 */ /* 0x000fe2000000000c */
[----:B---3--:R-:W-:-:S05]  /*7e20*/  IMAD R5, R5, -0x80, R156 ;  /* 0xffffff8005057824 */ /* 0x008fca00078e029c */
[----:B------:R-:W-:Y:S01]  /*7e30*/  VIMNMX R76, R5, 0x80, PT ;  /* 0x00000080054c7848 */ /* 0x000fe20003fe0100 */
[----:B------:R-:W-:-:S03]  /*7e40*/  IMAD.MOV.U32 R5, RZ, RZ, R21 ;  /* 0x000000ffff057224 */ /* 0x000fc600078e0015 */
[----:B------:R-:W-:Y:S02]  /*7e50*/  ISETP.GE.AND P0, PT, R153, R76, PT ;  /* 0x0000004c9900720c */ /* 0x000fe40003f06270 */
[----:B------:R-:W-:-:S11]  /*7e60*/  PRMT R10, R5, 0x7610, R10 ;  /* 0x00007610050a7816 */ /* 0x000fd6000000000a */
[----:B------:R-:W-:Y:S05]  /*7e70*/  @P0 BRA `(.L_x_2866) ;  /* 0x0000000400900947 */ /* 0x000fea0003800000 */
[----:B------:R-:W0:Y:S01]  /*7e80*/  LDC R5, c[0x0][0x3d4] ;  /* 0x0000f500ff057b82 */ /* 0x000e220000000800 */
[C---:B------:R-:W-:Y:S01]  /*7e90*/  VIADD R4, R24.reuse, 0x10 ;  /* 0x0000001018047836 */ /* 0x040fe20000000000 */
[----:B------:R-:W-:Y:S01]  /*7ea0*/  BSSY B2, `(.L_x_2867) ;  /* 0x0000032000027945 */ /* 0x000fe20003800000 */
[----:B0-----:R-:W-:-:S03]  /*7eb0*/  ISETP.GE.AND P0, PT, R24, R5, PT ;  /* 0x000000051800720c */ /* 0x001fc60003f06270 */
[----:B------:R-:W-:-:S10]  /*7ec0*/  ISETP.GE.AND P1, PT, R4, R5, PT ;  /* 0x000000050400720c */ /* 0x000fd40003f26270 */
[----:B------:R-:W-:Y:S05]  /*7ed0*/  @P0 BRA `(.L_x_2868) ;  /* 0x0000000000b80947 */ /* 0x000fea0003800000 */
[----:B------:R-:W0:Y:S01]  /*7ee0*/  LDS.128 R4, [R145+0x18400] ;  /* 0x0184000091047984 */ /* 0x000e220000000c00 */
        /* <DEDUP_REMOVED lines=8> */
[----:B------:R-:W-:Y:S01]  /*7f70*/  LOP3.LUT R70, R70, 0xffff0000, RZ, 0xc0, !PT ;  /* 0xffff000046467812 */ /* 0x000fe200078ec0ff */
[C---:B------:R-:W-:Y:S01]  /*7f80*/  IMAD.U32 R68, R51.reuse, 0x10000, RZ ;  /* 0x0001000033447824 */ /* 0x040fe200078e00ff */
[----:B------:R-:W-:Y:S02]  /*7f90*/  PRMT R50, R10, 0x5432, R14 ;  /* 0x000054320a327816 */ /* 0x000fe4000000000e */
        /* <DEDUP_REMOVED lines=34> */
.L_x_2868:
[----:B------:R-:W-:Y:S05]  /*81c0*/  BSYNC B2 ;  /* 0x0000000000027941 */ /* 0x000fea0003800000 */
.L_x_2867:
[----:B------:R-:W-:Y:S05]  /*81d0*/  @P1 BRA `(.L_x_2866) ;  /* 0x0000000000b81947 */ /* 0x000fea0003800000 */
[----:B0-----:R-:W0:Y:S01]  /*81e0*/  LDS.128 R4, [R3] ;  /* 0x0000000003047984 */ /* 0x001e220000000c00 */
        /* <DEDUP_REMOVED lines=10> */
[----:B------:R-:W-:Y:S02]  /*8290*/  LOP3.LUT R46, R46, 0xffff0000, RZ, 0xc0, !PT ;  /* 0xffff00002e2e7812 */ /* 0x000fe400078ec0ff */
[----:B------:R-:W-:Y:S02]  /*82a0*/  PRMT R48, R12, 0x5432, R48 ;  /* 0x000054320c307816 */ /* 0x000fe40000000030 */
[C---:B0-----:R-:W-:Y:S01]  /*82b0*/  LOP3.LUT R15, R6.reuse, 0xffff0000, RZ, 0xc0, !PT ;  /* 0xffff0000060f7812 */ /* 0x041fe200078ec0ff */
[C---:B------:R-:W-:Y:S01]  /*82c0*/  IMAD.U32 R44, R7.reuse, 0x10000, RZ ;  /* 0x00010000072c7824 */ /* 0x040fe200078e00ff */
[----:B------:R-:W-:Y:S01]  /*82d0*/  LOP3.LUT R7, R7, 0xffff0000, RZ, 0xc0, !PT ;  /* 0xffff000007077812 */ /* 0x000fe200078ec0ff */
[----:B------:R-:W-:-:S02]  /*82e0*/  IMAD.U32 R14, R6, 0x10000, RZ ;  /* 0x00010000060e7824 */ /* 0x000fc400078e00ff */
[CC--:B------:R-:W-:Y:S01]  /*82f0*/  FMUL.FTZ R51, R15.reuse, R50.reuse ;  /* 0x000000320f337220 */ /* 0x0c0fe20000410000 */
[----:B------:R-:W-:Y:S01]  /*8300*/  FMUL.FTZ R15, R15, R47 ;  /* 0x0000002f0f0f7220 */ /* 0x000fe20000410000 */
[C---:B------:R-:W-:Y:S01]  /*8310*/  FMUL.FTZ R71, R7.reuse, R49 ;  /* 0x0000003107477220 */ /* 0x040fe20000410000 */
[----:B------:R-:W-:Y:S02]  /*8320*/  IMAD.U32 R0, R4, 0x10000, RZ ;  /* 0x0001000004007824 */ /* 0x000fe400078e00ff */
[C---:B------:R-:W-:Y:S01]  /*8330*/  FFMA.FTZ R68, R14.reuse, R47, -R51 ;  /* 0x0000002f0e447223 */ /* 0x040fe20000010833 */
[----:B------:R-:W-:Y:S01]  /*8340*/  FFMA.FTZ R69, R14, R50, R15 ;  /* 0x000000320e457223 */ /* 0x000fe2000001000f */
[-C--:B------:R-:W-:Y:S01]  /*8350*/  FMUL.FTZ R47, R7, R46.reuse ;  /* 0x0000002e072f7220 */ /* 0x080fe20000410000 */
[C---:B------:R-:W-:Y:S01]  /*8360*/  IMAD.U32 R6, R5.reuse, 0x10000, RZ ;  /* 0x0001000005067824 */ /* 0x040fe200078e00ff */
[----:B------:R-:W-:Y:S01]  /*8370*/  LOP3.LUT R4, R4, 0xffff0000, RZ, 0xc0, !PT ;  /* 0xffff000004047812 */ /* 0x000fe200078ec0ff */
[C---:B------:R-:W-:Y:S01]  /*8380*/  IMAD.U32 R15, R48.reuse, 0x10000, RZ ;  /* 0x00010000300f7824 */ /* 0x040fe200078e00ff */
[----:B------:R-:W-:Y:S01]  /*8390*/  LOP3.LUT R5, R5, 0xffff0000, RZ, 0xc0, !PT ;  /* 0xffff000005057812 */ /* 0x000fe200078ec0ff */
[C---:B------:R-:W-:Y:S01]  /*83a0*/  IMAD.U32 R7, R45.reuse, 0x10000, RZ ;  /* 0x000100002d077824 */ /* 0x040fe200078e00ff */
[----:B------:R-:W-:Y:S01]  /*83b0*/  LOP3.LUT R48, R48, 0xffff0000, RZ, 0xc0, !PT ;  /* 0xffff000030307812 */ /* 0x000fe200078ec0ff */
[C---:B------:R-:W-:Y:S01]  /*83c0*/  FFMA.FTZ R71, R44.reuse, R46, -R71 ;  /* 0x0000002e2c477223 */ /* 0x040fe20000010847 */
[----:B------:R-:W-:Y:S01]  /*83d0*/  LOP3.LUT R45, R45, 0xffff0000, RZ, 0xc0, !PT ;  /* 0xffff00002d2d7812 */ /* 0x000fe200078ec0ff */
[----:B------:R-:W-:Y:S01]  /*83e0*/  FFMA.FTZ R44, R44, R49, R47 ;  /* 0x000000312c2c7223 */ /* 0x000fe2000001002f */
[C---:B------:R-:W-:Y:S01]  /*83f0*/  FMUL.FTZ R47, R4.reuse, R15 ;  /* 0x0000000f042f7220 */ /* 0x040fe20000410000 */
[----:B------:R-:W-:Y:S01]  /*8400*/  FMUL.FTZ R14, R4, R7 ;  /* 0x00000007040e7220 */ /* 0x000fe20000410000 */
[CC--:B------:R-:W-:Y:S01]  /*8410*/  FMUL.FTZ R49, R5.reuse, R48.reuse ;  /* 0x0000003005317220 */ /* 0x0c0fe20000410000 */
        /* <DEDUP_REMOVED lines=10> */
.L_x_2866:
[----:B------:R-:W-:Y:S05]  /*84c0*/  BSYNC B1 ;  /* 0x0000000000017941 */ /* 0x000fea0003800000 */
.L_x_2865:
[----:B------:R-:W-:-:S13]  /*84d0*/  ISETP.GE.AND P0, PT, R154, R76, PT ;  /* 0x0000004c9a00720c */ /* 0x000fda0003f06270 */
[----:B------:R-:W-:Y:S05]  /*84e0*/  @P0 BRA `(.L_x_2869) ;  /* 0x0000001800980947 */ /* 0x000fea0003800000 */
[----:B01----:R-:W0:Y:S01]  /*84f0*/  LDC R5, c[0x0][0x3d4] ;  /* 0x0000f500ff057b82 */ /* 0x003e220000000800 */
[C---:B------:R-:W-:Y:S01]  /*8500*/  VIADD R0, R24.reuse, 0x10 ;  /* 0x0000001018007836 */ /* 0x040fe20000000000 */
[----:B------:R-:W-:Y:S01]  /*8510*/  BSSY B1, `(.L_x_2870) ;  /* 0x0000032000017945 */ /* 0x000fe20003800000 */
[----:B0-----:R-:W-:-:S03]  /*8520*/  ISETP.GE.AND P0, PT, R24, R5, PT ;  /* 0x000000051800720c */ /* 0x001fc60003f06270 */
[----:B------:R-:W-:-:S10]  /*8530*/  ISETP.GE.AND P1, PT, R0, R5, PT ;  /* 0x000000050000720c */ /* 0x000fd40003f26270 */
[----:B------:R-:W-:Y:S05]  /*8540*/  @P0 BRA `(.L_x_2871) ;  /* 0x0000000000b80947 */ /* 0x000fea0003800000 */
[----:B------:R-:W0:Y:S01]  /*8550*/  LDS.128 R4, [R145+0x1a400] ;  /* 0x01a4000091047984 */ /* 0x000e220000000c00 */
[----:B------:R-:W-:Y:S02]  /*8560*/  SHF.R.U64 R42, R42, 0x10, R43 ;  /* 0x000000102a2a7819 */ /* 0x000fe4000000122b */
[----:B------:R-:W-:Y:S02]  /*8570*/  SHF.R.U64 R25, R40, 0x10, R41 ;  /* 0x0000001028197819 */ /* 0x000fe40000001229 */
[----:B------:R-:W-:Y:S02]  /*8580*/  SHF.R.U32.HI R43, RZ, 0x10, R43 ;  /* 0x00000010ff2b7819 */ /* 0x000fe4000001162b */
[----:B------:R-:W-:Y:S02]  /*8590*/  SHF.R.U32.HI R40, RZ, 0x10, R41 ;  /* 0x00000010ff287819 */ /* 0x000fe40000011629 */
        /* <DEDUP_REMOVED lines=41> */
.L_x_2871:
[----:B------:R-:W-:Y:S05]  /*8830*/  BSYNC B1 ;  /* 0x0000000000017941 */ /* 0x000fea0003800000 */
.L_x_2870:
        /* <DEDUP_REMOVED lines=18> */
[C---:B------:R-:W-:Y:S01]  /*8960*/  FMUL.FTZ R21, R9.reuse, R20 ;  /* 0x0000001409157220 */ /* 0x040fe20000410000 */
[-C--:B------:R-:W-:Y:S01]  /*8970*/  FMUL.FTZ R9, R9, R12.reuse ;  /* 0x0000000c09097220 */ /* 0x080fe20000410000 */
        /* <DEDUP_REMOVED lines=26> */
[----:B------:R2:W-:Y:S01]  /*8b20*/  STS.128 [R3+0x2000], R4 ;  /* 0x0020000403007388 */ /* 0x0005e20000000c00 */
[----:B------:R-:W-:Y:S05]  /*8b30*/  BRA `(.L_x_2869) ;  /* 0x0000001400047947 */ /* 0x000fea0003800000 */
.L_x_2850:
[----:B------:R0:W5:Y:S01]  /*8b40*/  LDL R48, [R1+0x224] ;  /* 0x0002240001307983 */ /* 0x0001620000100800 */
[----:B------:R-:W1:Y:S01]  /*8b50*/  LDC R0, c[0x0][0x428] ;  /* 0x00010a00ff007b82 */ /* 0x000e620000000800 */
[----:B------:R-:W-:Y:S01]  /*8b60*/  IMAD.MOV.U32 R11, RZ, RZ, R47 ;  /* 0x000000ffff0b7224 */ /* 0x000fe200078e002f */
[----:B------:R-:W-:Y:S01]  /*8b70*/  ULDC.64 UR4, c[0x0][0x3c8] ;  /* 0x0000f20000047ab9 */ /* 0x000fe20000000a00 */
[----:B------:R-:W-:Y:S01]  /*8b80*/  IMAD.MOV.U32 R43, RZ, RZ, R45 ;  /* 0x000000ffff2b7224 */ /* 0x000fe200078e002d */
[----:B------:R-:W-:-:S04]  /*8b90*/  ULDC.64 UR6, c[0x0][0x3e0] ;  /* 0x0000f80000067ab9 */ /* 0x000fc80000000a00 */
[----:B------:R-:W2:Y:S01]  /*8ba0*/  LDC R3, c[0x0][0x3d4] ;  /* 0x0000f500ff037b82 */ /* 0x000ea20000000800 */
[----:B-1----:R-:W-:Y:S01]  /*8bb0*/  ISETP.NE.AND P3, PT, R0, 0x1, PT ;  /* 0x000000010000780c */ /* 0x002fe20003f65270 */
[----:B------:R-:W-:-:S04]  /*8bc0*/  IMAD R0, R15, 0x80, R153 ;  /* 0x000000800f007824 */ /* 0x000fc800078e0299 */
[----:B------:R-:W-:Y:S01]  /*8bd0*/  IMAD R0, R191, 0x40, R0 ;  /* 0x00000040bf007824 */ /* 0x000fe200078e0200 */
[----:B--2---:R-:W-:-:S04]  /*8be0*/  ISETP.GE.AND P0, PT, R22, R3, PT ;  /* 0x000000031600720c */ /* 0x004fc80003f06270 */
[----:B------:R-:W-:-:S03]  /*8bf0*/  ISETP.GE.OR P1, PT, R154, R10, P0 ;  /* 0x0000000a9a00720c */ /* 0x000fc60000726670 */
[----:B------:R-:W1:Y:S01]  /*8c00*/  @P3 LDC R9, c[0x0][0x42c] ;  /* 0x00010b00ff093b82 */ /* 0x000e620000000800 */
[----:B------:R-:W-:Y:S01]  /*8c10*/  ISETP.GE.OR P2, PT, R153, R10, P0 ;  /* 0x0000000a9900720c */ /* 0x000fe20000746670 */
[----:B------:R-:W-:-:S06]  /*8c20*/  IMAD.MOV.U32 R10, RZ, RZ, R40 ;  /* 0x000000ffff0a7224 */ /* 0x000fcc00078e0028 */
[----:B------:R-:W2:Y:S06]  /*8c30*/  @P3 LDC R8, c[0x0][0x430] ;  /* 0x00010c00ff083b82 */ /* 0x000eac0000000800 */
[----:B------:R-:W-:Y:S02]  /*8c40*/  @!P2 IADD3 R14, P5, R77, R44, RZ ;  /* 0x0000002c4d0ea210 */ /* 0x000fe40007fbe0ff */
[----:B------:R-:W3:Y:S03]  /*8c50*/  @!P1 LDC.64 R46, c[0x0][0x3c8] ;  /* 0x0000f200ff2e9b82 */ /* 0x000ee60000000a00 */
[----:B------:R-:W-:Y:S01]  /*8c60*/  @!P2 IMAD.X R21, R78, 0x1, R49, P5 ;  /* 0x000000014e15a824 */ /* 0x000fe200028e0631 */
[----:B------:R-:W-:Y:S01]  /*8c70*/  @!P2 IADD3 R12, P5, R74, R51, RZ ;  /* 0x000000334a0ca210 */ /* 0x000fe20007fbe0ff */
[----:B-1----:R-:W-:-:S03]  /*8c80*/  @P3 IMAD.HI.U32 R9, R0, R9, RZ ;  /* 0x0000000900093227 */ /* 0x002fc600078e00ff */
[----:B------:R-:W1:Y:S01]  /*8c90*/  @!P1 LDC.64 R70, c[0x0][0x3e0] ;  /* 0x0000f800ff469b82 */ /* 0x000e620000000a00 */
[----:B------:R-:W-:Y:S01]  /*8ca0*/  @!P2 IMAD.X R15, R76, 0x1, R69, P5 ;  /* 0x000000014c0fa824 */ /* 0x000fe200028e0645 */
[----:B--2---:R-:W-:Y:S02]  /*8cb0*/  @P3 SHF.R.U32.HI R0, RZ, R8, R9 ;  /* 0x00000008ff003219 */ /* 0x004fe40000011609 */
[----:B------:R-:W-:Y:S02]  /*8cc0*/  @!P1 IADD3 R45, P3, P4, R44, R84, R77 ;  /* 0x000000542c2d9210 */ /* 0x000fe40007c7e04d */
[----:B------:R-:W-:Y:S01]  /*8cd0*/  SHF.R.S32.HI R13, RZ, 0x1f, R0 ;  /* 0x0000001fff0d7819 */ /* 0x000fe20000011400 */
[----:B------:R-:W-:Y:S01]  /*8ce0*/  IMAD.WIDE.U32 R8, R0, R6, R42 ;  /* 0x0000000600087225 */ /* 0x000fe200078e002a */
[----:B------:R-:W-:Y:S02]  /*8cf0*/  @!P1 IADD3.X R50, R49, R82, R78, P3, P4 ;  /* 0x0000005231329210 */ /* 0x000fe40001fe844e */
[----:B------:R-:W-:Y:S01]  /*8d00*/  @!P1 IADD3 R40, P3, P4, R51, R86, R74 ;  /* 0x0000005633289210 */ /* 0x000fe20007c7e04a */
[----:B------:R-:W-:-:S02]  /*8d10*/  IMAD R24, R13, R6, RZ ;  /* 0x000000060d187224 */ /* 0x000fc400078e02ff */
[-C--:B------:R-:W-:Y:S01]  /*8d20*/  IMAD R13, R13, R4.reuse, RZ ;  /* 0x000000040d0d7224 */ /* 0x080fe200078e02ff */
[----:B------:R-:W-:Y:S01]  /*8d30*/  @!P1 IADD3.X R41, R69, R85, R76, P3, P4 ;  /* 0x0000005545299210 */ /* 0x000fe20001fe844c */
[----:B------:R-:W-:Y:S01]  /*8d40*/  IMAD R7, R0, R7, R24 ;  /* 0x0000000700077224 */ /* 0x000fe200078e0218 */
[----:B------:R-:W-:Y:S01]  /*8d50*/  LEA R6, P4, R8, UR4, 0x1 ;  /* 0x0000000408067c11 */ /* 0x000fe2000f8808ff */
[----:B------:R-:W-:Y:S01]  /*8d60*/  IMAD.WIDE.U32 R10, R0, R4, R10 ;  /* 0x00000004000a7225 */ /* 0x000fe200078e000a */
[C---:B------:R-:W-:Y:S01]  /*8d70*/  @!P2 LEA R20, P3, R14.reuse, UR4, 0x1 ;  /* 0x000000040e14ac11 */ /* 0x040fe2000f8608ff */
[----:B------:R-:W-:Y:S02]  /*8d80*/  UMOV UR4, 0xffffffff ;  /* 0xffffffff00047882 */ /* 0x000fe40000000000 */
[----:B------:R-:W-:Y:S01]  /*8d90*/  IMAD.IADD R7, R9, 0x1, R7 ;  /* 0x0000000109077824 */ /* 0x000fe200078e0207 */
[----:B------:R-:W-:Y:S01]  /*8da0*/  @!P2 LEA.HI.X R21, R14, UR5, R21, 0x1, P3 ;  /* 0x000000050e15ac11 */ /* 0x000fe200098f0c15 */
[----:B------:R-:W-:Y:S01]  /*8db0*/  IMAD R13, R0, R5, R13 ;  /* 0x00000005000d7224 */ /* 0x000fe200078e020d */
[----:B------:R-:W-:-:S02]  /*8dc0*/  @!P2 LEA R24, P3, R12, UR6, 0x1 ;  /* 0x000000060c18ac11 */ /* 0x000fc4000f8608ff */
[----:B------:R-:W-:Y:S01]  /*8dd0*/  LEA.HI.X R5, R8, UR5, R7, 0x1, P4 ;  /* 0x0000000508057c11 */ /* 0x000fe2000a0f0c07 */
[----:B------:R-:W-:Y:S01]  /*8de0*/  IMAD.IADD R7, R11, 0x1, R13 ;  /* 0x000000010b077824 */ /* 0x000fe200078e020d */
[----:B------:R-:W-:Y:S02]  /*8df0*/  LEA R0, P5, R10, UR6, 0x1 ;  /* 0x000000060a007c11 */ /* 0x000fe4000f8a08ff */
[----:B------:R-:W-:Y:S02]  /*8e00*/  @!P2 LEA.HI.X R25, R12, UR7, R15, 0x1, P3 ;  /* 0x000000070c19ac11 */ /* 0x000fe400098f0c0f */
[----:B------:R-:W-:Y:S02]  /*8e10*/  LEA.HI.X R4, R10, UR7, R7, 0x1, P5 ;  /* 0x000000070a047c11 */ /* 0x000fe4000a8f0c07 */
[----:B---3--:R-:W-:Y:S02]  /*8e20*/  @!P1 LEA R44, P3, R45, R46, 0x1 ;  /* 0x0000002e2d2c9211 */ /* 0x008fe400078608ff */
[----:B-1----:R-:W-:Y:S01]  /*8e30*/  @!P1 LEA R46, P4, R40, R70, 0x1 ;  /* 0x00000046282e9211 */ /* 0x002fe200078808ff */
[----:B0-----:R-:W-:-:S12]  /*8e40*/  BRA.DIV UR4, `(.L_x_2872) ;  /* 0x000002c204fc7947 */ /* 0x001fd8000b800000 */
.L_x_3138:
[----:B------:R-:W-:-:S03]  /*8e50*/  UMOV UR4, 0xffffffff ;  /* 0xffffffff00047882 */ /* 0x000fc60000000000 */
[----:B------:R-:W-:Y:S05]  /*8e60*/  BRA.DIV UR4, `(.L_x_2873) ;  /* 0x000002c6041c7947 */ /* 0x000fea000b800000 */
.L_x_3141:
[----:B------:R-:W-:-:S03]  /*8e70*/  UMOV UR4, 0xffffffff ;  /* 0xffffffff00047882 */ /* 0x000fc60000000000 */
[----:B------:R-:W-:Y:S05]  /*8e80*/  BRA.DIV UR4, `(.L_x_2874) ;  /* 0x000002c6043c7947 */ /* 0x000fea000b800000 */
.L_x_3144:
[----:B------:R-:W-:-:S03]  /*8e90*/  UMOV UR4, 0xffffffff ;  /* 0xffffffff00047882 */ /* 0x000fc60000000000 */
[----:B------:R-:W-:Y:S05]  /*8ea0*/  BRA.DIV UR4, `(.L_x_2875) ;  /* 0x000002c6045c7947 */ /* 0x000fea000b800000 */
.L_x_3147:
[----:B------:R-:W-:-:S03]  /*8eb0*/  UMOV UR4, 0xffffffff ;  /* 0xffffffff00047882 */ /* 0x000fc60000000000 */
[----:B------:R-:W-:Y:S05]  /*8ec0*/  BRA.DIV UR4, `(.L_x_2876) ;  /* 0x000002c6047c7947 */ /* 0x000fea000b800000 */
.L_x_3150:
[----:B------:R-:W-:-:S03]  /*8ed0*/  UMOV UR4, 0xffffffff ;  /* 0xffffffff00047882 */ /* 0x000fc60000000000 */
[----:B------:R-:W-:Y:S05]  /*8ee0*/  BRA.DIV UR4, `(.L_x_2877) ;  /* 0x000002c6049c7947 */ /* 0x000fea000b800000 */
.L_x_3153:
[----:B------:R-:W-:-:S03]  /*8ef0*/  UMOV UR4, 0xffffffff ;  /* 0xffffffff00047882 */ /* 0x000fc60000000000 */
[----:B------:R-:W-:Y:S05]  /*8f00*/  BRA.DIV UR4, `(.L_x_2878) ;  /* 0x000002c604bc7947 */ /* 0x000fea000b800000 */
.L_x_3156:
[----:B------:R-:W-:-:S03]  /*8f10*/  UMOV UR4, 0xffffffff ;  /* 0xffffffff00047882 */ /* 0x000fc60000000000 */
[----:B------:R-:W-:Y:S05]  /*8f20*/  BRA.DIV UR4, `(.L_x_2879) ;  /* 0x000002c604dc7947 */ /* 0x000fea000b800000 */
.L_x_3159:
[----:B-----5:R-:W-:Y:S02]  /*8f30*/  LEA.HI R0, R48, R48, RZ, 0x1 ;  /* 0x0000003030007211 */ /* 0x020fe400078f08ff */
[----:B------:R-:W-:Y:S02]  /*8f40*/  CS2R R12, SRZ ;  /* 0x00000000000c7805 */ /* 0x000fe4000001ff00 */
[----:B------:R-:W-:Y:S02]  /*8f50*/  @!P1 LEA.HI.X R45, R45, R47, R50, 0x1, P3 ;  /* 0x0000002f2d2d9211 */ /* 0x000fe400018f0c32 */
[----:B------:R-:W-:Y:S02]  /*8f60*/  CS2R R14, SRZ ;  /* 0x00000000000e7805 */ /* 0x000fe4000001ff00 */
[----:B------:R-:W-:Y:S02]  /*8f70*/  LOP3.LUT R5, R0, 0xfffffffe, RZ, 0xc0, !PT ;  /* 0xfffffffe00057812 */ /* 0x000fe400078ec0ff */
[----:B------:R-:W-:-:S02]  /*8f80*/  CS2R R42, SRZ ;  /* 0x00000000002a7805 */ /* 0x000fc4000001ff00 */
[----:B------:R-:W-:Y:S02]  /*8f90*/  @!P1 LEA.HI.X R47, R40, R71, R41, 0x1, P4 ;  /* 0x00000047282f9211 */ /* 0x000fe400020f0c29 */
[----:B------:R-:W-:Y:S01]  /*8fa0*/  CS2R R40, SRZ ;  /* 0x0000000000287805 */ /* 0x000fe2000001ff00 */
[----:B------:R-:W-:Y:S01]  /*8fb0*/  IMAD.IADD R48, R48, 0x1, -R5 ;  /* 0x0000000130307824 */ /* 0x000fe200078e0a05 */
[----:B------:R-:W-:Y:S02]  /*8fc0*/  CS2R R8, SRZ ;  /* 0x0000000000087805 */ /* 0x000fe4000001ff00 */
[----:B------:R-:W-:Y:S02]  /*8fd0*/  CS2R R10, SRZ ;  /* 0x00000000000a7805 */ /* 0x000fe4000001ff00 */
[----:B------:R-:W-:Y:S02]  /*8fe0*/  CS2R R4, SRZ ;  /* 0x0000000000047805 */ /* 0x000fe4000001ff00 */
[----:B------:R-:W-:-:S02]  /*8ff0*/  CS2R R6, SRZ ;  /* 0x0000000000067805 */ /* 0x000fc4000001ff00 */
[----:B------:R-:W-:Y:S01]  /*9000*/  SHF.L.U32 R48, R48, 0x1f, RZ ;  /* 0x0000001f30307819 */ /* 0x000fe200000006ff */
[----:B------:R0:W5:Y:S04]  /*9010*/  @!P2 LDG.E.128 R12, desc[UR56][R20.64] ;  /* 0x00000038140ca981 */ /* 0x000168000c1e1d00 */
[----:B------:R0:W5:Y:S04]  /*9020*/  @!P2 LDG.E.128 R40, desc[UR56][R24.64] ;  /* 0x000000381828a981 */ /* 0x000168000c1e1d00 */
[----:B------:R0:W5:Y:S04]  /*9030*/  @!P1 LDG.E.128 R8, desc[UR56][R44.64] ;  /* 0x000000382c089981 */ /* 0x000168000c1e1d00 */
[----:B------:R0:W5:Y:S01]  /*9040*/  @!P1 LDG.E.128 R4, desc[UR56][R46.64] ;  /* 0x000000382e049981 */ /* 0x000162000c1e1d00 */
[----:B------:R-:W1:Y:S01]  /*9050*/  SYNCS.PHASECHK.TRANS64.TRYWAIT P1, [R145+URZ+0x32400], R48 ;  /* 0x03240030910075a7 */ /* 0x000e62000802017f */
[----:B------:R-:W-:Y:S04]  /*9060*/  BSSY B1, `(.L_x_2880) ;  /* 0x0000002000017945 */ /* 0x000fe80003800000 */
[----:B01----:R-:W-:Y:S05]  /*9070*/  @!P1 BRA `(.L_x_2881) ;  /* 0x000002c400b09947 */ /* 0x003fea0003800000 */
.L_x_3160:
[----:B------:R-:W-:Y:S05]  /*9080*/  BSYNC B1 ;  /* 0x0000000000017941 */ /* 0x000fea0003800000 */
.L_x_2880:
[----:B------:R-:W2:Y:S01]  /*9090*/  LDL R45, [R1+0x70] ;  /* 0x00007000012d7983 */ /* 0x000ea20000100800 */
[----:B-----5:R-:W-:Y:S01]  /*90a0*/  IMAD.MOV.U32 R0, RZ, RZ, R12 ;  /* 0x000000ffff007224 */ /* 0x020fe200078e000c */
[----:B------:R-:W-:Y:S01]  /*90b0*/  BSSY B1, `(.L_x_2882) ;  /* 0x0000086000017945 */ /* 0x000fe20003800000 */
[----:B------:R-:W-:Y:S02]  /*90c0*/  IMAD.MOV.U32 R25, RZ, RZ, R40 ;  /* 0x000000ffff197224 */ /* 0x000fe400078e0028 */
[----:B------:R-:W-:Y:S02]  /*90d0*/  IMAD.MOV.U32 R44, RZ, RZ, R41 ;  /* 0x000000ffff2c7224 */ /* 0x000fe400078e0029 */
[----:B------:R-:W-:Y:S01]  /*90e0*/  IMAD.MOV.U32 R20, RZ, RZ, R13 ;  /* 0x000000ffff147224 */ /* 0x000fe200078e000d */
[----:B------:R-:W-:Y:S01]  /*90f0*/  PRMT R0, R0, 0x5410, R25 ;  /* 0x0000541000007816 */ /* 0x000fe20000000019 */
[----:B------:R-:W-:Y:S01]  /*9100*/  IMAD.MOV.U32 R25, RZ, RZ, R42 ;  /* 0x000000ffff197224 */ /* 0x000fe200078e002a */
[----:B------:R-:W-:Y:S01]  /*9110*/  PRMT R80, R44, 0x7610, R80 ;  /* 0x000076102c507816 */ /* 0x000fe20000000050 */
[----:B------:R-:W-:-:S02]  /*9120*/  IMAD.MOV.U32 R44, RZ, RZ, R8 ;  /* 0x000000ffff2c7224 */ /* 0x000fc400078e0008 */
[----:B------:R-:W-:Y:S01]  /*9130*/  IMAD.MOV.U32 R46, RZ, RZ, R9 ;  /* 0x000000ffff2e7224 */ /* 0x000fe200078e0009 */
[--C-:B------:R-:W-:Y:S01]  /*9140*/  PRMT R20, R20, 0x5410, R25.reuse ;  /* 0x0000541014147816 */ /* 0x100fe20000000019 */
[----:B------:R-:W-:Y:S01]  /*9150*/  IMAD.MOV.U32 R47, RZ, RZ, R10 ;  /* 0x000000ffff2f7224 */ /* 0x000fe200078e000a */
[----:B------:R-:W-:Y:S01]  /*9160*/  PRMT R25, R44, 0x7610, R25 ;  /* 0x000076102c197816 */ /* 0x000fe20000000019 */
[----:B------:R-:W-:Y:S01]  /*9170*/  IMAD.MOV.U32 R44, RZ, RZ, R4 ;  /* 0x000000ffff2c7224 */ /* 0x000fe200078e0004 */
[----:B------:R-:W-:Y:S01]  /*9180*/  PRMT R68, R46, 0x7610, R68 ;  /* 0x000076102e447816 */ /* 0x000fe20000000044 */
[----:B------:R-:W-:Y:S01]  /*9190*/  IMAD.MOV.U32 R46, RZ, RZ, R11 ;  /* 0x000000ffff2e7224 */ /* 0x000fe200078e000b */
[----:B------:R-:W-:Y:S01]  /*91a0*/  PRMT R86, R47, 0x7610, R86 ;  /* 0x000076102f567816 */ /* 0x000fe20000000056 */
[----:B------:R-:W-:Y:S02]  /*91b0*/  IMAD.MOV.U32 R21, RZ, RZ, R14 ;  /* 0x000000ffff157224 */ /* 0x000fe400078e000e */
[----:B------:R-:W-:Y:S01]  /*91c0*/  IMAD.MOV.U32 R24, RZ, RZ, R15 ;  /* 0x000000ffff187224 */ /* 0x000fe200078e000f */
[----:B------:R-:W-:Y:S01]  /*91d0*/  PRMT R84, R44, 0x5410, R46 ;  /* 0x000054102c547816 */ /* 0x000fe2000000002e */
[----:B------:R-:W-:-:S02]  /*91e0*/  IMAD.MOV.U32 R44, RZ, RZ, R43 ;  /* 0x000000ffff2c7224 */ /* 0x000fc400078e002b */
[----:B------:R-:W-:Y:S02]  /*91f0*/  IMAD.MOV.U32 R87, RZ, RZ, R6 ;  /* 0x000000ffff577224 */ /* 0x000fe400078e0006 */
[----:B------:R-:W-:Y:S01]  /*9200*/  IMAD.MOV.U32 R88, RZ, RZ, R7 ;  /* 0x000000ffff587224 */ /* 0x000fe200078e0007 */
[----:B------:R-:W-:Y:S01]  /*9210*/  PRMT R81, R44, 0x7610, R81 ;  /* 0x000076102c517816 */ /* 0x000fe20000000051 */
[----:B--2---:R-:W-:-:S05]  /*9220*/  IMAD R45, R45, -0x80, R156 ;  /* 0xffffff802d2d7824 */ /* 0x004fca00078e029c */
[----:B------:R-:W-:-:S04]  /*9230*/  VIMNMX R45, R45, 0x80, PT ;  /* 0x000000802d2d7848 */ /* 0x000fc80003fe0100 */
[-C--:B------:R-:W-:Y:S02]  /*9240*/  ISETP.GE.OR P1, PT, R153, R45.reuse, P0 ;  /* 0x0000002d9900720c */ /* 0x080fe40000726670 */
[----:B------:R-:W-:Y:S01]  /*9250*/  ISETP.GE.OR P0, PT, R154, R45, P0 ;  /* 0x0000002d9a00720c */ /* 0x000fe20000706670 */
[----:B------:R-:W-:-:S05]  /*9260*/  IMAD.MOV.U32 R45, RZ, RZ, R5 ;  /* 0x000000ffff2d7224 */ /* 0x000fca00078e0005 */
[----:B------:R-:W-:-:S05]  /*9270*/  PRMT R85, R45, 0x7610, R85 ;  /* 0x000076102d557816 */ /* 0x000fca0000000055 */
[----:B------:R-:W-:Y:S05]  /*9280*/  @P1 BRA `(.L_x_2883) ;  /* 0x0000000400a01947 */ /* 0x000fea0003800000 */
[----:B------:R-:W-:Y:S01]  /*9290*/  IMAD.SHL.U32 R44, R179, 0x40, RZ ;  /* 0x00000040b32c7824 */ /* 0x000fe200078e00ff */
[----:B------:R-:W-:Y:S01]  /*92a0*/  SHF.R.U64 R69, R12, 0x10, R13 ;  /* 0x000000100c457819 */ /* 0x000fe2000000120d */
[----:B------:R-:W-:Y:S01]  /*92b0*/  IMAD.IADD R45, R22, 0x1, R3 ;  /* 0x00000001162d7824 */ /* 0x000fe200078e0203 */
[----:B------:R-:W-:Y:S02]  /*92c0*/  SHF.R.U64 R76, R40, 0x10, R41 ;  /* 0x00000010284c7819 */ /* 0x000fe40000001229 */
[----:B------:R-:W-:Y:S02]  /*92d0*/  LOP3.LUT R46, R44, 0x1c0, RZ, 0xc0, !PT ;  /* 0x000001c02c2e7812 */ /* 0x000fe400078ec0ff */
[----:B------:R-:W-:Y:S02]  /*92e0*/  SHF.R.U64 R12, R14, 0x10, R15 ;  /* 0x000000100e0c7819 */ /* 0x000fe4000000120f */
[----:B------:R-:W-:Y:S02]  /*92f0*/  LOP3.LUT R44, R46, 0x38, R22, 0xf8, !PT ;  /* 0x000000382e2c7812 */ /* 0x000fe400078ef816 */
[----:B------:R-:W-:-:S02]  /*9300*/  SHF.R.U32.HI R47, RZ, 0x3, R46 ;  /* 0x00000003ff2f7819 */ /* 0x000fc4000001162e */
[----:B------:R-:W-:Y:S02]  /*9310*/  LOP3.LUT R45, R46, 0x38, R45, 0xf8, !PT ;  /* 0x000000382e2d7812 */ /* 0x000fe400078ef82d */
[-C--:B------:R-:W-:Y:S02]  /*9320*/  LOP3.LUT R44, R44, R47.reuse, RZ, 0x3c, !PT ;  /* 0x0000002f2c2c7212 */ /* 0x080fe400078e3cff */
[----:B------:R-:W-:Y:S02]  /*9330*/  LOP3.LUT R46, R45, R47, RZ, 0x3c, !PT ;  /* 0x0000002f2d2e7212 */ /* 0x000fe400078e3cff */
[----:B------:R-:W-:Y:S01]  /*9340*/  SHF.R.U32.HI R15, RZ, 0x10, R15 ;  /* 0x00000010ff0f7819 */ /* 0x000fe2000001160f */
[C---:B------:R-:W-:Y:S01]  /*9350*/  IMAD R44, R165.reuse, 0x200, R44 ;  /* 0x00000200a52c7824 */ /* 0x040fe200078e022c */
[----:B------:R-:W-:Y:S01]  /*9360*/  SHF.R.U32.HI R13, RZ, 0x10, R13 ;  /* 0x00000010ff0d7819 */ /* 0x000fe2000001160d */
[----:B0-----:R-:W-:Y:S01]  /*9370*/  IMAD R48, R165, 0x200, R46 ;  /* 0x00000200a5307824 */ /* 0x001fe200078e022e */
[----:B------:R-:W-:Y:S01]  /*9380*/  SHF.R.U64 R78, R42, 0x10, R43 ;  /* 0x000000102a4e7819 */ /* 0x000fe2000000122b */
[--C-:B------:R-:W-:Y:S01]  /*9390*/  IMAD R82, R44, 0x2, R145.reuse ;  /* 0x000000022c527824 */ /* 0x100fe200078e0291 */
[----:B------:R-:W-:Y:S01]  /*93a0*/  PRMT R76, R0, 0x5432, R76 ;  /* 0x00005432004c7816 */ /* 0x000fe2000000004c */
[----:B------:R-:W-:Y:S01]  /*93b0*/  IMAD R83, R48, 0x2, R145 ;  /* 0x0000000230537824 */ /* 0x000fe200078e0291 */
[----:B------:R-:W-:-:S02]  /*93c0*/  PRMT R69, R0, 0x5410, R69 ;  /* 0x0000541000457816 */ /* 0x000fc40000000045 */
[----:B------:R-:W0:Y:S01]  /*93d0*/  LDS.128 R44, [R82+0x18400] ;  /* 0x01840000522c7984 */ /* 0x000e220000000c00 */
[----:B------:R-:W-:Y:S02]  /*93e0*/  PRMT R74, R24, 0x5410, R15 ;  /* 0x00005410184a7816 */ /* 0x000fe4000000000f */
[C---:B------:R-:W-:Y:S01]  /*93f0*/  PRMT R70, R20.reuse, 0x5410, R13 ;  /* 0x0000541014467816 */ /* 0x040fe2000000000d */
[----:B------:R-:W1:Y:S01]  /*9400*/  LDS.128 R48, [R83+0x18400] ;  /* 0x0184000053307984 */ /* 0x000e620000000c00 */
[----:B------:R-:W-:Y:S02]  /*9410*/  PRMT R71, R21, 0x5410, R12 ;  /* 0x0000541015477816 */ /* 0x000fe4000000000c */
[----:B------:R-:W-:Y:S02]  /*9420*/  PRMT R78, R20, 0x5432, R78 ;  /* 0x00005432144e7816 */ /* 0x000fe4000000004e */
[----:B------:R-:W-:Y:S02]  /*9430*/  SHF.R.U32.HI R79, RZ, 0x10, R43 ;  /* 0x00000010ff4f7819 */ /* 0x000fe4000001162b */
[----:B------:R-:W-:-:S02]  /*9440*/  SHF.R.U32.HI R77, RZ, 0x10, R41 ;  /* 0x00000010ff4d7819 */ /* 0x000fc40000011629 */
[----:B------:R-:W-:Y:S02]  /*9450*/  PRMT R79, R81, 0x5410, R79 ;  /* 0x00005410514f7816 */ /* 0x000fe4000000004f */
[----:B------:R-:W-:Y:S01]  /*9460*/  PRMT R77, R80, 0x5410, R77 ;  /* 0x00005410504d7816 */ /* 0x000fe2000000004d */
[C---:B0-----:R-:W-:Y:S01]  /*9470*/  IMAD.U32 R14, R46.reuse, 0x10000, RZ ;  /* 0x000100002e0e7824 */ /* 0x041fe200078e00ff */
[----:B------:R-:W-:Y:S01]  /*9480*/  LOP3.LUT R15, R46, 0xffff0000, RZ, 0xc0, !PT ;  /* 0xffff00002e0f7812 */ /* 0x000fe200078ec0ff */
[C---:B------:R-:W-:Y:S01]  /*9490*/  IMAD.U32 R0, R44.reuse, 0x10000, RZ ;  /* 0x000100002c007824 */ /* 0x040fe200078e00ff */
[----:B------:R-:W-:Y:S01]  /*94a0*/  LOP3.LUT R12, R44, 0xffff0000, RZ, 0xc0, !PT ;  /* 0xffff00002c0c7812 */ /* 0x000fe200078ec0ff */
[C---:B------:R-:W-:Y:S01]  /*94b0*/  IMAD.U32 R20, R47.reuse, 0x10000, RZ ;  /* 0x000100002f147824 */ /* 0x040fe200078e00ff */
[----:B------:R-:W-:Y:S01]  /*94c0*/  LOP3.LUT R46, R47, 0xffff0000, RZ, 0xc0, !PT ;  /* 0xffff00002f2e7812 */ /* 0x000fe200078ec0ff */
[C---:B------:R-:W-:Y:S01]  /*94d0*/  IMAD.U32 R13, R45.reuse, 0x10000, RZ ;  /* 0x000100002d0d7824 */ /* 0x040fe200078e00ff */
[----:B------:R-:W-:Y:S01]  /*94e0*/  LOP3.LUT R44, R45, 0xffff0000, RZ, 0xc0, !PT ;  /* 0xffff00002d2c7812 */ /* 0x000fe200078ec0ff */
[C---:B-1----:R-:W-:Y:S01]  /*94f0*/  IMAD.U32 R21, R48.reuse, 0x10000, RZ ;  /* 0x0001000030157824 */ /* 0x042fe200078e00ff */
[----:B------:R-:W-:Y:S01]  /*9500*/  LOP3.LUT R24, R48, 0xffff0000, RZ, 0xc0, !PT ;  /* 0xffff000030187812 */ /* 0x000fe200078ec0ff */
[----:B------:R-:W-:Y:S01]  /*9510*/  IMAD.U32 R47, R76, 0x10000, RZ ;  /* 0x000100004c2f7824 */ /* 0x000fe200078e00ff */
[----:B------:R-:W-:Y:S01]  /*9520*/  LOP3.LUT R48, R49, 0xffff0000, RZ, 0xc0, !PT ;  /* 0xffff000031307812 */ /* 0x000fe200078ec0ff */
[C---:B------:R-:W-:Y:S01]  /*9530*/  IMAD.U32 R45, R69.reuse, 0x10000, RZ ;  /* 0x00010000452d7824 */ /* 0x040fe200078e00ff */
[----:B------:R-:W-:Y:S01]  /*9540*/  LOP3.LUT R69, R69, 0xffff0000, RZ, 0xc0, !PT ;  /* 0xffff000045457812 */ /* 0x000fe200078ec0ff */
[----:B------:R-:W-:Y:S01]  /*9550*/  FMUL.FTZ R81, R21, R47 ;  /* 0x0000002f15517220 */ /* 0x000fe20000410000 */
[----:B------:R-:W-:-:S02]  /*9560*/  IMAD.U32 R40, R49, 0x10000, RZ ;  /* 0x0001000031287824 */ /* 0x000fc400078e00ff */
[-C--:B------:R-:W-:Y:S01]  /*9570*/  FMUL.FTZ R21, R21, R45.reuse ;  /* 0x0000002d15157220 */ /* 0x080fe20000410000 */
[----:B------:R-:W-:Y:S01]  /*9580*/  LOP3.LUT R49, R76, 0xffff0000, RZ, 0xc0, !PT ;  /* 0xffff00004c317812 */ /* 0x000fe200078ec0ff */
[C---:B------:R-:W-:Y:S01]  /*9590*/  FFMA.FTZ R81, R0.reuse, R45, -R81 ;  /* 0x0000002d00517223 */ /* 0x040fe20000010851 */
[C---:B------:R-:W-:Y:S02]  /*95a0*/  IMAD.U32 R45, R77.reuse, 0x10000, RZ ;  /* 0x000100004d2d7824 */ /* 0x040fe400078e00ff */
[----:B------:R-:W-:Y:S01]  /*95b0*/  FFMA.FTZ R47, R0, R47, R21 ;  /* 0x0000002f002f7223 */ /* 0x000fe20000010015 */
[----:B------:R-:W-:Y:S02]  /*95c0*/  IMAD.U32 R0, R70, 0x10000, RZ ;  /* 0x0001000046007824 */ /* 0x000fe400078e00ff */
[----:B------:R-:W-:Y:S01]  /*95d0*/  FMUL.FTZ R21, R24, R69 ;  /* 0x0000004518157220 */ /* 0x000fe20000410000 */
[----:B------:R-:W-:Y:S01]  /*95e0*/  LOP3.LUT R77, R77, 0xffff0000, RZ, 0xc0, !PT ;  /* 0xffff00004d4d7812 */ /* 0x000fe200078ec0ff */
[C---:B------:R-:W-:Y:S01]  /*95f0*/  FMUL.FTZ R76, R40.reuse, R45 ;  /* 0x0000002d284c7220 */ /* 0x040fe20000410000 */
[-C--:B------:R-:W-:Y:S01]  /*9600*/  FMUL.FTZ R80, R40, R0.reuse ;  /* 0x0000000028507220 */ /* 0x080fe20000410000 */
[----:B------:R-:W-:Y:S01]  /*9610*/  FFMA.FTZ R40, R12, R49, R21 ;  /* 0x000000310c287223 */ /* 0x000fe20000010015 */
[C---:B------:R-:W-:Y:S01]  /*9620*/  IMAD.U32 R41, R50.reuse, 0x10000, RZ ;  /* 0x0001000032297824 */ /* 0x040fe200078e00ff */
[----:B------:R-:W-:Y:S01]  /*9630*/  LOP3.LUT R42, R50, 0xffff0000, RZ, 0xc0, !PT ;  /* 0xffff0000322a7812 */ /* 0x000fe200078ec0ff */
[----:B------:R-:W-:Y:S01]  /*9640*/  FFMA.FTZ R80, R13, R45, R80 ;  /* 0x0000002d0d507223 */ /* 0x000fe20000010050 */
[----:B------:R-:W-:Y:S01]  /*9650*/  LOP3.LUT R21, R70, 0xffff0000, RZ, 0xc0, !PT ;  /* 0xffff000046157812 */ /* 0x000fe200078ec0ff */
[C---:B------:R-:W-:Y:S01]  /*9660*/  IMAD.U32 R43, R51.reuse, 0x10000, RZ ;  /* 0x00010000332b7824 */ /* 0x040fe200078e00ff */
[----:B------:R-:W-:Y:S01]  /*9670*/  LOP3.LUT R50, R51, 0xffff0000, RZ, 0xc0, !PT ;  /* 0xffff000033327812 */ /* 0x000fe200078ec0ff */
[----:B------:R-:W-:Y:S01]  /*9680*/  FFMA.FTZ R76, R13, R0, -R76 ;  /* 0x000000000d4c7223 */ /* 0x000fe2000001084c */
[----:B------:R-:W-:Y:S01]  /*9690*/  FMUL.FTZ R45, R48, R77 ;  /* 0x0000004d302d7220 */ /* 0x000fe20000410000 */
[----:B------:R-:W-:Y:S01]  /*96a0*/  FMUL.FTZ R51, R24, R49 ;  /* 0x0000003118337220 */ /* 0x000fe20000410000 */
[----:B------:R-:W-:-:S02]  /*96b0*/  IMAD.U32 R0, R71, 0x10000, RZ ;  /* 0x0001000047007824 */ /* 0x000fc400078e00ff */
[-C--:B------:R-:W-:Y:S01]  /*96c0*/  FMUL.FTZ R49, R48, R21.reuse ;  /* 0x0000001530317220 */ /* 0x080fe20000410000 */
[----:B------:R-:W-:Y:S02]  /*96d0*/  IMAD.U32 R13, R78, 0x10000, RZ ;  /* 0x000100004e0d7824 */ /* 0x000fe400078e00ff */
[----:B------:R-:W-:Y:S01]  /*96e0*/  FFMA.FTZ R45, R44, R21, -R45 ;  /* 0x000000152c2d7223 */ /* 0x000fe2000001082d */
[----:B------:R-:W-:Y:S01]  /*96f0*/  FFMA.FTZ R24, R12, R69, -R51 ;  /* 0x000000450c187223 */ /* 0x000fe20000010833 */
[----:B------:R-:W-:Y:S02]  /*9700*/  IMAD.U32 R21, R79, 0x10000, RZ ;  /* 0x000100004f157824 */ /* 0x000fe400078e00ff */
[C---:B------:R-:W-:Y:S01]  /*9710*/  FMUL.FTZ R48, R41.reuse, R0 ;  /* 0x0000000029307220 */ /* 0x040fe20000410000 */
[----:B------:R-:W-:Y:S02]  /*9720*/  IMAD.U32 R12, R74, 0x10000, RZ ;  /* 0x000100004a0c7824 */ /* 0x000fe400078e00ff */
[----:B------:R-:W-:Y:S01]  /*9730*/  FMUL.FTZ R51, R41, R13 ;  /* 0x0000000d29337220 */ /* 0x000fe20000410000 */
[----:B------:R-:W-:Y:S01]  /*9740*/  FFMA.FTZ R41, R44, R77, R49 ;  /* 0x0000004d2c297223 */ /* 0x000fe20000010031 */
[C---:B------:R-:W-:Y:S01]  /*9750*/  FMUL.FTZ R49, R43.reuse, R21 ;  /* 0x000000152b317220 */ /* 0x040fe20000410000 */
[----:B------:R-:W-:Y:S01]  /*9760*/  FFMA.FTZ R48, R14, R13, R48 ;  /* 0x0000000d0e307223 */ /* 0x000fe20000010030 */
[----:B------:R-:W-:Y:S01]  /*9770*/  LOP3.LUT R78, R78, 0xffff0000, RZ, 0xc0, !PT ;  /* 0xffff00004e4e7812 */ /* 0x000fe200078ec0ff */
[----:B------:R-:W-:Y:S01]  /*9780*/  FMUL.FTZ R43, R43, R12 ;  /* 0x0000000c2b2b7220 */ /* 0x000fe20000410000 */
[----:B------:R-:W-:Y:S01]  /*9790*/  LOP3.LUT R79, R79, 0xffff0000, RZ, 0xc0, !PT ;  /* 0xffff00004f4f7812 */ /* 0x000fe200078ec0ff */
[----:B------:R-:W-:Y:S01]  /*97a0*/  FFMA.FTZ R51, R14, R0, -R51 ;  /* 0x000000000e337223 */ /* 0x000fe20000010833 */
[----:B------:R-:W-:Y:S01]  /*97b0*/  LOP3.LUT R71, R71, 0xffff0000, RZ, 0xc0, !PT ;  /* 0xffff000047477812 */ /* 0x000fe200078ec0ff */
[----:B------:R-:W-:Y:S01]  /*97c0*/  FFMA.FTZ R43, R20, R21, R43 ;  /* 0x00000015142b7223 */ /* 0x000fe2000001002b */
[----:B------:R-:W-:Y:S01]  /*97d0*/  LOP3.LUT R13, R74, 0xffff0000, RZ, 0xc0, !PT ;  /* 0xffff00004a0d7812 */ /* 0x000fe200078ec0ff */
[----:B------:R-:W-:Y:S01]  /*97e0*/  FMUL.FTZ R0, R42, R78 ;  /* 0x0000004e2a007220 */ /* 0x000fe20000410000 */
[----:B------:R-:W-:Y:S01]  /*97f0*/  FMUL.FTZ R69, R50, R79 ;  /* 0x0000004f32457220 */ /* 0x000fe20000410000 */
[----:B------:R-:W-:Y:S01]  /*9800*/  FMUL.FTZ R21, R42, R71 ;  /* 0x000000472a157220 */ /* 0x000fe20000410000 */
[----:B------:R-:W-:Y:S01]  /*9810*/  FFMA.FTZ R49, R20, R12, -R49 ;  /* 0x0000000c14317223 */ /* 0x000fe20000010831 */
[----:B------:R-:W-:Y:S01]  /*9820*/  FMUL.FTZ R50, R50, R13 ;  /* 0x0000000d32327220 */ /* 0x000fe20000410000 */
        /* <DEDUP_REMOVED lines=14> */
.L_x_2883:
[----:B------:R-:W-:Y:S05]  /*9910*/  BSYNC B1 ;  /* 0x0000000000017941 */ /* 0x000fea0003800000 */
.L_x_2882:
[----:B------:R-:W-:Y:S01]  /*9920*/  PRMT R20, R87, 0x5410, R88 ;  /* 0x0000541057147816 */ /* 0x000fe20000000058 */
[----:B------:R-:W-:Y:S06]  /*9930*/  @P0 BRA `(.L_x_2869) ;  /* 0x0000000400840947 */ /* 0x000fec0003800000 */
[----:B------:R-:W-:Y:S01]  /*9940*/  IMAD.IADD R3, R22, 0x1, R3 ;  /* 0x0000000116037824 */ /* 0x000fe200078e0203 */
[----:B-1----:R-:W1:Y:S01]  /*9950*/  LDS.128 R12, [R210+0x18400] ;  /* 0x01840000d20c7984 */ /* 0x002e620000000c00 */
[----:B------:R-:W-:Y:S02]  /*9960*/  SHF.R.U64 R45, R4, 0x10, R5 ;  /* 0x00000010042d7819 */ /* 0x000fe40000001205 */
[----:B------:R-:W-:Y:S02]  /*9970*/  SHF.R.U64 R8, R8, 0x10, R9 ;  /* 0x0000001008087819 */ /* 0x000fe40000001209 */
[----:B------:R-:W-:Y:S02]  /*9980*/  LOP3.LUT R0, R166, 0x38, R3, 0xf8, !PT ;  /* 0x00000038a6007812 */ /* 0x000fe400078ef803 */
[----:B------:R-:W-:Y:S02]  /*9990*/  SHF.R.U32.HI R9, RZ, 0x10, R9 ;  /* 0x00000010ff097819 */ /* 0x000fe40000011609 */
[----:B------:R-:W-:-:S02]  /*99a0*/  LOP3.LUT R3, R0, R167, RZ, 0x3c, !PT ;  /* 0x000000a700037212 */ /* 0x000fc400078e3cff */
[----:B------:R-:W-:Y:S02]  /*99b0*/  PRMT R45, R84, 0x5410, R45 ;  /* 0x00005410542d7816 */ /* 0x000fe4000000002d */
[----:B------:R-:W-:Y:S01]  /*99c0*/  SHF.R.U32.HI R47, RZ, 0x10, R5 ;  /* 0x00000010ff2f7819 */ /* 0x000fe20000011605 */
[----:B------:R-:W-:Y:S01]  /*99d0*/  IMAD.IADD R0, R168, 0x1, R3 ;  /* 0x00000001a8007824 */ /* 0x000fe200078e0203 */
[----:B------:R-:W-:Y:S01]  /*99e0*/  PRMT R25, R25, 0x5410, R8 ;  /* 0x0000541019197816 */ /* 0x000fe20000000008 */
[----:B------:R-:W-:Y:S01]  /*99f0*/  IMAD.U32 R46, R45, 0x10000, RZ ;  /* 0x000100002d2e7824 */ /* 0x000fe200078e00ff */
[----:B------:R-:W-:Y:S01]  /*9a00*/  PRMT R68, R68, 0x5410, R9 ;  /* 0x0000541044447816 */ /* 0x000fe20000000009 */
[----:B------:R-:W-:Y:S01]  /*9a10*/  IMAD R0, R0, 0x2, R145 ;  /* 0x0000000200007824 */ /* 0x000fe200078e0291 */
[----:B------:R-:W-:Y:S01]  /*9a20*/  PRMT R47, R85, 0x5410, R47 ;  /* 0x00005410552f7816 */ /* 0x000fe2000000002f */
[----:B------:R-:W-:Y:S01]  /*9a30*/  IMAD.U32 R24, R25, 0x10000, RZ ;  /* 0x0001000019187824 */ /* 0x000fe200078e00ff */
[----:B------:R-:W-:-:S02]  /*9a40*/  SHF.R.U32.HI R44, RZ, 0x10, R11 ;  /* 0x00000010ff2c7819 */ /* 0x000fc4000001160b */
[----:B------:R-:W2:Y:S01]  /*9a50*/  LDS.128 R40, [R0+0x18400] ;  /* 0x0184000000287984 */ /* 0x000ea20000000c00 */
[----:B------:R-:W-:Y:S01]  /*9a60*/  SHF.R.U32.HI R50, RZ, 0x10, R7 ;  /* 0x00000010ff327819 */ /* 0x000fe20000011607 */
[----:B0-----:R-:W-:Y:S01]  /*9a70*/  IMAD.U32 R48, R47, 0x10000, RZ ;  /* 0x000100002f307824 */ /* 0x001fe200078e00ff */
[----:B------:R-:W-:Y:S02]  /*9a80*/  SHF.R.U64 R21, R10, 0x10, R11 ;  /* 0x000000100a157819 */ /* 0x000fe4000000120b */
[----:B------:R-:W-:Y:S02]  /*9a90*/  SHF.R.U64 R49, R6, 0x10, R7 ;  /* 0x0000001006317819 */ /* 0x000fe40000001207 */
[----:B------:R-:W-:Y:S02]  /*9aa0*/  PRMT R44, R84, 0x5432, R44 ;  /* 0x00005432542c7816 */ /* 0x000fe4000000002c */
[C---:B------:R-:W-:Y:S02]  /*9ab0*/  PRMT R50, R20.reuse, 0x5432, R50 ;  /* 0x0000543214327816 */ /* 0x040fe40000000032 */
[----:B------:R-:W-:-:S02]  /*9ac0*/  PRMT R49, R20, 0x5410, R49 ;  /* 0x0000541014317816 */ /* 0x000fc40000000031 */
[----:B------:R-:W-:Y:S02]  /*9ad0*/  LOP3.LUT R45, R45, 0xffff0000, RZ, 0xc0, !PT ;  /* 0xffff00002d2d7812 */ /* 0x000fe400078ec0ff */
[----:B------:R-:W-:Y:S01]  /*9ae0*/  LOP3.LUT R25, R25, 0xffff0000, RZ, 0xc0, !PT ;  /* 0xffff000019197812 */ /* 0x000fe200078ec0ff */
[C---:B-1----:R-:W-:Y:S01]  /*9af0*/  IMAD.U32 R3, R12.reuse, 0x10000, RZ ;  /* 0x000100000c037824 */ /* 0x042fe200078e00ff */
[----:B------:R-:W-:Y:S01]  /*9b00*/  LOP3.LUT R4, R12, 0xffff0000, RZ, 0xc0, !PT ;  /* 0xffff00000c047812 */ /* 0x000fe200078ec0ff */
[----:B------:R-:W-:Y:S01]  /*9b10*/  IMAD.U32 R5, R13, 0x10000, RZ ;  /* 0x000100000d057824 */ /* 0x000fe200078e00ff */
[----:B------:R-:W-:Y:S01]  /*9b20*/  PRMT R21, R86, 0x5410, R21 ;  /* 0x0000541056157816 */ /* 0x000fe20000000015 */
[----:B------:R-:W-:Y:S01]  /*9b30*/  IMAD.U32 R8, R15, 0x10000, RZ ;  /* 0x000100000f087824 */ /* 0x000fe200078e00ff */
[----:B------:R-:W-:Y:S01]  /*9b40*/  LOP3.LUT R12, R13, 0xffff0000, RZ, 0xc0, !PT ;  /* 0xffff00000d0c7812 */ /* 0x000fe200078ec0ff */
[----:B------:R-:W-:Y:S01]  /*9b50*/  IMAD.U32 R6, R14, 0x10000, RZ ;  /* 0x000100000e067824 */ /* 0x000fe200078e00ff */
[----:B------:R-:W-:-:S02]  /*9b60*/  LOP3.LUT R47, R47, 0xffff0000, RZ, 0xc0, !PT ;  /* 0xffff00002f2f7812 */ /* 0x000fc400078ec0ff */
[----:B------:R-:W-:Y:S02]  /*9b70*/  LOP3.LUT R7, R14, 0xffff0000, RZ, 0xc0, !PT ;  /* 0xffff00000e077812 */ /* 0x000fe400078ec0ff */
[----:B------:R-:W-:Y:S01]  /*9b80*/  LOP3.LUT R14, R15, 0xffff0000, RZ, 0xc0, !PT ;  /* 0xffff00000f0e7812 */ /* 0x000fe200078ec0ff */
[C---:B--2---:R-:W-:Y:S01]  /*9b90*/  IMAD.U32 R9, R40.reuse, 0x10000, RZ ;  /* 0x0001000028097824 */ /* 0x044fe200078e00ff */
        /* <DEDUP_REMOVED lines=8> */
[----:B------:R-:W-:Y:S02]  /*9c20*/  IMAD.U32 R24, R68, 0x10000, RZ ;  /* 0x0001000044187824 */ /* 0x000fe400078e00ff */
[----:B------:R-:W-:Y:S01]  /*9c30*/  FFMA.FTZ R74, R3, R46, R74 ;  /* 0x0000002e034a7223 */ /* 0x000fe2000001004a */
[----:B------:R-:W-:Y:S01]  /*9c40*/  IMAD.U32 R9, R50, 0x10000, RZ ;  /* 0x0001000032097824 */ /* 0x000fe200078e00ff */
[----:B------:R-:W-:Y:S01]  /*9c50*/  LOP3.LUT R15, R42, 0xffff0000, RZ, 0xc0, !PT ;  /* 0xffff00002a0f7812 */ /* 0x000fe200078ec0ff */
[----:B------:R-:W-:Y:S02]  /*9c60*/  IMAD.U32 R3, R44, 0x10000, RZ ;  /* 0x000100002c037824 */ /* 0x000fe400078e00ff */
[-C--:B------:R-:W-:Y:S01]  /*9c70*/  FMUL.FTZ R46, R11, R24.reuse ;  /* 0x000000180b2e7220 */ /* 0x080fe20000410000 */
[C---:B------:R-:W-:Y:S01]  /*9c80*/  FFMA.FTZ R76, R5.reuse, R24, -R76 ;  /* 0x00000018054c7223 */ /* 0x040fe2000001084c */
[C---:B------:R-:W-:Y:S01]  /*9c90*/  FMUL.FTZ R11, R20.reuse, R9 ;  /* 0x00000009140b7220 */ /* 0x040fe20000410000 */
[----:B------:R-:W-:Y:S01]  /*9ca0*/  FMUL.FTZ R24, R20, R3 ;  /* 0x0000000314187220 */ /* 0x000fe20000410000 */
[----:B------:R-:W-:Y:S01]  /*9cb0*/  FFMA.FTZ R46, R5, R48, R46 ;  /* 0x00000030052e7223 */ /* 0x000fe2000001002e */
[----:B------:R-:W-:Y:S01]  /*9cc0*/  FMUL.FTZ R5, R10, R45 ;  /* 0x0000002d0a057220 */ /* 0x000fe20000410000 */
[C---:B------:R-:W-:Y:S01]  /*9cd0*/  FFMA.FTZ R20, R8.reuse, R3, -R11 ;  /* 0x0000000308147223 */ /* 0x040fe2000001080b */
[----:B------:R-:W-:Y:S01]  /*9ce0*/  FFMA.FTZ R24, R8, R9, R24 ;  /* 0x0000000908187223 */ /* 0x000fe20000010018 */
[----:B------:R-:W-:-:S02]  /*9cf0*/  IMAD.U32 R13, R42, 0x10000, RZ ;  /* 0x000100002a0d7824 */ /* 0x000fc400078e00ff */
[-C--:B------:R-:W-:Y:S01]  /*9d00*/  FMUL.FTZ R9, R10, R25.reuse ;  /* 0x000000190a097220 */ /* 0x080fe20000410000 */
[----:B------:R-:W-:Y:S02]  /*9d10*/  IMAD.U32 R8, R49, 0x10000, RZ ;  /* 0x0001000031087824 */ /* 0x000fe400078e00ff */
[----:B------:R-:W-:Y:S01]  /*9d20*/  FFMA.FTZ R25, R4, R25, -R5 ;  /* 0x0000001904197223 */ /* 0x000fe20000010805 */
[----:B------:R-:W-:Y:S01]  /*9d30*/  IMAD.U32 R5, R21, 0x10000, RZ ;  /* 0x0001000015057824 */ /* 0x000fe200078e00ff */
[----:B------:R-:W-:Y:S01]  /*9d40*/  LOP3.LUT R3, R68, 0xffff0000, RZ, 0xc0, !PT ;  /* 0xffff000044037812 */ /* 0x000fe200078ec0ff */
[CC--:B------:R-:W-:Y:S01]  /*9d50*/  FMUL.FTZ R41, R13.reuse, R8.reuse ;  /* 0x000000080d297220 */ /* 0x0c0fe20000410000 */
[----:B------:R-:W-:Y:S01]  /*9d60*/  FMUL.FTZ R11, R40, R47 ;  /* 0x0000002f280b7220 */ /* 0x000fe20000410000 */
[----:B------:R-:W-:Y:S01]  /*9d70*/  FFMA.FTZ R9, R4, R45, R9 ;  /* 0x0000002d04097223 */ /* 0x000fe20000010009 */
[-C--:B------:R-:W-:Y:S01]  /*9d80*/  FMUL.FTZ R13, R13, R5.reuse ;  /* 0x000000050d0d7220 */ /* 0x080fe20000410000 */
[----:B------:R-:W-:Y:S01]  /*9d90*/  LOP3.LUT R10, R49, 0xffff0000, RZ, 0xc0, !PT ;  /* 0xffff0000310a7812 */ /* 0x000fe200078ec0ff */
[----:B------:R-:W-:Y:S01]  /*9da0*/  FFMA.FTZ R41, R6, R5, -R41 ;  /* 0x0000000506297223 */ /* 0x000fe20000010829 */
[----:B------:R-:W-:Y:S01]  /*9db0*/  LOP3.LUT R4, R21, 0xffff0000, RZ, 0xc0, !PT ;  /* 0xffff000015047812 */ /* 0x000fe200078ec0ff */
[-C--:B------:R-:W-:Y:S01]  /*9dc0*/  FMUL.FTZ R40, R40, R3.reuse ;  /* 0x0000000328287220 */ /* 0x080fe20000410000 */
[----:B------:R-:W-:Y:S01]  /*9dd0*/  LOP3.LUT R42, R43, 0xffff0000, RZ, 0xc0, !PT ;  /* 0xffff00002b2a7812 */ /* 0x000fe200078ec0ff */
[----:B------:R-:W-:Y:S01]  /*9de0*/  FFMA.FTZ R11, R12, R3, -R11 ;  /* 0x000000030c0b7223 */ /* 0x000fe2000001080b */
[----:B------:R-:W-:Y:S01]  /*9df0*/  LOP3.LUT R5, R50, 0xffff0000, RZ, 0xc0, !PT ;  /* 0xffff000032057812 */ /* 0x000fe200078ec0ff */
[----:B------:R-:W-:Y:S01]  /*9e00*/  FFMA.FTZ R13, R6, R8, R13 ;  /* 0x00000008060d7223 */ /* 0x000fe2000001000d */
[----:B------:R-:W-:Y:S01]  /*9e10*/  LOP3.LUT R3, R44, 0xffff0000, RZ, 0xc0, !PT ;  /* 0xffff00002c037812 */ /* 0x000fe200078ec0ff */
[C---:B------:R-:W-:Y:S01]  /*9e20*/  FMUL.FTZ R6, R15.reuse, R10 ;  /* 0x0000000a0f067220 */ /* 0x040fe20000410000 */
[-C--:B------:R-:W-:Y:S01]  /*9e30*/  FMUL.FTZ R15, R15, R4.reuse ;  /* 0x000000040f0f7220 */ /* 0x080fe20000410000 */
[----:B------:R-:W-:Y:S01]  /*9e40*/  FMUL.FTZ R21, R42, R5 ;  /* 0x000000052a157220 */ /* 0x000fe20000410000 */
[----:B------:R-:W-:Y:S01]  /*9e50*/  FFMA.FTZ R47, R12, R47, R40 ;  /* 0x0000002f0c2f7223 */ /* 0x000fe20000010028 */
        /* <DEDUP_REMOVED lines=15> */
.L_x_2869:
[----:B------:R-:W-:Y:S05]  /*9f50*/  BSYNC B0 ;  /* 0x0000000000007941 */ /* 0x000fea0003800000 */
.L_x_2849:
[----:B------:R-:W-:Y:S01]  /*9f60*/  @!PT LDS RZ, [RZ] ;  /* 0x00000000fffff984 */ /* 0x000fe20000000800 */
[----:B------:R-:W-:Y:S01]  /*9f70*/  @!PT LDS RZ, [RZ] ;  /* 0x00000000fffff984 */ /* 0x000fe20000000800 */
[----:B------:R-:W-:Y:S01]  /*9f80*/  @!PT LDS RZ, [RZ] ;  /* 0x00000000fffff984 */ /* 0x000fe20000000800 */
[----:B------:R-:W-:Y:S01]  /*9f90*/  @!PT LDS RZ, [RZ] ;  /* 0x00000000fffff984 */ /* 0x000fe20000000800 */
[----:B------:R4:W-:Y:S06]  /*9fa0*/  MEMBAR.ALL.CTA ;  /* 0x0000000000007992 */ /* 0x0009ec0000008000 */
[----:B----4-:R-:W4:Y:S01]  /*9fb0*/  FENCE.VIEW.ASYNC.S ;  /* 0x00000000000073c6 */ /* 0x010f220000000000 */
[----:B------:R-:W-:Y:S05]  /*9fc0*/  WARPSYNC.ALL ;  /* 0x0000000000007948 */ /* 0x000fea0003800000 */
[----:B----4-:R-:W-:Y:S06]  /*9fd0*/  BAR.SYNC.DEFER_BLOCKING 0xd, 0x100 ;  /* 0x0344000000007b1d */ /* 0x010fec0000010000 */
.L_x_2846:
[----:B0123--:R-:W-:Y:S01]  /*9fe0*/  IMAD.MOV.U32 R4, RZ, RZ, R63 ;  /* 0x000000ffff047224 */ /* 0x00ffe200078e003f */
[----:B------:R-:W-:Y:S05]  /*9ff0*/  WARPSYNC.ALL ;  /* 0x0000000000007948 */ /* 0x000fea0003800000 */
[----:B------:R-:W-:Y:S01]  /*a000*/  IMAD.MOV.U32 R5, RZ, RZ, R64 ;  /* 0x000000ffff057224 */ /* 0x000fe200078e0040 */
[----:B------:R-:W-:Y:S01]  /*a010*/  UIADD3 UR4, UP0, UR49, 0x460, URZ ;  /* 0x0000046031047890 */ /* 0x000fe2000ff1e03f */
[----:B------:R-:W-:Y:S01]  /*a020*/  IMAD.MOV.U32 R6, RZ, RZ, R19 ;  /* 0x000000ffff067224 */ /* 0x000fe200078e0013 */
[----:B------:R0:W-:Y:S01]  /*a030*/  STL.64 [R1+0x210], R28 ;  /* 0x0002101c01007387 */ /* 0x0001e20000100a00 */
[----:B------:R-:W-:Y:S01]  /*a040*/  IMAD.MOV.U32 R7, RZ, RZ, R66 ;  /* 0x000000ffff077224 */ /* 0x000fe200078e0042 */
[----:B------:R-:W-:Y:S01]  /*a050*/  UIADD3.X UR5, URZ, UR48, URZ, UP0, !UPT ;  /* 0x000000303f057290 */ /* 0x000fe200087fe43f */
[----:B------:R-:W-:Y:S01]  /*a060*/  IMAD.U32 R0, RZ, RZ, UR41 ;  /* 0x00000029ff007e24 */ /* 0x000fe2000f8e00ff */
[----:B------:R-:W-:Y:S01]  /*a070*/  BSSY B0, `(.L_x_2884) ;  /* 0x000002a000007945 */ /* 0x000fe20003800000 */
[----:B------:R-:W-:Y:S01]  /*a080*/  IMAD.U32 R3, RZ, RZ, UR43 ;  /* 0x0000002bff037e24 */ /* 0x000fe2000f8e00ff */
[----:B------:R1:W-:Y:S01]  /*a090*/  STL.128 [R1+0x180], R4 ;  /* 0x0001800401007387 */ /* 0x0003e20000100c00 */
[----:B------:R-:W-:Y:S01]  /*a0a0*/  IMAD.MOV.U32 R24, RZ, RZ, R61 ;  /* 0x000000ffff187224 */ /* 0x000fe200078e003d */
[----:B------:R-:W-:Y:S01]  /*a0b0*/  MOV R216, 0xa310 ;  /* 0x0000a31000d87802 */ /* 0x000fe20000000f00 */
[----:B------:R-:W-:-:S02]  /*a0c0*/  IMAD.MOV.U32 R25, RZ, RZ, R62 ;  /* 0x000000ffff197224 */ /* 0x000fc400078e003e */
[----:B------:R-:W-:Y:S02]  /*a0d0*/  IMAD.MOV.U32 R8, RZ, RZ, R59 ;  /* 0x000000ffff087224 */ /* 0x000fe400078e003b */
[----:B------:R-:W-:Y:S01]  /*a0e0*/  IMAD.MOV.U32 R9, RZ, RZ, R60 ;  /* 0x000000ffff097224 */ /* 0x000fe200078e003c */
[----:B------:R-:W-:Y:S01]  /*a0f0*/  STL.128 [R1+0x1a0], R24 ;  /* 0x0001a01801007387 */ /* 0x000fe20000100c00 */
[----:B------:R-:W-:Y:S02]  /*a100*/  IMAD.MOV.U32 R10, RZ, RZ, R57 ;  /* 0x000000ffff0a7224 */ /* 0x000fe400078e0039 */
[----:B------:R-:W-:Y:S02]  /*a110*/  IMAD.MOV.U32 R11, RZ, RZ, R58 ;  /* 0x000000ffff0b7224 */ /* 0x000fe400078e003a */
[----:B------:R-:W-:Y:S02]  /*a120*/  IMAD.MOV.U32 R19, RZ, RZ, R56 ;  /* 0x000000ffff137224 */ /* 0x000fe400078e0038 */
[----:B0-----:R-:W-:Y:S01]  /*a130*/  IMAD.MOV.U32 R28, RZ, RZ, R0 ;  /* 0x000000ffff1c7224 */ /* 0x001fe200078e0000 */
[----:B------:R-:W-:Y:S01]  /*a140*/  STL.128 [R1+0x1c0], R8 ;  /* 0x0001c00801007387 */ /* 0x000fe20000100c00 */
[----:B-1----:R-:W-:-:S02]  /*a150*/  IMAD.MOV.U32 R4, RZ, RZ, R38 ;  /* 0x000000ffff047224 */ /* 0x002fc400078e0026 */
[----:B------:R-:W-:Y:S02]  /*a160*/  IMAD.MOV.U32 R5, RZ, RZ, R67 ;  /* 0x000000ffff057224 */ /* 0x000fe400078e0043 */
[----:B------:R-:W-:Y:S02]  /*a170*/  IMAD.MOV.U32 R6, RZ, RZ, R18 ;  /* 0x000000ffff067224 */ /* 0x000fe400078e0012 */
[----:B------:R-:W-:Y:S02]  /*a180*/  IMAD.MOV.U32 R7, RZ, RZ, R33 ;  /* 0x000000ffff077224 */ /* 0x000fe400078e0021 */
[----:B------:R-:W-:Y:S02]  /*a190*/  IMAD.MOV.U32 R33, RZ, RZ, R55 ;  /* 0x000000ffff217224 */ /* 0x000fe400078e0037 */
[----:B------:R-:W-:Y:S01]  /*a1a0*/  IMAD.MOV.U32 R18, RZ, RZ, R39 ;  /* 0x000000ffff127224 */ /* 0x000fe200078e0027 */
[----:B------:R0:W-:Y:S01]  /*a1b0*/  STL.128 [R1+0x1e0], R4 ;  /* 0x0001e00401007387 */ /* 0x0001e20000100c00 */
[----:B------:R-:W-:-:S02]  /*a1c0*/  IMAD.MOV.U32 R29, RZ, RZ, R3 ;  /* 0x000000ffff1d7224 */ /* 0x000fc400078e0003 */
[----:B------:R-:W-:Y:S01]  /*a1d0*/  IMAD.U32 R55, RZ, RZ, UR5 ;  /* 0x00000005ff377e24 */ /* 0x000fe2000f8e00ff */
[----:B------:R-:W-:Y:S01]  /*a1e0*/  STL.128 [R1+0x190], R16 ;  /* 0x0001901001007387 */ /* 0x000fe20000100c00 */
[----:B------:R-:W-:Y:S02]  /*a1f0*/  IMAD.U32 R3, RZ, RZ, UR49 ;  /* 0x00000031ff037e24 */ /* 0x000fe4000f8e00ff */
[----:B------:R-:W-:Y:S01]  /*a200*/  VIADD R0, R178, 0xffffffff ;  /* 0xffffffffb2007836 */ /* 0x000fe20000000000 */
[----:B------:R-:W-:Y:S01]  /*a210*/  STL.128 [R1+0x1b0], R28 ;  /* 0x0001b01c01007387 */ /* 0x000fe20000100c00 */
[----:B------:R-:W-:Y:S02]  /*a220*/  VIADD R3, R3, 0x178 ;  /* 0x0000017803037836 */ /* 0x000fe40000000000 */
[----:B0-----:R-:W-:Y:S02]  /*a230*/  IMAD.MOV.U32 R4, RZ, RZ, R36 ;  /* 0x000000ffff047224 */ /* 0x001fe400078e0024 */
[----:B------:R-:W-:-:S02]  /*a240*/  IMAD.MOV.U32 R5, RZ, RZ, R65 ;  /* 0x000000ffff057224 */ /* 0x000fc400078e0041 */
[----:B------:R-:W-:Y:S02]  /*a250*/  IMAD.MOV.U32 R6, RZ, RZ, R32 ;  /* 0x000000ffff067224 */ /* 0x000fe400078e0020 */
[----:B------:R-:W-:Y:S02]  /*a260*/  IMAD.MOV.U32 R7, RZ, RZ, R37 ;  /* 0x000000ffff077224 */ /* 0x000fe400078e0025 */
[----:B------:R-:W-:Y:S02]  /*a270*/  IMAD.MOV.U32 R32, RZ, RZ, R54 ;  /* 0x000000ffff207224 */ /* 0x000fe400078e0036 */
[----:B------:R-:W-:Y:S01]  /*a280*/  IMAD.U32 R54, RZ, RZ, UR4 ;  /* 0x00000004ff367e24 */ /* 0x000fe2000f8e00ff */
[----:B------:R0:W-:Y:S04]  /*a290*/  STL.128 [R1+0x1f0], R4 ;  /* 0x0001f00401007387 */ /* 0x0001e80000100c00 */
[----:B------:R1:W-:Y:S04]  /*a2a0*/  STL.128 [R1+0x200], R32 ;  /* 0x0002002001007387 */ /* 0x0003e80000100c00 */
[----:B------:R1:W-:Y:S01]  /*a2b0*/  STL.128 [R1+0x1d0], R52 ;  /* 0x0001d03401007387 */ /* 0x0003e20000100c00 */
[----:B0-----:R-:W-:-:S02]  /*a2c0*/  IMAD.U32 R4, RZ, RZ, UR40 ;  /* 0x00000028ff047e24 */ /* 0x001fc4000f8e00ff */
[----:B------:R-:W-:-:S05]  /*a2d0*/  IMAD.U32 R5, RZ, RZ, UR42 ;  /* 0x0000002aff057e24 */ /* 0x000fca000f8e00ff */
[----:B------:R1:W-:Y:S01]  /*a2e0*/  STL.64 [R1+0x178], R4 ;  /* 0x0001780401007387 */ /* 0x0003e20000100a00 */
[----:B------:R1:W-:Y:S06]  /*a2f0*/  BAR.SYNC.DEFER_BLOCKING R176, 0x100 ;  /* 0x000400b00000751d */ /* 0x0003ec0000010000 */
[----:B-1---5:R-:W-:Y:S05]  /*a300*/  CALL.REL.NOINC `($_ZN7cutlass13device_kernelIN5flash11enable_sm90INS1_16FlashAttnFwdSm90INS1_25CollectiveMainloopFwdSm90ILi2EN4cute5tupleIJNS5_1CILi1EEES8_S8_EEENS6_IJNS7_ILi128EEENS7_ILi96EEENS7_ILi64EEEEEELi256ENS_10bfloat16_tEfNS_4arch4Sm90ELb0ELb1ELb1ELb1ELb0ELb1ELb1ELb1ELb0ELb0ELb0ELb0EEENS1_21CollectiveEpilogueFwdINS6_IJSA_NS7_ILi256EEESB_EEES9_SE_SG_Li256ELb1ELb0ELb0ELb0EEENS1_36VarlenDynamicPersistentTileSchedulerILi128ELi96ELi256ELi32ELb0ELb0ELb1ELb1ELb0ELb1EEEEEEEEEvNT_6ParamsE$_ZZN5flash25CollectiveMainloopFwdSm90ILi2EN4cute5tupleIJNS1_1CILi1EEES4_S4_EEENS2_IJNS3_ILi128EEENS3_ILi96EEENS3_ILi64EEEEEELi256EN7cutlass10bfloat16_tEfNSA_4arch4Sm90ELb0ELb1ELb1ELb1ELb0ELb1ELb1ELb1ELb0ELb0ELb0ELb0EE3mmaINS_16FlashAttnFwdSm90ISE_NS_21CollectiveEpilogueFwdINS2_IJS6_NS3_ILi256EEES7_EEES5_SB_SD_Li256ELb1ELb0ELb0ELb0EEENS_36VarlenDynamicPersistentTileSchedulerILi128ELi96ELi256ELi32ELb0ELb0ELb1ELb1ELb0ELb1EEEE13SharedStorageENS1_6TensorINS1_11ArrayEngineIfLm128EEENS1_6LayoutINS2_IJNS2_IJNS3_ILi2EEEST_NS3_ILi32EEEEEES4_S4_EEENS2_IJNS2_IJS4_ST_NS3_ILi4EEEEEENS3_ILi0EEESZ_EEEEEEENS_7SoftmaxILi2ELi0EEEEEbRKNSE_6ParamsENSA_25PipelineTmaAsyncNoClusterILi2ENSA_16PipelineTmaAsyncILi2EEEEES1B_RNSA_13PipelineStateILj2EEERT0_RT1_iRiRKNS_16SeqlenInfoQKNewKILb1ELb1EEENS2_IJiiiiEEERT_ENKUliT_T0_T1_E_clIZSF_ISO_S12_S14_EbS17_S1B_S1B_S1E_S1G_S1I_iS1J_S1N_S1O_S1Q_EUlRS1R_iE0_NS3_ILb1EEES1Y_EEDaiS1R_S1S_S1T_) ;  /* 0x000002c800647944 */ /* 0x022fea0003c00000 */
[----:B------:R-:W-:Y:S05]  /*a310*/  BSYNC B0 ;  /* 0x0000000000007941 */ /* 0x000fea0003800000 */
.L_x_2884:
[----:B------:R-:W2:Y:S01]  /*a320*/  LDL R2, [R1+0x70] ;  /* 0x0000700001027983 */ /* 0x000ea20000100800 */
[----:B------:R-:W0:Y:S01]  /*a330*/  LDC.64 R6, c[0x0][0xad8] ;  /* 0x0002b600ff067b82 */ /* 0x000e220000000a00 */
[----:B------:R-:W-:Y:S01]  /*a340*/  VIADD R0, R178, 0xfffffffe ;  /* 0xfffffffeb2007836 */ /* 0x000fe20000000000 */
[----:B0-----:R-:W-:Y:S01]  /*a350*/  ISETP.GE.AND P0, PT, R7, 0x1, PT ;  /* 0x000000010700780c */ /* 0x001fe20003f06270 */
[----:B--2---:R-:W-:-:S05]  /*a360*/  IMAD.SHL.U32 R2, R2, 0x80, RZ ;  /* 0x0000008002027824 */ /* 0x004fca00078e00ff */
[----:B------:R-:W-:-:S05]  /*a370*/  IADD3 R5, R2, R157, -R156 ;  /* 0x0000009d02057210 */ /* 0x000fca0007ffe89c */
[----:B------:R-:W-:Y:S02]  /*a380*/  IMAD.IADD R3, R5, 0x1, R6 ;  /* 0x0000000105037824 */ /* 0x000fe400078e0206 */
[----:B------:R-:W-:Y:S05]  /*a390*/  @!P0 BRA `(.L_x_2885) ;  /* 0x0000000000488947 */ /* 0x000fea0003800000 */
        /* <DEDUP_REMOVED lines=11> */
.L_x_2887:
[----:B------:R-:W-:-:S13]  /*a450*/  ISETP.NE.AND P0, PT, R7, 0x1, PT ;  /* 0x000000010700780c */ /* 0x000fda0003f05270 */
[----:B------:R-:W0:Y:S02]  /*a460*/  @P0 LDC.64 R8, c[0x0][0xae0] ;  /* 0x0002b800ff080b82 */ /* 0x000e240000000a00 */
[----:B0-----:R-:W-:-:S05]  /*a470*/  @P0 IMAD.HI.U32 R6, R4, R8, RZ ;  /* 0x0000000804060227 */ /* 0x001fca00078e00ff */
[----:B------:R-:W-:-:S07]  /*a480*/  @P0 SHF.R.U32.HI R4, RZ, R9, R6 ;  /* 0x00000009ff040219 */ /* 0x000fce0000011606 */
.L_x_2888:
[----:B------:R-:W-:Y:S05]  /*a490*/  BSYNC B0 ;  /* 0x0000000000007941 */ /* 0x000fea0003800000 */
.L_x_2886:
[----:B------:R-:W-:-:S05]  /*a4a0*/  IMAD R4, R4, R7, R7 ;  /* 0x0000000704047224 */ /* 0x000fca00078e0207 */
[----:B------:R-:W-:-:S07]  /*a4b0*/  VIMNMX R3, R3, R4, PT ;  /* 0x0000000403037248 */ /* 0x000fce0003fe0100 */
.L_x_2885:
[----:B------:R-:W-:-:S05]  /*a4c0*/  IMAD.HI R3, R3, 0x2aaaaaab, RZ ;  /* 0x2aaaaaab03037827 */ /* 0x000fca00078e02ff */
[----:B------:R-:W-:-:S04]  /*a4d0*/  SHF.R.U32.HI R4, RZ, 0x1f, R3 ;  /* 0x0000001fff047819 */ /* 0x000fc80000011603 */
[----:B------:R-:W-:-:S04]  /*a4e0*/  LEA.HI.SX32 R3, R3, R4, 0x1c ;  /* 0x0000000403037211 */ /* 0x000fc800078fe2ff */
[----:B------:R-:W-:-:S04]  /*a4f0*/  VIMNMX R3, R164, R3, !PT ;  /* 0x00000003a4037248 */ /* 0x000fc80007fe0100 */
[----:B------:R-:W-:-:S13]  /*a500*/  ISETP.GE.AND P0, PT, R0, R3, PT ;  /* 0x000000030000720c */ /* 0x000fda0003f06270 */
[----:B------:R-:W-:Y:S05]  /*a510*/  @!P0 BRA `(.L_x_2889) ;  /* 0x000000b000408947 */ /* 0x000fea0003800000 */
.L_x_2916:
        /* <DEDUP_REMOVED lines=16> */
[----:B-1----:R-:W-:Y:S01]  /*a620*/  @!P0 IMAD.MOV.U32 R5, RZ, RZ, RZ ;  /* 0x000000ffff058224 */ /* 0x002fe200078e00ff */
[----:B--2---:R-:W-:-:S04]  /*a630*/  LOP3.LUT R2, R2, 0x1, RZ, 0xfc, !PT ;  /* 0x0000000102027812 */ /* 0x004fc800078efcff */
[----:B------:R-:W-:-:S13]  /*a640*/  ISETP.NE.AND P1, PT, R2, 0x3, PT ;  /* 0x000000030200780c */ /* 0x000fda0003f25270 */
[----:B0-----:R-:W-:Y:S05]  /*a650*/  @!P1 BRA `(.L_x_2891) ;  /* 0x0000000000049947 */ /* 0x001fea0003800000 */
[----:B------:R-:W-:Y:S01]  /*a660*/  BPT.TRAP 0x1 ;  /* 0x000000040000795c */ /* 0x000fe20000300000 */
.L_x_2891:
[----:B------:R-:W-:Y:S05]  /*a670*/  BSYNC B0 ;  /* 0x0000000000007941 */ /* 0x000fea0003800000 */
.L_x_2890:
        /* <DEDUP_REMOVED lines=13> */
.L_x_2893:
[----:B------:R-:W-:Y:S05]  /*a750*/  BSYNC B0 ;  /* 0x0000000000007941 */ /* 0x000fea0003800000 */
.L_x_2892:
        /* <DEDUP_REMOVED lines=8> */
.L_x_2895:
[----:B------:R-:W-:Y:S05]  /*a7e0*/  BSYNC B0 ;  /* 0x0000000000007941 */ /* 0x000fea0003800000 */
.L_x_2894:
[----:B------:R-:W2:Y:S04]  /*a7f0*/  LD.E R5, desc[UR56][R16.64+0x218] ;  /* 0x0002183810057980 */ /* 0x000ea8000c101900 */
[----:B------:R-:W2:Y:S01]  /*a800*/  LDL.64 R8, [R1+0xa0] ;  /* 0x0000a00001087983 */ /* 0x000ea20000100a00 */
[----:B------:R-:W-:Y:S05]  /*a810*/  WARPSYNC.ALL ;  /* 0x0000000000007948 */ /* 0x000fea0003800000 */
[----:B------:R-:W3:Y:S04]  /*a820*/  LDL.64 R14, [R1+0x98] ;  /* 0x00009800010e7983 */ /* 0x000ee80000100a00 */
[----:B0----5:R-:W4:Y:S04]  /*a830*/  LDL.64 R6, [R1+0x98] ;  /* 0x0000980001067983 */ /* 0x021f280000100a00 */
        /* <DEDUP_REMOVED lines=15> */
[----:B------:R-:W-:Y:S02]  /*a930*/  R2UR UR5, R15 ;  /* 0x000000000f0572ca */ /* 0x000fe400000e0000 */
[----:B------:R-:W3:Y:S11]  /*a940*/  LDL R15, [R1+0x54] ;  /* 0x00005400010f7983 */ /* 0x000ef60000100800 */
[----:B------:R-:W-:Y:S01]  /*a950*/  HGMMA.64x96x16.F32.BF16 R24, gdesc[UR4], RZ, !UPT, gsb0 ;  /* 0x01600000041879f0 */ /* 0x000fe2000c0018ff */
[----:B----4-:R-:W-:Y:S01]  /*a960*/  VIADD R6, R6, 0x2 ;  /* 0x0000000206067836 */ /* 0x010fe20000000000 */
[----:B------:R-:W-:-:S02]  /*a970*/  R2UR UR6, R8 ;  /* 0x00000000080672ca */ /* 0x000fc400000e0000 */
[----:B------:R-:W-:Y:S02]  /*a980*/  R2UR UR7, R9 ;  /* 0x00000000090772ca */ /* 0x000fe400000e0000 */
[----:B------:R-:W-:Y:S02]  /*a990*/  R2UR UR4, R6 ;  /* 0x00000000060472ca */ /* 0x000fe400000e0000 */
[----:B------:R-:W-:Y:S01]  /*a9a0*/  R2UR UR5, R7 ;  /* 0x00000000070572ca */ /* 0x000fe200000e0000 */
[----:B------:R-:W-:Y:S02]  /*a9b0*/  VIADD R10, R10, 0x4 ;  /* 0x000000040a0a7836 */ /* 0x000fe40000000000 */
[----:B------:R-:W-:Y:S02]  /*a9c0*/  VIADD R6, R4, 0x4 ;  /* 0x0000000404067836 */ /* 0x000fe40000000000 */
[----:B------:R-:W-:Y:S01]  /*a9d0*/  IMAD.MOV.U32 R7, RZ, RZ, R9 ;  /* 0x000000ffff077224 */ /* 0x000fe200078e0009 */
[----:B------:R-:W-:-:S02]  /*a9e0*/  WARPGROUP.DEPBAR.LE gsb0, 0x0 ;  /* 0x00008000000079c5 */ /* 0x000fc40000010000 */
        /* <DEDUP_REMOVED lines=25> */
[----:B0-----:R-:W-:Y:S05]  /*ab80*/  @!P1 BRA `(.L_x_2898) ;  /* 0x0000000000049947 */ /* 0x001fea0003800000 */
[----:B------:R-:W-:Y:S01]  /*ab90*/  BPT.TRAP 0x1 ;  /* 0x000000040000795c */ /* 0x000fe20000300000 */
.L_x_2898:
[----:B------:R-:W-:Y:S05]  /*aba0*/  BSYNC B0 ;  /* 0x0000000000007941 */ /* 0x000fea0003800000 */
.L_x_2897:
        /* <DEDUP_REMOVED lines=10> */
.L_x_2900:
[----:B------:R-:W-:Y:S05]  /*ac50*/  BSYNC B0 ;  /* 0x0000000000007941 */ /* 0x000fea0003800000 */
.L_x_2899:
[----:B------:R-:W-:Y:S04]  /*ac60*/  BSSY B0, `(.L_x_2901) ;  /* 0x0000006000007945 */ /* 0x000fe80003800000 */
[----:B-1----:R-:W-:Y:S05]  /*ac70*/  @P0 BRA `(.L_x_2902) ;  /* 0x0000000000100947 */ /* 0x002fea0003800000 */
[----:B-----5:R-:W-:Y:S01]  /*ac80*/  IMAD R4, R4, 0x8, R7 ;  /* 0x0000000804047824 */ /* 0x020fe200078e0207 */
[----:B0-----:R-:W-:-:S04]  /*ac90*/  SHF.L.U32 R5, R6, 0x1f, RZ ;  /* 0x0000001f06057819 */ /* 0x001fc800000006ff */
[----:B------:R-:W0:Y:S02]  /*aca0*/  SYNCS.PHASECHK.TRANS64.TRYWAIT P0, [R4+URZ], R5 ;  /* 0x00000005040075a7 */ /* 0x000e24000800017f */
[----:B0-----:R-:W-:Y:S05]  /*acb0*/  @!P0 BRA `(.L_x_2903) ;  /* 0x000002a800c88947 */ /* 0x001fea0003800000 */
.L_x_2902:
[----:B------:R-:W-:Y:S05]  /*acc0*/  BSYNC B0 ;  /* 0x0000000000007941 */ /* 0x000fea0003800000 */
.L_x_2901:
[----:B------:R-:W2:Y:S04]  /*acd0*/  LDL R7, [R1+0x90] ;  /* 0x0000900001077983 */ /* 0x000ea80000100800 */
[----:B------:R-:W3:Y:S04]  /*ace0*/  LD.E R15, desc[UR56][R16.64+0x218] ;  /* 0x00021838100f7980 */ /* 0x000ee8000c101900 */
[----:B------:R-:W3:Y:S04]  /*acf0*/  LDL.64 R20, [R1+0x118] ;  /* 0x0001180001147983 */ /* 0x000ee80000100a00 */
[----:B0----5:R-:W4:Y:S04]  /*ad00*/  LDL.64 R4, [R1+0x110] ;  /* 0x0001100001047983 */ /* 0x021f280000100a00 */
[----:B------:R-:W4:Y:S04]  /*ad10*/  LDL.64 R8, [R1+0x110] ;  /* 0x0001100001087983 */ /* 0x000f280000100a00 */
[----:B------:R-:W4:Y:S04]  /*ad20*/  LDL.64 R10, [R1+0x110] ;  /* 0x00011000010a7983 */ /* 0x000f280000100a00 */
[----:B------:R-:W4:Y:S01]  /*ad30*/  LDL.64 R12, [R1+0x110] ;  /* 0x00011000010c7983 */ /* 0x000f220000100a00 */
[----:B------:R-:W-:Y:S05]  /*ad40*/  WARPSYNC.ALL ;  /* 0x0000000000007948 */ /* 0x000fea0003800000 */
[----:B------:R-:W-:Y:S01]  /*ad50*/  WARPGROUP.ARRIVE ;  /* 0x00000000000079c5 */ /* 0x000fe20000000000 */
[----:B--2---:R-:W-:Y:S01]  /*ad60*/  ISETP.NE.U32.AND P0, PT, R7, RZ, PT ;  /* 0x000000ff0700720c */ /* 0x004fe20003f05070 */
[----:B---3--:R-:W-:-:S02]  /*ad70*/  IMAD R6, R15, 0xc00, R20 ;  /* 0x00000c000f067824 */ /* 0x008fc400078e0214 */
[----:B------:R-:W-:Y:S01]  /*ad80*/  IMAD.MOV.U32 R7, RZ, RZ, R21 ;  /* 0x000000ffff077224 */ /* 0x000fe200078e0015 */
[----:B------:R-:W2:Y:S01]  /*ad90*/  LDL.64 R14, [R1+0x110] ;  /* 0x00011000010e7983 */ /* 0x000ea20000100a00 */
[----:B----4-:R-:W-:Y:S02]  /*ada0*/  R2UR UR4, R4 ;  /* 0x00000000040472ca */ /* 0x010fe400000e0000 */
[----:B------:R-:W-:Y:S02]  /*adb0*/  R2UR UR6, R6 ;  /* 0x00000000060672ca */ /* 0x000fe400000e0000 */
[----:B------:R-:W-:Y:S02]  /*adc0*/  R2UR UR7, R7 ;  /* 0x00000000070772ca */ /* 0x000fe400000e0000 */
[----:B------:R-:W-:Y:S02]  /*add0*/  R2UR UR5, R5 ;  /* 0x00000000050572ca */ /* 0x000fe400000e0000 */
[----:B------:R-:W-:-:S11]  /*ade0*/  VOTEU.ANY UP0, P0 ;  /* 0x00000000003f7886 */ /* 0x000fd60000000100 */
        /* <DEDUP_REMOVED lines=129> */
[----:B---3--:R-:W-:Y:S01]  /*b600*/  VIADD R8, R8, 0xc02 ;  /* 0x00000c0208087836 */ /* 0x008fe20000000000 */
        /* <DEDUP_REMOVED lines=9> */
[----:B----4-:R-:W-:-:S02]  /*b6a0*/  VIADD R10, R10, 0xc04 ;  /* 0x00000c040a0a7836 */ /* 0x010fc40000000000 */
        /* <DEDUP_REMOVED lines=19> */
[----:B------:R-:W0:Y:S01]  /*b7e0*/  S2R R72, SR_TID.X ;  /* 0x0000000000487919 */ /* 0x000e220000002100 */
[----:B------:R1:W-:Y:S04]  /*b7f0*/  STL [R1+0x90], R2 ;  /* 0x0000900201007387 */ /* 0x0003e80000100800 */
[----:B------:R1:W-:Y:S01]  /*b800*/  STL [R1+0x90], R2 ;  /* 0x0000900201007387 */ /* 0x0003e20000100800 */
[----:B------:R-:W-:-:S02]  /*b810*/  WARPGROUP.DEPBAR.LE gsb0, 0x0 ;  /* 0x00008000000079c5 */ /* 0x000fc40000010000 */
[----:B------:R-:W-:-:S06]  /*b820*/  WARPGROUP.ARRIVE ;  /* 0x00000000000079c5 */ /* 0x000fcc0000000000 */
[----:B------:R-:W-:Y:S01]  /*b830*/  HGMMA.64x96x16.F32.BF16 R24, gdesc[UR4], R24, gsb0 ;  /* 0x01600000041879f0 */ /* 0x000fe20008001818 */
[----:B0-----:R-:W-:Y:S01]  /*b840*/  LOP3.LUT R72, R72, 0x7f, RZ, 0xc0, !PT ;  /* 0x0000007f48487812 */ /* 0x001fe200078ec0ff */
[----:B------:R1:W-:Y:S03]  /*b850*/  STL [R1+0x90], R2 ;  /* 0x0000900201007387 */ /* 0x0003e60000100800 */
[----:B------:R-:W-:Y:S01]  /*b860*/  ISETP.NE.AND P0, PT, R72, RZ, PT ;  /* 0x000000ff4800720c */ /* 0x000fe20003f05270 */
        /* <DEDUP_REMOVED lines=22> */
[----:B------:R-:W3:Y:S04]  /*b9d0*/  LDL R15, [R1+0x13c] ;  /* 0x00013c00010f7983 */ /* 0x000ee80000100800 */
[----:B0-----:R-:W4:Y:S04]  /*b9e0*/  LDL.128 R4, [R1+0x140] ;  /* 0x0001400001047983 */ /* 0x001f280000100c00 */
[----:B------:R-:W4:Y:S04]  /*b9f0*/  LDL R72, [R1+0x70] ;  /* 0x0000700001487983 */ /* 0x000f280000100800 */
[----:B------:R-:W3:Y:S04]  /*ba00*/  LDL.128 R8, [R1+0x150] ;  /* 0x0001500001087983 */ /* 0x000ee80000100c00 */
[----:B--2---:R-:W2:Y:S01]  /*ba10*/  LD.E R20, desc[UR56][R20.64] ;  /* 0x0000003814147980 */ /* 0x004ea2000c101900 */
[----:B------:R-:W-:Y:S01]  /*ba20*/  BSSY B0, `(.L_x_2904) ;  /* 0x0000095000007945 */ /* 0x000fe20003800000 */
[----:B---3--:R-:W-:Y:S01]  /*ba30*/  ISETP.GE.AND P1, PT, R9, 0x1, PT ;  /* 0x000000010900780c */ /* 0x008fe20003f26270 */
[-C--:B--2---:R-:W-:Y:S01]  /*ba40*/  FMUL.FTZ R21, R34, R20.reuse ;  /* 0x0000001422157220 */ /* 0x084fe20000410000 */
[----:B------:R-:W-:Y:S01]  /*ba50*/  FMUL.FTZ R37, R37, R20 ;  /* 0x0000001425257220 */ /* 0x000fe20000410000 */
[----:B------:R-:W-:-:S03]  /*ba60*/  SHF.R.S32.HI R34, RZ, 0x1f, R15 ;  /* 0x0000001fff227819 */ /* 0x000fc6000001140f */
[----:B------:R0:W2:Y:S02]  /*ba70*/  MUFU.TANH R76, R37 ;  /* 0x00000025004c7308 */ /* 0x0000a40000002400 */
[----:B0-----:R-:W-:-:S04]  /*ba80*/  LEA.HI R37, R34, R15, RZ, 0x7 ;  /* 0x0000000f22257211 */ /* 0x001fc800078f38ff */
[----:B------:R-:W-:Y:S01]  /*ba90*/  LOP3.LUT R34, R37, 0xffffff80, RZ, 0xc0, !PT ;  /* 0xffffff8025227812 */ /* 0x000fe200078ec0ff */
[----:B------:R-:W-:-:S04]  /*baa0*/  FMUL.FTZ R13, R27, R20 ;  /* 0x000000141b0d7220 */ /* 0x000fc80000410000 */
[----:B------:R-:W-:Y:S02]  /*bab0*/  IMAD.IADD R34, R15, 0x1, -R34 ;  /* 0x000000010f227824 */ /* 0x000fe400078e0a22 */
[-C--:B------:R-:W-:Y:S01]  /*bac0*/  FMUL.FTZ R27, R39, R20.reuse ;  /* 0x00000014271b7220 */ /* 0x080fe20000410000 */
[-C--:B------:R-:W-:Y:S01]  /*bad0*/  FMUL.FTZ R41, R41, R20.reuse ;  /* 0x0000001429297220 */ /* 0x080fe20000410000 */
[-C--:B------:R-:W-:Y:S01]  /*bae0*/  FMUL.FTZ R36, R36, R20.reuse ;  /* 0x0000001424247220 */ /* 0x080fe20000410000 */
[----:B------:R-:W-:Y:S02]  /*baf0*/  SHF.R.S32.HI R39, RZ, 0x1f, R34 ;  /* 0x0000001fff277819 */ /* 0x000fe40000011422 */
[----:B------:R0:W3:Y:S01]  /*bb00*/  MUFU.TANH R80, R41 ;  /* 0x0000002900507308 */ /* 0x0000e20000002400 */
[-C--:B------:R-:W-:Y:S01]  /*bb10*/  FMUL.FTZ R12, R26, R20.reuse ;  /* 0x000000141a0c7220 */ /* 0x080fe20000410000 */
[-C--:B------:R-:W-:Y:S01]  /*bb20*/  FMUL.FTZ R26, R38, R20.reuse ;  /* 0x00000014261a7220 */ /* 0x080fe20000410000 */
[----:B------:R-:W-:Y:S01]  /*bb30*/  FMUL.FTZ R38, R42, R20 ;  /* 0x000000142a267220 */ /* 0x000fe20000410000 */
[----:B0-----:R-:W-:-:S04]  /*bb40*/  LEA.HI R41, R39, R34, RZ, 0x2 ;  /* 0x0000002227297211 */ /* 0x001fc800078f10ff */
[----:B------:R0:W1:Y:S01]  /*bb50*/  MUFU.TANH R73, R36 ;  /* 0x0000002400497308 */ /* 0x0000620000002400 */
[--C-:B------:R-:W-:Y:S01]  /*bb60*/  SHF.R.S32.HI R42, RZ, 0x2, R41.reuse ;  /* 0x00000002ff2a7819 */ /* 0x100fe20000011429 */
[-C--:B0-----:R-:W-:Y:S01]  /*bb70*/  FMUL.FTZ R36, R43, R20.reuse ;  /* 0x000000142b247220 */ /* 0x081fe20000410000 */
[----:B------:R-:W-:Y:S01]  /*bb80*/  SHF.R.S32.HI R43, RZ, 0x1f, R41 ;  /* 0x0000001fff2b7819 */ /* 0x000fe20000011429 */
[----:B------:R-:W-:-:S03]  /*bb90*/  FMUL.FTZ R40, R40, R20 ;  /* 0x0000001428287220 */ /* 0x000fc60000410000 */
[----:B------:R-:W-:Y:S01]  /*bba0*/  LEA.HI R43, R43, R42, RZ, 0x3 ;  /* 0x0000002a2b2b7211 */ /* 0x000fe200078f18ff */
[----:B------:R0:W1:Y:S01]  /*bbb0*/  MUFU.TANH R78, R40 ;  /* 0x00000028004e7308 */ /* 0x0000620000002400 */
[----:B------:R-:W-:Y:S02]  /*bbc0*/  LEA.HI R39, R39, R34, RZ, 0x5 ;  /* 0x0000002227277211 */ /* 0x000fe400078f28ff */
[----:B------:R-:W-:Y:S01]  /*bbd0*/  LOP3.LUT R43, R43, 0xfffffff8, RZ, 0xc0, !PT ;  /* 0xfffffff82b2b7812 */ /* 0x000fe200078ec0ff */
[-C--:B------:R-:W-:Y:S01]  /*bbe0*/  FMUL.FTZ R29, R29, R20.reuse ;  /* 0x000000141d1d7220 */ /* 0x080fe20000410000 */
[----:B------:R-:W-:Y:S02]  /*bbf0*/  LOP3.LUT R41, R41, 0x7ffffffc, RZ, 0xc0, !PT ;  /* 0x7ffffffc29297812 */ /* 0x000fe400078ec0ff */
[----:B0-----:R-:W-:Y:S01]  /*bc00*/  SHF.R.S32.HI R40, RZ, 0x7, R37 ;  /* 0x00000007ff287819 */ /* 0x001fe20000011425 */
[----:B------:R-:W-:Y:S02]  /*bc10*/  IMAD.IADD R42, R42, 0x1, -R43 ;  /* 0x000000012a2a7824 */ /* 0x000fe400078e0a2b */
[-C--:B------:R-:W-:Y:S01]  /*bc20*/  FMUL.FTZ R32, R32, R20.reuse ;  /* 0x0000001420207220 */ /* 0x080fe20000410000 */
[-C--:B------:R-:W-:Y:S01]  /*bc30*/  FMUL.FTZ R33, R33, R20.reuse ;  /* 0x0000001421217220 */ /* 0x080fe20000410000 */
[----:B------:R-:W-:Y:S01]  /*bc40*/  FMUL.FTZ R45, R45, R20 ;  /* 0x000000142d2d7220 */ /* 0x000fe20000410000 */
[----:B------:R-:W-:-:S02]  /*bc50*/  LEA.HI R37, R37, R40, RZ, 0x1 ;  /* 0x0000002825257211 */ /* 0x000fc400078f08ff */
[----:B------:R-:W-:Y:S01]  /*bc60*/  SHF.R.S32.HI R43, RZ, 0x5, R39 ;  /* 0x00000005ff2b7819 */ /* 0x000fe20000011427 */
[-C--:B------:R-:W-:Y:S01]  /*bc70*/  FMUL.FTZ R14, R24, R20.reuse ;  /* 0x00000014180e7220 */ /* 0x080fe20000410000 */
[----:B------:R0:W1:Y:S01]  /*bc80*/  MUFU.TANH R79, R29 ;  /* 0x0000001d004f7308 */ /* 0x0000620000002400 */
[-C--:B------:R-:W-:Y:S01]  /*bc90*/  FMUL.FTZ R18, R30, R20.reuse ;  /* 0x000000141e127220 */ /* 0x080fe20000410000 */
[-C--:B------:R-:W-:Y:S01]  /*bca0*/  FMUL.FTZ R19, R31, R20.reuse ;  /* 0x000000141f137220 */ /* 0x080fe20000410000 */
[-C--:B------:R-:W-:Y:S01]  /*bcb0*/  FMUL.FTZ R24, R35, R20.reuse ;  /* 0x0000001423187220 */ /* 0x080fe20000410000 */
[----:B------:R-:W-:Y:S01]  /*bcc0*/  IMAD.IADD R41, R34, 0x1, -R41 ;  /* 0x0000000122297824 */ /* 0x000fe200078e0a29 */
[----:B------:R-:W-:Y:S01]  /*bcd0*/  LOP3.LUT R39, R37, 0x3fffffe, RZ, 0xc0, !PT ;  /* 0x03fffffe25277812 */ /* 0x000fe200078ec0ff */
[-C--:B------:R-:W-:Y:S01]  /*bce0*/  FMUL.FTZ R25, R25, R20.reuse ;  /* 0x0000001419197220 */ /* 0x080fe20000410000 */
[-C--:B------:R-:W-:Y:S01]  /*bcf0*/  FMUL.FTZ R28, R28, R20.reuse ;  /* 0x000000141c1c7220 */ /* 0x080fe20000410000 */
[----:B------:R4:W1:Y:S01]  /*bd00*/  MUFU.TANH R77, R32 ;  /* 0x00000020004d7308 */ /* 0x0008620000002400 */
[-C--:B------:R-:W-:Y:S01]  /*bd10*/  FMUL.FTZ R44, R44, R20.reuse ;  /* 0x000000142c2c7220 */ /* 0x080fe20000410000 */
[-C--:B------:R-:W-:Y:S01]  /*bd20*/  FMUL.FTZ R31, R46, R20.reuse ;  /* 0x000000142e1f7220 */ /* 0x080fe20000410000 */
[-C--:B0-----:R-:W-:Y:S01]  /*bd30*/  FMUL.FTZ R29, R47, R20.reuse ;  /* 0x000000142f1d7220 */ /* 0x081fe20000410000 */
        /* <DEDUP_REMOVED lines=13> */
[-C--:B----4-:R-:W-:Y:S01]  /*be10*/  FMUL.FTZ R32, R63, R20.reuse ;  /* 0x000000143f207220 */ /* 0x090fe20000410000 */
[-C--:B------:R-:W-:Y:S01]  /*be20*/  FMUL.FTZ R64, R64, R20.reuse ;  /* 0x0000001440407220 */ /* 0x080fe20000410000 */
[-C--:B0-----:R-:W-:Y:S01]  /*be30*/  FMUL.FTZ R33, R66, R20.reuse ;  /* 0x0000001442217220 */ /* 0x081fe20000410000 */
[-C--:B------:R-:W-:Y:S01]  /*be40*/  FMUL.FTZ R15, R67, R20.reuse ;  /* 0x00000014430f7220 */ /* 0x080fe20000410000 */
[-C--:B------:R-:W-:Y:S01]  /*be50*/  FMUL.FTZ R68, R68, R20.reuse ;  /* 0x0000001444447220 */ /* 0x080fe20000410000 */
[----:B------:R-:W-:Y:S01]  /*be60*/  FMUL.FTZ R34, R70, R20 ;  /* 0x0000001446227220 */ /* 0x000fe20000410000 */
[----:B------:R-:W-:-:S02]  /*be70*/  IMAD R43, R72, 0x8, R43 ;  /* 0x00000008482b7824 */ /* 0x000fc400078e022b */
[-C--:B------:R-:W-:Y:S01]  /*be80*/  FMUL.FTZ R37, R71, R20.reuse ;  /* 0x0000001447257220 */ /* 0x080fe20000410000 */
[----:B--2---:R-:W-:Y:S02]  /*be90*/  IMAD R45, R0, -0x60, R5 ;  /* 0xffffffa0002d7824 */ /* 0x004fe400078e0205 */
        /* <DEDUP_REMOVED lines=9> */
[----:B------:R-:W0:Y:S03]  /*bf30*/  MUFU.TANH R14, R14 ;  /* 0x0000000e000e7308 */ /* 0x000e260000002400 */
[----:B------:R-:W-:Y:S01]  /*bf40*/  IMAD R42, R39, 0x40, R42 ;  /* 0x00000040272a7824 */ /* 0x000fe200078e022a */
[----:B------:R-:W-:-:S04]  /*bf50*/  LOP3.LUT R39, RZ, R6, RZ, 0x33, !PT ;  /* 0x00000006ff277212 */ /* 0x000fc800078e33ff */
[----:B------:R-:W2:Y:S01]  /*bf60*/  MUFU.TANH R25, R25 ;  /* 0x0000001900197308 */ /* 0x000ea20000002400 */
[----:B------:R-:W-:-:S07]  /*bf70*/  IMAD R20, R41, -0x2, R20 ;  /* 0xfffffffe29147824 */ /* 0x000fce00078e0214 */
[----:B------:R-:W4:Y:S01]  /*bf80*/  MUFU.TANH R12, R12 ;  /* 0x0000000c000c7308 */ /* 0x000f220000002400 */
        /* <DEDUP_REMOVED lines=22> */
[----:B------:R-:W0:Y:S08]  /*c0f0*/  MUFU.TANH R56, R56 ;  /* 0x0000003800387308 */ /* 0x000e300000002400 */
[----:B------:R0:W0:Y:S08]  /*c100*/  MUFU.TANH R51, R57 ;  /* 0x0000003900337308 */ /* 0x0000300000002400 */
[----:B------:R-:W0:Y:S08]  /*c110*/  MUFU.TANH R58, R58 ;  /* 0x0000003a003a7308 */ /* 0x000e300000002400 */
[----:B------:R0:W0:Y:S08]  /*c120*/  MUFU.TANH R85, R59 ;  /* 0x0000003b00557308 */ /* 0x0000300000002400 */
[----:B------:R-:W0:Y:S08]  /*c130*/  MUFU.TANH R60, R60 ;  /* 0x0000003c003c7308 */ /* 0x000e300000002400 */
[----:B------:R0:W0:Y:S08]  /*c140*/  MUFU.TANH R47, R61 ;  /* 0x0000003d002f7308 */ /* 0x0000300000002400 */
[----:B------:R-:W0:Y:S08]  /*c150*/  MUFU.TANH R62, R62 ;  /* 0x0000003e003e7308 */ /* 0x000e300000002400 */
[----:B------:R-:W0:Y:S08]  /*c160*/  MUFU.TANH R32, R32 ;  /* 0x0000002000207308 */ /* 0x000e300000002400 */
[----:B------:R-:W0:Y:S08]  /*c170*/  MUFU.TANH R64, R64 ;  /* 0x0000004000407308 */ /* 0x000e300000002400 */
[----:B------:R0:W0:Y:S08]  /*c180*/  MUFU.TANH R46, R65 ;  /* 0x00000041002e7308 */ /* 0x0000300000002400 */
[----:B------:R-:W0:Y:S08]  /*c190*/  MUFU.TANH R33, R33 ;  /* 0x0000002100217308 */ /* 0x000e300000002400 */
[----:B------:R-:W0:Y:S08]  /*c1a0*/  MUFU.TANH R15, R15 ;  /* 0x0000000f000f7308 */ /* 0x000e300000002400 */
[----:B------:R-:W0:Y:S08]  /*c1b0*/  MUFU.TANH R68, R68 ;  /* 0x0000004400447308 */ /* 0x000e300000002400 */
[----:B------:R0:W0:Y:S08]  /*c1c0*/  MUFU.TANH R50, R69 ;  /* 0x0000004500327308 */ /* 0x0000300000002400 */
[----:B------:R-:W0:Y:S08]  /*c1d0*/  MUFU.TANH R34, R34 ;  /* 0x0000002200227308 */ /* 0x000e300000002400 */
[----:B------:R-:W0:Y:S01]  /*c1e0*/  MUFU.TANH R37, R37 ;  /* 0x0000002500257308 */ /* 0x000e220000002400 */
[----:B------:R-:W-:-:S02]  /*c1f0*/  IMAD.IADD R87, R20, 0x1, R7 ;  /* 0x0000000114577824 */ /* 0x000fc400078e0207 */
[----:B------:R-:W-:Y:S02]  /*c200*/  IMAD.IADD R89, R20, 0x1, R39 ;  /* 0x0000000114597824 */ /* 0x000fe400078e0227 */
[----:B------:R-:W-:Y:S02]  /*c210*/  IMAD R54, R41, -0x2, R6 ;  /* 0xfffffffe29367824 */ /* 0x000fe400078e0206 */
[----:B------:R-:W-:Y:S02]  /*c220*/  IMAD R40, R0, -0x60, R8 ;  /* 0xffffffa000287824 */ /* 0x000fe400078e0208 */
[--C-:B------:R-:W-:Y:S02]  /*c230*/  IMAD.IADD R6, R87, 0x1, R42.reuse ;  /* 0x0000000157067824 */ /* 0x100fe400078e022a */
[----:B------:R-:W-:Y:S01]  /*c240*/  IMAD.IADD R7, R89, 0x1, R42 ;  /* 0x0000000159077824 */ /* 0x000fe200078e022a */
[----:B-1234-:R-:W-:Y:S06]  /*c250*/  @!P1 BRA `(.L_x_2905) ;  /* 0x0000000000449947 */ /* 0x01efec0003800000 */
[----:B------:R-:W-:Y:S01]  /*c260*/  IADD3 R8, R42, R5, -R4 ;  /* 0x000000052a087210 */ /* 0x000fe20007ffe804 */
[----:B------:R-:W-:Y:S03]  /*c270*/  BSSY B1, `(.L_x_2906) ;  /* 0x000000c000017945 */ /* 0x000fe60003800000 */
[----:B------:R-:W-:-:S13]  /*c280*/  ISETP.GT.AND P1, PT, R8, -0x1, PT ;  /* 0xffffffff0800780c */ /* 0x000fda0003f24270 */
[----:B------:R-:W-:Y:S05]  /*c290*/  @P1 BRA `(.L_x_2907) ;  /* 0x0000000000181947 */ /* 0x000fea0003800000 */
[----:B------:R-:W-:Y:S02]  /*c2a0*/  ISETP.NE.AND P1, PT, R9, 0x1, PT ;  /* 0x000000010900780c */ /* 0x000fe40003f25270 */
[----:B------:R-:W-:-:S11]  /*c2b0*/  LOP3.LUT R39, RZ, R8, RZ, 0x33, !PT ;  /* 0x00000008ff277212 */ /* 0x000fd600078e33ff */
[----:B------:R-:W-:-:S05]  /*c2c0*/  @P1 IMAD.HI.U32 R8, R39, R10, RZ ;  /* 0x0000000a27081227 */ /* 0x000fca00078e00ff */
[----:B------:R-:W-:-:S04]  /*c2d0*/  @P1 SHF.R.U32.HI R39, RZ, R11, R8 ;  /* 0x0000000bff271219 */ /* 0x000fc80000011608 */
[----:B------:R-:W-:Y:S01]  /*c2e0*/  LOP3.LUT R8, RZ, R39, RZ, 0x33, !PT ;  /* 0x00000027ff087212 */ /* 0x000fe200078e33ff */
[----:B------:R-:W-:Y:S06]  /*c2f0*/  BRA `(.L_x_2908) ;  /* 0x00000000000c7947 */ /* 0x000fec0003800000 */
.L_x_2907:
[----:B------:R-:W-:-:S13]  /*c300*/  ISETP.NE.AND P1, PT, R9, 0x1, PT ;  /* 0x000000010900780c */ /* 0x000fda0003f25270 */
[----:B------:R-:W-:-:S05]  /*c310*/  @P1 IMAD.HI.U32 R20, R8, R10, RZ ;  /* 0x0000000a08141227 */ /* 0x000fca00078e00ff */
[----:B------:R-:W-:-:S07]  /*c320*/  @P1 SHF.R.U32.HI R8, RZ, R11, R20 ;  /* 0x0000000bff081219 */ /* 0x000fce0000011614 */
.L_x_2908:
[----:B------:R-:W-:Y:S05]  /*c330*/  BSYNC B1 ;  /* 0x0000000000017941 */ /* 0x000fea0003800000 */
.L_x_2906:
[----:B------:R-:W-:-:S05]  /*c340*/  IMAD R8, R8, R9, R54 ;  /* 0x0000000908087224 */ /* 0x000fca00078e0236 */
[----:B------:R-:W-:Y:S02]  /*c350*/  VIMNMX R7, R7, R8, !PT ;  /* 0x0000000807077248 */ /* 0x000fe40007fe0100 */
[----:B------:R-:W-:-:S07]  /*c360*/  VIADDMNMX R6, R8, R9, R6, PT ;  /* 0x0000000908067246 */ /* 0x000fce0003800106 */
.L_x_2905:
[----:B------:R-:W-:Y:S05]  /*c370*/  BSYNC B0 ;  /* 0x0000000000007941 */ /* 0x000fea0003800000 */
.L_x_2904:
[----:B------:R-:W-:Y:S01]  /*c380*/  ISETP.GE.AND P1, PT, R40, 0x9, PT ;  /* 0x000000092800780c */ /* 0x000fe20003f26270 */
[----:B------:R-:W-:Y:S01]  /*c390*/  VIADD R42, R42, 0x8 ;  /* 0x000000082a2a7836 */ /* 0x000fe20000000000 */
[----:B------:R-:W-:Y:S01]  /*c3a0*/  ISETP.GE.AND P2, PT, R40, 0x2, PT ;  /* 0x000000022800780c */ /* 0x000fe20003f46270 */
[----:B------:R-:W-:Y:S01]  /*c3b0*/  BSSY B0, `(.L_x_2909) ;  /* 0x0000087000007945 */ /* 0x000fe20003800000 */
[----:B------:R-:W-:Y:S02]  /*c3c0*/  P2R R20, PR, RZ, 0x2 ;  /* 0x00000002ff147803 */ /* 0x000fe40000000000 */
[----:B------:R-:W-:Y:S02]  /*c3d0*/  ISETP.GT.AND P1, PT, R7, 0x8, !P1 ;  /* 0x000000080700780c */ /* 0x000fe40004f24270 */
[----:B------:R-:W-:Y:S02]  /*c3e0*/  P2R R8, PR, RZ, 0x4 ;  /* 0x00000004ff087803 */ /* 0x000fe40000000000 */
[----:B------:R-:W-:-:S02]  /*c3f0*/  ISETP.LT.OR P1, PT, R6, 0x9, P1 ;  /* 0x000000090600780c */ /* 0x000fc40000f21670 */
[C---:B------:R-:W-:Y:S02]  /*c400*/  ISETP.GT.AND P2, PT, R7.reuse, 0x1, !P2 ;  /* 0x000000010700780c */ /* 0x040fe40005744270 */
[----:B------:R-:W-:Y:S02]  /*c410*/  ISETP.GE.AND P3, PT, R40, 0xa, PT ;  /* 0x0000000a2800780c */ /* 0x000fe40003f66270 */
[----:B0-----:R-:W-:Y:S02]  /*c420*/  FSEL R81, R28, -INF , !P1 ;  /* 0xff8000001c517808 */ /* 0x001fe40004800000 */
[----:B------:R-:W-:Y:S02]  /*c430*/  ISETP.LT.OR P2, PT, R6, 0x2, P2 ;  /* 0x000000020600780c */ /* 0x000fe40001741670 */
[----:B------:R-:W-:Y:S02]  /*c440*/  ISETP.GT.AND P1, PT, R7, 0x9, !P3 ;  /* 0x000000090700780c */ /* 0x000fe40005f24270 */
[----:B------:R-:W-:-:S02]  /*c450*/  FSEL R83, R25, -INF , !P2 ;  /* 0xff80000019537808 */ /* 0x000fc40005000000 */
        /* <DEDUP_REMOVED lines=18> */
[C---:B------:R-:W-:Y:S02]  /*c580*/  ISETP.GT.AND P1, PT, R7.reuse, 0x19, !P2 ;  /* 0x000000190700780c */ /* 0x040fe40005724270 */
        /* <DEDUP_REMOVED lines=57> */
[----:B------:R-:W-:Y:S02]  /*c920*/  P2R R25, PR, RZ, 0x8 ;  /* 0x00000008ff197803 */ /* 0x000fe40000000000 */
[----:B------:R-:W-:-:S02]  /*c930*/  FSEL R49, R60, -INF , !P1 ;  /* 0xff8000003c317808 */ /* 0x000fc40004800000 */
        /* <DEDUP_REMOVED lines=39> */
.L_x_2912:
[----:B------:R-:W-:-:S13]  /*cbb0*/  ISETP.NE.AND P6, PT, R9, 0x1, PT ;  /* 0x000000010900780c */ /* 0x000fda0003fc5270 */
[----:B------:R-:W-:-:S05]  /*cbc0*/  @P6 IMAD.HI.U32 R10, R4, R10, RZ ;  /* 0x0000000a040a6227 */ /* 0x000fca00078e00ff */
[----:B------:R-:W-:-:S07]  /*cbd0*/  @P6 SHF.R.U32.HI R4, RZ, R11, R10 ;  /* 0x0000000bff046219 */ /* 0x000fce000001160a */
.L_x_2913:
[----:B------:R-:W-:Y:S05]  /*cbe0*/  BSYNC B1 ;  /* 0x0000000000017941 */ /* 0x000fea0003800000 */
.L_x_2911:
[----:B------:R-:W-:-:S05]  /*cbf0*/  IMAD R4, R4, R9, R54 ;  /* 0x0000000904047224 */ /* 0x000fca00078e0236 */
[----:B------:R-:W-:Y:S02]  /*cc00*/  VIADDMNMX R6, R4, R9, R6, PT ;  /* 0x0000000904067246 */ /* 0x000fe40003800106 */
[----:B------:R-:W-:-:S07]  /*cc10*/  VIMNMX R7, R7, R4, !PT ;  /* 0x0000000407077248 */ /* 0x000fce0007fe0100 */
.L_x_2910:
[----:B------:R-:W-:Y:S05]  /*cc20*/  BSYNC B0 ;  /* 0x0000000000007941 */ /* 0x000fea0003800000 */
.L_x_2909:
[----:B------:R-:W-:Y:S02]  /*cc30*/  ISETP.GT.AND P5, PT, R7, RZ, !P5 ;  /* 0x000000ff0700720c */ /* 0x000fe40006fa4270 */
        /* <DEDUP_REMOVED lines=19> */
[----:B------:R-:W2:Y:S01]  /*cd70*/  LDL.64 R20, [R1+0x230] ;  /* 0x0002300001147983 */ /* 0x000ea20000100a00 */
        /* <DEDUP_REMOVED lines=52> */
[C---:B------:R-:W-:Y:S02]  /*d0c0*/  ISETP.GT.AND P5, PT, R7.reuse, 0x48, !P6 ;  /* 0x000000480700780c */ /* 0x040fe400077a4270 */
[----:B------:R-:W-:Y:S02]  /*d0d0*/  ISETP.GT.AND P1, PT, R7, 0x49, !P1 ;  /* 0x000000490700780c */ /* 0x000fe40004f24270 */
[----:B------:R-:W-:Y:S02]  /*d0e0*/  ISETP.LT.OR P5, PT, R6, 0x49, P5 ;  /* 0x000000490600780c */ /* 0x000fe40002fa1670 */
[----:B--2---:R-:W-:Y:S02]  /*d0f0*/  FMNMX.FTZ R4, R91, R20, !PT ;  /* 0x000000145b047209 */ /* 0x004fe40007810000 */
[----:B------:R-:W-:-:S02]  /*d100*/  FMNMX.FTZ R5, R46, R21, !PT ;  /* 0x000000152e057209 */ /* 0x000fc40007810000 */
[----:B------:R-:W-:Y:S02]  /*d110*/  FMNMX.FTZ R4, R83, R4, !PT ;  /* 0x0000000453047209 */ /* 0x000fe40007810000 */
[----:B------:R-:W-:Y:S02]  /*d120*/  FSEL R13, R62, -INF , !P5 ;  /* 0xff8000003e0d7808 */ /* 0x000fe40006800000 */
[----:B------:R-:W-:Y:S02]  /*d130*/  FMNMX.FTZ R4, R81, R4, !PT ;  /* 0x0000000451047209 */ /* 0x000fe40007810000 */
[----:B------:R-:W-:Y:S02]  /*d140*/  ISETP.GT.AND P2, PT, R7, 0x50, !P2 ;  /* 0x000000500700780c */ /* 0x000fe40005744270 */
[----:B------:R-:W-:Y:S02]  /*d150*/  FMNMX.FTZ R4, R79, R4, !PT ;  /* 0x000000044f047209 */ /* 0x000fe40007810000 */
[----:B------:R-:W-:-:S02]  /*d160*/  ISETP.GT.AND P3, PT, R7, 0x51, !P3 ;  /* 0x000000510700780c */ /* 0x000fc40005f64270 */
[----:B------:R-:W-:Y:S02]  /*d170*/  FMNMX.FTZ R4, R77, R4, !PT ;  /* 0x000000044d047209 */ /* 0x000fe40007810000 */
[----:B------:R-:W-:Y:S02]  /*d180*/  ISETP.NE.AND P6, PT, R14, RZ, PT ;  /* 0x000000ff0e00720c */ /* 0x000fe40003fc5270 */
        /* <DEDUP_REMOVED lines=37> */
[----:B------:R-:W-:Y:S02]  /*d3e0*/  ISETP.LT.OR P1, PT, R6, 0x4a, P1 ;  /* 0x0000004a0600780c */ /* 0x000fe40000f21670 */
[----:B------:R-:W-:Y:S01]  /*d3f0*/  FMNMX.FTZ R4, R24, R5, !PT ;  /* 0x0000000518047209 */ /* 0x000fe20007810000 */
[----:B------:R-:W0:Y:S01]  /*d400*/  SHFL.BFLY PT, R11, R10, 0x1, 0x1f ;  /* 0x0c201f000a0b7f89 */ /* 0x000e2200000e0000 */
[----:B------:R-:W-:Y:S02]  /*d410*/  ISETP.LT.OR P2, PT, R6, 0x51, P2 ;  /* 0x000000510600780c */ /* 0x000fe40001741670 */
[----:B------:R-:W-:-:S02]  /*d420*/  FSEL R56, R32, -INF , !P1 ;  /* 0xff80000020387808 */ /* 0x000fc40004800000 */
[----:B------:R-:W-:Y:S02]  /*d430*/  FMNMX.FTZ R5, R13, R4, !PT ;  /* 0x000000040d057209 */ /* 0x000fe40007810000 */
[----:B------:R-:W-:Y:S02]  /*d440*/  ISETP.GT.AND P4, PT, R7, 0x58, !P4 ;  /* 0x000000580700780c */ /* 0x000fe40006784270 */
[----:B------:R-:W-:Y:S02]  /*d450*/  ISETP.LT.OR P3, PT, R6, 0x52, P3 ;  /* 0x000000520600780c */ /* 0x000fe40001f61670 */
[----:B------:R-:W-:Y:S02]  /*d460*/  FSEL R32, R33, -INF , !P2 ;  /* 0xff80000021207808 */ /* 0x000fe40005000000 */
[----:B------:R-:W-:Y:S02]  /*d470*/  FMNMX.FTZ R5, R56, R5, !PT ;  /* 0x0000000538057209 */ /* 0x000fe40007810000 */
[----:B------:R-:W-:-:S02]  /*d480*/  ISETP.GT.AND P1, PT, R7, 0x59, !P6 ;  /* 0x000000590700780c */ /* 0x000fc40007724270 */
[----:B------:R-:W-:Y:S02]  /*d490*/  ISETP.LT.OR P4, PT, R6, 0x59, P4 ;  /* 0x000000590600780c */ /* 0x000fe40002781670 */
[----:B------:R-:W-:Y:S02]  /*d4a0*/  FSEL R33, R15, -INF , !P3 ;  /* 0xff8000000f217808 */ /* 0x000fe40005800000 */
[----:B------:R-:W-:Y:S02]  /*d4b0*/  FMNMX.FTZ R4, R32, R5, !PT ;  /* 0x0000000520047209 */ /* 0x000fe40007810000 */
[----:B------:R-:W-:Y:S02]  /*d4c0*/  ISETP.LT.OR P1, PT, R6, 0x5a, P1 ;  /* 0x0000005a0600780c */ /* 0x000fe40000f21670 */
[----:B------:R-:W-:Y:S02]  /*d4d0*/  FSEL R34, R34, -INF , !P4 ;  /* 0xff80000022227808 */ /* 0x000fe40006000000 */
[----:B------:R-:W-:-:S02]  /*d4e0*/  FMNMX.FTZ R5, R33, R4, !PT ;  /* 0x0000000421057209 */ /* 0x000fc40007810000 */
[----:B------:R-:W-:Y:S02]  /*d4f0*/  FSEL R35, R37, -INF , !P1 ;  /* 0xff80000025237808 */ /* 0x000fe40004800000 */
[----:B------:R-:W-:Y:S01]  /*d500*/  FMNMX.FTZ R4, R34, R5, !PT ;  /* 0x0000000522047209 */ /* 0x000fe20007810000 */
[----:B------:R-:W2:Y:S01]  /*d510*/  LDL R37, [R1+0x250] ;  /* 0x0002500001257983 */ /* 0x000ea20000100800 */
[----:B0-----:R-:W-:Y:S02]  /*d520*/  FMNMX.FTZ R6, R10, R11, !PT ;  /* 0x0000000b0a067209 */ /* 0x001fe40007810000 */
[----:B------:R-:W-:Y:S02]  /*d530*/  FMNMX.FTZ R9, R35, R4, !PT ;  /* 0x0000000423097209 */ /* 0x000fe40007810000 */
[----:B------:R-:W3:Y:S04]  /*d540*/  LDL.64 R4, [R1+0x240] ;  /* 0x0002400001047983 */ /* 0x000ee80000100a00 */
[----:B------:R-:W-:Y:S04]  /*d550*/  STL.64 [R1+0x230], R8 ;  /* 0x0002300801007387 */ /* 0x000fe80000100a00 */
[----:B------:R0:W-:Y:S04]  /*d560*/  STL [R1+0x230], R6 ;  /* 0x0002300601007387 */ /* 0x0001e80000100800 */
[----:B------:R-:W2:Y:S04]  /*d570*/  LDL R12, [R1+0x230] ;  /* 0x00023000010c7983 */ /* 0x000ea80000100800 */
[----:B------:R-:W4:Y:S01]  /*d580*/  LDL R11, [R1+0x234] ;  /* 0x00023400010b7983 */ /* 0x000f220000100800 */
[----:B--2---:R-:W-:Y:S01]  /*d590*/  FMUL.FTZ R7, R37, R12 ;  /* 0x0000000c25077220 */ /* 0x004fe20000410000 */
[----:B------:R-:W-:-:S04]  /*d5a0*/  FSETP.NEU.FTZ.AND P1, PT, R12, -INF , PT ;  /* 0xff8000000c00780b */ /* 0x000fc80003f3d000 */
[----:B------:R-:W-:-:S05]  /*d5b0*/  FSEL R10, R7, RZ, P1 ;  /* 0x000000ff070a7208 */ /* 0x000fca0000800000 */
[----:B0-----:R-:W-:-:S04]  /*d5c0*/  FFMA.FTZ R6, R79, R37, -R10 ;  /* 0x000000254f067223 */ /* 0x001fc8000001080a */
[----:B------:R4:W-:Y:S02]  /*d5d0*/  MUFU.EX2 R173, R6 ;  /* 0x0000000600ad7308 */ /* 0x0009e40000000800 */
[----:B----4-:R-:W0:Y:S02]  /*d5e0*/  SHFL.BFLY PT, R6, R11, 0x2, 0x1f ;  /* 0x0c401f000b067f89 */ /* 0x010e2400000e0000 */
[----:B0-----:R-:W-:-:S05]  /*d5f0*/  FMNMX.FTZ R6, R6, R11, !PT ;  /* 0x0000000b06067209 */ /* 0x001fca0007810000 */
[----:B------:R-:W0:Y:S01]  /*d600*/  SHFL.BFLY PT, R9, R6, 0x1, 0x1f ;  /* 0x0c201f0006097f89 */ /* 0x000e2200000e0000 */
[----:B------:R-:W-:Y:S01]  /*d610*/  FSEL R11, R12, RZ, P1 ;  /* 0x000000ff0c0b7208 */ /* 0x000fe20000800000 */
[----:B------:R-:W-:-:S04]  /*d620*/  FFMA.FTZ R7, R91, R37, -R10 ;  /* 0x000000255b077223 */ /* 0x000fc8000001080a */
[----:B------:R-:W-:Y:S01]  /*d630*/  FADD.FTZ R20, R20, -R11 ;  /* 0x8000000b14147221 */ /* 0x000fe20000010000 */
[----:B0-----:R-:W-:-:S04]  /*d640*/  FMNMX.FTZ R6, R6, R9, !PT ;  /* 0x0000000906067209 */ /* 0x001fc80007810000 */
[C---:B------:R-:W-:Y:S01]  /*d650*/  FSETP.NEU.FTZ.AND P1, PT, R6.reuse, -INF , PT ;  /* 0xff8000000600780b */ /* 0x040fe20003f3d000 */
[----:B------:R-:W-:-:S05]  /*d660*/  FMUL.FTZ R8, R6, R37 ;  /* 0x0000002506087220 */ /* 0x000fca0000410000 */
[----:B------:R-:W-:Y:S02]  /*d670*/  FSEL R9, R8, RZ, P1 ;  /* 0x000000ff08097208 */ /* 0x000fe40000800000 */
[----:B------:R-:W-:Y:S01]  /*d680*/  FSEL R8, R6, RZ, P1 ;  /* 0x000000ff06087208 */ /* 0x000fe20000800000 */
[-C--:B------:R-:W-:Y:S02]  /*d690*/  FMUL.FTZ R12, R20, R37.reuse ;  /* 0x00000025140c7220 */ /* 0x080fe40000410000 */
[-CC-:B------:R-:W-:Y:S02]  /*d6a0*/  FFMA.FTZ R224, R46, R37.reuse, -R9.reuse ;  /* 0x000000252ee07223 */ /* 0x180fe40000010809 */
[----:B------:R-:W-:Y:S01]  /*d6b0*/  FADD.FTZ R8, R21, -R8 ;  /* 0x8000000815087221 */ /* 0x000fe20000010000 */
[-CC-:B------:R-:W-:Y:S01]  /*d6c0*/  FFMA.FTZ R172, R83, R37.reuse, -R10.reuse ;  /* 0x0000002553ac7223 */ /* 0x180fe2000001080a */
[-CC-:B------:R-:W-:Y:S02]  /*d6d0*/  FFMA.FTZ R219, R48, R37.reuse, -R9.reuse ;  /* 0x0000002530db7223 */ /* 0x180fe40000010809 */
[----:B------:R-:W-:Y:S01]  /*d6e0*/  FMUL.FTZ R8, R37, R8 ;  /* 0x0000000825087220 */ /* 0x000fe20000410000 */
[----:B------:R-:W-:Y:S01]  /*d6f0*/  MUFU.EX2 R7, R7 ;  /* 0x0000000700077308 */ /* 0x000fe20000000800 */
[-CC-:B------:R-:W-:Y:S01]  /*d700*/  FFMA.FTZ R200, R31, R37.reuse, -R9.reuse ;  /* 0x000000251fc87223 */ /* 0x180fe20000010809 */
[-C--:B------:R-:W-:Y:S01]  /*d710*/  FFMA.FTZ R174, R81, R37.reuse, -R10 ;  /* 0x0000002551ae7223 */ /* 0x080fe2000001080a */
[----:B------:R-:W-:-:S05]  /*d720*/  FFMA.FTZ R175, R50, R37, -R9 ;  /* 0x0000002532af7223 */ /* 0x000fca0000010809 */
[----:B------:R-:W3:Y:S01]  /*d730*/  MUFU.EX2 R12, R12 ;  /* 0x0000000c000c7308 */ /* 0x000ee20000000800 */
[----:B------:R-:W-:-:S07]  /*d740*/  FFMA.FTZ R222, R52, R37, -R9 ;  /* 0x0000002534de7223 */ /* 0x000fce0000010809 */
[----:B------:R-:W-:Y:S08]  /*d750*/  MUFU.EX2 R224, R224 ;  /* 0x000000e000e07308 */ /* 0x000ff00000000800 */
[----:B------:R-:W0:Y:S01]  /*d760*/  MUFU.EX2 R31, R8 ;  /* 0x00000008001f7308 */ /* 0x000e220000000800 */
[----:B------:R-:W-:-:S07]  /*d770*/  FFMA.FTZ R220, R77, R37, -R10 ;  /* 0x000000254ddc7223 */ /* 0x000fce000001080a */
[----:B------:R-:W1:Y:S01]  /*d780*/  MUFU.EX2 R172, R172 ;  /* 0x000000ac00ac7308 */ /* 0x000e620000000800 */
[----:B------:R-:W-:-:S07]  /*d790*/  FFMA.FTZ R215, R54, R37, -R9 ;  /* 0x0000002536d77223 */ /* 0x000fce0000010809 */
[----:B------:R-:W2:Y:S01]  /*d7a0*/  MUFU.EX2 R219, R219 ;  /* 0x000000db00db7308 */ /* 0x000ea20000000800 */
[----:B------:R-:W-:-:S07]  /*d7b0*/  FFMA.FTZ R217, R75, R37, -R10 ;  /* 0x000000254bd97223 */ /* 0x000fce000001080a */
[----:B------:R-:W4:Y:S01]  /*d7c0*/  MUFU.EX2 R174, R174 ;  /* 0x000000ae00ae7308 */ /* 0x000f220000000800 */
[----:B------:R-:W-:-:S07]  /*d7d0*/  FFMA.FTZ R218, R44, R37, -R9 ;  /* 0x000000252cda7223 */ /* 0x000fce0000010809 */
[----:B------:R-:W5:Y:S01]  /*d7e0*/  MUFU.EX2 R175, R175 ;  /* 0x000000af00af7308 */ /* 0x000f620000000800 */
[----:B---3--:R-:W-:Y:S01]  /*d7f0*/  FFMA.FTZ R11, R12, R4, R7 ;  /* 0x000000040c0b7223 */ /* 0x008fe20000010007 */
[----:B------:R-:W-:Y:S01]  /*d800*/  FFMA.FTZ R211, R73, R37, -R10 ;  /* 0x0000002549d37223 */ /* 0x000fe2000001080a */
[----:B0-----:R-:W-:-:S05]  /*d810*/  FFMA.FTZ R4, R5, R31, R224 ;  /* 0x0000001f05047223 */ /* 0x001fca00000100e0 */
[----:B------:R-:W0:Y:S01]  /*d820*/  MUFU.EX2 R222, R222 ;  /* 0x000000de00de7308 */ /* 0x000e220000000800 */
[----:B------:R-:W-:Y:S01]  /*d830*/  FFMA.FTZ R208, R42, R37, -R9 ;  /* 0x000000252ad07223 */ /* 0x000fe20000010809 */
[----:B-1----:R-:W-:-:S06]  /*d840*/  FADD.FTZ R11, R172, R11 ;  /* 0x0000000bac0b7221 */ /* 0x002fcc0000010000 */
[----:B------:R-:W1:Y:S01]  /*d850*/  MUFU.EX2 R220, R220 ;  /* 0x000000dc00dc7308 */ /* 0x000e620000000800 */
[----:B------:R-:W-:Y:S01]  /*d860*/  FFMA.FTZ R216, R71, R37, -R10 ;  /* 0x0000002547d87223 */ /* 0x000fe2000001080a */
[----:B--2---:R-:W-:-:S06]  /*d870*/  FADD.FTZ R4, R219, R4 ;  /* 0x00000004db047221 */ /* 0x004fcc0000010000 */
[----:B------:R-:W2:Y:S01]  /*d880*/  MUFU.EX2 R215, R215 ;  /* 0x000000d700d77308 */ /* 0x000ea20000000800 */
[----:B------:R-:W-:Y:S01]  /*d890*/  FFMA.FTZ R209, R40, R37, -R9 ;  /* 0x0000002528d17223 */ /* 0x000fe20000010809 */
[----:B----4-:R-:W-:-:S06]  /*d8a0*/  FADD.FTZ R8, R174, R11 ;  /* 0x0000000bae087221 */ /* 0x010fcc0000010000 */
[----:B------:R-:W3:Y:S01]  /*d8b0*/  MUFU.EX2 R217, R217 ;  /* 0x000000d900d97308 */ /* 0x000ee20000000800 */
[----:B------:R-:W-:Y:S01]  /*d8c0*/  FFMA.FTZ R206, R69, R37, -R10 ;  /* 0x0000002545ce7223 */ /* 0x000fe2000001080a */
[----:B-----5:R-:W-:-:S06]  /*d8d0*/  FADD.FTZ R5, R175, R4 ;  /* 0x00000004af057221 */ /* 0x020fcc0000010000 */
[----:B------:R-:W4:Y:S01]  /*d8e0*/  MUFU.EX2 R218, R218 ;  /* 0x000000da00da7308 */ /* 0x000f220000000800 */
[----:B------:R-:W-:Y:S01]  /*d8f0*/  FFMA.FTZ R204, R38, R37, -R9 ;  /* 0x0000002526cc7223 */ /* 0x000fe20000010809 */
[----:B------:R-:W-:-:S06]  /*d900*/  FADD.FTZ R11, R173, R8 ;  /* 0x00000008ad0b7221 */ /* 0x000fcc0000010000 */
[----:B------:R-:W5:Y:S01]  /*d910*/  MUFU.EX2 R211, R211 ;  /* 0x000000d300d37308 */ /* 0x000f620000000800 */
[----:B------:R-:W-:Y:S01]  /*d920*/  FFMA.FTZ R207, R67, R37, -R10 ;  /* 0x0000002543cf7223 */ /* 0x000fe2000001080a */
[----:B0-----:R-:W-:-:S06]  /*d930*/  FADD.FTZ R4, R222, R5 ;  /* 0x00000005de047221 */ /* 0x001fcc0000010000 */
[----:B------:R-:W0:Y:S01]  /*d940*/  MUFU.EX2 R208, R208 ;  /* 0x000000d000d07308 */ /* 0x000e220000000800 */
[----:B------:R-:W-:Y:S01]  /*d950*/  FFMA.FTZ R205, R36, R37, -R9 ;  /* 0x0000002524cd7223 */ /* 0x000fe20000010809 */
[----:B-1----:R-:W-:-:S06]  /*d960*/  FADD.FTZ R8, R220, R11 ;  /* 0x0000000bdc087221 */ /* 0x002fcc0000010000 */
[----:B------:R-:W1:Y:S01]  /*d970*/  MUFU.EX2 R216, R216 ;  /* 0x000000d800d87308 */ /* 0x000e620000000800 */
[----:B------:R-:W-:Y:S01]  /*d980*/  FFMA.FTZ R203, R65, R37, -R10 ;  /* 0x0000002541cb7223 */ /* 0x000fe2000001080a */
[----:B--2---:R-:W-:-:S06]  /*d990*/  FADD.FTZ R5, R215, R4 ;  /* 0x00000004d7057221 */ /* 0x004fcc0000010000 */
[----:B------:R-:W2:Y:S01]  /*d9a0*/  MUFU.EX2 R209, R209 ;  /* 0x000000d100d17308 */ /* 0x000ea20000000800 */
[----:B---3--:R-:W-:Y:S01]  /*d9b0*/  FADD.FTZ R8, R217, R8 ;  /* 0x00000008d9087221 */ /* 0x008fe20000010000 */
[----:B------:R-:W-:-:S06]  /*d9c0*/  FFMA.FTZ R202, R63, R37, -R10 ;  /* 0x000000253fca7223 */ /* 0x000fcc000001080a */
[----:B------:R-:W3:Y:S01]  /*d9d0*/  MUFU.EX2 R206, R206 ;  /* 0x000000ce00ce7308 */ /* 0x000ee20000000800 */
[----:B----4-:R-:W-:Y:S01]  /*d9e0*/  FADD.FTZ R5, R218, R5 ;  /* 0x00000005da057221 */ /* 0x010fe20000010000 */
[----:B------:R-:W-:-:S06]  /*d9f0*/  FFMA.FTZ R201, R27, R37, -R9 ;  /* 0x000000251bc97223 */ /* 0x000fcc0000010809 */
[----:B------:R-:W4:Y:S01]  /*da00*/  MUFU.EX2 R204, R204 ;  /* 0x000000cc00cc7308 */ /* 0x000f220000000800 */
[----:B-----5:R-:W-:Y:S01]  /*da10*/  FADD.FTZ R11, R211, R8 ;  /* 0x00000008d30b7221 */ /* 0x020fe20000010000 */
[----:B------:R-:W-:-:S06]  /*da20*/  FFMA.FTZ R197, R61, R37, -R10 ;  /* 0x000000253dc57223 */ /* 0x000fcc000001080a */
[----:B------:R-:W5:Y:S01]  /*da30*/  MUFU.EX2 R207, R207 ;  /* 0x000000cf00cf7308 */ /* 0x000f620000000800 */
[----:B0-----:R-:W-:Y:S01]  /*da40*/  FADD.FTZ R4, R208, R5 ;  /* 0x00000005d0047221 */ /* 0x001fe20000010000 */
[----:B------:R-:W-:-:S06]  /*da50*/  FFMA.FTZ R194, R30, R37, -R9 ;  /* 0x000000251ec27223 */ /* 0x000fcc0000010809 */
[----:B------:R-:W0:Y:S01]  /*da60*/  MUFU.EX2 R205, R205 ;  /* 0x000000cd00cd7308 */ /* 0x000e220000000800 */
[----:B-1----:R-:W-:Y:S01]  /*da70*/  FADD.FTZ R11, R216, R11 ;  /* 0x0000000bd80b7221 */ /* 0x002fe20000010000 */
[----:B------:R-:W-:-:S06]  /*da80*/  FFMA.FTZ R196, R59, R37, -R10 ;  /* 0x000000253bc47223 */ /* 0x000fcc000001080a */
[----:B------:R-:W1:Y:S01]  /*da90*/  MUFU.EX2 R203, R203 ;  /* 0x000000cb00cb7308 */ /* 0x000e620000000800 */
[----:B--2---:R-:W-:Y:S01]  /*daa0*/  FADD.FTZ R5, R209, R4 ;  /* 0x00000004d1057221 */ /* 0x004fe20000010000 */
[----:B------:R-:W-:-:S06]  /*dab0*/  FFMA.FTZ R195, R29, R37, -R9 ;  /* 0x000000251dc37223 */ /* 0x000fcc0000010809 */
        /* <DEDUP_REMOVED lines=44> */
[----:B0-----:R-:W-:-:S06]  /*dd80*/  FADD.FTZ R5, R199, R8 ;  /* 0x00000008c7057221 */ /* 0x001fcc0000010000 */
[----:B------:R-:W0:Y:S01]  /*dd90*/  MUFU.EX2 R178, R178 ;  /* 0x000000b200b27308 */ /* 0x000e220000000800 */
[-C--:B------:R-:W-:Y:S01]  /*dda0*/  FFMA.FTZ R18, R43, R37.reuse, -R10 ;  /* 0x000000252b127223 */ /* 0x080fe2000001080a */
[----:B------:R-:W-:-:S06]  /*ddb0*/  FFMA.FTZ R159, R33, R37, -R9 ;  /* 0x00000025219f7223 */ /* 0x000fcc0000010809 */
[----:B------:R-:W5:Y:S01]  /*ddc0*/  MUFU.EX2 R186, R186 ;  /* 0x000000ba00ba7308 */ /* 0x000f620000000800 */
[----:B-1----:R-:W-:Y:S01]  /*ddd0*/  FADD.FTZ R11, R185, R4 ;  /* 0x00000004b90b7221 */ /* 0x002fe20000010000 */
[----:B--2---:R-:W-:-:S06]  /*dde0*/  FADD.FTZ R4, R188, R5 ;  /* 0x00000005bc047221 */ /* 0x004fcc0000010000 */
[----:B------:R-:W1:Y:S01]  /*ddf0*/  MUFU.EX2 R181, R181 ;  /* 0x000000b500b57308 */ /* 0x000e620000000800 */
[-C--:B------:R-:W-:Y:S01]  /*de00*/  FFMA.FTZ R14, R41, R37.reuse, -R10 ;  /* 0x00000025290e7223 */ /* 0x080fe2000001080a */
[----:B------:R-:W-:-:S06]  /*de10*/  FFMA.FTZ R20, R34, R37, -R9 ;  /* 0x0000002522147223 */ /* 0x000fcc0000010809 */
[----:B------:R-:W2:Y:S01]  /*de20*/  MUFU.EX2 R187, R187 ;  /* 0x000000bb00bb7308 */ /* 0x000ea20000000800 */
[----:B---3--:R-:W-:Y:S01]  /*de30*/  FADD.FTZ R11, R184, R11 ;  /* 0x0000000bb80b7221 */ /* 0x008fe20000010000 */
[----:B----4-:R-:W-:-:S06]  /*de40*/  FADD.FTZ R5, R189, R4 ;  /* 0x00000004bd057221 */ /* 0x010fcc0000010000 */
[----:B------:R-:W3:Y:S01]  /*de50*/  MUFU.EX2 R15, R15 ;  /* 0x0000000f000f7308 */ /* 0x000ee20000000800 */
[-C--:B------:R-:W-:Y:S01]  /*de60*/  FFMA.FTZ R19, R39, R37.reuse, -R10 ;  /* 0x0000002527137223 */ /* 0x080fe2000001080a */
[----:B------:R-:W-:-:S06]  /*de70*/  FFMA.FTZ R21, R35, R37, -R9 ;  /* 0x0000002523157223 */ /* 0x000fcc0000010809 */
[----:B------:R-:W4:Y:S01]  /*de80*/  MUFU.EX2 R158, R158 ;  /* 0x0000009e009e7308 */ /* 0x000f220000000800 */
[----:B0-----:R-:W-:Y:S01]  /*de90*/  FADD.FTZ R4, R178, R11 ;  /* 0x0000000bb2047221 */ /* 0x001fe20000010000 */
[----:B-----5:R-:W-:-:S06]  /*dea0*/  FADD.FTZ R8, R186, R5 ;  /* 0x00000005ba087221 */ /* 0x020fcc0000010000 */
[----:B------:R-:W0:Y:S08]  /*deb0*/  MUFU.EX2 R18, R18 ;  /* 0x0000001200127308 */ /* 0x000e300000000800 */
[----:B------:R-:W5:Y:S01]  /*dec0*/  MUFU.EX2 R159, R159 ;  /* 0x0000009f009f7308 */ /* 0x000f620000000800 */
[----:B-1----:R-:W-:Y:S01]  /*ded0*/  FADD.FTZ R4, R181, R4 ;  /* 0x00000004b5047221 */ /* 0x002fe20000010000 */
[----:B--2---:R-:W-:-:S06]  /*dee0*/  FADD.FTZ R5, R187, R8 ;  /* 0x00000008bb057221 */ /* 0x004fcc0000010000 */
[----:B------:R-:W1:Y:S08]  /*def0*/  MUFU.EX2 R14, R14 ;  /* 0x0000000e000e7308 */ /* 0x000e700000000800 */
[----:B------:R-:W2:Y:S01]  /*df00*/  MUFU.EX2 R20, R20 ;  /* 0x0000001400147308 */ /* 0x000ea20000000800 */
[----:B---3--:R-:W-:Y:S01]  /*df10*/  FADD.FTZ R9, R15, R4 ;  /* 0x000000040f097221 */ /* 0x008fe20000010000 */
[----:B----4-:R-:W-:-:S06]  /*df20*/  FADD.FTZ R4, R158, R5 ;  /* 0x000000059e047221 */ /* 0x010fcc0000010000 */
[----:B------:R-:W3:Y:S08]  /*df30*/  MUFU.EX2 R19, R19 ;  /* 0x0000001300137308 */ /* 0x000ef00000000800 */
[----:B------:R-:W4:Y:S01]  /*df40*/  MUFU.EX2 R21, R21 ;  /* 0x0000001500157308 */ /* 0x000f220000000800 */
[----:B0-----:R-:W-:Y:S01]  /*df50*/  FADD.FTZ R9, R18, R9 ;  /* 0x0000000912097221 */ /* 0x001fe20000010000 */
[----:B-----5:R-:W-:-:S03]  /*df60*/  FADD.FTZ R5, R159, R4 ;  /* 0x000000049f057221 */ /* 0x020fc60000010000 */
[----:B-1----:R-:W-:Y:S01]  /*df70*/  FADD.FTZ R8, R14, R9 ;  /* 0x000000090e087221 */ /* 0x002fe20000010000 */
[----:B--2---:R-:W-:-:S03]  /*df80*/  FADD.FTZ R4, R20, R5 ;  /* 0x0000000514047221 */ /* 0x004fc60000010000 */
[----:B---3--:R-:W-:Y:S01]  /*df90*/  FADD.FTZ R8, R19, R8 ;  /* 0x0000000813087221 */ /* 0x008fe20000010000 */
[----:B------:R-:W-:Y:S01]  /*dfa0*/  STL [R1+0x234], R6 ;  /* 0x0002340601007387 */ /* 0x000fe20000100800 */
[----:B----4-:R-:W-:-:S05]  /*dfb0*/  FADD.FTZ R9, R21, R4 ;  /* 0x0000000415097221 */ /* 0x010fca0000010000 */
[----:B------:R-:W-:Y:S04]  /*dfc0*/  STL.64 [R1+0x240], R8 ;  /* 0x0002400801007387 */ /* 0x000fe80000100a00 */
[----:B------:R-:W2:Y:S01]  /*dfd0*/  LD.E R10, desc[UR56][R16.64+0x260] ;  /* 0x00026038100a7980 */ /* 0x000ea2000c101900 */
[----:B------:R-:W-:-:S04]  /*dfe0*/  UIADD3 UR4, UP0, UR49, 0x260, URZ ;  /* 0x0000026031047890 */ /* 0x000fc8000ff1e03f */
[----:B------:R-:W-:Y:S02]  /*dff0*/  ULOP3.LUT UR5, UR4, 0x4, URZ, 0xfc, !UPT ;  /* 0x0000000404057892 */ /* 0x000fe4000f8efc3f */
[----:B------:R-:W-:-:S04]  /*e000*/  UIADD3.X UR6, URZ, UR48, URZ, UP0, !UPT ;  /* 0x000000303f067290 */ /* 0x000fc800087fe43f */
[----:B------:R-:W-:Y:S02]  /*e010*/  IMAD.U32 R4, RZ, RZ, UR5 ;  /* 0x00000005ff047e24 */ /* 0x000fe4000f8e00ff */
[----:B------:R-:W-:Y:S02]  /*e020*/  IMAD.U32 R5, RZ, RZ, UR6 ;  /* 0x00000006ff057e24 */ /* 0x000fe4000f8e00ff */
[----:B--2---:R-:W-:-:S05]  /*e030*/  FMUL.FTZ R11, R12, R10 ;  /* 0x0000000a0c0b7220 */ /* 0x004fca0000410000 */
[----:B------:R0:W-:Y:S04]  /*e040*/  ST.E desc[UR56][R16.64+0x260], R11 ;  /* 0x0002600b10007985 */ /* 0x0001e8000c101938 */
[----:B------:R-:W2:Y:S02]  /*e050*/  LD.E R10, desc[UR56][R4.64] ;  /* 0x00000038040a7980 */ /* 0x000ea4000c101900 */
[----:B--2---:R-:W-:-:S05]  /*e060*/  FMUL.FTZ R13, R12, R10 ;  /* 0x0000000a0c0d7220 */ /* 0x004fca0000410000 */
[----:B------:R1:W-:Y:S04]  /*e070*/  ST.E desc[UR56][R4.64], R13 ;  /* 0x0000000d04007985 */ /* 0x0003e8000c101938 */
        /* <DEDUP_REMOVED lines=62> */
[----:B------:R-:W-:-:S06]  /*e460*/  ULOP3.LUT UR5, UR4, 0x8, URZ, 0xfc, !UPT ;  /* 0x0000000804057892 */ /* 0x000fcc000f8efc3f */
[----:B------:R-:W-:Y:S02]  /*e470*/  IMAD.U32 R10, RZ, RZ, UR5 ;  /* 0x00000005ff0a7e24 */ /* 0x000fe4000f8e00ff */
[C---:B--2---:R-:W-:Y:S01]  /*e480*/  FMUL.FTZ R11, R12.reuse, R11 ;  /* 0x0000000b0c0b7220 */ /* 0x044fe20000410000 */
[----:B---3--:R-:W-:-:S04]  /*e490*/  FMUL.FTZ R143, R12, R143 ;  /* 0x0000008f0c8f7220 */ /* 0x008fc80000410000 */
[----:B------:R0:W-:Y:S01]  /*e4a0*/  ST.E desc[UR56][R16.64+0x2a0], R11 ;  /* 0x0002a00b10007985 */ /* 0x0001e2000c101938 */
[C---:B----4-:R-:W-:Y:S01]  /*e4b0*/  FMUL.FTZ R9, R12.reuse, R9 ;  /* 0x000000090c097220 */ /* 0x050fe20000410000 */
[C---:B-----5:R-:W-:Y:S01]  /*e4c0*/  FMUL.FTZ R25, R12.reuse, R25 ;  /* 0x000000190c197220 */ /* 0x060fe20000410000 */
[C---:B------:R-:W-:Y:S01]  /*e4d0*/  FMUL.FTZ R27, R12.reuse, R27 ;  /* 0x0000001b0c1b7220 */ /* 0x040fe20000410000 */
[----:B0-----:R-:W-:Y:S02]  /*e4e0*/  IMAD.U32 R11, RZ, RZ, UR6 ;  /* 0x00000006ff0b7e24 */ /* 0x001fe4000f8e00ff */
        /* <DEDUP_REMOVED lines=118> */
[----:B------:R-:W1:Y:S01]  /*ec50*/  LD.E R6, desc[UR56][R10.64] ;  /* 0x000000380a067980 */ /* 0x000e62000c101900 */
[----:B------:R-:W-:Y:S01]  /*ec60*/  ULOP3.LUT UR4, UR4, 0xc, URZ, 0xfc, !UPT ;  /* 0x0000000c04047892 */ /* 0x000fe2000f8efc3f */
[----:B0-----:R-:W-:-:S05]  /*ec70*/  IMAD.U32 R9, RZ, RZ, UR6 ;  /* 0x00000006ff097e24 */ /* 0x001fca000f8e00ff */
[----:B------:R-:W-:Y:S02]  /*ec80*/  IMAD.U32 R8, RZ, RZ, UR4 ;  /* 0x00000004ff087e24 */ /* 0x000fe4000f8e00ff */
[----:B-1----:R-:W-:-:S05]  /*ec90*/  FMUL.FTZ R13, R31, R6 ;  /* 0x000000061f0d7220 */ /* 0x002fca0000410000 */
[----:B------:R0:W-:Y:S04]  /*eca0*/  ST.E desc[UR56][R10.64], R13 ;  /* 0x0000000d0a007985 */ /* 0x0001e8000c101938 */
[----:B------:R-:W2:Y:S02]  /*ecb0*/  LD.E R6, desc[UR56][R8.64] ;  /* 0x0000003808067980 */ /* 0x000ea4000c101900 */
[----:B--2---:R-:W-:-:S05]  /*ecc0*/  FMUL.FTZ R25, R31, R6 ;  /* 0x000000061f197220 */ /* 0x004fca0000410000 */
[----:B------:R1:W-:Y:S04]  /*ecd0*/  ST.E desc[UR56][R8.64], R25 ;  /* 0x0000001908007985 */ /* 0x0003e8000c101938 */
[----:B------:R-:W2:Y:S04]  /*ece0*/  LD.E R142, desc[UR56][R16.64+0x45c] ;  /* 0x00045c38108e7980 */ /* 0x000ea8000c101900 */
[----:B------:R-:W0:Y:S04]  /*ecf0*/  LD.E R6, desc[UR56][R16.64+0x278] ;  /* 0x0002783810067980 */ /* 0x000e28000c101900 */
[----:B------:R-:W1:Y:S04]  /*ed00*/  LD.E R12, desc[UR56][R16.64+0x27c] ;  /* 0x00027c38100c7980 */ /* 0x000e68000c101900 */
        /* <DEDUP_REMOVED lines=59> */
[C---:B--2---:R-:W-:Y:S01]  /*f0c0*/  FMUL.FTZ R37, R31.reuse, R142 ;  /* 0x0000008e1f257220 */ /* 0x044fe20000410000 */
[----:B0-----:R-:W-:-:S04]  /*f0d0*/  FMUL.FTZ R13, R31, R6 ;  /* 0x000000061f0d7220 */ /* 0x001fc80000410000 */
[----:B------:R0:W-:Y:S01]  /*f0e0*/  ST.E desc[UR56][R16.64+0x45c], R37 ;  /* 0x00045c2510007985 */ /* 0x0001e2000c101938 */
[C---:B-1----:R-:W-:Y:S01]  /*f0f0*/  FMUL.FTZ R25, R31.reuse, R12 ;  /* 0x0000000c1f197220 */ /* 0x042fe20000410000 */
[C---:B---3--:R-:W-:Y:S01]  /*f100*/  FMUL.FTZ R27, R31.reuse, R24 ;  /* 0x000000181f1b7220 */ /* 0x048fe20000410000 */
[C---:B----4-:R-:W-:Y:S01]  /*f110*/  FMUL.FTZ R29, R31.reuse, R26 ;  /* 0x0000001a1f1d7220 */ /* 0x050fe20000410000 */
[C---:B-----5:R-:W-:Y:S01]  /*f120*/  FMUL.FTZ R33, R31.reuse, R28 ;  /* 0x0000001c1f217220 */ /* 0x060fe20000410000 */
[C---:B------:R-:W-:Y:S01]  /*f130*/  FMUL.FTZ R35, R31.reuse, R30 ;  /* 0x0000001e1f237220 */ /* 0x040fe20000410000 */
[C---:B0-----:R-:W-:Y:S01]  /*f140*/  FMUL.FTZ R37, R31.reuse, R34 ;  /* 0x000000221f257220 */ /* 0x041fe20000410000 */
[C---:B------:R-:W-:Y:S01]  /*f150*/  FMUL.FTZ R39, R31.reuse, R36 ;  /* 0x000000241f277220 */ /* 0x040fe20000410000 */
[C---:B------:R-:W-:Y:S01]  /*f160*/  FMUL.FTZ R41, R31.reuse, R38 ;  /* 0x000000261f297220 */ /* 0x040fe20000410000 */
[C---:B------:R-:W-:Y:S01]  /*f170*/  FMUL.FTZ R43, R31.reuse, R40 ;  /* 0x000000281f2b7220 */ /* 0x040fe20000410000 */
        /* <DEDUP_REMOVED lines=100> */
[----:B------:R-:W-:Y:S01]  /*f7c0*/  FMUL.FTZ R31, R31, R140 ;  /* 0x0000008c1f1f7220 */ /* 0x000fe20000410000 */
[----:B------:R-:W-:Y:S04]  /*f7d0*/  ST.E desc[UR56][R16.64+0x3e8], R13 ;  /* 0x0003e80d10007985 */ /* 0x000fe8000c101938 */
        /* <DEDUP_REMOVED lines=9> */
[----:B------:R4:W-:Y:S01]  /*f870*/  ST.E desc[UR56][R16.64+0x458], R31 ;  /* 0x0004581f10007985 */ /* 0x0009e2000c101938 */
[----:B------:R1:W-:Y:S06]  /*f880*/  BAR.SYNC.DEFER_BLOCKING R176, 0x100 ;  /* 0x000400b00000751d */ /* 0x0003ec0000010000 */
[----:B0-----:R-:W5:Y:S04]  /*f890*/  LD.E R25, desc[UR56][R16.64+0x260] ;  /* 0x0002603810197980 */ /* 0x001f68000c101900 */
[----:B------:R-:W4:Y:S04]  /*f8a0*/  LD.E R221, desc[UR56][R16.64+0x218] ;  /* 0x0002183810dd7980 */ /* 0x000f28000c101900 */
[----:B------:R-:W4:Y:S04]  /*f8b0*/  LD.E.64 R12, desc[UR56][R16.64+0xa8] ;  /* 0x0000a838100c7980 */ /* 0x000f28000c101b00 */
[----:B-----5:R0:W-:Y:S04]  /*f8c0*/  ST.E desc[UR56][R16.64+0x260], R25 ;  /* 0x0002601910007985 */ /* 0x0201e8000c101938 */
[----:B-1----:R-:W5:Y:S04]  /*f8d0*/  LD.E R27, desc[UR56][R4.64] ;  /* 0x00000038041b7980 */ /* 0x002f68000c101900 */
[----:B-----5:R1:W-:Y:S04]  /*f8e0*/  ST.E desc[UR56][R4.64], R27 ;  /* 0x0000001b04007985 */ /* 0x0203e8000c101938 */
[----:B--2---:R-:W2:Y:S04]  /*f8f0*/  LD.E R29, desc[UR56][R10.64] ;  /* 0x000000380a1d7980 */ /* 0x004ea8000c101900 */
[----:B--2---:R2:W-:Y:S04]  /*f900*/  ST.E desc[UR56][R10.64], R29 ;  /* 0x0000001d0a007985 */ /* 0x0045e8000c101938 */
[----:B---3--:R-:W3:Y:S04]  /*f910*/  LD.E R33, desc[UR56][R8.64] ;  /* 0x0000003808217980 */ /* 0x008ee8000c101900 */
[----:B---3--:R3:W-:Y:S04]  /*f920*/  ST.E desc[UR56][R8.64], R33 ;  /* 0x0000002108007985 */ /* 0x0087e8000c101938 */
[----:B----4-:R-:W4:Y:S04]  /*f930*/  LD.E R31, desc[UR56][R16.64+0x270] ;  /* 0x00027038101f7980 */ /* 0x010f28000c101900 */
[----:B------:R-:W5:Y:S04]  /*f940*/  LD.E R35, desc[UR56][R16.64+0x274] ;  /* 0x0002743810237980 */ /* 0x000f68000c101900 */
[----:B0-----:R-:W5:Y:S04]  /*f950*/  LD.E R25, desc[UR56][R16.64+0x278] ;  /* 0x0002783810197980 */ /* 0x001f68000c101900 */
[----:B------:R-:W5:Y:S04]  /*f960*/  LD.E R37, desc[UR56][R16.64+0x27c] ;  /* 0x00027c3810257980 */ /* 0x000f68000c101900 */
[----:B------:R-:W5:Y:S04]  /*f970*/  LD.E R39, desc[UR56][R16.64+0x280] ;  /* 0x0002803810277980 */ /* 0x000f68000c101900 */
[----:B------:R-:W5:Y:S04]  /*f980*/  LD.E R41, desc[UR56][R16.64+0x284] ;  /* 0x0002843810297980 */ /* 0x000f68000c101900 */
[----:B-1----:R-:W5:Y:S04]  /*f990*/  LD.E R27, desc[UR56][R16.64+0x288] ;  /* 0x00028838101b7980 */ /* 0x002f68000c101900 */
[----:B------:R-:W5:Y:S04]  /*f9a0*/  LD.E R43, desc[UR56][R16.64+0x28c] ;  /* 0x00028c38102b7980 */ /* 0x000f68000c101900 */
[----:B--2---:R-:W2:Y:S04]  /*f9b0*/  LD.E R29, desc[UR56][R16.64+0x290] ;  /* 0x00029038101d7980 */ /* 0x004ea8000c101900 */
[----:B------:R-:W2:Y:S04]  /*f9c0*/  LD.E R45, desc[UR56][R16.64+0x294] ;  /* 0x00029438102d7980 */ /* 0x000ea8000c101900 */
[----:B---3--:R-:W3:Y:S04]  /*f9d0*/  LD.E R33, desc[UR56][R16.64+0x298] ;  /* 0x0002983810217980 */ /* 0x008ee8000c101900 */
        /* <DEDUP_REMOVED lines=123> */
[----:B---3--:R-:W-:Y:S04]  /*10190*/  ST.E desc[UR56][R16.64+0x298], R33 ;  /* 0x0002982110007985 */ /* 0x008fe8000c101938 */
        /* <DEDUP_REMOVED lines=113> */
[----:B0-----:R-:W5:Y:S04]  /*108b0*/  LDL R6, [R1+0x88] ;  /* 0x0000880001067983 */ /* 0x001f680000100800 */
[----:B-1----:R-:W5:Y:S04]  /*108c0*/  LD.E R24, desc[UR56][R16.64+0x260] ;  /* 0x0002603810187980 */ /* 0x002f68000c101900 */
        /* <DEDUP_REMOVED lines=137> */
[----:B------:R-:W-:Y:S01]  /*11160*/  IMAD.MOV.U32 R7, RZ, RZ, R13 ;  /* 0x000000ffff077224 */ /* 0x000fe200078e000d */
[----:B--2---:R-:W-:-:S06]  /*11170*/  WARPGROUP.ARRIVE ;  /* 0x00000000000079c5 */ /* 0x004fcc0000000000 */
[----:B------:R-:W-:Y:S01]  /*11180*/  HGMMA.64x256x16.F32.BF16 R24, R172, gdesc[UR4].tnspB, R24, UP0, gsb0 ;  /* 0x43e00004ac187df0 */ /* 0x000fe2000b801818 */
[----:B------:R-:W-:Y:S02]  /*11190*/  R2UR UR6, R6 ;  /* 0x00000000060672ca */ /* 0x000fe400000e0000 */
[----:B------:R-:W-:Y:S01]  /*111a0*/  R2UR UR7, R7 ;  /* 0x00000000070772ca */ /* 0x000fe200000e0000 */
[----:B------:R-:W-:Y:S02]  /*111b0*/  VIADD R6, R12, 0x100 ;  /* 0x000001000c067836 */ /* 0x000fe40000000000 */
[----:B------:R-:W-:Y:S01]  /*111c0*/  IMAD.MOV.U32 R7, RZ, RZ, R13 ;  /* 0x000000ffff077224 */ /* 0x000fe200078e000d */
[----:B------:R-:W-:Y:S02]  /*111d0*/  WARPGROUP.DEPBAR.LE gsb0, 0x0 ;  /* 0x00008000000079c5 */ /* 0x000fe40000010000 */
[----:B------:R-:W-:Y:S01]  /*111e0*/  ST.E desc[UR56][R16.64+0x260], R24 ;  /* 0x0002601810007985 */ /* 0x000fe2000c101938 */
[----:B------:R-:W-:-:S02]  /*111f0*/  F2FP.BF16.F32.PACK_AB R172, R217, R220 ;  /* 0x000000dcd9ac723e */ /* 0x000fc400000010ff */
[----:B------:R-:W-:Y:S01]  /*11200*/  F2FP.BF16.F32.PACK_AB R174, R216, R211 ;  /* 0x000000d3d8ae723e */ /* 0x000fe200000010ff */
[----:B------:R-:W-:Y:S01]  /*11210*/  ST.E desc[UR56][R4.64], R25 ;  /* 0x0000001904007985 */ /* 0x000fe2000c101938 */
        /* <DEDUP_REMOVED lines=130> */
[----:B------:R-:W-:Y:S01]  /*11a40*/  R2UR UR6, R6 ;  /* 0x00000000060672ca */ /* 0x000fe200000e0000 */
[----:B------:R-:W-:Y:S01]  /*11a50*/  STL [R1+0x88], R2 ;  /* 0x0000880201007387 */ /* 0x000fe20000100800 */
        /* <DEDUP_REMOVED lines=281> */
[----:B------:R-:W-:Y:S01]  /*12bf0*/  VIADD R12, R12, 0x280 ;  /* 0x000002800c0c7836 */ /* 0x000fe20000000000 */
[----:B------:R-:W-:Y:S02]  /*12c00*/  WARPGROUP.DEPBAR.LE gsb0, 0x0 ;  /* 0x00008000000079c5 */ /* 0x000fe40000010000 */
[----:B------:R-:W-:Y:S01]  /*12c10*/  ST.E desc[UR56][R16.64+0x260], R24 ;  /* 0x0002601810007985 */ /* 0x000fe2000c101938 */
[----:B------:R-:W-:Y:S02]  /*12c20*/  F2FP.BF16.F32.PACK_AB R172, R184, R185 ;  /* 0x000000b9b8ac723e */ /* 0x000fe400000010ff */
[----:B------:R-:W-:Y:S01]  /*12c30*/  F2FP.BF16.F32.PACK_AB R174, R181, R178 ;  /* 0x000000b2b5ae723e */ /* 0x000fe200000010ff */
[----:B------:R-:W-:Y:S01]  /*12c40*/  ST.E desc[UR56][R4.64], R25 ;  /* 0x0000001904007985 */ /* 0x000fe2000c101938 */
        /* <DEDUP_REMOVED lines=398> */
[----:B------:R-:W-:Y:S04]  /*14530*/  STL [R1+0x88], R2 ;  /* 0x0000880201007387 */ /* 0x000fe80000100800 */
[----:B------:R-:W3:Y:S04]  /*14540*/  LD.E R7, desc[UR56][R16.64+0x260] ;  /* 0x0002603810077980 */ /* 0x000ee8000c101900 */
[----:B---3--:R3:W-:Y:S04]  /*14550*/  ST.E desc[UR56][R16.64+0x260], R7 ;  /* 0x0002600710007985 */ /* 0x0087e8000c101938 */
[----:B------:R-:W4:Y:S04]  /*14560*/  LD.E R13, desc[UR56][R4.64] ;  /* 0x00000038040d7980 */ /* 0x000f28000c101900 */
[----:B----4-:R4:W-:Y:S04]  /*14570*/  ST.E desc[UR56][R4.64], R13 ;  /* 0x0000000d04007985 */ /* 0x0109e8000c101938 */
[----:B------:R-:W5:Y:S04]  /*14580*/  LD.E R15, desc[UR56][R10.64] ;  /* 0x000000380a0f7980 */ /* 0x000f68000c101900 */
[----:B-----5:R5:W-:Y:S04]  /*14590*/  ST.E desc[UR56][R10.64], R15 ;  /* 0x0000000f0a007985 */ /* 0x020be8000c101938 */
[----:B------:R-:W2:Y:S04]  /*145a0*/  LD.E R19, desc[UR56][R8.64] ;  /* 0x0000003808137980 */ /* 0x000ea8000c101900 */
[----:B--2---:R2:W-:Y:S04]  /*145b0*/  ST.E desc[UR56][R8.64], R19 ;  /* 0x0000001308007985 */ /* 0x0045e8000c101938 */
[----:B------:R-:W2:Y:S04]  /*145c0*/  LD.E R21, desc[UR56][R16.64+0x270] ;  /* 0x0002703810157980 */ /* 0x000ea8000c101900 */
[----:B0-----:R-:W2:Y:S04]  /*145d0*/  LD.E R25, desc[UR56][R16.64+0x274] ;  /* 0x0002743810197980 */ /* 0x001ea8000c101900 */
[----:B-1----:R-:W2:Y:S04]  /*145e0*/  LD.E R27, desc[UR56][R16.64+0x278] ;  /* 0x00027838101b7980 */ /* 0x002ea8000c101900 */
[----:B------:R-:W2:Y:S04]  /*145f0*/  LD.E R29, desc[UR56][R16.64+0x27c] ;  /* 0x00027c38101d7980 */ /* 0x000ea8000c101900 */
[----:B---3--:R-:W3:Y:S04]  /*14600*/  LD.E R7, desc[UR56][R16.64+0x280] ;  /* 0x0002803810077980 */ /* 0x008ee8000c101900 */
[----:B------:R-:W3:Y:S04]  /*14610*/  LD.E R31, desc[UR56][R16.64+0x284] ;  /* 0x00028438101f7980 */ /* 0x000ee8000c101900 */
[----:B----4-:R-:W4:Y:S04]  /*14620*/  LD.E R5, desc[UR56][R16.64+0x288] ;  /* 0x0002883810057980 */ /* 0x010f28000c101900 */
[----:B------:R-:W4:Y:S04]  /*14630*/  LD.E R13, desc[UR56][R16.64+0x28c] ;  /* 0x00028c38100d7980 */ /* 0x000f28000c101900 */
[----:B-----5:R-:W5:Y:S04]  /*14640*/  LD.E R11, desc[UR56][R16.64+0x290] ;  /* 0x00029038100b7980 */ /* 0x020f68000c101900 */
[----:B------:R-:W5:Y:S04]  /*14650*/  LD.E R15, desc[UR56][R16.64+0x294] ;  /* 0x00029438100f7980 */ /* 0x000f68000c101900 */
[----:B--2---:R-:W2:Y:S04]  /*14660*/  LD.E R9, desc[UR56][R16.64+0x298] ;  /* 0x0002983810097980 */ /* 0x004ea8000c101900 */
        /* <DEDUP_REMOVED lines=113> */
[----:B------:R0:W-:Y:S04]  /*14d80*/  ST.E desc[UR56][R16.64+0x270], R21 ;  /* 0x0002701510007985 */ /* 0x0001e8000c101938 */
[----:B------:R0:W-:Y:S04]  /*14d90*/  ST.E desc[UR56][R16.64+0x274], R25 ;  /* 0x0002741910007985 */ /* 0x0001e8000c101938 */
[----:B------:R0:W-:Y:S04]  /*14da0*/  ST.E desc[UR56][R16.64+0x278], R27 ;  /* 0x0002781b10007985 */ /* 0x0001e8000c101938 */
[----:B------:R0:W-:Y:S04]  /*14db0*/  ST.E desc[UR56][R16.64+0x27c], R29 ;  /* 0x00027c1d10007985 */ /* 0x0001e8000c101938 */
[----:B---3--:R0:W-:Y:S04]  /*14dc0*/  ST.E desc[UR56][R16.64+0x280], R7 ;  /* 0x0002800710007985 */ /* 0x0081e8000c101938 */
[----:B------:R0:W-:Y:S04]  /*14dd0*/  ST.E desc[UR56][R16.64+0x284], R31 ;  /* 0x0002841f10007985 */ /* 0x0001e8000c101938 */
[----:B----4-:R0:W-:Y:S04]  /*14de0*/  ST.E desc[UR56][R16.64+0x288], R5 ;  /* 0x0002880510007985 */ /* 0x0101e8000c101938 */
[----:B------:R0:W-:Y:S04]  /*14df0*/  ST.E desc[UR56][R16.64+0x28c], R13 ;  /* 0x00028c0d10007985 */ /* 0x0001e8000c101938 */
[----:B-----5:R0:W-:Y:S04]  /*14e00*/  ST.E desc[UR56][R16.64+0x290], R11 ;  /* 0x0002900b10007985 */ /* 0x0201e8000c101938 */
[----:B------:R0:W-:Y:S04]  /*14e10*/  ST.E desc[UR56][R16.64+0x294], R15 ;  /* 0x0002940f10007985 */ /* 0x0001e8000c101938 */
[----:B--2---:R0:W-:Y:S04]  /*14e20*/  ST.E desc[UR56][R16.64+0x298], R9 ;  /* 0x0002980910007985 */ /* 0x0041e8000c101938 */
        /* <DEDUP_REMOVED lines=121> */
.L_x_2915:
[----:B------:R-:W-:Y:S05]  /*155c0*/  BSYNC B0 ;  /* 0x0000000000007941 */ /* 0x000fea0003800000 */
.L_x_2914:
[C---:B------:R-:W-:Y:S01]  /*155d0*/  ISETP.GT.AND P0, PT, R0.reuse, R3, PT ;  /* 0x000000030000720c */ /* 0x040fe20003f04270 */
[----:B------:R-:W-:-:S12]  /*155e0*/  VIADD R0, R0, 0xffffffff ;  /* 0xffffffff00007836 */ /* 0x000fd80000000000 */
[----:B------:R-:W-:Y:S05]  /*155f0*/  @P0 BRA `(.L_x_2916) ;  /* 0xffffff4c00c80947 */ /* 0x000fea000383ffff */
[----:B01----:R-:W2:Y:S02]  /*15600*/  LDL R2, [R1+0x70] ;  /* 0x0000700001027983 */ /* 0x003ea40000100800 */
[----:B--2---:R-:W-:-:S07]  /*15610*/  IMAD.SHL.U32 R2, R2, 0x80, RZ ;  /* 0x0000008002027824 */ /* 0x004fce00078e00ff */
.L_x_2889:
[----:B------:R-:W0:Y:S01]  /*15620*/  LDC R6, c[0x0][0xadc] ;  /* 0x0002b700ff067b82 */ /* 0x000e220000000800 */
[----:B------:R-:W-:Y:S01]  /*15630*/  IADD3 R157, R157, 0x80, -R156 ;  /* 0x000000809d9d7810 */ /* 0x000fe20007ffe89c */
[----:B------:R-:W-:-:S04]  /*15640*/  ULDC UR4, c[0x0][0xad4] ;  /* 0x0002b50000047ab9 */ /* 0x000fc80000000800 */
[----:B------:R-:W-:-:S04]  /*15650*/  IMAD.IADD R157, R157, 0x1, R2 ;  /* 0x000000019d9d7824 */ /* 0x000fc800078e0202 */
        /* <DEDUP_REMOVED lines=13> */
.L_x_2919:
[----:B------:R-:W-:-:S13]  /*15730*/  ISETP.NE.AND P0, PT, R6, 0x1, PT ;  /* 0x000000010600780c */ /* 0x000fda0003f05270 */
[----:B------:R-:W0:Y:S02]  /*15740*/  @P0 LDC.64 R4, c[0x0][0xae0] ;  /* 0x0002b800ff040b82 */ /* 0x000e240000000a00 */
[----:B0-----:R-:W-:-:S05]  /*15750*/  @P0 IMAD.HI.U32 R4, R157, R4, RZ ;  /* 0x000000049d040227 */ /* 0x001fca00078e00ff */
[----:B------:R-:W-:-:S07]  /*15760*/  @P0 SHF.R.U32.HI R157, RZ, R5, R4 ;  /* 0x00000005ff9d0219 */ /* 0x000fce0000011604 */
.L_x_2920:
[----:B------:R-:W-:Y:S05]  /*15770*/  BSYNC B0 ;  /* 0x0000000000007941 */ /* 0x000fea0003800000 */
.L_x_2918:
[----:B------:R-:W-:-:S05]  /*15780*/  IMAD R157, R157, R6, RZ ;  /* 0x000000069d9d7224 */ /* 0x000fca00078e02ff */
[----:B------:R-:W-:-:S07]  /*15790*/  VIMNMX R2, R2, R157, !PT ;  /* 0x0000009d02027248 */ /* 0x000fce0007fe0100 */
.L_x_2917:
[----:B------:R-:W-:-:S04]  /*157a0*/  VIADD R2, R2, 0x5f ;  /* 0x0000005f02027836 */ /* 0x000fc80000000000 */
[----:B------:R-:W-:-:S05]  /*157b0*/  IMAD.HI R2, R2, 0x2aaaaaab, RZ ;  /* 0x2aaaaaab02027827 */ /* 0x000fca00078e02ff */
[----:B------:R-:W-:-:S04]  /*157c0*/  SHF.R.U32.HI R3, RZ, 0x1f, R2 ;  /* 0x0000001fff037819 */ /* 0x000fc80000011602 */
[----:B------:R-:W-:-:S04]  /*157d0*/  LEA.HI.SX32 R3, R2, R3, 0x1c ;  /* 0x0000000302037211 */ /* 0x000fc800078fe2ff */
[----:B------:R-:W-:-:S04]  /*157e0*/  VIMNMX R4, R164, R3, !PT ;  /* 0x00000003a4047248 */ /* 0x000fc80007fe0100 */
[----:B------:R-:W-:-:S13]  /*157f0*/  ISETP.GE.AND P0, PT, R0, R4, PT ;  /* 0x000000040000720c */ /* 0x000fda0003f06270 */
[----:B------:R-:W-:Y:S05]  /*15800*/  @!P0 BRA `(.L_x_2921) ;  /* 0x0000009c00908947 */ /* 0x000fea0003800000 */
[----:B------:R0:W5:Y:S01]  /*15810*/  LDL.64 R2, [R1+0x178] ;  /* 0x0001780001027983 */ /* 0x0001620000100a00 */
[----:B------:R-:W-:-:S07]  /*15820*/  IMAD.MOV.U32 R5, RZ, RZ, R0 ;  /* 0x000000ffff057224 */ /* 0x000fce00078e0000 */
.L_x_2938:
        /* <DEDUP_REMOVED lines=24> */
.L_x_2923:
[----:B------:R-:W-:Y:S05]  /*159b0*/  BSYNC B0 ;  /* 0x0000000000007941 */ /* 0x000fea0003800000 */
.L_x_2922:
        /* <DEDUP_REMOVED lines=13> */
.L_x_2925:
[----:B------:R-:W-:Y:S05]  /*15a90*/  BSYNC B0 ;  /* 0x0000000000007941 */ /* 0x000fea0003800000 */
.L_x_2924:
        /* <DEDUP_REMOVED lines=8> */
.L_x_2927:
[----:B------:R-:W-:Y:S05]  /*15b20*/  BSYNC B0 ;  /* 0x0000000000007941 */ /* 0x000fea0003800000 */
.L_x_2926:
        /* <DEDUP_REMOVED lines=59> */
.L_x_2930:
[----:B------:R-:W-:Y:S05]  /*15ee0*/  BSYNC B0 ;  /* 0x0000000000007941 */ /* 0x000fea0003800000 */
.L_x_2929:
        /* <DEDUP_REMOVED lines=10> */
.L_x_2932:
[----:B------:R-:W-:Y:S05]  /*15f90*/  BSYNC B0 ;  /* 0x0000000000007941 */ /* 0x000fea0003800000 */
.L_x_2931:
[----:B------:R-:W-:Y:S04]  /*15fa0*/  BSSY B0, `(.L_x_2933) ;  /* 0x0000006000007945 */ /* 0x000fe80003800000 */
[----:B--2---:R-:W-:Y:S05]  /*15fb0*/  @P1 BRA `(.L_x_2934) ;  /* 0x0000000000101947 */ /* 0x004fea0003800000 */
[----:B-----5:R-:W-:Y:S01]  /*15fc0*/  IMAD R6, R6, 0x8, R9 ;  /* 0x0000000806067824 */ /* 0x020fe200078e0209 */
[----:B-1----:R-:W-:-:S04]  /*15fd0*/  SHF.L.U32 R7, R8, 0x1f, RZ ;  /* 0x0000001f08077819 */ /* 0x002fc800000006ff */
[----:B------:R-:W1:Y:S02]  /*15fe0*/  SYNCS.PHASECHK.TRANS64.TRYWAIT P1, [R6+URZ], R7 ;  /* 0x00000007060075a7 */ /* 0x000e64000802017f */
[----:B-1----:R-:W-:Y:S05]  /*15ff0*/  @!P1 BRA `(.L_x_2935) ;  /* 0x000001f800209947 */ /* 0x002fea0003800000 */
.L_x_2934:
[----:B------:R-:W-:Y:S05]  /*16000*/  BSYNC B0 ;  /* 0x0000000000007941 */ /* 0x000fea0003800000 */
.L_x_2933:
[----:B------:R-:W2:Y:S04]  /*16010*/  LDL R9, [R1+0x90] ;  /* 0x0000900001097983 */ /* 0x000ea80000100800 */
[----:B------:R-:W3:Y:S04]  /*16020*/  LD.E R19, desc[UR56][R2.64] ;  /* 0x0000003802137980 */ /* 0x000ee8000c101900 */
[----:B------:R-:W3:Y:S04]  /*16030*/  LDL.64 R72, [R1+0x118] ;  /* 0x0001180001487983 */ /* 0x000ee80000100a00 */
[----:B-1---5:R-:W4:Y:S04]  /*16040*/  LDL.64 R6, [R1+0x110] ;  /* 0x0001100001067983 */ /* 0x022f280000100a00 */
        /* <DEDUP_REMOVED lines=179> */
[----:B-1----:R-:W-:Y:S01]  /*16b80*/  LOP3.LUT R74, R74, 0x7f, RZ, 0xc0, !PT ;  /* 0x0000007f4a4a7812 */ /* 0x002fe200078ec0ff */
[----:B------:R-:W-:Y:S03]  /*16b90*/  STL [R1+0x90], R0 ;  /* 0x0000900001007387 */ /* 0x000fe60000100800 */
[----:B------:R-:W-:Y:S01]  /*16ba0*/  ISETP.NE.AND P2, PT, R74, RZ, PT ;  /* 0x000000ff4a00720c */ /* 0x000fe20003f45270 */
        /* <DEDUP_REMOVED lines=22> */
[----:B------:R-:W4:Y:S04]  /*16d10*/  LD.E R21, desc[UR56][R16.64+0x250] ;  /* 0x0002503810157980 */ /* 0x000f28000c101900 */
[----:B--2---:R-:W2:Y:S04]  /*16d20*/  LD.E.64 R6, desc[UR56][R16.64+0x230] ;  /* 0x0002303810067980 */ /* 0x004ea8000c101b00 */
        /* <DEDUP_REMOVED lines=61> */
[----:B------:R-:W-:-:S04]  /*17100*/  FMUL.FTZ R18, R28, R12 ;  /* 0x0000000c1c127220 */ /* 0x000fc80000410000 */
[----:B------:R-:W2:Y:S01]  /*17110*/  MUFU.TANH R9, R9 ;  /* 0x0000000900097308 */ /* 0x000ea20000002400 */
[-C--:B------:R-:W-:Y:S01]  /*17120*/  FMUL.FTZ R28, R29, R12.reuse ;  /* 0x0000000c1d1c7220 */ /* 0x080fe20000410000 */
[----:B------:R-:W-:-:S06]  /*17130*/  FMUL.FTZ R32, R32, R12 ;  /* 0x0000000c20207220 */ /* 0x000fcc0000410000 */
[----:B------:R-:W3:Y:S01]  /*17140*/  MUFU.TANH R11, R11 ;  /* 0x0000000b000b7308 */ /* 0x000ee20000002400 */
[-C--:B------:R-:W-:Y:S01]  /*17150*/  FMUL.FTZ R76, R33, R12.reuse ;  /* 0x0000000c214c7220 */ /* 0x080fe20000410000 */
[-C--:B------:R-:W-:Y:S01]  /*17160*/  FMUL.FTZ R36, R36, R12.reuse ;  /* 0x0000000c24247220 */ /* 0x080fe20000410000 */
[-C--:B------:R-:W-:Y:S01]  /*17170*/  FMUL.FTZ R82, R37, R12.reuse ;  /* 0x0000000c25527220 */ /* 0x080fe20000410000 */
[-C--:B------:R-:W-:Y:S01]  /*17180*/  FMUL.FTZ R84, R40, R12.reuse ;  /* 0x0000000c28547220 */ /* 0x080fe20000410000 */
[-C--:B------:R-:W-:Y:S01]  /*17190*/  FMUL.FTZ R86, R41, R12.reuse ;  /* 0x0000000c29567220 */ /* 0x080fe20000410000 */
[-C--:B------:R-:W-:Y:S01]  /*171a0*/  FMUL.FTZ R88, R44, R12.reuse ;  /* 0x0000000c2c587220 */ /* 0x080fe20000410000 */
[----:B------:R-:W-:Y:S01]  /*171b0*/  FMUL.FTZ R90, R45, R12 ;  /* 0x0000000c2d5a7220 */ /* 0x000fe20000410000 */
[----:B------:R-:W0:Y:S01]  /*171c0*/  MUFU.TANH R18, R18 ;  /* 0x0000001200127308 */ /* 0x000e220000002400 */
        /* <DEDUP_REMOVED lines=8> */
[----:B---3--:R-:W-:Y:S01]  /*17250*/  FMNMX.FTZ R13, R11, R14, !PT ;  /* 0x0000000e0b0d7209 */ /* 0x008fe20007810000 */
[-C--:B------:R-:W-:Y:S01]  /*17260*/  FMUL.FTZ R102, R69, R12.reuse ;  /* 0x0000000c45667220 */ /* 0x080fe20000410000 */
[-C--:B------:R-:W-:Y:S01]  /*17270*/  FMUL.FTZ R10, R26, R12.reuse ;  /* 0x0000000c1a0a7220 */ /* 0x080fe20000410000 */
[-C--:B------:R-:W-:Y:S01]  /*17280*/  FMUL.FTZ R8, R27, R12.reuse ;  /* 0x0000000c1b087220 */ /* 0x080fe20000410000 */
[-C--:B------:R-:W-:Y:S01]  /*17290*/  FMUL.FTZ R142, R30, R12.reuse ;  /* 0x0000000c1e8e7220 */ /* 0x080fe20000410000 */
[-C--:B------:R-:W-:Y:S01]  /*172a0*/  FMUL.FTZ R146, R31, R12.reuse ;  /* 0x0000000c1f927220 */ /* 0x080fe20000410000 */
[-C--:B------:R-:W-:Y:S01]  /*172b0*/  FMUL.FTZ R220, R34, R12.reuse ;  /* 0x0000000c22dc7220 */ /* 0x080fe20000410000 */
[----:B------:R-:W3:Y:S01]  /*172c0*/  MUFU.TANH R32, R32 ;  /* 0x0000002000207308 */ /* 0x000ee20000002400 */
[----:B0-----:R-:W-:Y:S01]  /*172d0*/  FMNMX.FTZ R13, R18, R13, !PT ;  /* 0x0000000d120d7209 */ /* 0x001fe20007810000 */
[-C--:B------:R-:W-:Y:S01]  /*172e0*/  FMUL.FTZ R208, R35, R12.reuse ;  /* 0x0000000c23d07220 */ /* 0x080fe20000410000 */
[-C--:B------:R-:W-:Y:S01]  /*172f0*/  FMUL.FTZ R206, R38, R12.reuse ;  /* 0x0000000c26ce7220 */ /* 0x080fe20000410000 */
[-C--:B------:R-:W-:Y:S01]  /*17300*/  FMUL.FTZ R198, R39, R12.reuse ;  /* 0x0000000c27c67220 */ /* 0x080fe20000410000 */
[-C--:B------:R-:W-:Y:S01]  /*17310*/  FMUL.FTZ R190, R42, R12.reuse ;  /* 0x0000000c2abe7220 */ /* 0x080fe20000410000 */
[-C--:B------:R-:W-:Y:S01]  /*17320*/  FMUL.FTZ R174, R43, R12.reuse ;  /* 0x0000000c2bae7220 */ /* 0x080fe20000410000 */
[-C--:B------:R-:W-:Y:S01]  /*17330*/  FMUL.FTZ R15, R46, R12.reuse ;  /* 0x0000000c2e0f7220 */ /* 0x080fe20000410000 */
[----:B------:R-:W0:Y:S01]  /*17340*/  MUFU.TANH R76, R76 ;  /* 0x0000004c004c7308 */ /* 0x000e220000002400 */
[----:B--2---:R-:W-:Y:S01]  /*17350*/  FMNMX.FTZ R13, R28, R13, !PT ;  /* 0x0000000d1c0d7209 */ /* 0x004fe20007810000 */
[-C--:B------:R-:W-:Y:S01]  /*17360*/  FMUL.FTZ R178, R50, R12.reuse ;  /* 0x0000000c32b27220 */ /* 0x080fe20000410000 */
[-C--:B------:R-:W-:Y:S01]  /*17370*/  FMUL.FTZ R188, R51, R12.reuse ;  /* 0x0000000c33bc7220 */ /* 0x080fe20000410000 */
[-C--:B------:R-:W-:Y:S01]  /*17380*/  FMUL.FTZ R200, R54, R12.reuse ;  /* 0x0000000c36c87220 */ /* 0x080fe20000410000 */
[-C--:B------:R-:W-:Y:S01]  /*17390*/  FMUL.FTZ R224, R55, R12.reuse ;  /* 0x0000000c37e07220 */ /* 0x080fe20000410000 */
[-C--:B------:R-:W-:Y:S01]  /*173a0*/  FMUL.FTZ R226, R58, R12.reuse ;  /* 0x0000000c3ae27220 */ /* 0x080fe20000410000 */
[-C--:B------:R-:W-:Y:S01]  /*173b0*/  FMUL.FTZ R228, R59, R12.reuse ;  /* 0x0000000c3be47220 */ /* 0x080fe20000410000 */
        /* <DEDUP_REMOVED lines=10> */
[----:B------:R-:W-:Y:S01]  /*17460*/  FMUL.FTZ R40, R52, R12 ;  /* 0x0000000c34287220 */ /* 0x000fe20000410000 */
[----:B------:R-:W4:Y:S04]  /*17470*/  LD.E R33, desc[UR56][R16.64+0x288] ;  /* 0x0002883810217980 */ /* 0x000f28000c101900 */
[----:B------:R-:W4:Y:S01]  /*17480*/  LD.E R37, desc[UR56][R16.64+0x28c] ;  /* 0x00028c3810257980 */ /* 0x000f22000c101900 */
[----:B------:R-:W0:Y:S01]  /*17490*/  MUFU.TANH R84, R84 ;  /* 0x0000005400547308 */ /* 0x000e220000002400 */
[----:B--2---:R-:W-:-:S02]  /*174a0*/  FMNMX.FTZ R13, R36, R13, !PT ;  /* 0x0000000d240d7209 */ /* 0x004fc40007810000 */
[----:B------:R-:W2:Y:S05]  /*174b0*/  LD.E R41, desc[UR56][R16.64+0x2ac] ;  /* 0x0002ac3810297980 */ /* 0x000eaa000c101900 */
[----:B------:R-:W1:Y:S01]  /*174c0*/  MUFU.TANH R86, R86 ;  /* 0x0000005600567308 */ /* 0x000e620000002400 */
[----:B---3--:R-:W-:Y:S01]  /*174d0*/  FMNMX.FTZ R13, R82, R13, !PT ;  /* 0x0000000d520d7209 */ /* 0x008fe20007810000 */
[----:B------:R-:W-:Y:S01]  /*174e0*/  FMUL.FTZ R44, R49, R12 ;  /* 0x0000000c312c7220 */ /* 0x000fe20000410000 */
[----:B------:R-:W3:Y:S05]  /*174f0*/  LD.E R45, desc[UR56][R16.64+0x2bc] ;  /* 0x0002bc38102d7980 */ /* 0x000eea000c101900 */
[----:B------:R-:W1:Y:S01]  /*17500*/  MUFU.TANH R88, R88 ;  /* 0x0000005800587308 */ /* 0x000e620000002400 */
[----:B0-----:R-:W-:-:S07]  /*17510*/  FMNMX.FTZ R13, R84, R13, !PT ;  /* 0x0000000d540d7209 */ /* 0x001fce0007810000 */
[----:B------:R-:W0:Y:S01]  /*17520*/  MUFU.TANH R90, R90 ;  /* 0x0000005a005a7308 */ /* 0x000e220000002400 */
[----:B-1----:R-:W-:Y:S01]  /*17530*/  FMNMX.FTZ R13, R86, R13, !PT ;  /* 0x0000000d560d7209 */ /* 0x002fe20007810000 */
[----:B------:R-:W-:-:S06]  /*17540*/  FMUL.FTZ R48, R53, R12 ;  /* 0x0000000c35307220 */ /* 0x000fcc0000410000 */
[----:B------:R-:W1:Y:S01]  /*17550*/  MUFU.TANH R92, R92 ;  /* 0x0000005c005c7308 */ /* 0x000e620000002400 */
[----:B------:R-:W-:Y:S01]  /*17560*/  FMNMX.FTZ R13, R88, R13, !PT ;  /* 0x0000000d580d7209 */ /* 0x000fe20007810000 */
[----:B------:R-:W-:Y:S01]  /*17570*/  FMUL.FTZ R52, R56, R12 ;  /* 0x0000000c38347220 */ /* 0x000fe20000410000 */
[----:B------:R-:W2:Y:S04]  /*17580*/  LD.E R60, desc[UR56][R16.64+0x2e0] ;  /* 0x0002e038103c7980 */ /* 0x000ea8000c101900 */
[----:B------:R-:W3:Y:S01]  /*17590*/  LD.E R57, desc[UR56][R16.64+0x2ec] ;  /* 0x0002ec3810397980 */ /* 0x000ee2000c101900 */
[----:B------:R-:W1:Y:S01]  /*175a0*/  MUFU.TANH R44, R44 ;  /* 0x0000002c002c7308 */ /* 0x000e620000002400 */
[----:B0-----:R-:W-:-:S07]  /*175b0*/  FMNMX.FTZ R13, R90, R13, !PT ;  /* 0x0000000d5a0d7209 */ /* 0x001fce0007810000 */
[----:B------:R-:W-:Y:S01]  /*175c0*/  MUFU.TANH R74, R74 ;  /* 0x0000004a004a7308 */ /* 0x000fe20000002400 */
[----:B------:R-:W-:Y:S01]  /*175d0*/  FMUL.FTZ R14, R65, R12 ;  /* 0x0000000c410e7220 */ /* 0x000fe20000410000 */
[----:B------:R-:W2:Y:S04]  /*175e0*/  LD.E R26, desc[UR56][R16.64+0x240] ;  /* 0x00024038101a7980 */ /* 0x000ea8000c101900 */
[----:B------:R-:W3:Y:S02]  /*175f0*/  LD.E R30, desc[UR56][R16.64+0x274] ;  /* 0x00027438101e7980 */ /* 0x000ee4000c101900 */
[----:B------:R-:W0:Y:S01]  /*17600*/  MUFU.TANH R40, R40 ;  /* 0x0000002800287308 */ /* 0x000e220000002400 */
[----:B-1----:R-:W-:Y:S01]  /*17610*/  FMNMX.FTZ R13, R92, R13, !PT ;  /* 0x0000000d5c0d7209 */ /* 0x002fe20007810000 */
[----:B------:R-:W3:Y:S04]  /*17620*/  LD.E R34, desc[UR56][R16.64+0x280] ;  /* 0x0002803810227980 */ /* 0x000ee8000c101900 */
[----:B------:R-:W3:Y:S02]  /*17630*/  LD.E R38, desc[UR56][R16.64+0x284] ;  /* 0x0002843810267980 */ /* 0x000ee4000c101900 */
[----:B------:R-:W1:Y:S01]  /*17640*/  MUFU.TANH R48, R48 ;  /* 0x0000003000307308 */ /* 0x000e620000002400 */
[----:B------:R-:W-:Y:S01]  /*17650*/  FMNMX.FTZ R13, R44, R13, !PT ;  /* 0x0000000d2c0d7209 */ /* 0x000fe20007810000 */
[----:B------:R-:W3:Y:S04]  /*17660*/  LD.E R42, desc[UR56][R16.64+0x290] ;  /* 0x00029038102a7980 */ /* 0x000ee8000c101900 */
[----:B------:R-:W3:Y:S02]  /*17670*/  LD.E R46, desc[UR56][R16.64+0x294] ;  /* 0x00029438102e7980 */ /* 0x000ee4000c101900 */
[----:B------:R-:W1:Y:S01]  /*17680*/  MUFU.TANH R52, R52 ;  /* 0x0000003400347308 */ /* 0x000e620000002400 */
[----:B0-----:R-:W-:Y:S01]  /*17690*/  FMNMX.FTZ R13, R40, R13, !PT ;  /* 0x0000000d280d7209 */ /* 0x001fe20007810000 */
[----:B------:R-:W3:Y:S04]  /*176a0*/  LD.E R50, desc[UR56][R16.64+0x2b0] ;  /* 0x0002b03810327980 */ /* 0x000ee8000c101900 */
        /* <DEDUP_REMOVED lines=23> */
[----:B------:R-:W3:Y:S03]  /*17820*/  LD.E R35, desc[UR56][R16.64+0x298] ;  /* 0x0002983810237980 */ /* 0x000ee6000c101900 */
[----:B------:R-:W-:Y:S01]  /*17830*/  FMNMX.FTZ R13, R14, R13, !PT ;  /* 0x0000000d0e0d7209 */ /* 0x000fe20007810000 */
[----:B------:R-:W3:Y:S03]  /*17840*/  LD.E R51, desc[UR56][R16.64+0x29c] ;  /* 0x00029c3810337980 */ /* 0x000ee6000c101900 */
[----:B0-----:R-:W-:Y:S01]  /*17850*/  FMNMX.FTZ R13, R100, R13, !PT ;  /* 0x0000000d640d7209 */ /* 0x001fe20007810000 */
[----:B------:R-:W0:Y:S01]  /*17860*/  MUFU.TANH R10, R10 ;  /* 0x0000000a000a7308 */ /* 0x000e220000002400 */
[----:B------:R-:W3:Y:S04]  /*17870*/  LD.E R49, desc[UR56][R16.64+0x2a8] ;  /* 0x0002a83810317980 */ /* 0x000ee8000c101900 */
[----:B------:R-:W3:Y:S01]  /*17880*/  LD.E R43, desc[UR56][R16.64+0x2c8] ;  /* 0x0002c838102b7980 */ /* 0x000ee2000c101900 */
[----:B-1----:R-:W-:-:S02]  /*17890*/  FMNMX.FTZ R19, R102, R13, !PT ;  /* 0x0000000d66137209 */ /* 0x002fc40007810000 */
[----:B------:R-:W1:Y:S01]  /*178a0*/  MUFU.TANH R8, R8 ;  /* 0x0000000800087308 */ /* 0x000e620000002400 */
[----:B------:R-:W3:Y:S04]  /*178b0*/  LD.E R63, desc[UR56][R16.64+0x2cc] ;  /* 0x0002cc38103f7980 */ /* 0x000ee8000c101900 */
[----:B------:R-:W0:Y:S03]  /*178c0*/  SHFL.BFLY PT, R20, R19, 0x2, 0x1f ;  /* 0x0c401f0013147f89 */ /* 0x000e2600000e0000 */
[----:B------:R-:W1:Y:S01]  /*178d0*/  MUFU.TANH R142, R142 ;  /* 0x0000008e008e7308 */ /* 0x000e620000002400 */
[----:B------:R-:W3:Y:S04]  /*178e0*/  LD.E R55, desc[UR56][R16.64+0x2d8] ;  /* 0x0002d83810377980 */ /* 0x000ee8000c101900 */
[----:B------:R-:W3:Y:S03]  /*178f0*/  LD.E R59, desc[UR56][R16.64+0x2e8] ;  /* 0x0002e838103b7980 */ /* 0x000ee6000c101900 */
[----:B------:R-:W1:Y:S01]  /*17900*/  MUFU.TANH R146, R146 ;  /* 0x0000009200927308 */ /* 0x000e620000002400 */
[----:B------:R-:W3:Y:S04]  /*17910*/  LD.E R53, desc[UR56][R16.64+0x2f8] ;  /* 0x0002f83810357980 */ /* 0x000ee8000c101900 */
[----:B------:R-:W3:Y:S03]  /*17920*/  LD.E R71, desc[UR56][R16.64+0x318] ;  /* 0x0003183810477980 */ /* 0x000ee6000c101900 */
[----:B------:R-:W1:Y:S01]  /*17930*/  MUFU.TANH R220, R220 ;  /* 0x000000dc00dc7308 */ /* 0x000e620000002400 */
[----:B------:R-:W3:Y:S01]  /*17940*/  LD.E R67, desc[UR56][R16.64+0x31c] ;  /* 0x00031c3810437980 */ /* 0x000ee2000c101900 */
[----:B0-----:R-:W-:-:S03]  /*17950*/  FMNMX.FTZ R13, R19, R20, !PT ;  /* 0x00000014130d7209 */ /* 0x001fc60007810000 */
[----:B------:R-:W3:Y:S04]  /*17960*/  LD.E R65, desc[UR56][R16.64+0x328] ;  /* 0x0003283810417980 */ /* 0x000ee8000c101900 */
[----:B------:R-:W0:Y:S01]  /*17970*/  SHFL.BFLY PT, R24, R13, 0x1, 0x1f ;  /* 0x0c201f000d187f89 */ /* 0x000e2200000e0000 */
[----:B------:R-:W1:Y:S08]  /*17980*/  MUFU.TANH R208, R208 ;  /* 0x000000d000d07308 */ /* 0x000e700000002400 */
[----:B------:R-:W1:Y:S01]  /*17990*/  MUFU.TANH R206, R206 ;  /* 0x000000ce00ce7308 */ /* 0x000e620000002400 */
[----:B0-----:R-:W-:-:S02]  /*179a0*/  FMNMX.FTZ R25, R13, R24, !PT ;  /* 0x000000180d197209 */ /* 0x001fc40007810000 */
[----:B------:R-:W-:-:S04]  /*179b0*/  FMNMX.FTZ R13, R10, R7, !PT ;  /* 0x000000070a0d7209 */ /* 0x000fc80007810000 */
[----:B-1----:R-:W-:Y:S01]  /*179c0*/  FMNMX.FTZ R13, R8, R13, !PT ;  /* 0x0000000d080d7209 */ /* 0x002fe20007810000 */
[----:B------:R-:W0:Y:S03]  /*179d0*/  MUFU.TANH R198, R198 ;  /* 0x000000c600c67308 */ /* 0x000e260000002400 */
[----:B------:R-:W-:-:S04]  /*179e0*/  FMNMX.FTZ R13, R142, R13, !PT ;  /* 0x0000000d8e0d7209 */ /* 0x000fc80007810000 */
[----:B------:R-:W-:Y:S01]  /*179f0*/  FMNMX.FTZ R13, R146, R13, !PT ;  /* 0x0000000d920d7209 */ /* 0x000fe20007810000 */
[----:B------:R-:W1:Y:S03]  /*17a00*/  MUFU.TANH R190, R190 ;  /* 0x000000be00be7308 */ /* 0x000e660000002400 */
[----:B------:R-:W-:Y:S01]  /*17a10*/  FMNMX.FTZ R13, R220, R13, !PT ;  /* 0x0000000ddc0d7209 */ /* 0x000fe20007810000 */
[----:B------:R-:W-:-:S04]  /*17a20*/  FMUL.FTZ R20, R47, R12 ;  /* 0x0000000c2f147220 */ /* 0x000fc80000410000 */
[----:B------:R-:W4:Y:S01]  /*17a30*/  MUFU.TANH R174, R174 ;  /* 0x000000ae00ae7308 */ /* 0x000f220000002400 */
[----:B------:R-:W-:-:S07]  /*17a40*/  FMNMX.FTZ R13, R208, R13, !PT ;  /* 0x0000000dd00d7209 */ /* 0x000fce0007810000 */
[----:B------:R-:W4:Y:S01]  /*17a50*/  MUFU.TANH R15, R15 ;  /* 0x0000000f000f7308 */ /* 0x000f220000002400 */
[----:B------:R-:W-:-:S07]  /*17a60*/  FMNMX.FTZ R13, R206, R13, !PT ;  /* 0x0000000dce0d7209 */ /* 0x000fce0007810000 */
[----:B------:R-:W-:Y:S01]  /*17a70*/  MUFU.TANH R178, R178 ;  /* 0x000000b200b27308 */ /* 0x000fe20000002400 */
[----:B0-----:R-:W-:-:S07]  /*17a80*/  FMNMX.FTZ R13, R198, R13, !PT ;  /* 0x0000000dc60d7209 */ /* 0x001fce0007810000 */
[----:B------:R-:W-:Y:S01]  /*17a90*/  MUFU.TANH R188, R188 ;  /* 0x000000bc00bc7308 */ /* 0x000fe20000002400 */
[----:B-1----:R-:W-:-:S07]  /*17aa0*/  FMNMX.FTZ R13, R190, R13, !PT ;  /* 0x0000000dbe0d7209 */ /* 0x002fce0007810000 */
        /* <DEDUP_REMOVED lines=13> */
[----:B----4-:R-:W-:-:S04]  /*17b80*/  FMNMX.FTZ R24, R174, R13, !PT ;  /* 0x0000000dae187209 */ /* 0x010fc80007810000 */
[----:B------:R-:W-:Y:S01]  /*17b90*/  FMNMX.FTZ R13, R15, R24, !PT ;  /* 0x000000180f0d7209 */ /* 0x000fe20007810000 */
[----:B------:R-:W-:Y:S04]  /*17ba0*/  ST.E desc[UR56][R16.64+0x230], R25 ;  /* 0x0002301910007985 */ /* 0x000fe8000c101938 */
[----:B------:R-:W4:Y:S04]  /*17bb0*/  LD.E R27, desc[UR56][R16.64+0x230] ;  /* 0x00023038101b7980 */ /* 0x000f28000c101900 */
[----:B------:R-:W3:Y:S01]  /*17bc0*/  LD.E R24, desc[UR56][R16.64+0x244] ;  /* 0x0002443810187980 */ /* 0x000ee2000c101900 */
        /* <DEDUP_REMOVED lines=15> */
[----:B----4-:R-:W-:-:S04]  /*17cc0*/  FMUL.FTZ R29, R27, R21 ;  /* 0x000000151b1d7220 */ /* 0x010fc80000410000 */
[-CC-:B------:R-:W-:Y:S01]  /*17cd0*/  FFMA.FTZ R157, R11, R21.reuse, -R29.reuse ;  /* 0x000000150b9d7223 */ /* 0x180fe2000001081d */
[-C--:B------:R-:W-:Y:S01]  /*17ce0*/  FFMA.FTZ R31, R100, R21.reuse, -R29 ;  /* 0x00000015641f7223 */ /* 0x080fe2000001081d */
[----:B------:R-:W-:Y:S01]  /*17cf0*/  FADD.FTZ R6, R6, -R27 ;  /* 0x8000001b06067221 */ /* 0x000fe20000010000 */
[-CC-:B------:R-:W-:Y:S01]  /*17d00*/  FFMA.FTZ R156, R9, R21.reuse, -R29.reuse ;  /* 0x00000015099c7223 */ /* 0x180fe2000001081d */
[-CC-:B------:R-:W-:Y:S01]  /*17d10*/  FFMA.FTZ R159, R18, R21.reuse, -R29.reuse ;  /* 0x00000015129f7223 */ /* 0x180fe2000001081d */
[-CC-:B------:R-:W-:Y:S01]  /*17d20*/  FFMA.FTZ R158, R28, R21.reuse, -R29.reuse ;  /* 0x000000151c9e7223 */ /* 0x180fe2000001081d */
[----:B--2---:R-:W0:Y:S01]  /*17d30*/  SHFL.BFLY PT, R11, R12, 0x2, 0x1f ;  /* 0x0c401f000c0b7f89 */ /* 0x004e2200000e0000 */
[-C--:B------:R-:W-:Y:S02]  /*17d40*/  FMUL.FTZ R6, R6, R21.reuse ;  /* 0x0000001506067220 */ /* 0x080fe40000410000 */
        /* <DEDUP_REMOVED lines=15> */
[--C-:B------:R-:W-:Y:S01]  /*17e40*/  FFMA.FTZ R173, R52, R21, -R29.reuse ;  /* 0x0000001534ad7223 */ /* 0x100fe2000001081d */
[----:B0-----:R-:W-:Y:S01]  /*17e50*/  FMNMX.FTZ R11, R12, R11, !PT ;  /* 0x0000000b0c0b7209 */ /* 0x001fe20007810000 */
[-CC-:B------:R-:W-:Y:S01]  /*17e60*/  FFMA.FTZ R172, R74, R21.reuse, -R29.reuse ;  /* 0x000000154aac7223 */ /* 0x180fe2000001081d */
[----:B------:R0:W1:Y:S01]  /*17e70*/  MUFU.EX2 R25, R6 ;  /* 0x0000000600197308 */ /* 0x0000620000000800 */
[-CC-:B------:R-:W-:Y:S01]  /*17e80*/  FFMA.FTZ R18, R72, R21.reuse, -R29.reuse ;  /* 0x0000001548127223 */ /* 0x180fe2000001081d */
[-CC-:B------:R-:W-:Y:S01]  /*17e90*/  FFMA.FTZ R19, R78, R21.reuse, -R29.reuse ;  /* 0x000000154e137223 */ /* 0x180fe2000001081d */
[----:B------:R-:W2:Y:S01]  /*17ea0*/  SHFL.BFLY PT, R12, R11, 0x1, 0x1f ;  /* 0x0c201f000b0c7f89 */ /* 0x000ea200000e0000 */
[-CC-:B------:R-:W-:Y:S01]  /*17eb0*/  FFMA.FTZ R13, R80, R21.reuse, -R29.reuse ;  /* 0x00000015500d7223 */ /* 0x180fe2000001081d */
[----:B------:R-:W-:-:S02]  /*17ec0*/  FFMA.FTZ R14, R14, R21, -R29 ;  /* 0x000000150e0e7223 */ /* 0x000fc4000001081d */
[----:B------:R-:W4:Y:S01]  /*17ed0*/  LD.E R27, desc[UR56][R16.64+0x45c] ;  /* 0x00045c38101b7980 */ /* 0x000f22000c101900 */
[----:B------:R-:W-:Y:S03]  /*17ee0*/  MUFU.EX2 R158, R158 ;  /* 0x0000009e009e7308 */ /* 0x000fe60000000800 */
[----:B------:R-:W4:Y:S04]  /*17ef0*/  LD.E R28, desc[UR56][R16.64+0x454] ;  /* 0x00045438101c7980 */ /* 0x000f28000c101900 */
[----:B0-----:R-:W4:Y:S01]  /*17f00*/  LD.E R6, desc[UR56][R16.64+0x260] ;  /* 0x0002603810067980 */ /* 0x001f22000c101900 */
[----:B------:R-:W-:Y:S01]  /*17f10*/  MUFU.EX2 R204, R204 ;  /* 0x000000cc00cc7308 */ /* 0x000fe20000000800 */
[----:B-1----:R-:W-:-:S02]  /*17f20*/  FFMA.FTZ R26, R25, R26, R156 ;  /* 0x0000001a191a7223 */ /* 0x002fc4000001009c */
[----:B------:R-:W4:Y:S04]  /*17f30*/  LD.E R36, desc[UR56][R16.64+0x264] ;  /* 0x0002643810247980 */ /* 0x000f28000c101900 */
[----:B------:R-:W4:Y:S01]  /*17f40*/  LD.E R32, desc[UR56][R16.64+0x270] ;  /* 0x0002703810207980 */ /* 0x000f22000c101900 */
[----:B--2---:R-:W-:Y:S01]  /*17f50*/  FMNMX.FTZ R100, R11, R12, !PT ;  /* 0x0000000c0b647209 */ /* 0x004fe20007810000 */
[----:B------:R-:W-:Y:S02]  /*17f60*/  MUFU.EX2 R9, R9 ;  /* 0x0000000900097308 */ /* 0x000fe40000000800 */
[----:B------:R-:W2:Y:S02]  /*17f70*/  LD.E R44, desc[UR56][R16.64+0x2a0] ;  /* 0x0002a038102c7980 */ /* 0x000ea4000c101900 */
[----:B------:R-:W-:Y:S01]  /*17f80*/  FADD.FTZ R112, R7, -R100 ;  /* 0x8000006407707221 */ /* 0x000fe20000010000 */
[-C--:B------:R-:W-:Y:S01]  /*17f90*/  FMUL.FTZ R87, R100, R21.reuse ;  /* 0x0000001564577220 */ /* 0x080fe20000410000 */
[-C--:B------:R-:W-:Y:S01]  /*17fa0*/  FFMA.FTZ R12, R102, R21.reuse, -R29 ;  /* 0x00000015660c7223 */ /* 0x080fe2000001081d */
[----:B------:R-:W-:Y:S01]  /*17fb0*/  FADD.FTZ R26, R157, R26 ;  /* 0x0000001a9d1a7221 */ /* 0x000fe20000010000 */
[----:B------:R-:W-:Y:S01]  /*17fc0*/  FMUL.FTZ R112, R21, R112 ;  /* 0x0000007015707220 */ /* 0x000fe20000410000 */
        /* <DEDUP_REMOVED lines=13> */
[----:B------:R-:W3:Y:S01]  /*180a0*/  MUFU.EX2 R211, R211 ;  /* 0x000000d300d37308 */ /* 0x000ee20000000800 */
[-CC-:B------:R-:W-:Y:S01]  /*180b0*/  FFMA.FTZ R181, R228, R21.reuse, -R87.reuse ;  /* 0x00000015e4b57223 */ /* 0x180fe20000010857 */
[-CC-:B------:R-:W-:Y:S01]  /*180c0*/  FFMA.FTZ R175, R232, R21.reuse, -R87.reuse ;  /* 0x00000015e8af7223 */ /* 0x180fe20000010857 */
[-CC-:B------:R-:W-:Y:S01]  /*180d0*/  FFMA.FTZ R236, R236, R21.reuse, -R87.reuse ;  /* 0x00000015ecec7223 */ /* 0x180fe20000010857 */
[-CC-:B------:R-:W-:Y:S01]  /*180e0*/  FFMA.FTZ R10, R83, R21.reuse, -R87.reuse ;  /* 0x00000015530a7223 */ /* 0x180fe20000010857 */
[----:B------:R-:W-:Y:S01]  /*180f0*/  FADD.FTZ R127, R159, R26 ;  /* 0x0000001a9f7f7221 */ /* 0x000fe20000010000 */
[----:B------:R-:W2:Y:S02]  /*18100*/  LD.E R40, desc[UR56][R16.64+0x2a4] ;  /* 0x0002a43810287980 */ /* 0x000ea4000c101900 */
[----:B------:R-:W0:Y:S01]  /*18110*/  MUFU.EX2 R216, R216 ;  /* 0x000000d800d87308 */ /* 0x000e220000000800 */
[-CC-:B------:R-:W-:Y:S01]  /*18120*/  FFMA.FTZ R206, R198, R21.reuse, -R87.reuse ;  /* 0x00000015c6ce7223 */ /* 0x180fe20000010857 */
[-CC-:B------:R-:W-:Y:S01]  /*18130*/  FFMA.FTZ R198, R190, R21.reuse, -R87.reuse ;  /* 0x00000015bec67223 */ /* 0x180fe20000010857 */
[----:B------:R-:W2:Y:S04]  /*18140*/  LD.E R48, desc[UR56][R16.64+0x2b4] ;  /* 0x0002b43810307980 */ /* 0x000ea8000c101900 */
[----:B------:R-:W2:Y:S01]  /*18150*/  LD.E R52, desc[UR56][R16.64+0x2c4] ;  /* 0x0002c43810347980 */ /* 0x000ea2000c101900 */
[----:B------:R-:W1:Y:S01]  /*18160*/  MUFU.EX2 R8, R8 ;  /* 0x0000000800087308 */ /* 0x000e620000000800 */
[-CC-:B------:R-:W-:Y:S01]  /*18170*/  FFMA.FTZ R190, R178, R21.reuse, -R87.reuse ;  /* 0x00000015b2be7223 */ /* 0x180fe20000010857 */
[-CC-:B------:R-:W-:Y:S01]  /*18180*/  FFMA.FTZ R188, R200, R21.reuse, -R87.reuse ;  /* 0x00000015c8bc7223 */ /* 0x180fe20000010857 */
[-CC-:B------:R-:W-:Y:S01]  /*18190*/  FFMA.FTZ R178, R226, R21.reuse, -R87.reuse ;  /* 0x00000015e2b27223 */ /* 0x180fe20000010857 */
[-CC-:B------:R-:W-:Y:S01]  /*181a0*/  FFMA.FTZ R174, R230, R21.reuse, -R87.reuse ;  /* 0x00000015e6ae7223 */ /* 0x180fe20000010857 */
[-CC-:B------:R-:W-:Y:S01]  /*181b0*/  FFMA.FTZ R20, R234, R21.reuse, -R87.reuse ;  /* 0x00000015ea147223 */ /* 0x180fe20000010857 */
[----:B------:R-:W2:Y:S02]  /*181c0*/  LD.E R72, desc[UR56][R16.64+0x310] ;  /* 0x0003103810487980 */ /* 0x000ea4000c101900 */
[----:B------:R-:W1:Y:S01]  /*181d0*/  MUFU.EX2 R209, R209 ;  /* 0x000000d100d17308 */ /* 0x000e620000000800 */
[----:B------:R-:W-:Y:S01]  /*181e0*/  FFMA.FTZ R15, R85, R21, -R87 ;  /* 0x00000015550f7223 */ /* 0x000fe20000010857 */
[----:B---3--:R-:W-:Y:S01]  /*181f0*/  FFMA.FTZ R21, R112, R24, R211 ;  /* 0x0000001870157223 */ /* 0x008fe200000100d3 */
[----:B------:R-:W3:Y:S04]  /*18200*/  LD.E R76, desc[UR56][R16.64+0x314] ;  /* 0x00031438104c7980 */ /* 0x000ee8000c101900 */
[----:B------:R-:W3:Y:S01]  /*18210*/  LD.E R74, desc[UR56][R16.64+0x320] ;  /* 0x00032038104a7980 */ /* 0x000ee2000c101900 */
[----:B------:R-:W1:Y:S01]  /*18220*/  MUFU.EX2 R207, R207 ;  /* 0x000000cf00cf7308 */ /* 0x000e620000000800 */
[----:B0-----:R-:W-:-:S02]  /*18230*/  FADD.FTZ R21, R216, R21 ;  /* 0x00000015d8157221 */ /* 0x001fc40000010000 */
[----:B------:R-:W3:Y:S04]  /*18240*/  LD.E R78, desc[UR56][R16.64+0x324] ;  /* 0x00032438104e7980 */ /* 0x000ee8000c101900 */
[----:B------:R-:W3:Y:S01]  /*18250*/  LD.E R88, desc[UR56][R16.64+0x330] ;  /* 0x0003303810587980 */ /* 0x000ee2000c101900 */
[----:B------:R-:W-:Y:S01]  /*18260*/  MUFU.EX2 R202, R202 ;  /* 0x000000ca00ca7308 */ /* 0x000fe20000000800 */
[----:B-1----:R-:W-:Y:S01]  /*18270*/  FADD.FTZ R24, R8, R21 ;  /* 0x0000001508187221 */ /* 0x002fe20000010000 */
[----:B------:R-:W-:Y:S01]  /*18280*/  FADD.FTZ R21, R158, R127 ;  /* 0x0000007f9e157221 */ /* 0x000fe20000010000 */
[----:B------:R-:W3:Y:S04]  /*18290*/  LD.E R80, desc[UR56][R16.64+0x334] ;  /* 0x0003343810507980 */ /* 0x000ee8000c101900 */
[----:B------:R-:W3:Y:S01]  /*182a0*/  LD.E R86, desc[UR56][R16.64+0x340] ;  /* 0x0003403810567980 */ /* 0x000ee2000c101900 */
[----:B------:R-:W0:Y:S01]  /*182b0*/  MUFU.EX2 R208, R208 ;  /* 0x000000d000d07308 */ /* 0x000e220000000800 */
[----:B------:R-:W-:Y:S01]  /*182c0*/  FADD.FTZ R24, R209, R24 ;  /* 0x00000018d1187221 */ /* 0x000fe20000010000 */
[----:B------:R-:W-:Y:S01]  /*182d0*/  FADD.FTZ R26, R204, R21 ;  /* 0x00000015cc1a7221 */ /* 0x000fe20000010000 */
[----:B------:R-:W3:Y:S04]  /*182e0*/  LD.E R84, desc[UR56][R16.64+0x344] ;  /* 0x0003443810547980 */ /* 0x000ee8000c101900 */
[----:B------:R-:W3:Y:S01]  /*182f0*/  LD.E R82, desc[UR56][R16.64+0x350] ;  /* 0x0003503810527980 */ /* 0x000ee2000c101900 */
[----:B------:R-:W-:Y:S03]  /*18300*/  MUFU.EX2 R203, R203 ;  /* 0x000000cb00cb7308 */ /* 0x000fe60000000800 */
[----:B------:R-:W3:Y:S04]  /*18310*/  LD.E R90, desc[UR56][R16.64+0x360] ;  /* 0x00036038105a7980 */ /* 0x000ee8000c101900 */
[----:B------:R-:W3:Y:S01]  /*18320*/  LD.E R92, desc[UR56][R16.64+0x374] ;  /* 0x00037438105c7980 */ /* 0x000ee2000c101900 */
[----:B------:R-:W1:Y:S01]  /*18330*/  MUFU.EX2 R205, R205 ;  /* 0x000000cd00cd7308 */ /* 0x000e620000000800 */
        /* <DEDUP_REMOVED lines=8> */
[----:B0-----:R-:W-:Y:S01]  /*183c0*/  FADD.FTZ R24, R208, R21 ;  /* 0x00000015d0187221 */ /* 0x001fe20000010000 */
[----:B------:R-:W-:Y:S01]  /*183d0*/  FADD.FTZ R26, R202, R137 ;  /* 0x00000089ca1a7221 */ /* 0x000fe20000010000 */
[----:B------:R-:W3:Y:S04]  /*183e0*/  LD.E R29, desc[UR56][R16.64+0x26c] ;  /* 0x00026c38101d7980 */ /* 0x000ee8000c101900 */
[----:B------:R-:W3:Y:S01]  /*183f0*/  LD.E R7, desc[UR56][R16.64+0x278] ;  /* 0x0002783810077980 */ /* 0x000ee2000c101900 */
[----:B------:R-:W-:Y:S03]  /*18400*/  MUFU.EX2 R197, R197 ;  /* 0x000000c500c57308 */ /* 0x000fe60000000800 */
[----:B------:R-:W3:Y:S05]  /*18410*/  LD.E R83, desc[UR56][R16.64+0x378] ;  /* 0x0003783810537980 */ /* 0x000eea000c101900 */
[----:B------:R-:W0:Y:S01]  /*18420*/  MUFU.EX2 R198, R198 ;  /* 0x000000c600c67308 */ /* 0x000e220000000800 */
[----:B-1----:R-:W-:Y:S01]  /*18430*/  FADD.FTZ R21, R205, R24 ;  /* 0x00000018cd157221 */ /* 0x002fe20000010000 */
[----:B------:R-:W-:Y:S01]  /*18440*/  FADD.FTZ R143, R203, R26 ;  /* 0x0000001acb8f7221 */ /* 0x000fe20000010000 */
[----:B------:R-:W3:Y:S05]  /*18450*/  LD.E R87, desc[UR56][R16.64+0x34c] ;  /* 0x00034c3810577980 */ /* 0x000eea000c101900 */
[----:B------:R-:W-:Y:S08]  /*18460*/  MUFU.EX2 R195, R195 ;  /* 0x000000c300c37308 */ /* 0x000ff00000000800 */
[----:B------:R-:W1:Y:S01]  /*18470*/  MUFU.EX2 R199, R199 ;  /* 0x000000c700c77308 */ /* 0x000e620000000800 */
[----:B------:R-:W-:Y:S01]  /*18480*/  FADD.FTZ R21, R206, R21 ;  /* 0x00000015ce157221 */ /* 0x000fe20000010000 */
[----:B------:R-:W-:Y:S01]  /*18490*/  FADD.FTZ R24, R196, R143 ;  /* 0x0000008fc4187221 */ /* 0x000fe20000010000 */
[----:B------:R-:W3:Y:S05]  /*184a0*/  LD.E R85, desc[UR56][R16.64+0x36c] ;  /* 0x00036c3810557980 */ /* 0x000eea000c101900 */
[----:B------:R1:W1:Y:S08]  /*184b0*/  MUFU.EX2 R200, R89 ;  /* 0x0000005900c87308 */ /* 0x0002700000000800 */
[----:B------:R-:W1:Y:S01]  /*184c0*/  MUFU.EX2 R194, R194 ;  /* 0x000000c200c27308 */ /* 0x000e620000000800 */
[----:B0-----:R-:W-:Y:S01]  /*184d0*/  FADD.FTZ R26, R198, R21 ;  /* 0x00000015c61a7221 */ /* 0x001fe20000010000 */
[----:B------:R-:W-:Y:S01]  /*184e0*/  FADD.FTZ R24, R197, R24 ;  /* 0x00000018c5187221 */ /* 0x000fe20000010000 */
[----:B-1----:R-:W3:Y:S02]  /*184f0*/  LD.E R89, desc[UR56][R16.64+0x368] ;  /* 0x0003683810597980 */ /* 0x002ee4000c101900 */
[----:B------:R-:W-:Y:S01]  /*18500*/  FADD.FTZ R21, R199, R26 ;  /* 0x0000001ac7157221 */ /* 0x000fe20000010000 */
[----:B------:R-:W-:Y:S01]  /*18510*/  FADD.FTZ R151, R195, R24 ;  /* 0x00000018c3977221 */ /* 0x000fe20000010000 */
[----:B------:R-:W3:Y:S01]  /*18520*/  LD.E R127, desc[UR56][R16.64+0x3fc] ;  /* 0x0003fc38107f7980 */ /* 0x000ee2000c101900 */
[----:B------:R0:W-:Y:S01]  /*18530*/  MUFU.EX2 R11, R31 ;  /* 0x0000001f000b7308 */ /* 0x0001e20000000800 */
[----:B------:R-:W-:-:S02]  /*18540*/  FADD.FTZ R24, R200, R21 ;  /* 0x00000015c8187221 */ /* 0x000fc40000010000 */
[----:B------:R-:W3:Y:S04]  /*18550*/  LD.E R137, desc[UR56][R16.64+0x41c] ;  /* 0x00041c3810897980 */ /* 0x000ee8000c101900 */
[----:B------:R-:W3:Y:S01]  /*18560*/  LD.E R143, desc[UR56][R16.64+0x438] ;  /* 0x00043838108f7980 */ /* 0x000ee2000c101900 */
[----:B------:R-:W-:-:S03]  /*18570*/  FADD.FTZ R21, R194, R151 ;  /* 0x00000097c2157221 */ /* 0x000fc60000010000 */
[----:B0-----:R-:W3:Y:S04]  /*18580*/  LD.E R31, desc[UR56][R16.64+0x268] ;  /* 0x00026838101f7980 */ /* 0x001ee8000c101900 */
[----:B------:R-:W3:Y:S01]  /*18590*/  LD.E R151, desc[UR56][R16.64+0x458] ;  /* 0x0004583810977980 */ /* 0x000ee2000c101900 */
[----:B------:R-:W0:Y:S08]  /*185a0*/  MUFU.EX2 R201, R201 ;  /* 0x000000c900c97308 */ /* 0x000e300000000800 */
[----:B------:R-:W1:Y:S08]  /*185b0*/  MUFU.EX2 R186, R186 ;  /* 0x000000ba00ba7308 */ /* 0x000e700000000800 */
[----:B------:R-:W1:Y:S08]  /*185c0*/  MUFU.EX2 R190, R190 ;  /* 0x000000be00be7308 */ /* 0x000e700000000800 */
[----:B------:R-:W1:Y:S08]  /*185d0*/  MUFU.EX2 R187, R187 ;  /* 0x000000bb00bb7308 */ /* 0x000e700000000800 */
[----:B------:R-:W1:Y:S01]  /*185e0*/  MUFU.EX2 R193, R193 ;  /* 0x000000c100c17308 */ /* 0x000e620000000800 */
[----:B0-----:R-:W-:-:S07]  /*185f0*/  FADD.FTZ R215, R201, R24 ;  /* 0x00000018c9d77221 */ /* 0x001fce0000010000 */
[----:B------:R-:W0:Y:S08]  /*18600*/  MUFU.EX2 R184, R184 ;  /* 0x000000b800b87308 */ /* 0x000e300000000800 */
[----:B------:R-:W0:Y:S01]  /*18610*/  MUFU.EX2 R188, R188 ;  /* 0x000000bc00bc7308 */ /* 0x000e220000000800 */
[----:B-1----:R-:W-:Y:S01]  /*18620*/  FADD.FTZ R24, R186, R21 ;  /* 0x00000015ba187221 */ /* 0x002fe20000010000 */
[----:B------:R-:W-:-:S06]  /*18630*/  FADD.FTZ R26, R190, R215 ;  /* 0x000000d7be1a7221 */ /* 0x000fcc0000010000 */
[----:B------:R-:W1:Y:S08]  /*18640*/  MUFU.EX2 R185, R185 ;  /* 0x000000b900b97308 */ /* 0x000e700000000800 */
[----:B------:R-:W1:Y:S01]  /*18650*/  MUFU.EX2 R189, R189 ;  /* 0x000000bd00bd7308 */ /* 0x000e620000000800 */
[----:B------:R-:W-:Y:S01]  /*18660*/  FADD.FTZ R21, R187, R24 ;  /* 0x00000018bb157221 */ /* 0x000fe20000010000 */
[----:B------:R-:W-:-:S06]  /*18670*/  FADD.FTZ R215, R193, R26 ;  /* 0x0000001ac1d77221 */ /* 0x000fcc0000010000 */
        /* <DEDUP_REMOVED lines=9> */
[----:B------:R-:W4:Y:S01]  /*18710*/  MUFU.EX2 R174, R174 ;  /* 0x000000ae00ae7308 */ /* 0x000f220000000800 */
[----:B------:R-:W-:Y:S01]  /*18720*/  FADD.FTZ R217, R173, R24 ;  /* 0x00000018add97221 */ /* 0x000fe20000010000 */
[----:B------:R-:W-:-:S06]  /*18730*/  FADD.FTZ R24, R178, R215 ;  /* 0x000000d7b2187221 */ /* 0x000fcc0000010000 */
[----:B------:R-:W4:Y:S08]  /*18740*/  MUFU.EX2 R19, R19 ;  /* 0x0000001300137308 */ /* 0x000f300000000800 */
[----:B------:R-:W4:Y:S01]  /*18750*/  MUFU.EX2 R175, R175 ;  /* 0x000000af00af7308 */ /* 0x000f220000000800 */
[----:B0-----:R-:W-:Y:S01]  /*18760*/  FADD.FTZ R217, R172, R217 ;  /* 0x000000d9acd97221 */ /* 0x001fe20000010000 */
[----:B------:R-:W-:-:S06]  /*18770*/  FADD.FTZ R215, R181, R24 ;  /* 0x00000018b5d77221 */ /* 0x000fcc0000010000 */
[----:B------:R-:W0:Y:S08]  /*18780*/  MUFU.EX2 R13, R13 ;  /* 0x0000000d000d7308 */ /* 0x000e300000000800 */
[----:B------:R-:W0:Y:S01]  /*18790*/  MUFU.EX2 R20, R20 ;  /* 0x0000001400147308 */ /* 0x000e220000000800 */
[----:B-1----:R-:W-:Y:S01]  /*187a0*/  FADD.FTZ R24, R18, R217 ;  /* 0x000000d912187221 */ /* 0x002fe20000010000 */
[----:B----4-:R-:W-:-:S06]  /*187b0*/  FADD.FTZ R26, R174, R215 ;  /* 0x000000d7ae1a7221 */ /* 0x010fcc0000010000 */
[----:B------:R-:W1:Y:S08]  /*187c0*/  MUFU.EX2 R14, R14 ;  /* 0x0000000e000e7308 */ /* 0x000e700000000800 */
[----:B------:R-:W4:Y:S01]  /*187d0*/  MUFU.EX2 R21, R236 ;  /* 0x000000ec00157308 */ /* 0x000f220000000800 */
[----:B------:R-:W-:Y:S01]  /*187e0*/  FADD.FTZ R24, R19, R24 ;  /* 0x0000001813187221 */ /* 0x000fe20000010000 */
[----:B------:R-:W-:-:S06]  /*187f0*/  FADD.FTZ R215, R175, R26 ;  /* 0x0000001aafd77221 */ /* 0x000fcc0000010000 */
[----:B------:R-:W2:Y:S01]  /*18800*/  MUFU.EX2 R10, R10 ;  /* 0x0000000a000a7308 */ /* 0x000ea20000000800 */
[----:B0-----:R-:W-:Y:S01]  /*18810*/  FADD.FTZ R217, R13, R24 ;  /* 0x000000180dd97221 */ /* 0x001fe20000010000 */
[----:B------:R-:W-:-:S06]  /*18820*/  FADD.FTZ R24, R20, R215 ;  /* 0x000000d714187221 */ /* 0x000fcc0000010000 */
[----:B------:R-:W0:Y:S08]  /*18830*/  MUFU.EX2 R12, R12 ;  /* 0x0000000c000c7308 */ /* 0x000e300000000800 */
[----:B------:R-:W0:Y:S01]  /*18840*/  MUFU.EX2 R15, R15 ;  /* 0x0000000f000f7308 */ /* 0x000e220000000800 */
[----:B-1----:R-:W-:Y:S01]  /*18850*/  FADD.FTZ R26, R14, R217 ;  /* 0x000000d90e1a7221 */ /* 0x002fe20000010000 */
[----:B----4-:R-:W-:-:S03]  /*18860*/  FADD.FTZ R215, R21, R24 ;  /* 0x0000001815d77221 */ /* 0x010fc60000010000 */
[----:B------:R-:W-:Y:S01]  /*18870*/  FADD.FTZ R217, R11, R26 ;  /* 0x0000001a0bd97221 */ /* 0x000fe20000010000 */
[----:B--2---:R-:W-:Y:S01]  /*18880*/  FADD.FTZ R24, R10, R215 ;  /* 0x000000d70a187221 */ /* 0x004fe20000010000 */
[----:B------:R-:W-:Y:S01]  /*18890*/  FMUL.FTZ R231, R112, R27 ;  /* 0x0000001b70e77220 */ /* 0x000fe20000410000 */
[C---:B------:R-:W-:Y:S01]  /*188a0*/  FMUL.FTZ R229, R25.reuse, R28 ;  /* 0x0000001c19e57220 */ /* 0x040fe20000410000 */
[----:B0-----:R-:W-:Y:S01]  /*188b0*/  FADD.FTZ R217, R12, R217 ;  /* 0x000000d90cd97221 */ /* 0x001fe20000010000 */
[C---:B------:R-:W-:Y:S01]  /*188c0*/  FMUL.FTZ R27, R25.reuse, R6 ;  /* 0x00000006191b7220 */ /* 0x040fe20000410000 */
[----:B------:R-:W-:Y:S01]  /*188d0*/  FMUL.FTZ R219, R25, R36 ;  /* 0x0000002419db7220 */ /* 0x000fe20000410000 */
[----:B------:R0:W-:Y:S01]  /*188e0*/  ST.E desc[UR56][R16.64+0x45c], R231 ;  /* 0x00045ce710007985 */ /* 0x0001e2000c101938 */
[----:B------:R-:W-:-:S03]  /*188f0*/  FADD.FTZ R215, R15, R24 ;  /* 0x000000180fd77221 */ /* 0x000fc60000010000 */
[----:B------:R1:W-:Y:S01]  /*18900*/  ST.E desc[UR56][R16.64+0x240], R217 ;  /* 0x000240d910007985 */ /* 0x0003e2000c101938 */
[C---:B------:R-:W-:Y:S01]  /*18910*/  FMUL.FTZ R221, R25.reuse, R32 ;  /* 0x0000002019dd7220 */ /* 0x040fe20000410000 */
[C---:B------:R-:W-:Y:S01]  /*18920*/  FMUL.FTZ R223, R25.reuse, R30 ;  /* 0x0000001e19df7220 */ /* 0x040fe20000410000 */
[C---:B------:R-:W-:Y:S01]  /*18930*/  FMUL.FTZ R225, R25.reuse, R34 ;  /* 0x0000002219e17220 */ /* 0x040fe20000410000 */
[----:B------:R2:W-:Y:S01]  /*18940*/  ST.E desc[UR56][R16.64+0x244], R215 ;  /* 0x000244d710007985 */ /* 0x0005e2000c101938 */
[C---:B------:R-:W-:Y:S01]  /*18950*/  FMUL.FTZ R227, R25.reuse, R38 ;  /* 0x0000002619e37220 */ /* 0x040fe20000410000 */
[C---:B0-----:R-:W-:Y:S02]  /*18960*/  FMUL.FTZ R231, R25.reuse, R50 ;  /* 0x0000003219e77220 */ /* 0x041fe40000410000 */
[----:B------:R0:W-:Y:S04]  /*18970*/  ST.E desc[UR56][R16.64+0x454], R229 ;  /* 0x000454e510007985 */ /* 0x0001e8000c101938 */
[----:B------:R4:W-:Y:S01]  /*18980*/  ST.E desc[UR56][R16.64+0x260], R27 ;  /* 0x0002601b10007985 */ /* 0x0009e2000c101938 */
[----:B-1----:R-:W-:-:S03]  /*18990*/  FMUL.FTZ R217, R25, R44 ;  /* 0x0000002c19d97220 */ /* 0x002fc60000410000 */
[----:B------:R1:W-:Y:S01]  /*189a0*/  ST.E desc[UR56][R16.64+0x264], R219 ;  /* 0x000264db10007985 */ /* 0x0003e2000c101938 */
[C---:B--2---:R-:W-:Y:S01]  /*189b0*/  FMUL.FTZ R215, R25.reuse, R46 ;  /* 0x0000002e19d77220 */ /* 0x044fe20000410000 */
[C---:B0-----:R-:W-:Y:S01]  /*189c0*/  FMUL.FTZ R229, R25.reuse, R40 ;  /* 0x0000002819e57220 */ /* 0x041fe20000410000 */
[C---:B----4-:R-:W-:Y:S01]  /*189d0*/  FMUL.FTZ R27, R25.reuse, R42 ;  /* 0x0000002a191b7220 */ /* 0x050fe20000410000 */
        /* <DEDUP_REMOVED lines=27> */
[----:B---3--:R-:W-:-:S03]  /*18b90*/  FMUL.FTZ R223, R25, R76 ;  /* 0x0000004c19df7220 */ /* 0x008fc60000410000 */
[----:B------:R3:W-:Y:S01]  /*18ba0*/  ST.E desc[UR56][R16.64+0x2e4], R215 ;  /* 0x0002e4d710007985 */ /* 0x0007e2000c101938 */
[----:B-1----:R-:W-:-:S03]  /*18bb0*/  FMUL.FTZ R225, R25, R74 ;  /* 0x0000004a19e17220 */ /* 0x002fc60000410000 */
[----:B------:R1:W-:Y:S01]  /*18bc0*/  ST.E desc[UR56][R16.64+0x2f0], R217 ;  /* 0x0002f0d910007985 */ /* 0x0003e2000c101938 */
[----:B--2---:R-:W-:-:S03]  /*18bd0*/  FMUL.FTZ R227, R25, R78 ;  /* 0x0000004e19e37220 */ /* 0x004fc60000410000 */
[----:B------:R2:W-:Y:S01]  /*18be0*/  ST.E desc[UR56][R16.64+0x2f4], R229 ;  /* 0x0002f4e510007985 */ /* 0x0005e2000c101938 */
[----:B0-----:R-:W-:-:S03]  /*18bf0*/  FMUL.FTZ R27, R25, R88 ;  /* 0x00000058191b7220 */ /* 0x001fc60000410000 */
[----:B------:R0:W-:Y:S01]  /*18c00*/  ST.E desc[UR56][R16.64+0x300], R231 ;  /* 0x000300e710007985 */ /* 0x0001e2000c101938 */
[----:B---3--:R-:W-:-:S03]  /*18c10*/  FMUL.FTZ R215, R25, R80 ;  /* 0x0000005019d77220 */ /* 0x008fc60000410000 */
[----:B------:R3:W-:Y:S01]  /*18c20*/  ST.E desc[UR56][R16.64+0x304], R219 ;  /* 0x000304db10007985 */ /* 0x0007e2000c101938 */
[C---:B-1----:R-:W-:Y:S01]  /*18c30*/  FMUL.FTZ R217, R25.reuse, R86 ;  /* 0x0000005619d97220 */ /* 0x042fe20000410000 */
[C---:B--2---:R-:W-:Y:S01]  /*18c40*/  FMUL.FTZ R229, R25.reuse, R84 ;  /* 0x0000005419e57220 */ /* 0x044fe20000410000 */
[C---:B0-----:R-:W-:Y:S01]  /*18c50*/  FMUL.FTZ R231, R25.reuse, R82 ;  /* 0x0000005219e77220 */ /* 0x041fe20000410000 */
        /* <DEDUP_REMOVED lines=182> */
[----:B------:R4:W-:Y:S04]  /*197c0*/  ST.E desc[UR56][R16.64+0x3cc], R113 ;  /* 0x0003cc7110007985 */ /* 0x0009e8000c101938 */
[----:B------:R4:W-:Y:S04]  /*197d0*/  ST.E desc[UR56][R16.64+0x3d8], R119 ;  /* 0x0003d87710007985 */ /* 0x0009e8000c101938 */
[----:B------:R-:W-:Y:S04]  /*197e0*/  ST.E desc[UR56][R16.64+0x3dc], R123 ;  /* 0x0003dc7b10007985 */ /* 0x000fe8000c101938 */
        /* <DEDUP_REMOVED lines=16> */
[----:B0-----:R-:W4:Y:S04]  /*198f0*/  LD.E R7, desc[UR56][R16.64+0x260] ;  /* 0x0002603810077980 */ /* 0x001f28000c101900 */
        /* <DEDUP_REMOVED lines=256> */
[----:B0-----:R-:W4:Y:S04]  /*1a900*/  LD.E.64 R6, desc[UR56][R16.64+0xa8] ;  /* 0x0000a83810067980 */ /* 0x001f28000c101b00 */
[----:B------:R-:W4:Y:S04]  /*1a910*/  LDL R217, [R1+0x88] ;  /* 0x0000880001d97983 */ /* 0x000f280000100800 */
[----:B-1----:R-:W4:Y:S04]  /*1a920*/  LD.E R24, desc[UR56][R16.64+0x260] ;  /* 0x0002603810187980 */ /* 0x002f28000c101900 */
[----:B------:R-:W4:Y:S04]  /*1a930*/  LD.E R25, desc[UR56][R16.64+0x264] ;  /* 0x0002643810197980 */ /* 0x000f28000c101900 */
        /* <DEDUP_REMOVED lines=1230> */
.L_x_2937:
[----:B------:R-:W-:Y:S05]  /*1f620*/  BSYNC B0 ;  /* 0x0000000000007941 */ /* 0x000fea0003800000 */
.L_x_2936:
[----:B------:R-:W-:Y:S05]  /*1f630*/  @P0 BRA `(.L_x_2938) ;  /* 0xffffff60007c0947 */ /* 0x000fea000383ffff */
[----:B01----:R-:W-:-:S07]  /*1f640*/  IMAD.MOV.U32 R0, RZ, RZ, R5 ;  /* 0x000000ffff007224 */ /* 0x003fce00078e0005 */
.L_x_2921:
[----:B------:R-:W-:-:S13]  /*1f650*/  ISETP.GE.AND P0, PT, R0, R164, PT ;  /* 0x000000a40000720c */ /* 0x000fda0003f06270 */
[----:B------:R-:W-:Y:S05]  /*1f660*/  @!P0 BRA `(.L_x_2939) ;  /* 0x000000b000b48947 */ /* 0x000fea0003800000 */
[----:B------:R0:W5:Y:S02]  /*1f670*/  LDL.64 R2, [R1+0x178] ;  /* 0x0001780001027983 */ /* 0x0001640000100a00 */
.L_x_2966:
        /* <DEDUP_REMOVED lines=21> */
.L_x_2941:
[----:B------:R-:W-:Y:S05]  /*1f7d0*/  BSYNC B0 ;  /* 0x0000000000007941 */ /* 0x000fea0003800000 */
.L_x_2940:
        /* <DEDUP_REMOVED lines=13> */
.L_x_2943:
[----:B------:R-:W-:Y:S05]  /*1f8b0*/  BSYNC B0 ;  /* 0x0000000000007941 */ /* 0x000fea0003800000 */
.L_x_2942:
        /* <DEDUP_REMOVED lines=8> */
.L_x_2945:
[----:B------:R-:W-:Y:S05]  /*1f940*/  BSYNC B0 ;  /* 0x0000000000007941 */ /* 0x000fea0003800000 */
.L_x_2944:
[----:B-1---5:R-:W2:Y:S04]  /*1f950*/  LD.E R7, desc[UR56][R2.64] ;  /* 0x0000003802077980 */ /* 0x022ea8000c101900 */
[----:B------:R-:W2:Y:S01]  /*1f960*/  LDL.64 R10, [R1+0xa0] ;  /* 0x0000a000010a7983 */ /* 0x000ea20000100a00 */
[----:B------:R-:W-:Y:S05]  /*1f970*/  WARPSYNC.ALL ;  /* 0x0000000000007948 */ /* 0x000fea0003800000 */
[----:B------:R-:W3:Y:S04]  /*1f980*/  LDL.64 R4, [R1+0x98] ;  /* 0x0000980001047983 */ /* 0x000ee80000100a00 */
[----:B------:R-:W4:Y:S04]  /*1f990*/  LDL.64 R8, [R1+0x98] ;  /* 0x0000980001087983 */ /* 0x000f280000100a00 */
        /* <DEDUP_REMOVED lines=8> */
[----:B------:R-:W-:Y:S01]  /*1fa20*/  VIADD R10, R6, 0x2 ;  /* 0x00000002060a7836 */ /* 0x000fe20000000000 */
[----:B------:R1:W-:Y:S01]  /*1fa30*/  STL [R1+0x80], RZ ;  /* 0x000080ff01007387 */ /* 0x0003e20000100800 */
[----:B---3--:R-:W-:Y:S02]  /*1fa40*/  R2UR UR4, R4 ;  /* 0x00000000040472ca */ /* 0x008fe400000e0000 */
[----:B------:R-:W-:-:S13]  /*1fa50*/  R2UR UR5, R5 ;  /* 0x00000000050572ca */ /* 0x000fda00000e0000 */
[----:B------:R-:W-:Y:S01]  /*1fa60*/  HGMMA.64x96x16.F32.BF16 R24, gdesc[UR4], RZ, !UPT, gsb0 ;  /* 0x01600000041879f0 */ /* 0x000fe2000c0018ff */
[----:B----4-:R-:W-:Y:S02]  /*1fa70*/  VIADD R8, R8, 0x2 ;  /* 0x0000000208087836 */ /* 0x010fe40000000000 */
[----:B------:R-:W-:Y:S01]  /*1fa80*/  IMAD.MOV.U32 R4, RZ, RZ, 0x1 ;  /* 0x00000001ff047424 */ /* 0x000fe200078e00ff */
[----:B------:R-:W-:Y:S02]  /*1fa90*/  R2UR UR6, R10 ;  /* 0x000000000a0672ca */ /* 0x000fe400000e0000 */
[----:B------:R-:W-:Y:S02]  /*1faa0*/  R2UR UR7, R11 ;  /* 0x000000000b0772ca */ /* 0x000fe400000e0000 */
[----:B------:R-:W-:Y:S02]  /*1fab0*/  R2UR UR4, R8 ;  /* 0x00000000080472ca */ /* 0x000fe400000e0000 */
[----:B------:R-:W-:Y:S01]  /*1fac0*/  R2UR UR5, R9 ;  /* 0x00000000090572ca */ /* 0x000fe200000e0000 */
[----:B------:R1:W-:Y:S04]  /*1fad0*/  STL [R1+0x80], R4 ;  /* 0x0000800401007387 */ /* 0x0003e80000100800 */
[----:B------:R1:W-:Y:S04]  /*1fae0*/  STL [R1+0x80], R4 ;  /* 0x0000800401007387 */ /* 0x0003e80000100800 */
[----:B------:R1:W-:Y:S04]  /*1faf0*/  STL [R1+0x80], R4 ;  /* 0x0000800401007387 */ /* 0x0003e80000100800 */
[----:B------:R1:W-:Y:S01]  /*1fb00*/  STL [R1+0x80], R4 ;  /* 0x0000800401007387 */ /* 0x0003e20000100800 */
[----:B------:R-:W-:-:S03]  /*1fb10*/  WARPGROUP.DEPBAR.LE gsb0, 0x0 ;  /* 0x00008000000079c5 */ /* 0x000fc60000010000 */
[----:B------:R1:W5:Y:S04]  /*1fb20*/  LD.E R5, desc[UR56][R2.64] ;  /* 0x0000003802057980 */ /* 0x000368000c101900 */
[----:B------:R1:W5:Y:S01]  /*1fb30*/  LD.E R7, desc[UR56][R2.64+0x4] ;  /* 0x0000043802077980 */ /* 0x000362000c101900 */
[----:B------:R-:W-:-:S06]  /*1fb40*/  WARPGROUP.ARRIVE ;  /* 0x00000000000079c5 */ /* 0x000fcc0000000000 */
        /* <DEDUP_REMOVED lines=12> */
[----:B--2---:R-:W-:Y:S02]  /*1fc10*/  VIADD R14, R14, 0x6 ;  /* 0x000000060e0e7836 */ /* 0x004fe40000000000 */
[----:B------:R-:W-:Y:S01]  /*1fc20*/  IMAD.MOV.U32 R9, RZ, RZ, R11 ;  /* 0x000000ffff097224 */ /* 0x000fe200078e000b */
[----:B------:R-:W-:Y:S02]  /*1fc30*/  R2UR UR6, R8 ;  /* 0x00000000080672ca */ /* 0x000fe400000e0000 */
[----:B------:R-:W-:Y:S02]  /*1fc40*/  R2UR UR4, R14 ;  /* 0x000000000e0472ca */ /* 0x000fe400000e0000 */
[----:B------:R-:W-:Y:S02]  /*1fc50*/  R2UR UR7, R9 ;  /* 0x00000000090772ca */ /* 0x000fe400000e0000 */
[----:B------:R-:W-:-:S02]  /*1fc60*/  R2UR UR5, R15 ;  /* 0x000000000f0572ca */ /* 0x000fc400000e0000 */
[----:B------:R-:W-:Y:S01]  /*1fc70*/  LOP3.LUT R18, R18, 0x1, RZ, 0xfc, !PT ;  /* 0x0000000112127812 */ /* 0x000fe200078efcff */
[----:B------:R-:W-:Y:S02]  /*1fc80*/  WARPGROUP.DEPBAR.LE gsb0, 0x0 ;  /* 0x00008000000079c5 */ /* 0x000fe40000010000 */
[----:B------:R-:W-:-:S08]  /*1fc90*/  WARPGROUP.ARRIVE ;  /* 0x00000000000079c5 */ /* 0x000fd00000000000 */
[----:B------:R-:W-:Y:S01]  /*1fca0*/  HGMMA.64x96x16.F32.BF16 R24, gdesc[UR4], R24, gsb0 ;  /* 0x01600000041879f0 */ /* 0x000fe20008001818 */
[----:B------:R-:W-:Y:S01]  /*1fcb0*/  ISETP.NE.AND P1, PT, R18, 0x3, PT ;  /* 0x000000031200780c */ /* 0x000fe20003f25270 */
[----:B------:R-:W-:Y:S01]  /*1fcc0*/  BSSY B0, `(.L_x_2947) ;  /* 0x0000004000007945 */ /* 0x000fe20003800000 */
[----:B------:R-:W-:-:S11]  /*1fcd0*/  WARPGROUP.DEPBAR.LE gsb0, 0x0 ;  /* 0x00008000000079c5 */ /* 0x000fd60000010000 */
[----:B-1----:R-:W-:Y:S05]  /*1fce0*/  @!P1 BRA `(.L_x_2948) ;  /* 0x0000000000049947 */ /* 0x002fea0003800000 */
[----:B------:R-:W-:Y:S01]  /*1fcf0*/  BPT.TRAP 0x1 ;  /* 0x000000040000795c */ /* 0x000fe20000300000 */
.L_x_2948:
[----:B------:R-:W-:Y:S05]  /*1fd00*/  BSYNC B0 ;  /* 0x0000000000007941 */ /* 0x000fea0003800000 */
.L_x_2947:
        /* <DEDUP_REMOVED lines=10> */
.L_x_2950:
[----:B------:R-:W-:Y:S05]  /*1fdb0*/  BSYNC B0 ;  /* 0x0000000000007941 */ /* 0x000fea0003800000 */
.L_x_2949:
[----:B------:R-:W-:Y:S04]  /*1fdc0*/  BSSY B0, `(.L_x_2951) ;  /* 0x0000006000007945 */ /* 0x000fe80003800000 */
[----:B--2---:R-:W-:Y:S05]  /*1fdd0*/  @P0 BRA `(.L_x_2952) ;  /* 0x0000000000100947 */ /* 0x004fea0003800000 */
[----:B-----5:R-:W-:Y:S01]  /*1fde0*/  IMAD R6, R6, 0x8, R8 ;  /* 0x0000000806067824 */ /* 0x020fe200078e0208 */
[----:B------:R-:W-:-:S04]  /*1fdf0*/  SHF.L.U32 R7, R7, 0x1f, RZ ;  /* 0x0000001f07077819 */ /* 0x000fc800000006ff */
[----:B------:R-:W2:Y:S02]  /*1fe00*/  SYNCS.PHASECHK.TRANS64.TRYWAIT P0, [R6+URZ], R7 ;  /* 0x00000007060075a7 */ /* 0x000ea4000800017f */
[----:B--2---:R-:W-:Y:S05]  /*1fe10*/  @!P0 BRA `(.L_x_2953) ;  /* 0x0000015800c08947 */ /* 0x004fea0003800000 */
.L_x_2952:
[----:B------:R-:W-:Y:S05]  /*1fe20*/  BSYNC B0 ;  /* 0x0000000000007941 */ /* 0x000fea0003800000 */
.L_x_2951:
        /* <DEDUP_REMOVED lines=9> */
[----:B---3--:R-:W-:Y:S01]  /*1fec0*/  IMAD R8, R19, 0xc00, R8 ;  /* 0x00000c0013087824 */ /* 0x008fe200078e0208 */
[----:B------:R-:W-:Y:S01]  /*1fed0*/  R2UR UR7, R9 ;  /* 0x00000000090772ca */ /* 0x000fe200000e0000 */
[----:B------:R-:W3:Y:S01]  /*1fee0*/  LDL.64 R18, [R1+0x110] ;  /* 0x0001100001127983 */ /* 0x000ee20000100a00 */
[----:B----4-:R-:W-:-:S02]  /*1fef0*/  ISETP.NE.U32.AND P0, PT, R5, RZ, PT ;  /* 0x000000ff0500720c */ /* 0x010fc40003f05070 */
        /* <DEDUP_REMOVED lines=169> */
[----:B-1----:R-:W-:Y:S01]  /*20990*/  LOP3.LUT R72, R72, 0x7f, RZ, 0xc0, !PT ;  /* 0x0000007f48487812 */ /* 0x002fe200078ec0ff */
        /* <DEDUP_REMOVED lines=23> */
[----:B------:R-:W3:Y:S04]  /*20b10*/  LDL.64 R18, [R1+0x170] ;  /* 0x0001700001127983 */ /* 0x000ee80000100a00 */
[----:B------:R-:W4:Y:S04]  /*20b20*/  LDL R72, [R1+0x13c] ;  /* 0x00013c0001487983 */ /* 0x000f280000100800 */
[----:B------:R-:W2:Y:S04]  /*20b30*/  LDL.128 R8, [R1+0x140] ;  /* 0x0001400001087983 */ /* 0x000ea80000100c00 */
[----:B------:R-:W2:Y:S04]  /*20b40*/  LDL R73, [R1+0x70] ;  /* 0x0000700001497983 */ /* 0x000ea80000100800 */
[----:B------:R-:W2:Y:S04]  /*20b50*/  LDL.128 R12, [R1+0x150] ;  /* 0x00015000010c7983 */ /* 0x000ea80000100c00 */
[----:B---3--:R4:W3:Y:S02]  /*20b60*/  LD.E R18, desc[UR56][R18.64] ;  /* 0x0000003812127980 */ /* 0x0088e4000c101900 */
[----:B----4-:R-:W-:-:S04]  /*20b70*/  SHF.R.S32.HI R19, RZ, 0x1f, R72 ;  /* 0x0000001fff137819 */ /* 0x010fc80000011448 */
[----:B------:R-:W-:-:S04]  /*20b80*/  LEA.HI R19, R19, R72, RZ, 0x7 ;  /* 0x0000004813137211 */ /* 0x000fc800078f38ff */
[----:B------:R-:W-:Y:S02]  /*20b90*/  SHF.R.S32.HI R20, RZ, 0x7, R19 ;  /* 0x00000007ff147819 */ /* 0x000fe40000011413 */
[----:B--2---:R-:W-:Y:S01]  /*20ba0*/  ISETP.GE.AND P1, PT, R13, 0x1, PT ;  /* 0x000000010d00780c */ /* 0x004fe20003f26270 */
[----:B------:R-:W-:Y:S01]  /*20bb0*/  BSSY B0, `(.L_x_2954) ;  /* 0x0000091000007945 */ /* 0x000fe20003800000 */
[----:B---3--:R-:W-:-:S04]  /*20bc0*/  FMUL.FTZ R37, R37, R18 ;  /* 0x0000001225257220 */ /* 0x008fc80000410000 */
[----:B------:R2:W3:Y:S01]  /*20bd0*/  MUFU.TANH R83, R37 ;  /* 0x0000002500537308 */ /* 0x0004e20000002400 */
[-C--:B-1----:R-:W-:Y:S01]  /*20be0*/  FMUL.FTZ R5, R26, R18.reuse ;  /* 0x000000121a057220 */ /* 0x082fe20000410000 */
[----:B--2---:R-:W-:Y:S01]  /*20bf0*/  LOP3.LUT R37, R19, 0xffffff80, RZ, 0xc0, !PT ;  /* 0xffffff8013257812 */ /* 0x004fe200078ec0ff */
[----:B------:R-:W-:-:S04]  /*20c00*/  FMUL.FTZ R26, R34, R18 ;  /* 0x00000012221a7220 */ /* 0x000fc80000410000 */
[----:B------:R-:W-:Y:S02]  /*20c10*/  IMAD.IADD R37, R72, 0x1, -R37 ;  /* 0x0000000148257824 */ /* 0x000fe400078e0a25 */
[-C--:B------:R-:W-:Y:S01]  /*20c20*/  FMUL.FTZ R36, R36, R18.reuse ;  /* 0x0000001224247220 */ /* 0x080fe20000410000 */
[-C--:B------:R-:W-:Y:S01]  /*20c30*/  FMUL.FTZ R29, R29, R18.reuse ;  /* 0x000000121d1d7220 */ /* 0x080fe20000410000 */
[----:B------:R-:W-:Y:S01]  /*20c40*/  FMUL.FTZ R33, R33, R18 ;  /* 0x0000001221217220 */ /* 0x000fe20000410000 */
[----:B------:R-:W-:Y:S01]  /*20c50*/  SHF.R.S32.HI R34, RZ, 0x1f, R37 ;  /* 0x0000001fff227819 */ /* 0x000fe20000011425 */
[----:B------:R1:W2:Y:S08]  /*20c60*/  MUFU.TANH R82, R36 ;  /* 0x0000002400527308 */ /* 0x0002b00000002400 */
[----:B------:R4:W0:Y:S01]  /*20c70*/  MUFU.TANH R79, R29 ;  /* 0x0000001d004f7308 */ /* 0x0008220000002400 */
[----:B-1----:R-:W-:-:S07]  /*20c80*/  LEA.HI R36, R34, R37, RZ, 0x2 ;  /* 0x0000002522247211 */ /* 0x002fce00078f10ff */
[----:B------:R1:W0:Y:S01]  /*20c90*/  MUFU.TANH R81, R33 ;  /* 0x0000002100517308 */ /* 0x0002220000002400 */
[-C--:B----4-:R-:W-:Y:S01]  /*20ca0*/  FMUL.FTZ R29, R35, R18.reuse ;  /* 0x00000012231d7220 */ /* 0x090fe20000410000 */
[-C--:B------:R-:W-:Y:S01]  /*20cb0*/  FMUL.FTZ R35, R38, R18.reuse ;  /* 0x0000001226237220 */ /* 0x080fe20000410000 */
[--C-:B------:R-:W-:Y:S01]  /*20cc0*/  SHF.R.S32.HI R38, RZ, 0x2, R36.reuse ;  /* 0x00000002ff267819 */ /* 0x100fe20000011424 */
[-C--:B-1----:R-:W-:Y:S01]  /*20cd0*/  FMUL.FTZ R33, R39, R18.reuse ;  /* 0x0000001227217220 */ /* 0x082fe20000410000 */
[----:B------:R-:W-:Y:S02]  /*20ce0*/  SHF.R.S32.HI R39, RZ, 0x1f, R36 ;  /* 0x0000001fff277819 */ /* 0x000fe40000011424 */
[----:B------:R-:W-:Y:S01]  /*20cf0*/  LOP3.LUT R36, R36, 0x7ffffffc, RZ, 0xc0, !PT ;  /* 0x7ffffffc24247812 */ /* 0x000fe200078ec0ff */
[----:B------:R-:W-:Y:S01]  /*20d00*/  FMUL.FTZ R32, R32, R18 ;  /* 0x0000001220207220 */ /* 0x000fe20000410000 */
[----:B------:R-:W-:Y:S01]  /*20d10*/  LEA.HI R39, R39, R38, RZ, 0x3 ;  /* 0x0000002627277211 */ /* 0x000fe200078f18ff */
[-C--:B------:R-:W-:Y:S01]  /*20d20*/  FMUL.FTZ R48, R48, R18.reuse ;  /* 0x0000001230307220 */ /* 0x080fe20000410000 */
[----:B------:R-:W-:Y:S01]  /*20d30*/  LEA.HI R34, R34, R37, RZ, 0x5 ;  /* 0x0000002522227211 */ /* 0x000fe200078f28ff */
[-C--:B------:R-:W-:Y:S01]  /*20d40*/  FMUL.FTZ R52, R52, R18.reuse ;  /* 0x0000001234347220 */ /* 0x080fe20000410000 */
[-C--:B------:R-:W-:Y:S01]  /*20d50*/  FMUL.FTZ R7, R24, R18.reuse ;  /* 0x0000001218077220 */ /* 0x080fe20000410000 */
[----:B------:R-:W-:Y:S01]  /*20d60*/  FMUL.FTZ R24, R31, R18 ;  /* 0x000000121f187220 */ /* 0x000fe20000410000 */
[----:B------:R-:W-:Y:S01]  /*20d70*/  IMAD.IADD R36, R37, 0x1, -R36 ;  /* 0x0000000125247824 */ /* 0x000fe200078e0a24 */
[----:B------:R-:W-:Y:S01]  /*20d80*/  LEA.HI R19, R19, R20, RZ, 0x1 ;  /* 0x0000001413137211 */ /* 0x000fe200078f08ff */
[-C--:B------:R-:W-:Y:S01]  /*20d90*/  FMUL.FTZ R31, R42, R18.reuse ;  /* 0x000000122a1f7220 */ /* 0x080fe20000410000 */
[-C--:B------:R-:W-:Y:S01]  /*20da0*/  FMUL.FTZ R77, R50, R18.reuse ;  /* 0x00000012324d7220 */ /* 0x080fe20000410000 */
[----:B------:R-:W-:Y:S01]  /*20db0*/  LOP3.LUT R39, R39, 0xfffffff8, RZ, 0xc0, !PT ;  /* 0xfffffff827277812 */ /* 0x000fe200078ec0ff */
[----:B------:R-:W-:Y:S01]  /*20dc0*/  IMAD R37, R0, -0x60, R9 ;  /* 0xffffffa000257824 */ /* 0x000fe200078e0209 */
[----:B------:R-:W-:Y:S01]  /*20dd0*/  SHF.R.S32.HI R34, RZ, 0x5, R34 ;  /* 0x00000005ff227819 */ /* 0x000fe20000011422 */
[-C--:B------:R-:W-:Y:S01]  /*20de0*/  FMUL.FTZ R6, R27, R18.reuse ;  /* 0x000000121b067220 */ /* 0x080fe20000410000 */
[-C--:B------:R-:W-:Y:S01]  /*20df0*/  FMUL.FTZ R21, R30, R18.reuse ;  /* 0x000000121e157220 */ /* 0x080fe20000410000 */
[----:B------:R1:W4:Y:S01]  /*20e00*/  MUFU.TANH R80, R32 ;  /* 0x0000002000507308 */ /* 0x0003220000002400 */
[-C--:B------:R-:W-:Y:S01]  /*20e10*/  FMUL.FTZ R25, R25, R18.reuse ;  /* 0x0000001219197220 */ /* 0x080fe20000410000 */
[-C--:B------:R-:W-:Y:S01]  /*20e20*/  FMUL.FTZ R28, R28, R18.reuse ;  /* 0x000000121c1c7220 */ /* 0x080fe20000410000 */
[-C--:B------:R-:W-:Y:S01]  /*20e30*/  FMUL.FTZ R40, R40, R18.reuse ;  /* 0x0000001228287220 */ /* 0x080fe20000410000 */
[-C--:B------:R-:W-:Y:S01]  /*20e40*/  FMUL.FTZ R41, R41, R18.reuse ;  /* 0x0000001229297220 */ /* 0x080fe20000410000 */
[-C--:B------:R-:W-:Y:S01]  /*20e50*/  FMUL.FTZ R74, R43, R18.reuse ;  /* 0x000000122b4a7220 */ /* 0x080fe20000410000 */
[-C--:B------:R-:W-:Y:S01]  /*20e60*/  FMUL.FTZ R44, R44, R18.reuse ;  /* 0x000000122c2c7220 */ /* 0x080fe20000410000 */
[-C--:B------:R-:W-:Y:S01]  /*20e70*/  FMUL.FTZ R45, R45, R18.reuse ;  /* 0x000000122d2d7220 */ /* 0x080fe20000410000 */
[----:B------:R3:W0:Y:S01]  /*20e80*/  MUFU.TANH R42, R48 ;  /* 0x00000030002a7308 */ /* 0x0006220000002400 */
        /* <DEDUP_REMOVED lines=17> */
[-C--:B---3--:R-:W-:Y:S01]  /*20fa0*/  FMUL.FTZ R48, R70, R18.reuse ;  /* 0x0000001246307220 */ /* 0x088fe20000410000 */
[-C--:B--2---:R-:W-:Y:S01]  /*20fb0*/  FMUL.FTZ R52, R71, R18.reuse ;  /* 0x0000001247347220 */ /* 0x084fe20000410000 */
[----:B------:R-:W-:Y:S01]  /*20fc0*/  LOP3.LUT R19, R19, 0x3fffffe, RZ, 0xc0, !PT ;  /* 0x03fffffe13137812 */ /* 0x000fe200078ec0ff */
[-C--:B------:R-:W-:Y:S01]  /*20fd0*/  FMUL.FTZ R49, R49, R18.reuse ;  /* 0x0000001231317220 */ /* 0x080fe20000410000 */
[-C--:B------:R-:W-:Y:S01]  /*20fe0*/  FMUL.FTZ R53, R53, R18.reuse ;  /* 0x0000001235357220 */ /* 0x080fe20000410000 */
[-C--:B------:R-:W-:Y:S01]  /*20ff0*/  FMUL.FTZ R59, R59, R18.reuse ;  /* 0x000000123b3b7220 */ /* 0x080fe20000410000 */
[-C--:B------:R-:W-:Y:S01]  /*21000*/  FMUL.FTZ R61, R61, R18.reuse ;  /* 0x000000123d3d7220 */ /* 0x080fe20000410000 */
[----:B------:R-:W-:Y:S01]  /*21010*/  FMUL.FTZ R65, R65, R18 ;  /* 0x0000001241417220 */ /* 0x000fe20000410000 */
[----:B------:R-:W-:Y:S01]  /*21020*/  IMAD.IADD R39, R38, 0x1, -R39 ;  /* 0x0000000126277824 */ /* 0x000fe200078e0a27 */
[----:B------:R-:W-:Y:S01]  /*21030*/  IADD3 R37, -R8, 0x1, R37 ;  /* 0x0000000108257810 */ /* 0x000fe20007ffe125 */
[----:B------:R-:W-:Y:S01]  /*21040*/  IMAD R34, R73, 0x8, R34 ;  /* 0x0000000849227824 */ /* 0x000fe200078e0222 */
[----:B------:R1:W2:Y:S01]  /*21050*/  MUFU.TANH R85, R54 ;  /* 0x0000003600557308 */ /* 0x0002a20000002400 */
[----:B------:R-:W-:-:S02]  /*21060*/  IMAD.IADD R19, R20, 0x1, -R19 ;  /* 0x0000000114137824 */ /* 0x000fc400078e0a13 */
[----:B------:R-:W-:Y:S02]  /*21070*/  IMAD.U32 R20, R34, 0x10, R39 ;  /* 0x0000001022147824 */ /* 0x000fe400078e0027 */
[----:B------:R-:W-:-:S03]  /*21080*/  IMAD R18, R36, -0x2, R37 ;  /* 0xfffffffe24127824 */ /* 0x000fc600078e0225 */
[----:B------:R1:W3:Y:S01]  /*21090*/  MUFU.TANH R86, R55 ;  /* 0x0000003700567308 */ /* 0x0002e20000002400 */
[----:B------:R-:W-:Y:S01]  /*210a0*/  LOP3.LUT R37, RZ, R10, RZ, 0x33, !PT ;  /* 0x0000000aff257212 */ /* 0x000fe200078e33ff */
[----:B------:R-:W-:-:S06]  /*210b0*/  IMAD R38, R19, 0x40, R20 ;  /* 0x0000004013267824 */ /* 0x000fcc00078e0214 */
        /* <DEDUP_REMOVED lines=37> */
[----:B------:R-:W0:Y:S08]  /*21310*/  MUFU.TANH R69, R69 ;  /* 0x0000004500457308 */ /* 0x000e300000002400 */
        /* <DEDUP_REMOVED lines=19> */
.L_x_2957:
[----:B------:R-:W-:-:S13]  /*21450*/  ISETP.NE.AND P1, PT, R13, 0x1, PT ;  /* 0x000000010d00780c */ /* 0x000fda0003f25270 */
[----:B------:R-:W-:-:S05]  /*21460*/  @P1 IMAD.HI.U32 R20, R10, R14, RZ ;  /* 0x0000000e0a141227 */ /* 0x000fca00078e00ff */
[----:B------:R-:W-:-:S07]  /*21470*/  @P1 SHF.R.U32.HI R10, RZ, R15, R20 ;  /* 0x0000000fff0a1219 */ /* 0x000fce0000011614 */
.L_x_2958:
[----:B------:R-:W-:Y:S05]  /*21480*/  BSYNC B1 ;  /* 0x0000000000017941 */ /* 0x000fea0003800000 */
.L_x_2956:
[----:B------:R-:W-:-:S05]  /*21490*/  IMAD R11, R10, R13, R66 ;  /* 0x0000000d0a0b7224 */ /* 0x000fca00078e0242 */
[----:B------:R-:W-:Y:S02]  /*214a0*/  VIMNMX R18, R18, R11, !PT ;  /* 0x0000000b12127248 */ /* 0x000fe40007fe0100 */
[----:B------:R-:W-:-:S07]  /*214b0*/  VIADDMNMX R12, R11, R13, R12, PT ;  /* 0x0000000d0b0c7246 */ /* 0x000fce000380010c */
.L_x_2955:
[----:B------:R-:W-:Y:S05]  /*214c0*/  BSYNC B0 ;  /* 0x0000000000007941 */ /* 0x000fea0003800000 */
.L_x_2954:
        /* <DEDUP_REMOVED lines=8> */
[----:B------:R-:W-:Y:S02]  /*21550*/  ISETP.GT.AND P2, PT, R18, 0x1, !P2 ;  /* 0x000000011200780c */ /* 0x000fe40005744270 */
[----:B------:R-:W-:Y:S02]  /*21560*/  ISETP.GE.AND P3, PT, R36, 0xa, PT ;  /* 0x0000000a2400780c */ /* 0x000fe40003f66270 */
[----:B0-----:R-:W-:Y:S01]  /*21570*/  FSEL R67, R28, -INF , !P1 ;  /* 0xff8000001c437808 */ /* 0x001fe20004800000 */
[----:B------:R-:W-:Y:S01]  /*21580*/  IMAD.IADD R28, R73, 0x1, R38 ;  /* 0x00000001491c7824 */ /* 0x000fe200078e0226 */
        /* <DEDUP_REMOVED lines=84> */
[----:B------:R-:W-:Y:S01]  /*21ad0*/  FSEL R37, R54, -INF , !P2 ;  /* 0xff80000036257808 */ /* 0x000fe20005000000 */
[----:B------:R-:W-:Y:S01]  /*21ae0*/  IMAD.IADD R54, R71, 0x1, R38 ;  /* 0x0000000147367824 */ /* 0x000fe200078e0226 */
        /* <DEDUP_REMOVED lines=33> */
.L_x_2962:
[----:B------:R-:W-:-:S13]  /*21d00*/  ISETP.NE.AND P6, PT, R13, 0x1, PT ;  /* 0x000000010d00780c */ /* 0x000fda0003fc5270 */
[----:B------:R-:W-:-:S05]  /*21d10*/  @P6 IMAD.HI.U32 R14, R8, R14, RZ ;  /* 0x0000000e080e6227 */ /* 0x000fca00078e00ff */
[----:B------:R-:W-:-:S07]  /*21d20*/  @P6 SHF.R.U32.HI R8, RZ, R15, R14 ;  /* 0x0000000fff086219 */ /* 0x000fce000001160e */
.L_x_2963:
[----:B------:R-:W-:Y:S05]  /*21d30*/  BSYNC B1 ;  /* 0x0000000000017941 */ /* 0x000fea0003800000 */
.L_x_2961:
[----:B------:R-:W-:-:S05]  /*21d40*/  IMAD R7, R8, R13, R66 ;  /* 0x0000000d08077224 */ /* 0x000fca00078e0242 */
[----:B------:R-:W-:Y:S02]  /*21d50*/  VIADDMNMX R54, R7, R13, R54, PT ;  /* 0x0000000d07367246 */ /* 0x000fe40003800136 */
[----:B------:R-:W-:-:S07]  /*21d60*/  VIMNMX R28, R28, R7, !PT ;  /* 0x000000071c1c7248 */ /* 0x000fce0007fe0100 */
.L_x_2960:
[----:B------:R-:W-:Y:S05]  /*21d70*/  BSYNC B0 ;  /* 0x0000000000007941 */ /* 0x000fea0003800000 */
.L_x_2959:
        /* <DEDUP_REMOVED lines=8> */
[----:B------:R-:W2:Y:S01]  /*21e00*/  LD.E.64 R6, desc[UR56][R16.64+0x230] ;  /* 0x0002303810067980 */ /* 0x000ea2000c101b00 */
        /* <DEDUP_REMOVED lines=68> */
[----:B------:R-:W-:-:S02]  /*22250*/  FSEL R5, R62, -INF , !P5 ;  /* 0xff8000003e057808 */ /* 0x000fc40006800000 */
[----:B------:R-:W-:Y:S02]  /*22260*/  FMNMX.FTZ R56, R11, R56, !PT ;  /* 0x000000380b387209 */ /* 0x000fe40007810000 */
[----:B------:R-:W-:Y:S02]  /*22270*/  ISETP.GT.AND P2, PT, R28, 0x50, !P2 ;  /* 0x000000501c00780c */ /* 0x000fe40005744270 */
        /* <DEDUP_REMOVED lines=45> */
[----:B------:R-:W-:Y:S02]  /*22550*/  ISETP.GT.AND P3, PT, R28, 0x51, !P3 ;  /* 0x000000511c00780c */ /* 0x000fe40005f64270 */
[----:B------:R-:W-:-:S02]  /*22560*/  ISETP.LT.OR P2, PT, R54, 0x51, P2 ;  /* 0x000000513600780c */ /* 0x000fc40001741670 */
[----:B------:R-:W-:Y:S02]  /*22570*/  FSEL R71, R27, -INF , !P1 ;  /* 0xff8000001b477808 */ /* 0x000fe40004800000 */
[----:B------:R-:W-:Y:S02]  /*22580*/  FMNMX.FTZ R56, R5, R56, !PT ;  /* 0x0000003805387209 */ /* 0x000fe40007810000 */
[C---:B------:R-:W-:Y:S02]  /*22590*/  ISETP.GT.AND P4, PT, R28.reuse, 0x58, !P4 ;  /* 0x000000581c00780c */ /* 0x040fe40006784270 */
[----:B------:R-:W-:Y:S02]  /*225a0*/  ISETP.GT.AND P1, PT, R28, 0x59, !P6 ;  /* 0x000000591c00780c */ /* 0x000fe40007724270 */
[----:B------:R-:W-:Y:S02]  /*225b0*/  ISETP.LT.OR P3, PT, R54, 0x52, P3 ;  /* 0x000000523600780c */ /* 0x000fe40001f61670 */
[----:B------:R-:W-:-:S02]  /*225c0*/  FSEL R28, R30, -INF , !P2 ;  /* 0xff8000001e1c7808 */ /* 0x000fc40005000000 */
[----:B------:R-:W-:Y:S02]  /*225d0*/  FMNMX.FTZ R9, R71, R56, !PT ;  /* 0x0000003847097209 */ /* 0x000fe40007810000 */
[----:B------:R-:W-:Y:S02]  /*225e0*/  ISETP.LT.OR P4, PT, R54, 0x59, P4 ;  /* 0x000000593600780c */ /* 0x000fe40002781670 */
[----:B------:R-:W-:Y:S02]  /*225f0*/  FSEL R27, R32, -INF , !P3 ;  /* 0xff800000201b7808 */ /* 0x000fe40005800000 */
[----:B------:R-:W-:Y:S01]  /*22600*/  FMNMX.FTZ R30, R28, R9, !PT ;  /* 0x000000091c1e7209 */ /* 0x000fe20007810000 */
[----:B------:R-:W-:Y:S01]  /*22610*/  UIADD3 UR4, UP0, UR49, 0x230, URZ ;  /* 0x0000023031047890 */ /* 0x000fe2000ff1e03f */
[----:B------:R-:W-:Y:S02]  /*22620*/  ISETP.LT.OR P1, PT, R54, 0x5a, P1 ;  /* 0x0000005a3600780c */ /* 0x000fe40000f21670 */
[----:B------:R-:W-:-:S02]  /*22630*/  FSEL R29, R48, -INF , !P4 ;  /* 0xff800000301d7808 */ /* 0x000fc40006000000 */
[----:B------:R-:W-:Y:S01]  /*22640*/  FMNMX.FTZ R32, R27, R30, !PT ;  /* 0x0000001e1b207209 */ /* 0x000fe20007810000 */
[----:B------:R-:W-:Y:S02]  /*22650*/  ULOP3.LUT UR4, UR4, 0x4, URZ, 0xfc, !UPT ;  /* 0x0000000404047892 */ /* 0x000fe4000f8efc3f */
[----:B------:R-:W-:Y:S01]  /*22660*/  UIADD3.X UR5, URZ, UR48, URZ, UP0, !UPT ;  /* 0x000000303f057290 */ /* 0x000fe200087fe43f */
[----:B------:R-:W-:Y:S02]  /*22670*/  FSEL R30, R52, -INF , !P1 ;  /* 0xff800000341e7808 */ /* 0x000fe40004800000 */
[----:B------:R-:W-:Y:S01]  /*22680*/  FMNMX.FTZ R9, R29, R32, !PT ;  /* 0x000000201d097209 */ /* 0x000fe20007810000 */
[----:B------:R-:W-:Y:S01]  /*22690*/  IMAD.U32 R68, RZ, RZ, UR4 ;  /* 0x00000004ff447e24 */ /* 0x000fe2000f8e00ff */
[----:B0-----:R-:W-:Y:S01]  /*226a0*/  FMNMX.FTZ R75, R58, R75, !PT ;  /* 0x0000004b3a4b7209 */ /* 0x001fe20007810000 */
[----:B------:R-:W-:Y:S01]  /*226b0*/  IMAD.U32 R69, RZ, RZ, UR5 ;  /* 0x00000005ff457e24 */ /* 0x000fe2000f8e00ff */
[----:B------:R-:W-:Y:S01]  /*226c0*/  FMNMX.FTZ R9, R30, R9, !PT ;  /* 0x000000091e097209 */ /* 0x000fe20007810000 */
[----:B------:R-:W-:Y:S04]  /*226d0*/  ST.E desc[UR56][R16.64+0x230], R73 ;  /* 0x0002304910007985 */ /* 0x000fe8000c101938 */
[----:B------:R-:W-:Y:S04]  /*226e0*/  ST.E desc[UR56][R68.64], R9 ;  /* 0x0000000944007985 */ /* 0x000fe8000c101938 */
[----:B------:R-:W-:Y:S04]  /*226f0*/  ST.E desc[UR56][R16.64+0x230], R75 ;  /* 0x0002304b10007985 */ /* 0x000fe8000c101938 */
[----:B------:R-:W2:Y:S04]  /*22700*/  LD.E R32, desc[UR56][R68.64] ;  /* 0x0000003844207980 */ /* 0x000ea8000c101900 */
[----:B--2---:R-:W0:Y:S02]  /*22710*/  SHFL.BFLY PT, R77, R32, 0x2, 0x1f ;  /* 0x0c401f00204d7f89 */ /* 0x004e2400000e0000 */
[----:B0-----:R-:W-:-:S05]  /*22720*/  FMNMX.FTZ R77, R32, R77, !PT ;  /* 0x0000004d204d7209 */ /* 0x001fca0007810000 */
[----:B------:R-:W0:Y:S02]  /*22730*/  SHFL.BFLY PT, R48, R77, 0x1, 0x1f ;  /* 0x0c201f004d307f89 */ /* 0x000e2400000e0000 */
[----:B0-----:R-:W-:-:S05]  /*22740*/  FMNMX.FTZ R79, R77, R48, !PT ;  /* 0x000000304d4f7209 */ /* 0x001fca0007810000 */
[----:B------:R0:W-:Y:S04]  /*22750*/  ST.E desc[UR56][R68.64], R79 ;  /* 0x0000004f44007985 */ /* 0x0001e8000c101938 */
[----:B------:R-:W2:Y:S04]  /*22760*/  LD.E R81, desc[UR56][R16.64+0x230] ;  /* 0x0002303810517980 */ /* 0x000ea8000c101900 */
[----:B------:R-:W0:Y:S04]  /*22770*/  LD.E R48, desc[UR56][R16.64+0x250] ;  /* 0x0002503810307980 */ /* 0x000e28000c101900 */
[----:B------:R-:W3:Y:S04]  /*22780*/  LD.E R54, desc[UR56][R16.64+0x240] ;  /* 0x0002403810367980 */ /* 0x000ee8000c101900 */
[----:B------:R-:W4:Y:S01]  /*22790*/  LD.E R56, desc[UR56][R16.64+0x244] ;  /* 0x0002443810387980 */ /* 0x000f22000c101900 */
[----:B------:R-:W-:-:S04]  /*227a0*/  FSETP.NEU.FTZ.AND P2, PT, R79, -INF , PT ;  /* 0xff8000004f00780b */ /* 0x000fc80003f5d000 */
[----:B------:R-:W-:-:S05]  /*227b0*/  FSEL R52, R79, RZ, P2 ;  /* 0x000000ff4f347208 */ /* 0x000fca0001000000 */
[----:B------:R-:W-:Y:S02]  /*227c0*/  FADD.FTZ R9, R7, -R52 ;  /* 0x8000003407097221 */ /* 0x000fe40000010000 */
[----:B------:R-:W5:Y:S01]  /*227d0*/  LD.E R7, desc[UR56][R16.64+0x260] ;  /* 0x0002603810077980 */ /* 0x000f62000c101900 */
[----:B------:R-:W-:-:S04]  /*227e0*/  UIADD3 UR4, UP0, UR49, 0x260, URZ ;  /* 0x0000026031047890 */ /* 0x000fc8000ff1e03f */
[----:B------:R-:W-:Y:S02]  /*227f0*/  ULOP3.LUT UR5, UR4, 0x4, URZ, 0xfc, !UPT ;  /* 0x0000000404057892 */ /* 0x000fe4000f8efc3f */
[----:B------:R-:W-:Y:S01]  /*22800*/  UIADD3.X UR7, URZ, UR48, URZ, UP0, !UPT ;  /* 0x000000303f077290 */ /* 0x000fe200087fe43f */
[----:B--2---:R-:W-:Y:S01]  /*22810*/  FSETP.NEU.FTZ.AND P1, PT, R81, -INF , PT ;  /* 0xff8000005100780b */ /* 0x004fe20003f3d000 */
[-C--:B0-----:R-:W-:Y:S01]  /*22820*/  FMUL.FTZ R79, R79, R48.reuse ;  /* 0x000000304f4f7220 */ /* 0x081fe20000410000 */
[CC--:B------:R-:W-:Y:S02]  /*22830*/  FMUL.FTZ R32, R81.reuse, R48.reuse ;  /* 0x0000003051207220 */ /* 0x0c0fe40000410000 */
[----:B------:R-:W-:Y:S02]  /*22840*/  FSEL R81, R81, RZ, P1 ;  /* 0x000000ff51517208 */ /* 0x000fe40000800000 */
[----:B------:R-:W-:Y:S02]  /*22850*/  FSEL R79, R79, RZ, P2 ;  /* 0x000000ff4f4f7208 */ /* 0x000fe40001000000 */
[----:B------:R-:W-:Y:S01]  /*22860*/  FSEL R52, R32, RZ, P1 ;  /* 0x000000ff20347208 */ /* 0x000fe20000800000 */
[----:B------:R-:W-:Y:S01]  /*22870*/  FADD.FTZ R81, R6, -R81 ;  /* 0x8000005106517221 */ /* 0x000fe20000010000 */
[----:B------:R-:W-:Y:S01]  /*22880*/  FMUL.FTZ R32, R48, R9 ;  /* 0x0000000930207220 */ /* 0x000fe20000410000 */
[-CC-:B------:R-:W-:Y:S01]  /*22890*/  FFMA.FTZ R199, R25, R48.reuse, -R79.reuse ;  /* 0x0000003019c77223 */ /* 0x180fe2000001084f */
[-CC-:B------:R-:W-:Y:S01]  /*228a0*/  FFMA.FTZ R157, R50, R48.reuse, -R79.reuse ;  /* 0x00000030329d7223 */ /* 0x180fe2000001084f */
[-CC-:B------:R-:W-:Y:S01]  /*228b0*/  FFMA.FTZ R156, R83, R48.reuse, -R52.reuse ;  /* 0x00000030539c7223 */ /* 0x180fe20000010834 */
[-C--:B------:R-:W-:Y:S01]  /*228c0*/  FMUL.FTZ R25, R81, R48.reuse ;  /* 0x0000003051197220 */ /* 0x080fe20000410000 */
[-CC-:B------:R-:W-:Y:S01]  /*228d0*/  FFMA.FTZ R174, R19, R48.reuse, -R52.reuse ;  /* 0x0000003013ae7223 */ /* 0x180fe20000010834 */
[-CC-:B------:R-:W-:Y:S01]  /*228e0*/  FFMA.FTZ R19, R10, R48.reuse, -R52.reuse ;  /* 0x000000300a137223 */ /* 0x180fe20000010834 */
[-CC-:B------:R-:W-:Y:S01]  /*228f0*/  FFMA.FTZ R11, R11, R48.reuse, -R52.reuse ;  /* 0x000000300b0b7223 */ /* 0x180fe20000010834 */
[-CC-:B------:R-:W-:Y:S01]  /*22900*/  FFMA.FTZ R10, R55, R48.reuse, -R79.reuse ;  /* 0x00000030370a7223 */ /* 0x180fe2000001084f */
[----:B------:R-:W-:Y:S01]  /*22910*/  MUFU.EX2 R32, R32 ;  /* 0x0000002000207308 */ /* 0x000fe20000000800 */
[-C--:B------:R-:W-:Y:S01]  /*22920*/  FFMA.FTZ R158, R67, R48.reuse, -R52 ;  /* 0x00000030439e7223 */ /* 0x080fe20000010834 */
[----:B------:R-:W-:-:S06]  /*22930*/  FFMA.FTZ R159, R57, R48, -R79 ;  /* 0x00000030399f7223 */ /* 0x000fcc000001084f */
[----:B------:R-:W-:Y:S01]  /*22940*/  MUFU.EX2 R156, R156 ;  /* 0x0000009c009c7308 */ /* 0x000fe20000000800 */
[-C--:B------:R-:W-:Y:S01]  /*22950*/  FFMA.FTZ R9, R65, R48.reuse, -R52 ;  /* 0x0000003041097223 */ /* 0x080fe20000010834 */
[----:B------:R-:W-:-:S06]  /*22960*/  FFMA.FTZ R8, R8, R48, -R79 ;  /* 0x0000003008087223 */ /* 0x000fcc000001084f */
[----:B------:R-:W-:Y:S08]  /*22970*/  MUFU.EX2 R157, R157 ;  /* 0x0000009d009d7308 */ /* 0x000ff00000000800 */
[----:B------:R-:W3:Y:S01]  /*22980*/  MUFU.EX2 R25, R25 ;  /* 0x0000001900197308 */ /* 0x000ee20000000800 */
[-C--:B------:R-:W-:Y:S01]  /*22990*/  FFMA.FTZ R215, R63, R48.reuse, -R52 ;  /* 0x000000303fd77223 */ /* 0x080fe20000010834 */
[----:B------:R-:W-:-:S06]  /*229a0*/  FFMA.FTZ R211, R38, R48, -R79 ;  /* 0x0000003026d37223 */ /* 0x000fcc000001084f */
[----:B------:R-:W0:Y:S08]  /*229b0*/  MUFU.EX2 R11, R11 ;  /* 0x0000000b000b7308 */ /* 0x000e300000000800 */
[----:B------:R-:W1:Y:S01]  /*229c0*/  MUFU.EX2 R10, R10 ;  /* 0x0000000a000a7308 */ /* 0x000e620000000800 */
[-C--:B------:R-:W-:Y:S01]  /*229d0*/  FFMA.FTZ R220, R61, R48.reuse, -R52 ;  /* 0x000000303ddc7223 */ /* 0x080fe20000010834 */
[----:B------:R-:W-:-:S06]  /*229e0*/  FFMA.FTZ R218, R36, R48, -R79 ;  /* 0x0000003024da7223 */ /* 0x000fcc000001084f */
[----:B------:R-:W2:Y:S08]  /*229f0*/  MUFU.EX2 R158, R158 ;  /* 0x0000009e009e7308 */ /* 0x000eb00000000800 */
[----:B------:R-:W5:Y:S01]  /*22a00*/  MUFU.EX2 R159, R159 ;  /* 0x0000009f009f7308 */ /* 0x000f620000000800 */
[----:B------:R-:W-:Y:S01]  /*22a10*/  FFMA.FTZ R189, R15, R48, -R79 ;  /* 0x000000300fbd7223 */ /* 0x000fe2000001084f */
[----:B---3--:R-:W-:Y:S01]  /*22a20*/  FFMA.FTZ R54, R25, R54, R156 ;  /* 0x0000003619367223 */ /* 0x008fe2000001009c */
[----:B----4-:R-:W-:-:S05]  /*22a30*/  FFMA.FTZ R15, R32, R56, R157 ;  /* 0x00000038200f7223 */ /* 0x010fca000001009d */
[----:B------:R-:W3:Y:S01]  /*22a40*/  MUFU.EX2 R9, R9 ;  /* 0x0000000900097308 */ /* 0x000ee20000000800 */
[-C--:B------:R-:W-:Y:S01]  /*22a50*/  FFMA.FTZ R209, R59, R48.reuse, -R52 ;  /* 0x000000303bd17223 */ /* 0x080fe20000010834 */
[----:B------:R-:W-:-:S06]  /*22a60*/  FFMA.FTZ R207, R35, R48, -R79 ;  /* 0x0000003023cf7223 */ /* 0x000fcc000001084f */
[----:B------:R-:W4:Y:S01]  /*22a70*/  MUFU.EX2 R8, R8 ;  /* 0x0000000800087308 */ /* 0x000f220000000800 */
[----:B------:R-:W-:Y:S01]  /*22a80*/  FFMA.FTZ R196, R21, R48, -R79 ;  /* 0x0000003015c47223 */ /* 0x000fe2000001084f */
[----:B0-----:R-:W-:Y:S01]  /*22a90*/  FADD.FTZ R21, R11, R54 ;  /* 0x000000360b157221 */ /* 0x001fe20000010000 */
[----:B-1----:R-:W-:-:S05]  /*22aa0*/  FADD.FTZ R6, R10, R15 ;  /* 0x0000000f0a067221 */ /* 0x002fca0000010000 */
[----:B------:R-:W0:Y:S01]  /*22ab0*/  MUFU.EX2 R215, R215 ;  /* 0x000000d700d77308 */ /* 0x000e220000000800 */
[-C--:B------:R-:W-:Y:S01]  /*22ac0*/  FFMA.FTZ R216, R53, R48.reuse, -R52 ;  /* 0x0000003035d87223 */ /* 0x080fe20000010834 */
[----:B------:R-:W-:-:S06]  /*22ad0*/  FFMA.FTZ R208, R33, R48, -R79 ;  /* 0x0000003021d07223 */ /* 0x000fcc000001084f */
[----:B------:R-:W1:Y:S01]  /*22ae0*/  MUFU.EX2 R211, R211 ;  /* 0x000000d300d37308 */ /* 0x000e620000000800 */
[----:B------:R-:W-:Y:S01]  /*22af0*/  FFMA.FTZ R190, R14, R48, -R79 ;  /* 0x000000300ebe7223 */ /* 0x000fe2000001084f */
[----:B--2---:R-:W-:Y:S01]  /*22b00*/  FADD.FTZ R14, R158, R21 ;  /* 0x000000159e0e7221 */ /* 0x004fe20000010000 */
[----:B-----5:R-:W-:-:S05]  /*22b10*/  FADD.FTZ R15, R159, R6 ;  /* 0x000000069f0f7221 */ /* 0x020fca0000010000 */
[----:B------:R-:W2:Y:S01]  /*22b20*/  MUFU.EX2 R220, R220 ;  /* 0x000000dc00dc7308 */ /* 0x000ea20000000800 */
[-C--:B------:R-:W-:Y:S01]  /*22b30*/  FFMA.FTZ R206, R51, R48.reuse, -R52 ;  /* 0x0000003033ce7223 */ /* 0x080fe20000010834 */
[----:B------:R-:W-:-:S06]  /*22b40*/  FFMA.FTZ R203, R31, R48, -R79 ;  /* 0x000000301fcb7223 */ /* 0x000fcc000001084f */
[----:B------:R-:W5:Y:S01]  /*22b50*/  MUFU.EX2 R218, R218 ;  /* 0x000000da00da7308 */ /* 0x000f620000000800 */
[----:B---3--:R-:W-:Y:S01]  /*22b60*/  FADD.FTZ R14, R9, R14 ;  /* 0x0000000e090e7221 */ /* 0x008fe20000010000 */
[----:B----4-:R-:W-:-:S06]  /*22b70*/  FADD.FTZ R6, R8, R15 ;  /* 0x0000000f08067221 */ /* 0x010fcc0000010000 */
        /* <DEDUP_REMOVED lines=8> */
[----:B------:R-:W-:-:S07]  /*22c00*/  FFMA.FTZ R202, R47, R48, -R52 ;  /* 0x000000302fca7223 */ /* 0x000fce0000010834 */
[----:B------:R-:W1:Y:S01]  /*22c10*/  MUFU.EX2 R208, R208 ;  /* 0x000000d000d07308 */ /* 0x000e620000000800 */
[----:B--2---:R-:W-:Y:S01]  /*22c20*/  FADD.FTZ R6, R220, R13 ;  /* 0x0000000ddc067221 */ /* 0x004fe20000010000 */
[----:B-----5:R-:W-:-:S06]  /*22c30*/  FADD.FTZ R14, R218, R15 ;  /* 0x0000000fda0e7221 */ /* 0x020fcc0000010000 */
        /* <DEDUP_REMOVED lines=10> */
[----:B0-----:R-:W-:Y:S01]  /*22ce0*/  FADD.FTZ R13, R216, R13 ;  /* 0x0000000dd80d7221 */ /* 0x001fe20000010000 */
[----:B-1----:R-:W-:-:S06]  /*22cf0*/  FADD.FTZ R6, R208, R15 ;  /* 0x0000000fd0067221 */ /* 0x002fcc0000010000 */
[----:B------:R-:W0:Y:S01]  /*22d00*/  MUFU.EX2 R202, R202 ;  /* 0x000000ca00ca7308 */ /* 0x000e220000000800 */
[----:B------:R-:W-:-:S07]  /*22d10*/  FFMA.FTZ R198, R44, R48, -R52 ;  /* 0x000000302cc67223 */ /* 0x000fce0000010834 */
[----:B------:R-:W1:Y:S01]  /*22d20*/  MUFU.EX2 R199, R199 ;  /* 0x000000c700c77308 */ /* 0x000e620000000800 */
[-CC-:B------:R-:W-:Y:S01]  /*22d30*/  FFMA.FTZ R186, R12, R48.reuse, -R79.reuse ;  /* 0x000000300cba7223 */ /* 0x180fe2000001084f */
[----:B------:R-:W-:Y:S01]  /*22d40*/  FFMA.FTZ R175, R5, R48, -R79 ;  /* 0x0000003005af7223 */ /* 0x000fe2000001084f */
[----:B--2---:R-:W-:-:S05]  /*22d50*/  FADD.FTZ R12, R206, R13 ;  /* 0x0000000dce0c7221 */ /* 0x004fca0000010000 */
[----:B------:R-:W2:Y:S01]  /*22d60*/  MUFU.EX2 R201, R201 ;  /* 0x000000c900c97308 */ /* 0x000ea20000000800 */
[----:B-----5:R-:W-:Y:S01]  /*22d70*/  FADD.FTZ R5, R203, R6 ;  /* 0x00000006cb057221 */ /* 0x020fe20000010000 */
[----:B------:R-:W-:-:S06]  /*22d80*/  FFMA.FTZ R193, R43, R48, -R52 ;  /* 0x000000302bc17223 */ /* 0x000fcc0000010834 */
[----:B------:R-:W5:Y:S01]  /*22d90*/  MUFU.EX2 R200, R200 ;  /* 0x000000c800c87308 */ /* 0x000f620000000800 */
[----:B---3--:R-:W-:Y:S01]  /*22da0*/  FADD.FTZ R13, R205, R12 ;  /* 0x0000000ccd0d7221 */ /* 0x008fe20000010000 */
[----:B----4-:R-:W-:-:S06]  /*22db0*/  FADD.FTZ R6, R204, R5 ;  /* 0x00000005cc067221 */ /* 0x010fcc0000010000 */
[----:B------:R-:W3:Y:S01]  /*22dc0*/  MUFU.EX2 R197, R197 ;  /* 0x000000c500c57308 */ /* 0x000ee20000000800 */
[----:B------:R-:W-:-:S07]  /*22dd0*/  FFMA.FTZ R194, R42, R48, -R52 ;  /* 0x000000302ac27223 */ /* 0x000fce0000010834 */
[----:B------:R-:W4:Y:S01]  /*22de0*/  MUFU.EX2 R195, R195 ;  /* 0x000000c300c37308 */ /* 0x000f220000000800 */
[----:B0-----:R-:W-:Y:S01]  /*22df0*/  FADD.FTZ R12, R202, R13 ;  /* 0x0000000dca0c7221 */ /* 0x001fe20000010000 */
[----:B-1----:R-:W-:-:S06]  /*22e00*/  FADD.FTZ R5, R199, R6 ;  /* 0x00000006c7057221 */ /* 0x002fcc0000010000 */
[----:B------:R-:W0:Y:S01]  /*22e10*/  MUFU.EX2 R198, R198 ;  /* 0x000000c600c67308 */ /* 0x000e220000000800 */
[----:B------:R-:W-:-:S07]  /*22e20*/  FFMA.FTZ R187, R41, R48, -R52 ;  /* 0x0000003029bb7223 */ /* 0x000fce0000010834 */
[----:B------:R-:W1:Y:S01]  /*22e30*/  MUFU.EX2 R196, R196 ;  /* 0x000000c400c47308 */ /* 0x000e620000000800 */
[----:B--2---:R-:W-:Y:S01]  /*22e40*/  FADD.FTZ R12, R201, R12 ;  /* 0x0000000cc90c7221 */ /* 0x004fe20000010000 */
[----:B-----5:R-:W-:-:S06]  /*22e50*/  FADD.FTZ R6, R200, R5 ;  /* 0x00000005c8067221 */ /* 0x020fcc0000010000 */
[----:B------:R-:W2:Y:S01]  /*22e60*/  MUFU.EX2 R193, R193 ;  /* 0x000000c100c17308 */ /* 0x000ea20000000800 */
[----:B------:R-:W-:-:S07]  /*22e70*/  FFMA.FTZ R188, R40, R48, -R52 ;  /* 0x0000003028bc7223 */ /* 0x000fce0000010834 */
        /* <DEDUP_REMOVED lines=9> */
[-C--:B------:R-:W-:Y:S01]  /*22f10*/  FFMA.FTZ R184, R37, R48.reuse, -R52 ;  /* 0x0000003025b87223 */ /* 0x080fe20000010834 */
[----:B------:R-:W-:-:S06]  /*22f20*/  FFMA.FTZ R178, R71, R48, -R79 ;  /* 0x0000003047b27223 */ /* 0x000fcc000001084f */
        /* <DEDUP_REMOVED lines=25> */
[----:B------:R-:W3:Y:S08]  /*230c0*/  MUFU.EX2 R174, R174 ;  /* 0x000000ae00ae7308 */ /* 0x000ef00000000800 */
[----:B------:R-:W4:Y:S01]  /*230d0*/  MUFU.EX2 R172, R172 ;  /* 0x000000ac00ac7308 */ /* 0x000f220000000800 */
[----:B0-----:R-:W-:Y:S01]  /*230e0*/  FADD.FTZ R6, R184, R13 ;  /* 0x0000000db8067221 */ /* 0x001fe20000010000 */
[----:B-1----:R-:W-:-:S06]  /*230f0*/  FADD.FTZ R12, R178, R15 ;  /* 0x0000000fb20c7221 */ /* 0x002fcc0000010000 */
[----:B------:R-:W0:Y:S08]  /*23100*/  MUFU.EX2 R19, R19 ;  /* 0x0000001300137308 */ /* 0x000e300000000800 */
[----:B------:R-:W1:Y:S01]  /*23110*/  MUFU.EX2 R5, R5 ;  /* 0x0000000500057308 */ /* 0x000e620000000800 */
[----:B--2---:R-:W-:Y:S01]  /*23120*/  FADD.FTZ R13, R173, R6 ;  /* 0x00000006ad0d7221 */ /* 0x004fe20000010000 */
[----:B-----5:R-:W-:-:S06]  /*23130*/  FADD.FTZ R15, R21, R12 ;  /* 0x0000000c150f7221 */ /* 0x020fcc0000010000 */
[----:B------:R-:W2:Y:S08]  /*23140*/  MUFU.EX2 R20, R20 ;  /* 0x0000001400147308 */ /* 0x000eb00000000800 */
[----:B------:R-:W5:Y:S01]  /*23150*/  MUFU.EX2 R18, R18 ;  /* 0x0000001200127308 */ /* 0x000f620000000800 */
[----:B---3--:R-:W-:Y:S01]  /*23160*/  FADD.FTZ R6, R174, R13 ;  /* 0x0000000dae067221 */ /* 0x008fe20000010000 */
[----:B----4-:R-:W-:-:S03]  /*23170*/  FADD.FTZ R12, R172, R15 ;  /* 0x0000000fac0c7221 */ /* 0x010fc60000010000 */
[----:B0-----:R-:W-:Y:S01]  /*23180*/  FADD.FTZ R13, R19, R6 ;  /* 0x00000006130d7221 */ /* 0x001fe20000010000 */
[----:B-1----:R-:W-:Y:S01]  /*23190*/  FADD.FTZ R15, R5, R12 ;  /* 0x0000000c050f7221 */ /* 0x002fe20000010000 */
[C---:B------:R-:W-:Y:S01]  /*231a0*/  FMUL.FTZ R7, R25.reuse, R7 ;  /* 0x0000000719077220 */ /* 0x040fe20000410000 */
[----:B------:R-:W-:Y:S02]  /*231b0*/  IMAD.U32 R14, RZ, RZ, UR5 ;  /* 0x00000005ff0e7e24 */ /* 0x000fe4000f8e00ff */
[----:B--2---:R-:W-:Y:S02]  /*231c0*/  FADD.FTZ R13, R20, R13 ;  /* 0x0000000d140d7221 */ /* 0x004fe40000010000 */
[----:B------:R-:W-:Y:S01]  /*231d0*/  ST.E desc[UR56][R16.64+0x260], R7 ;  /* 0x0002600710007985 */ /* 0x000fe2000c101938 */
[----:B-----5:R-:W-:Y:S01]  /*231e0*/  FADD.FTZ R27, R18, R15 ;  /* 0x0000000f121b7221 */ /* 0x020fe20000010000 */
[----:B------:R-:W-:Y:S02]  /*231f0*/  IMAD.U32 R15, RZ, RZ, UR7 ;  /* 0x00000007ff0f7e24 */ /* 0x000fe4000f8e00ff */
[----:B------:R0:W-:Y:S04]  /*23200*/  ST.E desc[UR56][R16.64+0x240], R13 ;  /* 0x0002400d10007985 */ /* 0x0001e8000c101938 */
[----:B------:R1:W-:Y:S04]  /*23210*/  ST.E desc[UR56][R16.64+0x244], R27 ;  /* 0x0002441b10007985 */ /* 0x0003e8000c101938 */
[----:B------:R-:W2:Y:S02]  /*23220*/  LD.E R6, desc[UR56][R14.64] ;  /* 0x000000380e067980 */ /* 0x000ea4000c101900 */
[----:B--2---:R-:W-:-:S05]  /*23230*/  FMUL.FTZ R29, R25, R6 ;  /* 0x00000006191d7220 */ /* 0x004fca0000410000 */
[----:B------:R2:W-:Y:S04]  /*23240*/  ST.E desc[UR56][R14.64], R29 ;  /* 0x0000001d0e007985 */ /* 0x0005e8000c101938 */
[----:B------:R-:W0:Y:S04]  /*23250*/  LD.E R12, desc[UR56][R16.64+0x274] ;  /* 0x00027438100c7980 */ /* 0x000e28000c101900 */
[----:B------:R-:W3:Y:S04]  /*23260*/  LD.E R144, desc[UR56][R16.64+0x454] ;  /* 0x0004543810907980 */ /* 0x000ee8000c101900 */
[----:B------:R-:W4:Y:S04]  /*23270*/  LD.E R6, desc[UR56][R16.64+0x270] ;  /* 0x0002703810067980 */ /* 0x000f28000c101900 */
[----:B------:R-:W1:Y:S04]  /*23280*/  LD.E R24, desc[UR56][R16.64+0x280] ;  /* 0x0002803810187980 */ /* 0x000e68000c101900 */
[----:B------:R-:W2:Y:S04]  /*23290*/  LD.E R26, desc[UR56][R16.64+0x284] ;  /* 0x00028438101a7980 */ /* 0x000ea8000c101900 */
        /* <DEDUP_REMOVED lines=57> */
[----:B------:R-:W-:Y:S01]  /*23630*/  ULOP3.LUT UR5, UR4, 0x8, URZ, 0xfc, !UPT ;  /* 0x0000000804057892 */ /* 0x000fe2000f8efc3f */
[C---:B0-----:R-:W-:Y:S01]  /*23640*/  FMUL.FTZ R13, R25.reuse, R12 ;  /* 0x0000000c190d7220 */ /* 0x041fe20000410000 */
[----:B---3--:R-:W-:-:S04]  /*23650*/  FMUL.FTZ R37, R25, R144 ;  /* 0x0000009019257220 */ /* 0x008fc80000410000 */
[----:B------:R0:W-:Y:S01]  /*23660*/  ST.E desc[UR56][R16.64+0x274], R13 ;  /* 0x0002740d10007985 */ /* 0x0001e2000c101938 */
[C---:B----4-:R-:W-:Y:S01]  /*23670*/  FMUL.FTZ R7, R25.reuse, R6 ;  /* 0x0000000619077220 */ /* 0x050fe20000410000 */
[C---:B-1----:R-:W-:Y:S01]  /*23680*/  FMUL.FTZ R27, R25.reuse, R24 ;  /* 0x00000018191b7220 */ /* 0x042fe20000410000 */
[C---:B--2---:R-:W-:Y:S01]  /*23690*/  FMUL.FTZ R29, R25.reuse, R26 ;  /* 0x0000001a191d7220 */ /* 0x044fe20000410000 */
[C---:B-----5:R-:W-:Y:S01]  /*236a0*/  FMUL.FTZ R31, R25.reuse, R28 ;  /* 0x0000001c191f7220 */ /* 0x060fe20000410000 */
[C---:B0-----:R-:W-:Y:S01]  /*236b0*/  FMUL.FTZ R13, R25.reuse, R38 ;  /* 0x00000026190d7220 */ /* 0x041fe20000410000 */
[----:B------:R0:W-:Y:S01]  /*236c0*/  ST.E desc[UR56][R16.64+0x454], R37 ;  /* 0x0004542510007985 */ /* 0x0001e2000c101938 */
[----:B------:R-:W-:-:S03]  /*236d0*/  FMUL.FTZ R33, R25, R30 ;  /* 0x0000001e19217220 */ /* 0x000fc60000410000 */
[----:B------:R1:W-:Y:S01]  /*236e0*/  ST.E desc[UR56][R16.64+0x270], R7 ;  /* 0x0002700710007985 */ /* 0x0003e2000c101938 */
[----:B------:R-:W-:-:S03]  /*236f0*/  FMUL.FTZ R35, R25, R34 ;  /* 0x0000002219237220 */ /* 0x000fc60000410000 */
[----:B------:R2:W-:Y:S04]  /*23700*/  ST.E desc[UR56][R16.64+0x280], R27 ;  /* 0x0002801b10007985 */ /* 0x0005e8000c101938 */
[----:B------:R3:W-:Y:S01]  /*23710*/  ST.E desc[UR56][R16.64+0x284], R29 ;  /* 0x0002841d10007985 */ /* 0x0007e2000c101938 */
[----:B0-----:R-:W-:-:S03]  /*23720*/  FMUL.FTZ R37, R25, R40 ;  /* 0x0000002819257220 */ /* 0x001fc60000410000 */
[----:B------:R0:W-:Y:S01]  /*23730*/  ST.E desc[UR56][R16.64+0x290], R31 ;  /* 0x0002901f10007985 */ /* 0x0001e2000c101938 */
[C---:B-1----:R-:W-:Y:S01]  /*23740*/  FMUL.FTZ R7, R25.reuse, R36 ;  /* 0x0000002419077220 */ /* 0x042fe20000410000 */
[C---:B------:R-:W-:Y:S02]  /*23750*/  FMUL.FTZ R39, R25.reuse, R42 ;  /* 0x0000002a19277220 */ /* 0x040fe40000410000 */
        /* <DEDUP_REMOVED lines=17> */
[C---:B0-----:R-:W-:Y:S01]  /*23870*/  FMUL.FTZ R39, R25.reuse, R62 ;  /* 0x0000003e19277220 */ /* 0x041fe20000410000 */
[C---:B-1----:R-:W-:Y:S02]  /*23880*/  FMUL.FTZ R27, R25.reuse, R58 ;  /* 0x0000003a191b7220 */ /* 0x042fe40000410000 */
[----:B------:R0:W-:Y:S01]  /*23890*/  ST.E desc[UR56][R16.64+0x2f4], R13 ;  /* 0x0002f40d10007985 */ /* 0x0001e2000c101938 */
[C---:B--2---:R-:W-:Y:S01]  /*238a0*/  FMUL.FTZ R29, R25.reuse, R64 ;  /* 0x00000040191d7220 */ /* 0x044fe20000410000 */
[C---:B---3--:R-:W-:Y:S02]  /*238b0*/  FMUL.FTZ R31, R25.reuse, R66 ;  /* 0x00000042191f7220 */ /* 0x048fe40000410000 */
[----:B------:R1:W-:Y:S01]  /*238c0*/  ST.E desc[UR56][R16.64+0x2e0], R33 ;  /* 0x0002e02110007985 */ /* 0x0003e2000c101938 */
[----:B0-----:R-:W-:-:S03]  /*238d0*/  FMUL.FTZ R13, R25, R74 ;  /* 0x0000004a190d7220 */ /* 0x001fc60000410000 */
[----:B------:R0:W-:Y:S04]  /*238e0*/  ST.E desc[UR56][R16.64+0x2e4], R35 ;  /* 0x0002e42310007985 */ /* 0x0001e8000c101938 */
[----:B------:R2:W-:Y:S01]  /*238f0*/  ST.E desc[UR56][R16.64+0x2f0], R7 ;  /* 0x0002f00710007985 */ /* 0x0005e2000c101938 */
[----:B-1----:R-:W-:-:S03]  /*23900*/  FMUL.FTZ R33, R25, R70 ;  /* 0x0000004619217220 */ /* 0x002fc60000410000 */
[----:B------:R1:W-:Y:S04]  /*23910*/  ST.E desc[UR56][R16.64+0x300], R27 ;  /* 0x0003001b10007985 */ /* 0x0003e8000c101938 */
[----:B------:R3:W-:Y:S01]  /*23920*/  ST.E desc[UR56][R16.64+0x304], R37 ;  /* 0x0003042510007985 */ /* 0x0007e2000c101938 */
[----:B0-----:R-:W-:-:S03]  /*23930*/  FMUL.FTZ R35, R25, R72 ;  /* 0x0000004819237220 */ /* 0x001fc60000410000 */
[----:B------:R0:W-:Y:S01]  /*23940*/  ST.E desc[UR56][R16.64+0x310], R39 ;  /* 0x0003102710007985 */ /* 0x0001e2000c101938 */
[----:B--2---:R-:W-:-:S03]  /*23950*/  FMUL.FTZ R7, R25, R68 ;  /* 0x0000004419077220 */ /* 0x004fc60000410000 */
[----:B------:R2:W-:Y:S01]  /*23960*/  ST.E desc[UR56][R16.64+0x314], R29 ;  /* 0x0003141d10007985 */ /* 0x0005e2000c101938 */
[----:B-1----:R-:W-:-:S03]  /*23970*/  FMUL.FTZ R27, R25, R76 ;  /* 0x0000004c191b7220 */ /* 0x002fc60000410000 */
[----:B------:R1:W-:Y:S01]  /*23980*/  ST.E desc[UR56][R16.64+0x320], R31 ;  /* 0x0003201f10007985 */ /* 0x0003e2000c101938 */
[----:B---3--:R-:W-:-:S03]  /*23990*/  FMUL.FTZ R37, R25, R80 ;  /* 0x0000005019257220 */ /* 0x008fc60000410000 */
[----:B------:R3:W-:Y:S01]  /*239a0*/  ST.E desc[UR56][R16.64+0x340], R13 ;  /* 0x0003400d10007985 */ /* 0x0007e2000c101938 */
[C---:B0-----:R-:W-:Y:S01]  /*239b0*/  FMUL.FTZ R39, R25.reuse, R82 ;  /* 0x0000005219277220 */ /* 0x041fe20000410000 */
[C---:B--2---:R-:W-:Y:S01]  /*239c0*/  FMUL.FTZ R29, R25.reuse, R78 ;  /* 0x0000004e191d7220 */ /* 0x044fe20000410000 */
[C---:B-1----:R-:W-:Y:S01]  /*239d0*/  FMUL.FTZ R31, R25.reuse, R84 ;  /* 0x00000054191f7220 */ /* 0x042fe20000410000 */
        /* <DEDUP_REMOVED lines=15> */
[C---:B-1----:R-:W-:Y:S01]  /*23ad0*/  FMUL.FTZ R37, R25.reuse, R100 ;  /* 0x0000006419257220 */ /* 0x042fe20000410000 */
[C---:B--2---:R-:W-:Y:S01]  /*23ae0*/  FMUL.FTZ R39, R25.reuse, R102 ;  /* 0x0000006619277220 */ /* 0x044fe20000410000 */
[C---:B---3--:R-:W-:Y:S01]  /*23af0*/  FMUL.FTZ R31, R25.reuse, R98 ;  /* 0x00000062191f7220 */ /* 0x048fe20000410000 */
[C---:B0-----:R-:W-:Y:S01]  /*23b00*/  FMUL.FTZ R13, R25.reuse, R106 ;  /* 0x0000006a190d7220 */ /* 0x041fe20000410000 */
        /* <DEDUP_REMOVED lines=18> */
[----:B------:R0:W-:Y:S01]  /*23c30*/  ST.E desc[UR56][R16.64+0x3b4], R7 ;  /* 0x0003b40710007985 */ /* 0x0001e2000c101938 */
[----:B------:R-:W-:Y:S02]  /*23c40*/  IMAD.U32 R12, RZ, RZ, UR5 ;  /* 0x00000005ff0c7e24 */ /* 0x000fe4000f8e00ff */
[C---:B------:R-:W-:Y:S01]  /*23c50*/  FMUL.FTZ R41, R25.reuse, R140 ;  /* 0x0000008c19297220 */ /* 0x040fe20000410000 */
[----:B------:R1:W-:Y:S01]  /*23c60*/  ST.E desc[UR56][R16.64+0x3c4], R27 ;  /* 0x0003c41b10007985 */ /* 0x0003e2000c101938 */
[----:B------:R-:W-:-:S03]  /*23c70*/  FMUL.FTZ R43, R25, R142 ;  /* 0x0000008e192b7220 */ /* 0x000fc60000410000 */
        /* <DEDUP_REMOVED lines=14> */
[----:B---3--:R-:W-:Y:S01]  /*23d60*/  FMUL.FTZ R39, R25, R138 ;  /* 0x0000008a19277220 */ /* 0x008fe20000410000 */
[----:B0-----:R-:W-:Y:S01]  /*23d70*/  IMAD.U32 R13, RZ, RZ, UR7 ;  /* 0x00000007ff0d7e24 */ /* 0x001fe2000f8e00ff */
[----:B------:R0:W-:Y:S04]  /*23d80*/  ST.E desc[UR56][R16.64+0x3f0], R7 ;  /* 0x0003f00710007985 */ /* 0x0001e8000c101938 */
[----:B------:R1:W-:Y:S04]  /*23d90*/  ST.E desc[UR56][R16.64+0x410], R27 ;  /* 0x0004101b10007985 */ /* 0x0003e8000c101938 */
[----:B------:R2:W-:Y:S04]  /*23da0*/  ST.E desc[UR56][R16.64+0x414], R29 ;  /* 0x0004141d10007985 */ /* 0x0005e8000c101938 */
[----:B------:R-:W-:Y:S04]  /*23db0*/  ST.E desc[UR56][R16.64+0x420], R33 ;  /* 0x0004202110007985 */ /* 0x000fe8000c101938 */
[----:B------:R-:W-:Y:S04]  /*23dc0*/  ST.E desc[UR56][R16.64+0x424], R35 ;  /* 0x0004242310007985 */ /* 0x000fe8000c101938 */
[----:B------:R3:W-:Y:S04]  /*23dd0*/  ST.E desc[UR56][R16.64+0x430], R31 ;  /* 0x0004301f10007985 */ /* 0x0007e8000c101938 */
[----:B------:R4:W-:Y:S04]  /*23de0*/  ST.E desc[UR56][R16.64+0x434], R37 ;  /* 0x0004342510007985 */ /* 0x0009e8000c101938 */
[----:B------:R5:W-:Y:S04]  /*23df0*/  ST.E desc[UR56][R16.64+0x440], R39 ;  /* 0x0004402710007985 */ /* 0x000be8000c101938 */
[----:B------:R-:W-:Y:S04]  /*23e00*/  ST.E desc[UR56][R16.64+0x444], R41 ;  /* 0x0004442910007985 */ /* 0x000fe8000c101938 */
[----:B------:R-:W-:Y:S04]  /*23e10*/  ST.E desc[UR56][R16.64+0x450], R43 ;  /* 0x0004502b10007985 */ /* 0x000fe8000c101938 */
[----:B0-----:R-:W1:Y:S01]  /*23e20*/  LD.E R7, desc[UR56][R12.64] ;  /* 0x000000380c077980 */ /* 0x001e62000c101900 */
[----:B------:R-:W-:-:S06]  /*23e30*/  ULOP3.LUT UR6, UR4, 0xc, URZ, 0xfc, !UPT ;  /* 0x0000000c04067892 */ /* 0x000fcc000f8efc3f */
[----:B------:R-:W-:Y:S02]  /*23e40*/  IMAD.U32 R6, RZ, RZ, UR6 ;  /* 0x00000006ff067e24 */ /* 0x000fe4000f8e00ff */
[----:B-1----:R-:W-:Y:S01]  /*23e50*/  FMUL.FTZ R27, R32, R7 ;  /* 0x00000007201b7220 */ /* 0x002fe20000410000 */
[----:B------:R-:W-:-:S04]  /*23e60*/  IMAD.U32 R7, RZ, RZ, UR7 ;  /* 0x00000007ff077e24 */ /* 0x000fc8000f8e00ff */
[----:B------:R0:W-:Y:S04]  /*23e70*/  ST.E desc[UR56][R12.64], R27 ;  /* 0x0000001b0c007985 */ /* 0x0001e8000c101938 */
[----:B------:R-:W2:Y:S01]  /*23e80*/  LD.E R7, desc[UR56][R6.64] ;  /* 0x0000003806077980 */ /* 0x000ea2000c101900 */
[----:B------:R-:W-:Y:S02]  /*23e90*/  IMAD.U32 R24, RZ, RZ, UR6 ;  /* 0x00000006ff187e24 */ /* 0x000fe4000f8e00ff */
[----:B------:R-:W-:Y:S02]  /*23ea0*/  IMAD.U32 R25, RZ, RZ, UR7 ;  /* 0x00000007ff197e24 */ /* 0x000fe4000f8e00ff */
[----:B--2---:R-:W-:-:S05]  /*23eb0*/  FMUL.FTZ R29, R32, R7 ;  /* 0x00000007201d7220 */ /* 0x004fca0000410000 */
[----:B------:R1:W-:Y:S04]  /*23ec0*/  ST.E desc[UR56][R24.64], R29 ;  /* 0x0000001d18007985 */ /* 0x0003e8000c101938 */
[----:B------:R-:W2:Y:S04]  /*23ed0*/  LD.E R145, desc[UR56][R16.64+0x45c] ;  /* 0x00045c3810917980 */ /* 0x000ea8000c101900 */
[----:B---3--:R-:W3:Y:S04]  /*23ee0*/  LD.E R31, desc[UR56][R16.64+0x278] ;  /* 0x00027838101f7980 */ /* 0x008ee8000c101900 */
[----:B------:R-:W3:Y:S04]  /*23ef0*/  LD.E R33, desc[UR56][R16.64+0x27c] ;  /* 0x00027c3810217980 */ /* 0x000ee8000c101900 */
[----:B------:R-:W3:Y:S04]  /*23f00*/  LD.E R35, desc[UR56][R16.64+0x288] ;  /* 0x0002883810237980 */ /* 0x000ee8000c101900 */
[----:B----4-:R-:W4:Y:S04]  /*23f10*/  LD.E R37, desc[UR56][R16.64+0x28c] ;  /* 0x00028c3810257980 */ /* 0x010f28000c101900 */
[----:B-----5:R-:W5:Y:S04]  /*23f20*/  LD.E R39, desc[UR56][R16.64+0x298] ;  /* 0x0002983810277980 */ /* 0x020f68000c101900 */
[----:B0-----:R-:W5:Y:S04]  /*23f30*/  LD.E R27, desc[UR56][R16.64+0x29c] ;  /* 0x00029c38101b7980 */ /* 0x001f68000c101900 */
        /* <DEDUP_REMOVED lines=56> */
[C---:B---3--:R-:W-:Y:S01]  /*242c0*/  FMUL.FTZ R31, R32.reuse, R31 ;  /* 0x0000001f201f7220 */ /* 0x048fe20000410000 */
[C---:B------:R-:W-:Y:S01]  /*242d0*/  FMUL.FTZ R33, R32.reuse, R33 ;  /* 0x0000002120217220 */ /* 0x040fe20000410000 */
[C---:B------:R-:W-:Y:S01]  /*242e0*/  FMUL.FTZ R35, R32.reuse, R35 ;  /* 0x0000002320237220 */ /* 0x040fe20000410000 */
        /* <DEDUP_REMOVED lines=119> */
[----:B------:R-:W-:Y:S01]  /*24a60*/  ST.E desc[UR56][R16.64+0x458], R143 ;  /* 0x0004588f10007985 */ /* 0x000fe2000c101938 */
[----:B------:R1:W-:Y:S06]  /*24a70*/  BAR.SYNC.DEFER_BLOCKING R176, 0x100 ;  /* 0x000400b00000751d */ /* 0x0003ec0000010000 */
[----:B0-----:R-:W2:Y:S04]  /*24a80*/  LD.E R29, desc[UR56][R16.64+0x260] ;  /* 0x00026038101d7980 */ /* 0x001ea8000c101900 */
[----:B------:R-:W3:Y:S04]  /*24a90*/  LD.E R217, desc[UR56][R2.64] ;  /* 0x0000003802d97980 */ /* 0x000ee8000c101900 */
[----:B------:R-:W3:Y:S04]  /*24aa0*/  LD.E.64 R6, desc[UR56][R16.64+0xa8] ;  /* 0x0000a83810067980 */ /* 0x000ee8000c101b00 */
[----:B--2---:R0:W-:Y:S04]  /*24ab0*/  ST.E desc[UR56][R16.64+0x260], R29 ;  /* 0x0002601d10007985 */ /* 0x0041e8000c101938 */
[----:B------:R-:W2:Y:S01]  /*24ac0*/  LD.E R31, desc[UR56][R14.64] ;  /* 0x000000380e1f7980 */ /* 0x000ea2000c101900 */
[----:B------:R-:W-:-:S03]  /*24ad0*/  IMAD.U32 R25, RZ, RZ, UR7 ;  /* 0x00000007ff197e24 */ /* 0x000fc6000f8e00ff */
[----:B--2---:R2:W-:Y:S04]  /*24ae0*/  ST.E desc[UR56][R14.64], R31 ;  /* 0x0000001f0e007985 */ /* 0x0045e8000c101938 */
[----:B------:R-:W4:Y:S01]  /*24af0*/  LD.E R33, desc[UR56][R12.64] ;  /* 0x000000380c217980 */ /* 0x000f22000c101900 */
[----:B------:R-:W-:Y:S02]  /*24b00*/  IMAD.U32 R26, RZ, RZ, UR6 ;  /* 0x00000006ff1a7e24 */ /* 0x000fe4000f8e00ff */
[----:B------:R-:W-:Y:S01]  /*24b10*/  IMAD.U32 R27, RZ, RZ, UR7 ;  /* 0x00000007ff1b7e24 */ /* 0x000fe2000f8e00ff */
[----:B----4-:R4:W-:Y:S04]  /*24b20*/  ST.E desc[UR56][R12.64], R33 ;  /* 0x000000210c007985 */ /* 0x0109e8000c101938 */
[----:B------:R-:W5:Y:S04]  /*24b30*/  LD.E R25, desc[UR56][R24.64] ;  /* 0x0000003818197980 */ /* 0x000f68000c101900 */
[----:B-----5:R5:W-:Y:S04]  /*24b40*/  ST.E desc[UR56][R26.64], R25 ;  /* 0x000000191a007985 */ /* 0x020be8000c101938 */
[----:B------:R-:W3:Y:S04]  /*24b50*/  LD.E R35, desc[UR56][R16.64+0x270] ;  /* 0x0002703810237980 */ /* 0x000ee8000c101900 */
[----:B0-----:R-:W3:Y:S04]  /*24b60*/  LD.E R29, desc[UR56][R16.64+0x274] ;  /* 0x00027438101d7980 */ /* 0x001ee8000c101900 */
[----:B------:R-:W3:Y:S04]  /*24b70*/  LD.E R37, desc[UR56][R16.64+0x278] ;  /* 0x0002783810257980 */ /* 0x000ee8000c101900 */
[----:B------:R-:W3:Y:S04]  /*24b80*/  LD.E R39, desc[UR56][R16.64+0x27c] ;  /* 0x00027c3810277980 */ /* 0x000ee8000c101900 */
[----:B--2---:R-:W2:Y:S04]  /*24b90*/  LD.E R31, desc[UR56][R16.64+0x280] ;  /* 0x00028038101f7980 */ /* 0x004ea8000c101900 */
[----:B------:R-:W2:Y:S04]  /*24ba0*/  LD.E R41, desc[UR56][R16.64+0x284] ;  /* 0x0002843810297980 */ /* 0x000ea8000c101900 */
[----:B------:R-:W2:Y:S04]  /*24bb0*/  LD.E R43, desc[UR56][R16.64+0x288] ;  /* 0x00028838102b7980 */ /* 0x000ea8000c101900 */
[----:B----4-:R-:W4:Y:S04]  /*24bc0*/  LD.E R33, desc[UR56][R16.64+0x28c] ;  /* 0x00028c3810217980 */ /* 0x010f28000c101900 */
[----:B------:R-:W4:Y:S04]  /*24bd0*/  LD.E R45, desc[UR56][R16.64+0x290] ;  /* 0x00029038102d7980 */ /* 0x000f28000c101900 */
[----:B------:R-:W4:Y:S04]  /*24be0*/  LD.E R47, desc[UR56][R16.64+0x294] ;  /* 0x00029438102f7980 */ /* 0x000f28000c101900 */
        /* <DEDUP_REMOVED lines=114> */
[----:B---3--:R-:W-:Y:S04]  /*25310*/  ST.E desc[UR56][R16.64+0x270], R35 ;  /* 0x0002702310007985 */ /* 0x008fe8000c101938 */
[----:B------:R-:W-:Y:S04]  /*25320*/  ST.E desc[UR56][R16.64+0x274], R29 ;  /* 0x0002741d10007985 */ /* 0x000fe8000c101938 */
[----:B------:R-:W-:Y:S04]  /*25330*/  ST.E desc[UR56][R16.64+0x278], R37 ;  /* 0x0002782510007985 */ /* 0x000fe8000c101938 */
[----:B------:R-:W-:Y:S04]  /*25340*/  ST.E desc[UR56][R16.64+0x27c], R39 ;  /* 0x00027c2710007985 */ /* 0x000fe8000c101938 */
[----:B--2---:R-:W-:Y:S04]  /*25350*/  ST.E desc[UR56][R16.64+0x280], R31 ;  /* 0x0002801f10007985 */ /* 0x004fe8000c101938 */
[----:B------:R-:W-:Y:S04]  /*25360*/  ST.E desc[UR56][R16.64+0x284], R41 ;  /* 0x0002842910007985 */ /* 0x000fe8000c101938 */
[----:B------:R-:W-:Y:S04]  /*25370*/  ST.E desc[UR56][R16.64+0x288], R43 ;  /* 0x0002882b10007985 */ /* 0x000fe8000c101938 */
[----:B----4-:R-:W-:Y:S04]  /*25380*/  ST.E desc[UR56][R16.64+0x28c], R33 ;  /* 0x00028c2110007985 */ /* 0x010fe8000c101938 */
[----:B------:R-:W-:Y:S04]  /*25390*/  ST.E desc[UR56][R16.64+0x290], R45 ;  /* 0x0002902d10007985 */ /* 0x000fe8000c101938 */
[----:B------:R-:W-:Y:S04]  /*253a0*/  ST.E desc[UR56][R16.64+0x294], R47 ;  /* 0x0002942f10007985 */ /* 0x000fe8000c101938 */
        /* <DEDUP_REMOVED lines=114> */
[----:B0-----:R-:W5:Y:S01]  /*25ad0*/  LDL R219, [R1+0x88] ;  /* 0x0000880001db7983 */ /* 0x001f620000100800 */
[----:B------:R-:W-:-:S02]  /*25ae0*/  IMAD.U32 R27, RZ, RZ, UR7 ;  /* 0x00000007ff1b7e24 */ /* 0x000fc4000f8e00ff */
[----:B--2---:R-:W-:Y:S01]  /*25af0*/  IMAD.U32 R26, RZ, RZ, UR6 ;  /* 0x00000006ff1a7e24 */ /* 0x004fe2000f8e00ff */
[----:B------:R-:W2:Y:S04]  /*25b00*/  LD.E R24, desc[UR56][R16.64+0x260] ;  /* 0x0002603810187980 */ /* 0x000ea8000c101900 */
[----:B------:R-:W2:Y:S04]  /*25b10*/  LD.E R27, desc[UR56][R26.64] ;  /* 0x000000381a1b7980 */ /* 0x000ea8000c101900 */
[----:B---3--:R-:W2:Y:S04]  /*25b20*/  LD.E R28, desc[UR56][R16.64+0x270] ;  /* 0x00027038101c7980 */ /* 0x008ea8000c101900 */
[----:B------:R-:W2:Y:S04]  /*25b30*/  LD.E R29, desc[UR56][R16.64+0x274] ;  /* 0x00027438101d7980 */ /* 0x000ea8000c101900 */
[----:B----4-:R-:W2:Y:S04]  /*25b40*/  LD.E R30, desc[UR56][R16.64+0x278] ;  /* 0x00027838101e7980 */ /* 0x010ea8000c101900 */
[----:B------:R-:W2:Y:S04]  /*25b50*/  LD.E R31, desc[UR56][R16.64+0x27c] ;  /* 0x00027c38101f7980 */ /* 0x000ea8000c101900 */
[----:B-----5:R-:W2:Y:S04]  /*25b60*/  LD.E R32, desc[UR56][R16.64+0x280] ;  /* 0x0002803810207980 */ /* 0x020ea8000c101900 */
[----:B------:R-:W2:Y:S04]  /*25b70*/  LD.E R33, desc[UR56][R16.64+0x284] ;  /* 0x0002843810217980 */ /* 0x000ea8000c101900 */
[----:B-1----:R-:W2:Y:S04]  /*25b80*/  LD.E R34, desc[UR56][R16.64+0x288] ;  /* 0x0002883810227980 */ /* 0x002ea8000c101900 */
        /* <DEDUP_REMOVED lines=129> */
[----:B------:R-:W-:Y:S02]  /*263a0*/  IMAD.MOV.U32 R11, RZ, RZ, R7 ;  /* 0x000000ffff0b7224 */ /* 0x000fe400078e0007 */
[----:B------:R-:W-:Y:S02]  /*263b0*/  IMAD.U32 R8, RZ, RZ, UR6 ;  /* 0x00000006ff087e24 */ /* 0x000fe4000f8e00ff */
[----:B------:R-:W-:Y:S01]  /*263c0*/  IMAD.U32 R9, RZ, RZ, UR7 ;  /* 0x00000007ff097e24 */ /* 0x000fe2000f8e00ff */
[----:B--2---:R-:W-:-:S06]  /*263d0*/  WARPGROUP.ARRIVE ;  /* 0x00000000000079c5 */ /* 0x004fcc0000000000 */
[----:B------:R-:W-:Y:S01]  /*263e0*/  HGMMA.64x256x16.F32.BF16 R24, R156, gdesc[UR8].tnspB, R24, UP0, gsb0 ;  /* 0x43e000089c187df0 */ /* 0x000fe2000b801818 */
[----:B------:R-:W-:Y:S02]  /*263f0*/  R2UR UR10, R10 ;  /* 0x000000000a0a72ca */ /* 0x000fe400000e0000 */
        /* <DEDUP_REMOVED lines=136> */
[----:B------:R-:W-:Y:S02]  /*26c80*/  VIADD R8, R6, 0x100 ;  /* 0x0000010006087836 */ /* 0x000fe40000000000 */
[----:B------:R-:W-:Y:S01]  /*26c90*/  IMAD.MOV.U32 R9, RZ, RZ, R7 ;  /* 0x000000ffff097224 */ /* 0x000fe200078e0007 */
[----:B------:R-:W-:Y:S02]  /*26ca0*/  STL [R1+0x88], R4 ;  /* 0x0000880401007387 */ /* 0x000fe40000100800 */
[----:B------:R-:W-:Y:S01]  /*26cb0*/  R2UR UR10, R8 ;  /* 0x00000000080a72ca */ /* 0x000fe200000e0000 */
[----:B------:R-:W-:Y:S01]  /*26cc0*/  IMAD.U32 R8, RZ, RZ, UR6 ;  /* 0x00000006ff087e24 */ /* 0x000fe2000f8e00ff */
[----:B------:R-:W-:Y:S01]  /*26cd0*/  R2UR UR11, R9 ;  /* 0x00000000090b72ca */ /* 0x000fe200000e0000 */
[----:B------:R-:W-:Y:S01]  /*26ce0*/  IMAD.U32 R9, RZ, RZ, UR7 ;  /* 0x00000007ff097e24 */ /* 0x000fe2000f8e00ff */
[----:B------:R-:W-:-:S02]  /*26cf0*/  WARPGROUP.DEPBAR.LE gsb0, 0x0 ;  /* 0x00008000000079c5 */ /* 0x000fc40000010000 */
[----:B------:R-:W-:Y:S01]  /*26d00*/  ST.E desc[UR56][R16.64+0x260], R24 ;  /* 0x0002601810007985 */ /* 0x000fe2000c101938 */
[----:B------:R-:W-:Y:S02]  /*26d10*/  F2FP.BF16.F32.PACK_AB R156, R205, R206 ;  /* 0x000000cecd9c723e */ /* 0x000fe400000010ff */
        /* <DEDUP_REMOVED lines=280> */
[----:B------:R-:W-:Y:S02]  /*27ea0*/  IMAD.U32 R9, RZ, RZ, UR7 ;  /* 0x00000007ff097e24 */ /* 0x000fe4000f8e00ff */
[----:B------:R-:W-:Y:S01]  /*27eb0*/  VIADD R6, R6, 0x280 ;  /* 0x0000028006067836 */ /* 0x000fe20000000000 */
        /* <DEDUP_REMOVED lines=136> */
[----:B------:R-:W-:Y:S01]  /*28740*/  IMAD.U32 R6, RZ, RZ, UR6 ;  /* 0x00000006ff067e24 */ /* 0x000fe2000f8e00ff */
[----:B------:R-:W-:Y:S01]  /*28750*/  R2UR UR11, R7 ;  /* 0x00000000070b72ca */ /* 0x000fe200000e0000 */
[----:B------:R-:W-:Y:S01]  /*28760*/  IMAD.U32 R7, RZ, RZ, UR7 ;  /* 0x00000007ff077e24 */ /* 0x000fe2000f8e00ff */
[----:B------:R-:W-:Y:S01]  /*28770*/  STL [R1+0x88], R4 ;  /* 0x0000880401007387 */ /* 0x000fe20000100800 */
[----:B------:R-:W-:-:S03]  /*28780*/  WARPGROUP.DEPBAR.LE gsb0, 0x0 ;  /* 0x00008000000079c5 */ /* 0x000fc60000010000 */
        /* <DEDUP_REMOVED lines=134> */
[----:B------:R-:W-:Y:S01]  /*28ff0*/  IMAD.U32 R6, RZ, RZ, UR6 ;  /* 0x00000006ff067e24 */ /* 0x000fe2000f8e00ff */
[----:B------:R-:W-:Y:S01]  /*29000*/  STL [R1+0x88], R4 ;  /* 0x0000880401007387 */ /* 0x000fe20000100800 */
[----:B------:R-:W-:Y:S01]  /*29010*/  IMAD.U32 R7, RZ, RZ, UR7 ;  /* 0x00000007ff077e24 */ /* 0x000fe2000f8e00ff */
[----:B------:R-:W-:Y:S02]  /*29020*/  WARPGROUP.DEPBAR.LE gsb0, 0x0 ;  /* 0x00008000000079c5 */ /* 0x000fe40000010000 */
        /* <DEDUP_REMOVED lines=129> */
[----:B------:R-:W2:Y:S04]  /*29840*/  LD.E R5, desc[UR56][R16.64+0x260] ;  /* 0x0002603810057980 */ /* 0x000ea8000c101900 */
[----:B--2---:R1:W-:Y:S04]  /*29850*/  ST.E desc[UR56][R16.64+0x260], R5 ;  /* 0x0002600510007985 */ /* 0x0043e8000c101938 */
[----:B0-----:R-:W2:Y:S01]  /*29860*/  LD.E R6, desc[UR56][R14.64] ;  /* 0x000000380e067980 */ /* 0x001ea2000c101900 */
[----:B------:R-:W-:-:S02]  /*29870*/  IMAD.U32 R8, RZ, RZ, UR6 ;  /* 0x00000006ff087e24 */ /* 0x000fc4000f8e00ff */
[----:B------:R-:W-:Y:S01]  /*29880*/  IMAD.U32 R9, RZ, RZ, UR7 ;  /* 0x00000007ff097e24 */ /* 0x000fe2000f8e00ff */
[----:B--2---:R0:W-:Y:S04]  /*29890*/  ST.E desc[UR56][R14.64], R6 ;  /* 0x000000060e007985 */ /* 0x0041e8000c101938 */
[----:B------:R-:W2:Y:S01]  /*298a0*/  LD.E R7, desc[UR56][R12.64] ;  /* 0x000000380c077980 */ /* 0x000ea2000c101900 */
[----:B------:R-:W-:Y:S02]  /*298b0*/  IMAD.U32 R10, RZ, RZ, UR6 ;  /* 0x00000006ff0a7e24 */ /* 0x000fe4000f8e00ff */
[----:B------:R-:W-:Y:S01]  /*298c0*/  IMAD.U32 R11, RZ, RZ, UR7 ;  /* 0x00000007ff0b7e24 */ /* 0x000fe2000f8e00ff */
[----:B--2---:R2:W-:Y:S04]  /*298d0*/  ST.E desc[UR56][R12.64], R7 ;  /* 0x000000070c007985 */ /* 0x0045e8000c101938 */
[----:B------:R-:W3:Y:S04]  /*298e0*/  LD.E R8, desc[UR56][R8.64] ;  /* 0x0000003808087980 */ /* 0x000ee8000c101900 */
[----:B---3--:R3:W-:Y:S04]  /*298f0*/  ST.E desc[UR56][R10.64], R8 ;  /* 0x000000080a007985 */ /* 0x0087e8000c101938 */
[----:B------:R-:W4:Y:S04]  /*29900*/  LD.E R19, desc[UR56][R16.64+0x270] ;  /* 0x0002703810137980 */ /* 0x000f28000c101900 */
[----:B------:R-:W5:Y:S04]  /*29910*/  LD.E R21, desc[UR56][R16.64+0x274] ;  /* 0x0002743810157980 */ /* 0x000f68000c101900 */
[----:B-1----:R-:W5:Y:S04]  /*29920*/  LD.E R5, desc[UR56][R16.64+0x278] ;  /* 0x0002783810057980 */ /* 0x002f68000c101900 */
[----:B------:R-:W5:Y:S04]  /*29930*/  LD.E R25, desc[UR56][R16.64+0x27c] ;  /* 0x00027c3810197980 */ /* 0x000f68000c101900 */
[----:B0-----:R-:W5:Y:S04]  /*29940*/  LD.E R15, desc[UR56][R16.64+0x280] ;  /* 0x00028038100f7980 */ /* 0x001f68000c101900 */
[----:B------:R-:W5:Y:S04]  /*29950*/  LD.E R27, desc[UR56][R16.64+0x284] ;  /* 0x00028438101b7980 */ /* 0x000f68000c101900 */
[----:B------:R-:W5:Y:S04]  /*29960*/  LD.E R29, desc[UR56][R16.64+0x288] ;  /* 0x00028838101d7980 */ /* 0x000f68000c101900 */
[----:B--2---:R-:W2:Y:S04]  /*29970*/  LD.E R7, desc[UR56][R16.64+0x28c] ;  /* 0x00028c3810077980 */ /* 0x004ea8000c101900 */
[----:B------:R-:W2:Y:S04]  /*29980*/  LD.E R9, desc[UR56][R16.64+0x290] ;  /* 0x0002903810097980 */ /* 0x000ea8000c101900 */
        /* <DEDUP_REMOVED lines=115> */
[----:B----4-:R0:W-:Y:S04]  /*2a0c0*/  ST.E desc[UR56][R16.64+0x270], R19 ;  /* 0x0002701310007985 */ /* 0x0101e8000c101938 */
[----:B-----5:R0:W-:Y:S04]  /*2a0d0*/  ST.E desc[UR56][R16.64+0x274], R21 ;  /* 0x0002741510007985 */ /* 0x0201e8000c101938 */
[----:B------:R0:W-:Y:S04]  /*2a0e0*/  ST.E desc[UR56][R16.64+0x278], R5 ;  /* 0x0002780510007985 */ /* 0x0001e8000c101938 */
[----:B------:R0:W-:Y:S04]  /*2a0f0*/  ST.E desc[UR56][R16.64+0x27c], R25 ;  /* 0x00027c1910007985 */ /* 0x0001e8000c101938 */
[----:B------:R0:W-:Y:S04]  /*2a100*/  ST.E desc[UR56][R16.64+0x280], R15 ;  /* 0x0002800f10007985 */ /* 0x0001e8000c101938 */
[----:B------:R0:W-:Y:S04]  /*2a110*/  ST.E desc[UR56][R16.64+0x284], R27 ;  /* 0x0002841b10007985 */ /* 0x0001e8000c101938 */
[----:B------:R0:W-:Y:S04]  /*2a120*/  ST.E desc[UR56][R16.64+0x288], R29 ;  /* 0x0002881d10007985 */ /* 0x0001e8000c101938 */
[----:B--2---:R0:W-:Y:S04]  /*2a130*/  ST.E desc[UR56][R16.64+0x28c], R7 ;  /* 0x00028c0710007985 */ /* 0x0041e8000c101938 */
[----:B------:R0:W-:Y:S04]  /*2a140*/  ST.E desc[UR56][R16.64+0x290], R9 ;  /* 0x0002900910007985 */ /* 0x0001e8000c101938 */
[----:B------:R0:W-:Y:S04]  /*2a150*/  ST.E desc[UR56][R16.64+0x294], R13 ;  /* 0x0002940d10007985 */ /* 0x0001e8000c101938 */
[----:B---3--:R0:W-:Y:S04]  /*2a160*/  ST.E desc[UR56][R16.64+0x298], R11 ;  /* 0x0002980b10007985 */ /* 0x0081e8000c101938 */
        /* <DEDUP_REMOVED lines=121> */
.L_x_2965:
[----:B------:R-:W-:Y:S05]  /*2a900*/  BSYNC B0 ;  /* 0x0000000000007941 */ /* 0x000fea0003800000 */
.L_x_2964:
[C---:B------:R-:W-:Y:S01]  /*2a910*/  ISETP.GT.AND P0, PT, R0.reuse, R164, PT ;  /* 0x000000a40000720c */ /* 0x040fe20003f04270 */
[----:B------:R-:W-:-:S12]  /*2a920*/  VIADD R0, R0, 0xffffffff ;  /* 0xffffffff00007836 */ /* 0x000fd80000000000 */
[----:B------:R-:W-:Y:S05]  /*2a930*/  @P0 BRA `(.L_x_2966) ;  /* 0xffffff4c00500947 */ /* 0x000fea000383ffff */
.L_x_2939:
[----:B0-----:R-:W2:Y:S01]  /*2a940*/  LDL R5, [R1+0x240] ;  /* 0x0002400001057983 */ /* 0x001ea20000100800 */
[----:B------:R-:W-:Y:S05]  /*2a950*/  WARPSYNC.ALL ;  /* 0x0000000000007948 */ /* 0x000fea0003800000 */
        /* <DEDUP_REMOVED lines=64> */
[----:B--2---:R-:W0:Y:S02]  /*2ad60*/  SHFL.BFLY PT, R0, R5, 0x2, 0x1f ;  /* 0x0c401f0005007f89 */ /* 0x004e2400000e0000 */
[----:B0-----:R-:W-:-:S05]  /*2ad70*/  FADD.FTZ R0, R5, R0 ;  /* 0x0000000005007221 */ /* 0x001fca0000010000 */
[----:B------:R-:W0:Y:S02]  /*2ad80*/  SHFL.BFLY PT, R3, R0, 0x1, 0x1f ;  /* 0x0c201f0000037f89 */ /* 0x000e2400000e0000 */
[----:B0-----:R-:W-:Y:S01]  /*2ad90*/  FADD.FTZ R2, R0, R3 ;  /* 0x0000000300027221 */ /* 0x001fe20000010000 */
[----:B----4-:R-:W-:Y:S01]  /*2ada0*/  VIADD R122, R122, 0x1 ;  /* 0x000000017a7a7836 */ /* 0x010fe20000000000 */
[----:B------:R-:W2:Y:S04]  /*2adb0*/  LDL R0, [R1+0x224] ;  /* 0x0002240001007983 */ /* 0x000ea80000100800 */
[----:B------:R-:W-:Y:S04]  /*2adc0*/  STL [R1+0x240], R2 ;  /* 0x0002400201007387 */ /* 0x000fe80000100800 */
[----:B------:R-:W4:Y:S04]  /*2add0*/  LDL R141, [R1+0x240] ;  /* 0x00024000018d7983 */ /* 0x000f280000100800 */
[----:B---3--:R-:W0:Y:S02]  /*2ade0*/  SHFL.BFLY PT, R3, R6, 0x2, 0x1f ;  /* 0x0c401f0006037f89 */ /* 0x008e2400000e0000 */
[----:B0-----:R-:W-:Y:S01]  /*2adf0*/  FADD.FTZ R3, R3, R6 ;  /* 0x0000000603037221 */ /* 0x001fe20000010000 */
[----:B------:R-:W-:Y:S01]  /*2ae00*/  ISETP.NE.AND P2, PT, R122, 0x2, PT ;  /* 0x000000027a00780c */ /* 0x000fe20003f45270 */
[----:B------:R-:W3:Y:S04]  /*2ae10*/  LDL.64 R6, [R1+0x458] ;  /* 0x0004580001067983 */ /* 0x000ee80000100a00 */
[----:B-1----:R-:W0:Y:S08]  /*2ae20*/  SHFL.BFLY PT, R4, R3, 0x1, 0x1f ;  /* 0x0c201f0003047f89 */ /* 0x002e3000000e0000 */
[----:B------:R-:W5:Y:S01]  /*2ae30*/  @!P2 LDL R120, [R1+0x21c] ;  /* 0x00021c000178a983 */ /* 0x000f620000100800 */
[----:B0-----:R-:W-:-:S03]  /*2ae40*/  FADD.FTZ R134, R3, R4 ;  /* 0x0000000403867221 */ /* 0x001fc60000010000 */
[----:B------:R-:W3:Y:S02]  /*2ae50*/  LDL.64 R4, [R1+0x428] ;  /* 0x0004280001047983 */ /* 0x000ee40000100a00 */
[----:B------:R-:W-:Y:S02]  /*2ae60*/  FSETP.NE.FTZ.AND P1, PT, R134, RZ, PT ;  /* 0x000000ff8600720b */ /* 0x000fe40003f35000 */
[----:B------:R-:W3:Y:S11]  /*2ae70*/  LDL.64 R2, [R1+0x448] ;  /* 0x0004480001027983 */ /* 0x000ef60000100a00 */
[----:B------:R-:W3:Y:S04]  /*2ae80*/  @P1 LDL R137, [R1+0x250] ;  /* 0x0002500001891983 */ /* 0x000ee80000100800 */
[----:B------:R-:W3:Y:S01]  /*2ae90*/  @P1 LDL R139, [R1+0x234] ;  /* 0x00023400018b1983 */ /* 0x000ee20000100800 */
[----:B------:R-:W-:-:S02]  /*2aea0*/  IMAD.MOV.U32 R136, RZ, RZ, -0x800000 ;  /* 0xff800000ff887424 */ /* 0x000fc400078e00ff */
[----:B------:R-:W-:Y:S02]  /*2aeb0*/  IMAD.MOV.U32 R123, RZ, RZ, RZ ;  /* 0x000000ffff7b7224 */ /* 0x000fe400078e00ff */
[----:B------:R-:W-:Y:S01]  /*2aec0*/  IMAD.MOV.U32 R138, RZ, RZ, -0x800000 ;  /* 0xff800000ff8a7424 */ /* 0x000fe200078e00ff */
[----:B------:R1:W-:Y:S08]  /*2aed0*/  BAR.ARV R180, 0x100 ;  /* 0x000400b40000751d */ /* 0x0003f00000002000 */
[----:B------:R-:W-:Y:S06]  /*2aee0*/  BAR.ARV 0x8, 0x120 ;  /* 0x0204800000007b1d */ /* 0x000fec0000002000 */
[----:B----4-:R-:W-:-:S13]  /*2aef0*/  FSETP.NE.FTZ.AND P0, PT, R141, RZ, PT ;  /* 0x000000ff8d00720b */ /* 0x010fda0003f15000 */
[----:B------:R-:W4:Y:S04]  /*2af00*/  @P0 LDL R124, [R1+0x250] ;  /* 0x00025000017c0983 */ /* 0x000f280000100800 */
[----:B------:R-:W3:Y:S01]  /*2af10*/  @P0 LDL R125, [R1+0x230] ;  /* 0x00023000017d0983 */ /* 0x000ee20000100800 */
[----:B------:R-:W0:Y:S02]  /*2af20*/  @P0 MUFU.LG2 R135, R141 ;  /* 0x0000008d00870308 */ /* 0x000e240000000c00 */
[----:B0-----:R-:W-:-:S06]  /*2af30*/  @P0 FMUL.FTZ R135, R135, 0.69314718246459960938 ;  /* 0x3f31721887870820 */ /* 0x001fcc0000410000 */
[----:B------:R-:W-:Y:S08]  /*2af40*/  @P1 MUFU.LG2 R140, R134 ;  /* 0x00000086008c1308 */ /* 0x000ff00000000c00 */
[----:B------:R-:W0:Y:S01]  /*2af50*/  @P0 MUFU.RCP R123, R141 ;  /* 0x0000008d007b0308 */ /* 0x000e220000001000 */
[----:B-----5:R-:W-:Y:S01]  /*2af60*/  @!P2 LOP3.LUT R120, R120, 0x1, RZ, 0x3c, !PT ;  /* 0x000000017878a812 */ /* 0x020fe200078e3cff */
[----:B--2---:R-:W-:Y:S01]  /*2af70*/  VIADD R0, R0, 0x1 ;  /* 0x0000000100007836 */ /* 0x004fe20000000000 */
[----:B------:R-:W-:Y:S04]  /*2af80*/  STL [R1+0x244], R134 ;  /* 0x0002448601007387 */ /* 0x000fe80000100800 */
[----:B------:R-:W-:Y:S04]  /*2af90*/  STL [R1+0x218], R122 ;  /* 0x0002187a01007387 */ /* 0x000fe80000100800 */
[----:B------:R-:W-:Y:S01]  /*2afa0*/  @!P2 STL [R1+0x21c], R120 ;  /* 0x00021c780100a387 */ /* 0x000fe20000100800 */
        /* <DEDUP_REMOVED lines=101> */
[----:B------:R-:W0:Y:S01]  /*2b600*/  @P1 MUFU.RCP R124, R134 ;  /* 0x00000086007c1308 */ /* 0x000e220000001000 */
[----:B------:R-:W-:Y:S01]  /*2b610*/  @P1 FMUL.FTZ R125, R140, 0.69314718246459960938 ;  /* 0x3f3172188c7d1820 */ /* 0x000fe20000410000 */
[----:B------:R-:W-:-:S04]  /*2b620*/  @P1 FMUL.FTZ R140, R137, 0.69314718246459960938 ;  /* 0x3f317218898c1820 */ /* 0x000fc80000410000 */
[----:B------:R-:W-:Y:S01]  /*2b630*/  @P1 FFMA.FTZ R138, R140, R139, R125 ;  /* 0x0000008b8c8a1223 */ /* 0x000fe2000001007d */
        /* <DEDUP_REMOVED lines=66> */
[----:B------:R1:W-:Y:S04]  /*2ba60*/  STL [R1+0x240], R136 ;  /* 0x0002408801007387 */ /* 0x0003e80000100800 */
        /* <DEDUP_REMOVED lines=32> */
[----:B------:R1:W-:Y:S01]  /*2bc70*/  STL [R1+0x220], R12 ;  /* 0x0002200c01007387 */ /* 0x0003e20000100800 */
[----:B------:R-:W-:-:S13]  /*2bc80*/  PLOP3.LUT P0, PT, PT, PT, PT, 0x8, 0x0 ;  /* 0x000000000000781c */ /* 0x000fda0003f0e170 */
.L_x_2838:
[----:B------:R-:W-:Y:S05]  /*2bc90*/  WARPSYNC.ALL ;  /* 0x0000000000007948 */ /* 0x000fea0003800000 */
[----:B------:R-:W2:Y:S08]  /*2bca0*/  S2UR UR5, SR_CgaCtaId ;  /* 0x00000000000579c3 */ /* 0x000eb00000008800 */
[----:B------:R-:W-:Y:S06]  /*2bcb0*/  BAR.SYNC.DEFER_BLOCKING 0x5, 0x120 ;  /* 0x0144800000007b1d */ /* 0x000fec0000010000 */
[----:B------:R-:W-:Y:S01]  /*2bcc0*/  UMOV UR4, 0x400 ;  /* 0x0000040000047882 */ /* 0x000fe20000000000 */
[----:B------:R-:W-:Y:S01]  /*2bcd0*/  BSSY B0, `(.L_x_2967) ;  /* 0x00002b2000007945 */ /* 0x000fe20003800000 */
[----:B--2---:R-:W-:-:S06]  /*2bce0*/  ULEA UR4, UR5, UR4, 0x18 ;  /* 0x0000000405047291 */ /* 0x004fcc000f8ec03f */
[----:B------:R-:W-:-:S05]  /*2bcf0*/  IMAD.U32 R145, RZ, RZ, UR4 ;  /* 0x00000004ff917e24 */ /* 0x000fca000f8e00ff */
[----:B------:R2:W3:Y:S01]  /*2bd00*/  LDS.128 R116, [R145+0x324d0] ;  /* 0x0324d00091747984 */ /* 0x0004e20000000c00 */
[----:B------:R-:W-:Y:S06]  /*2bd10*/  BAR.ARV 0x4, 0x120 ;  /* 0x0104800000007b1d */ /* 0x000fec0000002000 */
[----:B------:R-:W-:Y:S05]  /*2bd20*/  @P0 BRA `(.L_x_2968) ;  /* 0x0000001c00d00947 */ /* 0x000fea0003800000 */
[----:B------:R-:W4:Y:S04]  /*2bd30*/  LDL.128 R140, [R1+0x260] ;  /* 0x00026000018c7983 */ /* 0x000f280000100c00 */
[----:B------:R-:W2:Y:S04]  /*2bd40*/  LDL.128 R132, [R1+0x280] ;  /* 0x0002800001847983 */ /* 0x000ea80000100c00 */
[----:B-1----:R-:W2:Y:S04]  /*2bd50*/  LDL.128 R136, [R1+0x270] ;  /* 0x0002700001887983 */ /* 0x002ea80000100c00 */
[----:B------:R-:W2:Y:S04]  /*2bd60*/  LDL.128 R124, [R1+0x2a0] ;  /* 0x0002a000017c7983 */ /* 0x000ea80000100c00 */
        /* <DEDUP_REMOVED lines=10> */
[----:B0-----:R-:W2:Y:S04]  /*2be10*/  LDL.128 R84, [R1+0x330] ;  /* 0x0003300001547983 */ /* 0x001ea80000100c00 */
        /* <DEDUP_REMOVED lines=8> */
[----:B-----5:R-:W2:Y:S04]  /*2bea0*/  LDL.128 R40, [R1+0x3e0] ;  /* 0x0003e00001287983 */ /* 0x020ea80000100c00 */
[----:B------:R-:W2:Y:S04]  /*2beb0*/  LDL.128 R44, [R1+0x3d0] ;  /* 0x0003d000012c7983 */ /* 0x000ea80000100c00 */
[----:B------:R-:W2:Y:S04]  /*2bec0*/  LDL.128 R32, [R1+0x400] ;  /* 0x0004000001207983 */ /* 0x000ea80000100c00 */
[----:B------:R-:W2:Y:S04]  /*2bed0*/  LDL.128 R36, [R1+0x3f0] ;  /* 0x0003f00001247983 */ /* 0x000ea80000100c00 */
[----:B------:R-:W2:Y:S04]  /*2bee0*/  LDL.128 R24, [R1+0x420] ;  /* 0x0004200001187983 */ /* 0x000ea80000100c00 */
[----:B------:R-:W2:Y:S04]  /*2bef0*/  LDL.128 R28, [R1+0x410] ;  /* 0x00041000011c7983 */ /* 0x000ea80000100c00 */
[----:B------:R-:W2:Y:S04]  /*2bf00*/  LDL.128 R8, [R1+0x440] ;  /* 0x0004400001087983 */ /* 0x000ea80000100c00 */
[----:B------:R-:W2:Y:S04]  /*2bf10*/  LDL.128 R12, [R1+0x430] ;  /* 0x00043000010c7983 */ /* 0x000ea80000100c00 */
[----:B------:R-:W2:Y:S01]  /*2bf20*/  LDL.128 R4, [R1+0x450] ;  /* 0x0004500001047983 */ /* 0x000ea20000100c00 */
[----:B------:R-:W0:Y:S01]  /*2bf30*/  S2R R0, SR_SWINHI ;  /* 0x0000000000007919 */ /* 0x000e220000002f00 */
[----:B------:R-:W-:Y:S05]  /*2bf40*/  WARPSYNC.ALL ;  /* 0x0000000000007948 */ /* 0x000fea0003800000 */
[----:B------:R-:W-:Y:S01]  /*2bf50*/  ULDC.64 UR4, c[0x0][0xcd8] ;  /* 0x0003360000047ab9 */ /* 0x000fe20000000a00 */
[----:B------:R-:W-:-:S02]  /*2bf60*/  MOV R2, R145 ;  /* 0x0000009100027202 */ /* 0x000fc40000000f00 */
[----:B0-----:R-:W-:-:S03]  /*2bf70*/  MOV R3, R0 ;  /* 0x0000000000037202 */ /* 0x001fc60000000f00 */
[----:B------:R-:W-:-:S03]  /*2bf80*/  IMAD.WIDE R18, R214, 0x2, R2 ;  /* 0x00000002d6127825 */ /* 0x000fc600078e0202 */
[C---:B------:R-:W-:Y:S02]  /*2bf90*/  LOP3.LUT R0, R18.reuse, 0x380, RZ, 0xc0, !PT ;  /* 0x0000038012007812 */ /* 0x040fe400078ec0ff */
[C---:B------:R-:W-:Y:S02]  /*2bfa0*/  IADD3 R21, P2, R18.reuse, 0x40, RZ ;  /* 0x0000004012157810 */ /* 0x040fe40007f5e0ff */
[----:B------:R-:W-:Y:S02]  /*2bfb0*/  IADD3 R20, P1, R18, 0x20, RZ ;  /* 0x0000002012147810 */ /* 0x000fe40007f3e0ff */
[----:B------:R-:W-:Y:S02]  /*2bfc0*/  SHF.R.U64 R203, R0, 0x3, RZ ;  /* 0x0000000300cb7819 */ /* 0x000fe400000012ff */
[----:B------:R-:W-:Y:S02]  /*2bfd0*/  LOP3.LUT R0, R21, 0x380, RZ, 0xc0, !PT ;  /* 0x0000038015007812 */ /* 0x000fe400078ec0ff */
[----:B---3--:R-:W-:-:S02]  /*2bfe0*/  IADD3 R116, P3, R18, 0x60, RZ ;  /* 0x0000006012747810 */ /* 0x008fc40007f7e0ff */
[----:B------:R-:W-:Y:S01]  /*2bff0*/  LOP3.LUT R205, R20, 0x380, RZ, 0xc0, !PT ;  /* 0x0000038014cd7812 */ /* 0x000fe200078ec0ff */
[----:B------:R-:W-:Y:S01]  /*2c000*/  IMAD.X R175, RZ, RZ, R19, P1 ;  /* 0x000000ffffaf7224 */ /* 0x000fe200008e0613 */
[----:B------:R-:W-:Y:S02]  /*2c010*/  SHF.R.U64 R0, R0, 0x3, RZ ;  /* 0x0000000300007819 */ /* 0x000fe400000012ff */
[C---:B------:R-:W-:Y:S02]  /*2c020*/  IADD3 R144, P4, R18.reuse, 0x4000, RZ ;  /* 0x0000400012907810 */ /* 0x040fe40007f9e0ff */
[----:B------:R-:W-:Y:S02]  /*2c030*/  IADD3 R209, P1, R18, 0x4060, RZ ;  /* 0x0000406012d17810 */ /* 0x000fe40007f3e0ff */
[----:B------:R-:W-:Y:S02]  /*2c040*/  LOP3.LUT R207, R116, 0x380, RZ, 0xc0, !PT ;  /* 0x0000038074cf7812 */ /* 0x000fe400078ec0ff */
[----:B------:R-:W-:-:S02]  /*2c050*/  SHF.R.U64 R205, R205, 0x3, RZ ;  /* 0x00000003cdcd7819 */ /* 0x000fc400000012ff */
[----:B------:R-:W-:Y:S02]  /*2c060*/  IADD3 R146, P5, R18, 0x4020, RZ ;  /* 0x0000402012927810 */ /* 0x000fe40007fbe0ff */
[----:B------:R-:W-:Y:S02]  /*2c070*/  LOP3.LUT R186, R0, R21, RZ, 0x3c, !PT ;  /* 0x0000001500ba7212 */ /* 0x000fe400078e3cff */
[----:B------:R-:W-:Y:S02]  /*2c080*/  LOP3.LUT R21, R144, 0x380, RZ, 0xc0, !PT ;  /* 0x0000038090157812 */ /* 0x000fe400078ec0ff */
[----:B------:R-:W-:Y:S01]  /*2c090*/  LOP3.LUT R0, R209, 0x380, RZ, 0xc0, !PT ;  /* 0x00000380d1007812 */ /* 0x000fe200078ec0ff */
[--C-:B------:R-:W-:Y:S01]  /*2c0a0*/  IMAD.X R157, RZ, RZ, R19.reuse, P1 ;  /* 0x000000ffff9d7224 */ /* 0x100fe200008e0613 */
[----:B------:R-:W-:Y:S02]  /*2c0b0*/  SHF.R.U64 R207, R207, 0x3, RZ ;  /* 0x00000003cfcf7819 */ /* 0x000fe400000012ff */
[----:B------:R-:W-:Y:S01]  /*2c0c0*/  LOP3.LUT R174, R205, R20, RZ, 0x3c, !PT ;  /* 0x00000014cdae7212 */ /* 0x000fe200078e3cff */
[----:B------:R-:W-:Y:S01]  /*2c0d0*/  IMAD.X R187, RZ, RZ, R19, P2 ;  /* 0x000000ffffbb7224 */ /* 0x000fe200010e0613 */
[----:B------:R-:W-:-:S02]  /*2c0e0*/  IADD3 R150, P0, R18, 0x4040, RZ ;  /* 0x0000404012967810 */ /* 0x000fc40007f1e0ff */
[----:B------:R-:W-:Y:S01]  /*2c0f0*/  LOP3.LUT R205, R146, 0x380, RZ, 0xc0, !PT ;  /* 0x0000038092cd7812 */ /* 0x000fe200078ec0ff */
[--C-:B------:R-:W-:Y:S01]  /*2c100*/  IMAD.X R173, RZ, RZ, R19.reuse, P5 ;  /* 0x000000ffffad7224 */ /* 0x100fe200028e0613 */
[C---:B------:R-:W-:Y:S02]  /*2c110*/  IADD3 R181, P1, R18.reuse, 0xc020, RZ ;  /* 0x0000c02012b57810 */ /* 0x040fe40007f3e0ff */
[----:B------:R-:W-:Y:S01]  /*2c120*/  SHF.R.U64 R21, R21, 0x3, RZ ;  /* 0x0000000315157819 */ /* 0x000fe200000012ff */
[----:B------:R-:W-:Y:S01]  /*2c130*/  IMAD.X R185, RZ, RZ, R19, P3 ;  /* 0x000000ffffb97224 */ /* 0x000fe200018e0613 */
[----:B------:R-:W-:Y:S02]  /*2c140*/  IADD3 R190, P2, R18, 0x8000, RZ ;  /* 0x0000800012be7810 */ /* 0x000fe40007f5e0ff */
[----:B------:R-:W-:Y:S02]  /*2c150*/  SHF.R.U64 R0, R0, 0x3, RZ ;  /* 0x0000000300007819 */ /* 0x000fe400000012ff */
[----:B------:R-:W-:-:S02]  /*2c160*/  IADD3 R193, P5, R18, 0x8060, RZ ;  /* 0x0000806012c17810 */ /* 0x000fc40007fbe0ff */
[----:B------:R-:W-:Y:S02]  /*2c170*/  LOP3.LUT R184, R207, R116, RZ, 0x3c, !PT ;  /* 0x00000074cfb87212 */ /* 0x000fe400078e3cff */
[----:B------:R-:W-:Y:S02]  /*2c180*/  IADD3 R196, P3, R18, 0x8020, RZ ;  /* 0x0000802012c47810 */ /* 0x000fe40007f7e0ff */
[----:B------:R-:W-:Y:S02]  /*2c190*/  LOP3.LUT R207, R150, 0x380, RZ, 0xc0, !PT ;  /* 0x0000038096cf7812 */ /* 0x000fe400078ec0ff */
[----:B------:R-:W-:Y:S01]  /*2c1a0*/  SHF.R.U64 R205, R205, 0x3, RZ ;  /* 0x00000003cdcd7819 */ /* 0x000fe200000012ff */
[--C-:B------:R-:W-:Y:S01]  /*2c1b0*/  IMAD.X R195, RZ, RZ, R19.reuse, P1 ;  /* 0x000000ffffc37224 */ /* 0x100fe200008e0613 */
[----:B------:R-:W-:Y:S01]  /*2c1c0*/  LOP3.LUT R148, R21, R144, RZ, 0x3c, !PT ;  /* 0x0000009015947212 */ /* 0x000fe200078e3cff */
[----:B------:R-:W-:Y:S01]  /*2c1d0*/  IMAD.X R151, RZ, RZ, R19, P2 ;  /* 0x000000ffff977224 */ /* 0x000fe200010e0613 */
[----:B------:R-:W-:-:S02]  /*2c1e0*/  LOP3.LUT R156, R0, R209, RZ, 0x3c, !PT ;  /* 0x000000d1009c7212 */ /* 0x000fc400078e3cff */
[----:B------:R-:W-:Y:S01]  /*2c1f0*/  LOP3.LUT R21, R190, 0x380, RZ, 0xc0, !PT ;  /* 0x00000380be157812 */ /* 0x000fe200078ec0ff */
[--C-:B------:R-:W-:Y:S01]  /*2c200*/  IMAD.X R149, RZ, RZ, R19.reuse, P4 ;  /* 0x000000ffff957224 */ /* 0x100fe200020e0613 */
[----:B------:R-:W-:Y:S02]  /*2c210*/  LOP3.LUT R0, R193, 0x380, RZ, 0xc0, !PT ;  /* 0x00000380c1007812 */ /* 0x000fe400078ec0ff */
[----:B------:R-:W-:Y:S01]  /*2c220*/  ISETP.NE.U32.AND P1, PT, RZ, UR4, PT ;  /* 0x00000004ff007c0c */ /* 0x000fe2000bf25070 */
[--C-:B------:R-:W-:Y:S01]  /*2c230*/  IMAD.X R159, RZ, RZ, R19.reuse, P0 ;  /* 0x000000ffff9f7224 */ /* 0x100fe200000e0613 */
[----:B------:R-:W-:Y:S01]  /*2c240*/  IADD3 R188, P2, R18, 0xc040, RZ ;  /* 0x0000c04012bc7810 */ /* 0x000fe20007f5e0ff */
[----:B------:R-:W-:Y:S01]  /*2c250*/  IMAD.X R147, RZ, RZ, R19, P3 ;  /* 0x000000ffff937224 */ /* 0x000fe200018e0613 */
[----:B------:R-:W-:Y:S02]  /*2c260*/  SHF.R.U64 R207, R207, 0x3, RZ ;  /* 0x00000003cfcf7819 */ /* 0x000fe400000012ff */
[----:B------:R-:W-:-:S02]  /*2c270*/  LOP3.LUT R172, R205, R146, RZ, 0x3c, !PT ;  /* 0x00000092cdac7212 */ /* 0x000fc400078e3cff */
[----:B------:R-:W-:Y:S02]  /*2c280*/  IADD3 R194, P4, R18, 0x8040, RZ ;  /* 0x0000804012c27810 */ /* 0x000fe40007f9e0ff */
[----:B------:R-:W-:Y:S02]  /*2c290*/  LOP3.LUT R205, R196, 0x380, RZ, 0xc0, !PT ;  /* 0x00000380c4cd7812 */ /* 0x000fe400078ec0ff */
[C---:B------:R-:W-:Y:S02]  /*2c2a0*/  IADD3 R164, P0, R18.reuse, 0xc000, RZ ;  /* 0x0000c00012a47810 */ /* 0x040fe40007f1e0ff */
[----:B------:R-:W-:Y:S02]  /*2c2b0*/  IADD3 R178, P3, R18, 0xc060, RZ ;  /* 0x0000c06012b27810 */ /* 0x000fe40007f7e0ff */
[----:B------:R-:W-:Y:S02]  /*2c2c0*/  SHF.R.U64 R21, R21, 0x3, RZ ;  /* 0x0000000315157819 */ /* 0x000fe400000012ff */
[----:B------:R-:W-:-:S02]  /*2c2d0*/  LOP3.LUT R18, R203, R18, RZ, 0x3c, !PT ;  /* 0x00000012cb127212 */ /* 0x000fc400078e3cff */
[----:B------:R-:W-:Y:S02]  /*2c2e0*/  SHF.R.U64 R0, R0, 0x3, RZ ;  /* 0x0000000300007819 */ /* 0x000fe400000012ff */
[----:B------:R-:W-:Y:S01]  /*2c2f0*/  ISETP.NE.AND.EX P1, PT, RZ, UR5, PT, P1 ;  /* 0x00000005ff007c0c */ /* 0x000fe2000bf25310 */
[----:B------:R-:W-:Y:S01]  /*2c300*/  ULDC.64 UR4, c[0x0][0xce0] ;  /* 0x0003380000047ab9 */ /* 0x000fe20000000a00 */
[----:B------:R-:W-:Y:S01]  /*2c310*/  LOP3.LUT R158, R207, R150, RZ, 0x3c, !PT ;  /* 0x00000096cf9e7212 */ /* 0x000fe200078e3cff */
[----:B------:R-:W-:Y:S01]  /*2c320*/  IMAD.X R189, RZ, RZ, R19, P2 ;  /* 0x000000ffffbd7224 */ /* 0x000fe200010e0613 */
[----:B------:R-:W-:Y:S02]  /*2c330*/  LOP3.LUT R207, R194, 0x380, RZ, 0xc0, !PT ;  /* 0x00000380c2cf7812 */ /* 0x000fe400078ec0ff */
[----:B------:R-:W-:Y:S02]  /*2c340*/  SHF.R.U64 R205, R205, 0x3, RZ ;  /* 0x00000003cdcd7819 */ /* 0x000fe400000012ff */
[----:B------:R-:W-:-:S02]  /*2c350*/  LOP3.LUT R150, R21, R190, RZ, 0x3c, !PT ;  /* 0x000000be15967212 */ /* 0x000fc400078e3cff */
[----:B------:R-:W-:Y:S02]  /*2c360*/  ISETP.NE.U32.AND P2, PT, RZ, UR4, PT ;  /* 0x00000004ff007c0c */ /* 0x000fe4000bf45070 */
[----:B------:R-:W-:Y:S02]  /*2c370*/  LOP3.LUT R198, R0, R193, RZ, 0x3c, !PT ;  /* 0x000000c100c67212 */ /* 0x000fe400078e3cff */
[----:B------:R-:W-:Y:S02]  /*2c380*/  LOP3.LUT R21, R164, 0x380, RZ, 0xc0, !PT ;  /* 0x00000380a4157812 */ /* 0x000fe400078ec0ff */
[----:B------:R-:W-:Y:S02]  /*2c390*/  MOV R18, R18 ;  /* 0x0000001200127202 */ /* 0x000fe40000000f00 */
[----:B------:R-:W-:Y:S02]  /*2c3a0*/  LOP3.LUT R0, R181, 0x380, RZ, 0xc0, !PT ;  /* 0x00000380b5007812 */ /* 0x000fe400078ec0ff */
[----:B------:R-:W-:-:S02]  /*2c3b0*/  MOV R174, R174 ;  /* 0x000000ae00ae7202 */ /* 0x000fc40000000f00 */
[----:B------:R-:W-:Y:S02]  /*2c3c0*/  SHF.R.U64 R207, R207, 0x3, RZ ;  /* 0x00000003cfcf7819 */ /* 0x000fe400000012ff */
[----:B------:R-:W-:Y:S02]  /*2c3d0*/  LOP3.LUT R146, R205, R196, RZ, 0x3c, !PT ;  /* 0x000000c4cd927212 */ /* 0x000fe400078e3cff */
[----:B------:R-:W-:Y:S02]  /*2c3e0*/  LOP3.LUT R193, R188, 0x380, RZ, 0xc0, !PT ;  /* 0x00000380bcc17812 */ /* 0x000fe400078ec0ff */
[----:B------:R-:W-:Y:S02]  /*2c3f0*/  MOV R186, R186 ;  /* 0x000000ba00ba7202 */ /* 0x000fe40000000f00 */
[----:B------:R-:W-:Y:S02]  /*2c400*/  LOP3.LUT R205, R178, 0x380, RZ, 0xc0, !PT ;  /* 0x00000380b2cd7812 */ /* 0x000fe400078ec0ff */
[----:B------:R-:W-:-:S02]  /*2c410*/  MOV R184, R184 ;  /* 0x000000b800b87202 */ /* 0x000fc40000000f00 */
[----:B------:R-:W-:Y:S01]  /*2c420*/  ISETP.NE.AND.EX P2, PT, RZ, UR5, PT, P2 ;  /* 0x00000005ff007c0c */ /* 0x000fe2000bf45320 */
[----:B------:R-:W-:Y:S01]  /*2c430*/  IMAD.X R201, RZ, RZ, R19, P4 ;  /* 0x000000ffffc97224 */ /* 0x000fe200020e0613 */
[----:B------:R-:W-:Y:S02]  /*2c440*/  SHF.R.U64 R21, R21, 0x3, RZ ;  /* 0x0000000315157819 */ /* 0x000fe400000012ff */
[----:B----4-:R-:W-:Y:S02]  /*2c450*/  F2FP.BF16.F32.PACK_AB R140, R141, R140 ;  /* 0x0000008c8d8c723e */ /* 0x010fe400000010ff */
[----:B------:R-:W-:Y:S02]  /*2c460*/  F2FP.BF16.F32.PACK_AB R141, R143, R142 ;  /* 0x0000008e8f8d723e */ /* 0x000fe400000010ff */
[----:B--2---:R-:W-:Y:S02]  /*2c470*/  F2FP.BF16.F32.PACK_AB R132, R133, R132 ;  /* 0x000000848584723e */ /* 0x004fe400000010ff */
        /* <DEDUP_REMOVED lines=23> */
[----:B------:R-:W-:Y:S01]  /*2c5f0*/  IMAD.X R199, RZ, RZ, R19, P5 ;  /* 0x000000ffffc77224 */ /* 0x000fe200028e0613 */
[----:B------:R-:W-:Y:S01]  /*2c600*/  SHF.R.U64 R0, R0, 0x3, RZ ;  /* 0x0000000300007819 */ /* 0x000fe200000012ff */
[----:B------:R1:W-:Y:S01]  /*2c610*/  STSM.16.M88.4 [R174], R132 ;  /* 0x00000084ae007844 */ /* 0x0003e20000000200 */
[----:B------:R-:W-:Y:S02]  /*2c620*/  MOV R172, R172 ;  /* 0x000000ac00ac7202 */ /* 0x000fe40000000f00 */
[----:B------:R-:W-:Y:S02]  /*2c630*/  F2FP.BF16.F32.PACK_AB R98, R93, R92 ;  /* 0x0000005c5d62723e */ /* 0x000fe400000010ff */
[----:B------:R-:W-:-:S02]  /*2c640*/  F2FP.BF16.F32.PACK_AB R99, R95, R94 ;  /* 0x0000005e5f63723e */ /* 0x000fc400000010ff */
[----:B------:R-:W-:Y:S02]  /*2c650*/  F2FP.BF16.F32.PACK_AB R89, R91, R90 ;  /* 0x0000005a5b59723e */ /* 0x000fe400000010ff */
[----:B------:R-:W-:Y:S01]  /*2c660*/  F2FP.BF16.F32.PACK_AB R80, R81, R80 ;  /* 0x000000505150723e */ /* 0x000fe200000010ff */
[----:B------:R-:W-:Y:S01]  /*2c670*/  IMAD.X R197, RZ, RZ, R19, P0 ;  /* 0x000000ffffc57224 */ /* 0x000fe200000e0613 */
[----:B------:R-:W-:Y:S01]  /*2c680*/  LOP3.LUT R200, R207, R194, RZ, 0x3c, !PT ;  /* 0x000000c2cfc87212 */ /* 0x000fe200078e3cff */
[----:B------:R1:W-:Y:S01]  /*2c690*/  STSM.16.M88.4 [R186], R124 ;  /* 0x0000007cba007844 */ /* 0x0003e20000000200 */
[----:B------:R-:W-:Y:S02]  /*2c6a0*/  SHF.R.U64 R193, R193, 0x3, RZ ;  /* 0x00000003c1c17819 */ /* 0x000fe400000012ff */
[----:B------:R-:W-:Y:S02]  /*2c6b0*/  MOV R158, R158 ;  /* 0x0000009e009e7202 */ /* 0x000fe40000000f00 */
[----:B------:R-:W-:-:S02]  /*2c6c0*/  F2FP.BF16.F32.PACK_AB R90, R85, R84 ;  /* 0x00000054555a723e */ /* 0x000fc400000010ff */
[----:B------:R-:W-:Y:S02]  /*2c6d0*/  F2FP.BF16.F32.PACK_AB R91, R87, R86 ;  /* 0x00000056575b723e */ /* 0x000fe400000010ff */
[----:B------:R-:W-:Y:S02]  /*2c6e0*/  F2FP.BF16.F32.PACK_AB R81, R83, R82 ;  /* 0x000000525351723e */ /* 0x000fe400000010ff */
[----:B------:R-:W-:Y:S01]  /*2c6f0*/  F2FP.BF16.F32.PACK_AB R72, R73, R72 ;  /* 0x000000484948723e */ /* 0x000fe200000010ff */
        /* <DEDUP_REMOVED lines=8> */
[----:B------:R-:W-:Y:S02]  /*2c780*/  LOP3.LUT R196, R21, R164, RZ, 0x3c, !PT ;  /* 0x000000a415c47212 */ /* 0x000fe400078e3cff */
[----:B------:R-:W-:Y:S02]  /*2c790*/  MOV R150, R150 ;  /* 0x0000009600967202 */ /* 0x000fe40000000f00 */
[----:B------:R-:W-:-:S02]  /*2c7a0*/  F2FP.BF16.F32.PACK_AB R74, R69, R68 ;  /* 0x00000044454a723e */ /* 0x000fc400000010ff */
[----:B------:R-:W-:Y:S02]  /*2c7b0*/  F2FP.BF16.F32.PACK_AB R75, R71, R70 ;  /* 0x00000046474b723e */ /* 0x000fe400000010ff */
[----:B------:R-:W-:Y:S02]  /*2c7c0*/  F2FP.BF16.F32.PACK_AB R65, R67, R66 ;  /* 0x000000424341723e */ /* 0x000fe400000010ff */
[----:B------:R-:W-:Y:S01]  /*2c7d0*/  F2FP.BF16.F32.PACK_AB R56, R57, R56 ;  /* 0x000000383938723e */ /* 0x000fe200000010ff */
[----:B------:R-:W-:Y:S01]  /*2c7e0*/  IMAD.X R203, RZ, RZ, R19, P3 ;  /* 0x000000ffffcb7224 */ /* 0x000fe200018e0613 */
[----:B------:R-:W-:Y:S01]  /*2c7f0*/  LOP3.LUT R194, R0, R181, RZ, 0x3c, !PT ;  /* 0x000000b500c27212 */ /* 0x000fe200078e3cff */
[----:B------:R1:W-:Y:S01]  /*2c800*/  STSM.16.M88.4 [R172], R96 ;  /* 0x00000060ac007844 */ /* 0x0003e20000000200 */
[----:B------:R-:W-:Y:S01]  /*2c810*/  MOV R146, R146 ;  /* 0x0000009200927202 */ /* 0x000fe20000000f00 */
[----:B0-----:R-:W0:Y:S01]  /*2c820*/  LDC.64 R18, c[0x0][0xcd8] ;  /* 0x00033600ff127b82 */ /* 0x001e220000000a00 */
        /* <DEDUP_REMOVED lines=34> */
[----:B------:R-:W-:Y:S01]  /*2ca50*/  F2FP.BF16.F32.PACK_AB R9, R11, R10 ;  /* 0x0000000a0b09723e */ /* 0x000fe200000010ff */
[----:B------:R1:W-:Y:S01]  /*2ca60*/  STSM.16.M88.4 [R198], R48 ;  /* 0x00000030c6007844 */ /* 0x0003e20000000200 */
[----:B------:R-:W-:-:S02]  /*2ca70*/  MOV R202, R202 ;  /* 0x000000ca00ca7202 */ /* 0x000fc40000000f00 */
[----:B------:R-:W-:Y:S02]  /*2ca80*/  F2FP.BF16.F32.PACK_AB R10, R5, R4 ;  /* 0x00000004050a723e */ /* 0x000fe400000010ff */
[----:B------:R-:W-:Y:S01]  /*2ca90*/  F2FP.BF16.F32.PACK_AB R11, R7, R6 ;  /* 0x00000006070b723e */ /* 0x000fe200000010ff */
[----:B------:R1:W-:Y:S01]  /*2caa0*/  STSM.16.M88.4 [R196], R40 ;  /* 0x00000028c4007844 */ /* 0x0003e20000000200 */
[----:B------:R-:W2:Y:S03]  /*2cab0*/  @P2 LDC.64 R6, c[0x0][0xce0] ;  /* 0x00033800ff062b82 */ /* 0x000ea60000000a00 */
[----:B------:R1:W-:Y:S04]  /*2cac0*/  STSM.16.M88.4 [R194], R32 ;  /* 0x00000020c2007844 */ /* 0x0003e80000000200 */
[----:B------:R1:W-:Y:S04]  /*2cad0*/  STSM.16.M88.4 [R188], R24 ;  /* 0x00000018bc007844 */ /* 0x0003e80000000200 */
[----:B------:R1:W-:Y:S01]  /*2cae0*/  STSM.16.M88.4 [R202], R8 ;  /* 0x00000008ca007844 */ /* 0x0003e20000000200 */
[----:B------:R-:W-:Y:S01]  /*2caf0*/  ULDC UR4, c[0x0][0xb88] ;  /* 0x0002e20000047ab9 */ /* 0x000fe20000000800 */
[----:B------:R-:W-:-:S02]  /*2cb00*/  IMAD.MOV.U32 R4, RZ, RZ, RZ ;  /* 0x000000ffff047224 */ /* 0x000fc400078e00ff */
[----:B------:R-:W-:Y:S02]  /*2cb10*/  IMAD.U32 R20, RZ, RZ, UR4 ;  /* 0x00000004ff147e24 */ /* 0x000fe4000f8e00ff */
[C---:B0-----:R-:W-:Y:S01]  /*2cb20*/  IMAD.WIDE R18, R171.reuse, 0x4, R18 ;  /* 0x00000004ab127825 */ /* 0x041fe200078e0212 */
[----:B------:R-:W-:Y:S03]  /*2cb30*/  BAR.SYNC.DEFER_BLOCKING 0x1, 0x100 ;  /* 0x0044000000007b1d */ /* 0x000fe60000010000 */
[----:B--2---:R-:W-:-:S03]  /*2cb40*/  @P2 IMAD.WIDE R6, R171, 0x4, R6 ;  /* 0x00000004ab062825 */ /* 0x004fc600078e0206 */
[----:B------:R1:W5:Y:S04]  /*2cb50*/  @P1 LDG.E R4, desc[UR56][R18.64] ;  /* 0x0000003812041981 */ /* 0x000368000c1e1900 */
[----:B------:R1:W5:Y:S01]  /*2cb60*/  @P2 LDG.E R20, desc[UR56][R6.64] ;  /* 0x0000003806142981 */ /* 0x000362000c1e1900 */
[----:B------:R-:W-:Y:S01]  /*2cb70*/  IMAD R13, R177, 0x80, R182 ;  /* 0x00000080b10d7824 */ /* 0x000fe200078e02b6 */
[----:B------:R-:W-:-:S03]  /*2cb80*/  LOP3.LUT P0, RZ, R212, 0x3, RZ, 0xc0, !PT ;  /* 0x00000003d4ff7812 */ /* 0x000fc6000780c0ff */
[----:B------:R-:W-:Y:S01]  /*2cb90*/  VIADD R5, R13, 0x8 ;  /* 0x000000080d057836 */ /* 0x000fe20000000000 */
[----:B------:R-:W-:Y:S09]  /*2cba0*/  @P2 BRA `(.L_x_2969) ;  /* 0x0000000000102947 */ /* 0x000ff20003800000 */
[----:B------:R-:W-:Y:S05]  /*2cbb0*/  @!P1 BRA `(.L_x_2969) ;  /* 0x00000000000c9947 */ /* 0x000fea0003800000 */
[----:B-1----:R-:W2:Y:S04]  /*2cbc0*/  LDG.E R7, desc[UR56][R18.64] ;  /* 0x0000003812077981 */ /* 0x002ea8000c1e1900 */
[----:B-----5:R-:W2:Y:S02]  /*2cbd0*/  LDG.E R20, desc[UR56][R18.64+0x4] ;  /* 0x0000043812147981 */ /* 0x020ea4000c1e1900 */
[----:B--2---:R-:W-:-:S07]  /*2cbe0*/  IMAD.IADD R20, R20, 0x1, -R7 ;  /* 0x0000000114147824 */ /* 0x004fce00078e0a07 */
.L_x_2969:
[-C--:B-----5:R-:W-:Y:S01]  /*2cbf0*/  ISETP.GE.OR P2, PT, R13, R20.reuse, P0 ;  /* 0x000000140d00720c */ /* 0x0a0fe20000746670 */
[----:B------:R-:W-:Y:S01]  /*2cc00*/  ULDC.64 UR4, c[0x0][0xc70] ;  /* 0x00031c0000047ab9 */ /* 0x000fe20000000a00 */
[----:B------:R-:W-:-:S11]  /*2cc10*/  ISETP.GE.OR P0, PT, R5, R20, P0 ;  /* 0x000000140500720c */ /* 0x000fd60000706670 */
[----:B------:R-:W2:Y:S04]  /*2cc20*/  @!P2 LDL R21, [R1+0x240] ;  /* 0x000240000115a983 */ /* 0x000ea80000100800 */
[----:B-1----:R-:W3:Y:S01]  /*2cc30*/  @!P0 LDL R10, [R1+0x244] ;  /* 0x00024400010a8983 */ /* 0x002ee20000100800 */
[----:B------:R-:W-:Y:S02]  /*2cc40*/  SHF.R.S32.HI R6, RZ, 0x1f, R170 ;  /* 0x0000001fff067819 */ /* 0x000fe400000114aa */
[--C-:B------:R-:W-:Y:S02]  /*2cc50*/  SHF.R.S32.HI R5, RZ, 0x1f, R4.reuse ;  /* 0x0000001fff057819 */ /* 0x100fe40000011404 */
[----:B------:R-:W-:Y:S01]  /*2cc60*/  SHF.R.S32.HI R0, RZ, 0x1f, R171 ;  /* 0x0000001fff007819 */ /* 0x000fe200000114ab */
[----:B------:R-:W-:Y:S01]  /*2cc70*/  IMAD R7, R6, UR4, RZ ;  /* 0x0000000406077c24 */ /* 0x000fe2000f8e02ff */
[----:B------:R-:W-:Y:S01]  /*2cc80*/  SEL R81, R171, RZ, !P1 ;  /* 0x000000ffab517207 */ /* 0x000fe20004800000 */
[----:B------:R-:W-:Y:S01]  /*2cc90*/  IMAD.WIDE.U32 R8, R170, UR4, R4 ;  /* 0x00000004aa087c25 */ /* 0x000fe2000f8e0004 */
[----:B------:R-:W-:-:S03]  /*2cca0*/  SEL R0, R0, RZ, !P1 ;  /* 0x000000ff00007207 */ /* 0x000fc60004800000 */
[----:B------:R-:W-:Y:S01]  /*2ccb0*/  IMAD R11, R170, UR5, R7 ;  /* 0x00000005aa0b7c24 */ /* 0x000fe2000f8e0207 */
[----:B------:R-:W-:Y:S01]  /*2ccc0*/  ULDC.64 UR4, c[0x0][0xc78] ;  /* 0x00031e0000047ab9 */ /* 0x000fe20000000a00 */
[----:B------:R-:W-:Y:S02]  /*2ccd0*/  IMAD R7, R162, 0x40, R160 ;  /* 0x00000040a2077824 */ /* 0x000fe400078e02a0 */
[----:B------:R-:W-:Y:S02]  /*2cce0*/  IMAD.IADD R9, R9, 0x1, R11 ;  /* 0x0000000109097824 */ /* 0x000fe400078e020b */
[----:B------:R-:W-:-:S04]  /*2ccf0*/  IMAD.WIDE R2, R7, 0x2, R2 ;  /* 0x0000000207027825 */ /* 0x000fc800078e0202 */
[----:B------:R-:W-:Y:S01]  /*2cd00*/  IMAD R7, R0, UR4, RZ ;  /* 0x0000000400077c24 */ /* 0x000fe2000f8e02ff */
[C---:B------:R-:W-:Y:S01]  /*2cd10*/  IADD3 R25, P5, R2.reuse, 0x1000, RZ ;  /* 0x0000100002197810 */ /* 0x040fe20007fbe0ff */
[----:B------:R-:W-:Y:S01]  /*2cd20*/  IMAD.WIDE.U32 R8, R81, UR4, R8 ;  /* 0x0000000451087c25 */ /* 0x000fe2000f8e0008 */
[----:B------:R-:W-:Y:S02]  /*2cd30*/  IADD3 R29, P1, R2, 0x2000, RZ ;  /* 0x00002000021d7810 */ /* 0x000fe40007f3e0ff */
[----:B------:R-:W-:Y:S01]  /*2cd40*/  LOP3.LUT R24, R25, 0x380, RZ, 0xc0, !PT ;  /* 0x0000038019187812 */ /* 0x000fe200078ec0ff */
[----:B------:R-:W-:Y:S01]  /*2cd50*/  IMAD R11, R81, UR5, R7 ;  /* 0x00000005510b7c24 */ /* 0x000fe2000f8e0207 */
[----:B------:R-:W-:Y:S01]  /*2cd60*/  SHF.R.S32.HI R7, RZ, 0x1f, R13 ;  /* 0x0000001fff077819 */ /* 0x000fe2000001140d */
[----:B------:R-:W-:Y:S01]  /*2cd70*/  ULDC.64 UR4, c[0x0][0xc40] ;  /* 0x0003100000047ab9 */ /* 0x000fe20000000a00 */
[----:B------:R-:W-:Y:S02]  /*2cd80*/  IADD3 R8, P3, R13, R8, RZ ;  /* 0x000000080d087210 */ /* 0x000fe40007f7e0ff */
[----:B------:R-:W-:-:S02]  /*2cd90*/  LOP3.LUT R28, R29, 0x380, RZ, 0xc0, !PT ;  /* 0x000003801d1c7812 */ /* 0x000fc400078ec0ff */
[----:B------:R-:W-:Y:S02]  /*2cda0*/  IADD3.X R7, R7, R9, R11, P3, !PT ;  /* 0x0000000907077210 */ /* 0x000fe40001ffe40b */
[----:B------:R-:W-:Y:S02]  /*2cdb0*/  LEA R18, P3, R8, UR4, 0x2 ;  /* 0x0000000408127c11 */ /* 0x000fe4000f8610ff */
[----:B------:R-:W-:Y:S02]  /*2cdc0*/  SHF.R.U64 R24, R24, 0x3, RZ ;  /* 0x0000000318187819 */ /* 0x000fe400000012ff */
[----:B------:R-:W-:Y:S01]  /*2cdd0*/  LEA.HI.X R19, R8, UR5, R7, 0x2, P3 ;  /* 0x0000000508137c11 */ /* 0x000fe200098f1407 */
[----:B------:R-:W-:Y:S01]  /*2cde0*/  ULDC.64 UR4, c[0x0][0xba0] ;  /* 0x0002e80000047ab9 */ /* 0x000fe20000000a00 */
[----:B------:R-:W-:Y:S02]  /*2cdf0*/  IADD3 R33, P3, R2, 0x3000, RZ ;  /* 0x0000300002217810 */ /* 0x000fe40007f7e0ff */
[----:B------:R-:W-:-:S02]  /*2ce00*/  SHF.R.U64 R28, R28, 0x3, RZ ;  /* 0x000000031c1c7819 */ /* 0x000fc400000012ff */
[----:B------:R-:W-:Y:S02]  /*2ce10*/  LOP3.LUT R32, R33, 0x380, RZ, 0xc0, !PT ;  /* 0x0000038021207812 */ /* 0x000fe400078ec0ff */
[----:B------:R-:W-:Y:S01]  /*2ce20*/  LOP3.LUT R24, R24, R25, RZ, 0x3c, !PT ;  /* 0x0000001918187212 */ /* 0x000fe200078e3cff */
[--C-:B------:R-:W-:Y:S01]  /*2ce30*/  IMAD.X R25, RZ, RZ, R3.reuse, P5 ;  /* 0x000000ffff197224 */ /* 0x100fe200028e0603 */
[----:B------:R-:W-:Y:S02]  /*2ce40*/  SHF.R.U64 R32, R32, 0x3, RZ ;  /* 0x0000000320207819 */ /* 0x000fe400000012ff */
[----:B------:R-:W-:Y:S01]  /*2ce50*/  LOP3.LUT R28, R28, R29, RZ, 0x3c, !PT ;  /* 0x0000001d1c1c7212 */ /* 0x000fe200078e3cff */
[--C-:B------:R-:W-:Y:S01]  /*2ce60*/  IMAD.X R29, RZ, RZ, R3.reuse, P1 ;  /* 0x000000ffff1d7224 */ /* 0x100fe200008e0603 */
[----:B------:R-:W-:Y:S01]  /*2ce70*/  LOP3.LUT R32, R32, R33, RZ, 0x3c, !PT ;  /* 0x0000002120207212 */ /* 0x000fe200078e3cff */
[----:B------:R-:W-:Y:S01]  /*2ce80*/  IMAD.X R33, RZ, RZ, R3, P3 ;  /* 0x000000ffff217224 */ /* 0x000fe200018e0603 */
[----:B------:R-:W-:-:S02]  /*2ce90*/  IADD3 R37, P4, R2, 0x4000, RZ ;  /* 0x0000400002257810 */ /* 0x000fc40007f9e0ff */
[C---:B------:R-:W-:Y:S02]  /*2cea0*/  IADD3 R41, P5, R2.reuse, 0x5000, RZ ;  /* 0x0000500002297810 */ /* 0x040fe40007fbe0ff */
[C---:B------:R-:W-:Y:S02]  /*2ceb0*/  IADD3 R45, P1, R2.reuse, 0x6000, RZ ;  /* 0x00006000022d7810 */ /* 0x040fe40007f3e0ff */
[----:B------:R-:W-:Y:S02]  /*2cec0*/  IADD3 R49, P3, R2, 0x7000, RZ ;  /* 0x0000700002317810 */ /* 0x000fe40007f7e0ff */
[----:B------:R-:W-:Y:S02]  /*2ced0*/  LOP3.LUT R36, R37, 0x380, RZ, 0xc0, !PT ;  /* 0x0000038025247812 */ /* 0x000fe400078ec0ff */
[----:B------:R-:W-:Y:S02]  /*2cee0*/  LOP3.LUT R40, R41, 0x380, RZ, 0xc0, !PT ;  /* 0x0000038029287812 */ /* 0x000fe400078ec0ff */
[----:B------:R-:W-:-:S02]  /*2cef0*/  LOP3.LUT R44, R45, 0x380, RZ, 0xc0, !PT ;  /* 0x000003802d2c7812 */ /* 0x000fc400078ec0ff */
[----:B------:R-:W-:Y:S02]  /*2cf00*/  LOP3.LUT R48, R49, 0x380, RZ, 0xc0, !PT ;  /* 0x0000038031307812 */ /* 0x000fe400078ec0ff */
        /* <DEDUP_REMOVED lines=37> */
[----:B------:R-:W-:Y:S01]  /*2d160*/  LOP3.LUT R68, R69, 0x380, RZ, 0xc0, !PT ;  /* 0x0000038045447812 */ /* 0x000fe200078ec0ff */
[----:B------:R-:W-:Y:S01]  /*2d170*/  IMAD.X R77, RZ, RZ, R3, P3 ;  /* 0x000000ffff4d7224 */ /* 0x000fe200018e0603 */
[----:B------:R-:W-:-:S02]  /*2d180*/  LOP3.LUT R72, R73, 0x380, RZ, 0xc0, !PT ;  /* 0x0000038049487812 */ /* 0x000fc400078ec0ff */
[----:B------:R-:W-:Y:S02]  /*2d190*/  LOP3.LUT R11, R2, 0x380, RZ, 0xc0, !PT ;  /* 0x00000380020b7812 */ /* 0x000fe400078ec0ff */
[----:B------:R-:W-:Y:S02]  /*2d1a0*/  LOP3.LUT R7, R12, 0x380, RZ, 0xc0, !PT ;  /* 0x000003800c077812 */ /* 0x000fe400078ec0ff */
[----:B------:R-:W-:Y:S02]  /*2d1b0*/  SHF.R.U64 R64, R64, 0x3, RZ ;  /* 0x0000000340407819 */ /* 0x000fe400000012ff */
[----:B------:R-:W-:Y:S02]  /*2d1c0*/  SHF.R.U64 R68, R68, 0x3, RZ ;  /* 0x0000000344447819 */ /* 0x000fe400000012ff */
[----:B------:R-:W-:Y:S02]  /*2d1d0*/  SHF.R.U64 R72, R72, 0x3, RZ ;  /* 0x0000000348487819 */ /* 0x000fe400000012ff */
[----:B------:R-:W-:-:S02]  /*2d1e0*/  SHF.R.U64 R11, R11, 0x3, RZ ;  /* 0x000000030b0b7819 */ /* 0x000fc400000012ff */
[----:B------:R-:W-:Y:S02]  /*2d1f0*/  SHF.R.U64 R7, R7, 0x3, RZ ;  /* 0x0000000307077819 */ /* 0x000fe400000012ff */
[----:B------:R-:W-:Y:S01]  /*2d200*/  LOP3.LUT R64, R64, R65, RZ, 0x3c, !PT ;  /* 0x0000004140407212 */ /* 0x000fe200078e3cff */
[--C-:B------:R-:W-:Y:S01]  /*2d210*/  IMAD.X R65, RZ, RZ, R3.reuse, P4 ;  /* 0x000000ffff417224 */ /* 0x100fe200020e0603 */
[----:B------:R-:W-:Y:S01]  /*2d220*/  LOP3.LUT R68, R68, R69, RZ, 0x3c, !PT ;  /* 0x0000004544447212 */ /* 0x000fe200078e3cff */
[--C-:B------:R-:W-:Y:S01]  /*2d230*/  IMAD.X R69, RZ, RZ, R3.reuse, P5 ;  /* 0x000000ffff457224 */ /* 0x100fe200028e0603 */
[----:B------:R-:W-:Y:S01]  /*2d240*/  LOP3.LUT R72, R72, R73, RZ, 0x3c, !PT ;  /* 0x0000004948487212 */ /* 0x000fe200078e3cff */
[----:B------:R-:W-:Y:S01]  /*2d250*/  IMAD.X R73, RZ, RZ, R3, P1 ;  /* 0x000000ffff497224 */ /* 0x000fe200008e0603 */
[----:B------:R-:W-:Y:S02]  /*2d260*/  LOP3.LUT R2, R11, R2, RZ, 0x3c, !PT ;  /* 0x000000020b027212 */ /* 0x000fe400078e3cff */
[----:B------:R-:W-:Y:S01]  /*2d270*/  LOP3.LUT R76, R7, R12, RZ, 0x3c, !PT ;  /* 0x0000000c074c7212 */ /* 0x000fe200078e3cff */
[----:B------:R-:W-:-:S04]  /*2d280*/  IMAD R5, R5, UR4, RZ ;  /* 0x0000000405057c24 */ /* 0x000fc8000f8e02ff */
[----:B------:R-:W-:Y:S01]  /*2d290*/  IMAD R5, R4, UR5, R5 ;  /* 0x0000000504057c24 */ /* 0x000fe2000f8e0205 */
[----:B------:R-:W-:Y:S01]  /*2d2a0*/  SHF.R.S32.HI R163, RZ, 0x1f, R162 ;  /* 0x0000001fffa37819 */ /* 0x000fe200000114a2 */
[----:B------:R-:W-:Y:S01]  /*2d2b0*/  BSSY B1, `(.L_x_2970) ;  /* 0x000004a000017945 */ /* 0x000fe20003800000 */
[----:B--2---:R-:W-:Y:S04]  /*2d2c0*/  @!P2 STG.E desc[UR56][R18.64], R21 ;  /* 0x000000151200a986 */ /* 0x004fe8000c101938 */
[----:B---3--:R0:W-:Y:S04]  /*2d2d0*/  @!P0 STG.E desc[UR56][R18.64+0x20], R10 ;  /* 0x0000200a12008986 */ /* 0x0081e8000c101938 */
[----:B------:R1:W5:Y:S04]  /*2d2e0*/  LD.E.128 R12, desc[UR56][R2.64] ;  /* 0x00000038020c7980 */ /* 0x000368000c101d00 */
[----:B------:R-:W5:Y:S04]  /*2d2f0*/  LD.E.128 R24, desc[UR56][R24.64] ;  /* 0x0000003818187980 */ /* 0x000f68000c101d00 */
[----:B------:R-:W5:Y:S01]  /*2d300*/  LD.E.128 R28, desc[UR56][R28.64] ;  /* 0x000000381c1c7980 */ /* 0x000f62000c101d00 */
[--C-:B-1----:R-:W-:Y:S01]  /*2d310*/  SHF.R.S32.HI R3, RZ, 0x1f, R160.reuse ;  /* 0x0000001fff037819 */ /* 0x102fe200000114a0 */
[----:B------:R-:W-:-:S02]  /*2d320*/  IMAD.MOV.U32 R2, RZ, RZ, R160 ;  /* 0x000000ffff027224 */ /* 0x000fc400078e00a0 */
        /* <DEDUP_REMOVED lines=8> */
[----:B------:R-:W5:Y:S04]  /*2d3b0*/  LD.E.128 R60, desc[UR56][R60.64] ;  /* 0x000000383c3c7980 */ /* 0x000f68000c101d00 */
[----:B------:R-:W5:Y:S04]  /*2d3c0*/  LD.E.128 R64, desc[UR56][R64.64] ;  /* 0x0000003840407980 */ /* 0x000f68000c101d00 */
[----:B------:R-:W5:Y:S04]  /*2d3d0*/  LD.E.128 R68, desc[UR56][R68.64] ;  /* 0x0000003844447980 */ /* 0x000f68000c101d00 */
[----:B------:R-:W5:Y:S04]  /*2d3e0*/  LD.E.128 R72, desc[UR56][R72.64] ;  /* 0x0000003848487980 */ /* 0x000f68000c101d00 */
[----:B------:R-:W5:Y:S01]  /*2d3f0*/  LD.E.128 R76, desc[UR56][R76.64] ;  /* 0x000000384c4c7980 */ /* 0x000f62000c101d00 */
[----:B------:R-:W-:Y:S01]  /*2d400*/  IMAD.WIDE.U32 R2, R4, UR4, R2 ;  /* 0x0000000404027c25 */ /* 0x000fe2000f8e0002 */
[----:B------:R-:W-:Y:S01]  /*2d410*/  ULDC.64 UR4, c[0x0][0xbe0] ;  /* 0x0002f80000047ab9 */ /* 0x000fe20000000a00 */
[----:B------:R-:W-:Y:S01]  /*2d420*/  @!PT LDS RZ, [RZ] ;  /* 0x00000000fffff984 */ /* 0x000fe20000000800 */
[----:B------:R-:W-:Y:S01]  /*2d430*/  @!PT LDS RZ, [RZ] ;  /* 0x00000000fffff984 */ /* 0x000fe20000000800 */
[----:B------:R-:W-:Y:S01]  /*2d440*/  @!PT LDS RZ, [RZ] ;  /* 0x00000000fffff984 */ /* 0x000fe20000000800 */
[----:B------:R-:W-:Y:S01]  /*2d450*/  @!PT LDS RZ, [RZ] ;  /* 0x00000000fffff984 */ /* 0x000fe20000000800 */
[----:B------:R0:W-:Y:S06]  /*2d460*/  MEMBAR.ALL.CTA ;  /* 0x0000000000007992 */ /* 0x0001ec0000008000 */
[----:B0-----:R-:W0:Y:S01]  /*2d470*/  FENCE.VIEW.ASYNC.S ;  /* 0x00000000000073c6 */ /* 0x001e220000000000 */
[----:B------:R-:W-:-:S02]  /*2d480*/  IMAD.IADD R3, R3, 0x1, R5 ;  /* 0x0000000103037824 */ /* 0x000fc400078e0205 */
[----:B------:R-:W-:Y:S02]  /*2d490*/  IMAD R7, R6, UR4, RZ ;  /* 0x0000000406077c24 */ /* 0x000fe4000f8e02ff */
[----:B------:R-:W-:Y:S02]  /*2d4a0*/  IMAD R19, R177, -0x80, R20 ;  /* 0xffffff80b1137824 */ /* 0x000fe400078e0214 */
[----:B------:R-:W-:Y:S02]  /*2d4b0*/  VIADD R4, R162, 0x20 ;  /* 0x00000020a2047836 */ /* 0x000fe40000000000 */
[----:B------:R-:W-:Y:S01]  /*2d4c0*/  IMAD R7, R170, UR5, R7 ;  /* 0x00000005aa077c24 */ /* 0x000fe2000f8e0207 */
[-C--:B------:R-:W-:Y:S01]  /*2d4d0*/  ISETP.GE.AND P3, PT, R162, R19.reuse, PT ;  /* 0x00000013a200720c */ /* 0x080fe20003f66270 */
[----:B------:R-:W-:Y:S01]  /*2d4e0*/  IMAD.WIDE.U32 R2, R170, UR4, R2 ;  /* 0x00000004aa027c25 */ /* 0x000fe2000f8e0002 */
[----:B------:R-:W-:Y:S01]  /*2d4f0*/  ULDC.64 UR4, c[0x0][0xbe8] ;  /* 0x0002fa0000047ab9 */ /* 0x000fe20000000a00 */
[----:B------:R-:W-:-:S02]  /*2d500*/  ISETP.GE.AND P2, PT, R4, R19, PT ;  /* 0x000000130400720c */ /* 0x000fc40003f46270 */
[----:B------:R-:W-:Y:S02]  /*2d510*/  IMAD R4, R0, UR4, RZ ;  /* 0x0000000400047c24 */ /* 0x000fe4000f8e02ff */
[----:B------:R-:W-:Y:S02]  /*2d520*/  VIADD R0, R145, 0x32420 ;  /* 0x0003242091007836 */ /* 0x000fe40000000000 */
[C---:B------:R-:W-:Y:S02]  /*2d530*/  VIADD R5, R162.reuse, 0x40 ;  /* 0x00000040a2057836 */ /* 0x040fe40000000000 */
[----:B------:R-:W-:Y:S01]  /*2d540*/  VIADD R6, R162, 0x60 ;  /* 0x00000060a2067836 */ /* 0x000fe20000000000 */
[----:B------:R-:W-:Y:S01]  /*2d550*/  PRMT R0, RZ, 0x654, R0 ;  /* 0x00000654ff007816 */ /* 0x000fe20000000000 */
[----:B------:R-:W-:Y:S01]  /*2d560*/  IMAD.IADD R3, R3, 0x1, R7 ;  /* 0x0000000103037824 */ /* 0x000fe200078e0207 */
[-C--:B------:R-:W-:Y:S02]  /*2d570*/  ISETP.GE.AND P0, PT, R5, R19.reuse, PT ;  /* 0x000000130500720c */ /* 0x080fe40003f06270 */
[----:B------:R-:W-:Y:S01]  /*2d580*/  ISETP.GE.AND P1, PT, R6, R19, PT ;  /* 0x000000130600720c */ /* 0x000fe20003f26270 */
[C---:B------:R-:W-:Y:S01]  /*2d590*/  IMAD R19, R81.reuse, UR5, R4 ;  /* 0x0000000551137c24 */ /* 0x040fe2000f8e0204 */
[----:B0-----:R0:W-:Y:S01]  /*2d5a0*/  SYNCS.ARRIVE.TRANS64.RED.A1T0 RZ, [R0+URZ], RZ ;  /* 0x000000ff00ff79a7 */ /* 0x0011e2000810043f */
[----:B------:R-:W-:-:S04]  /*2d5b0*/  IMAD.WIDE.U32 R6, R81, UR4, R2 ;  /* 0x0000000451067c25 */ /* 0x000fc8000f8e0002 */
        /* <DEDUP_REMOVED lines=25> */
.L_x_2971:
[----:B------:R-:W-:Y:S05]  /*2d750*/  BSYNC B1 ;  /* 0x0000000000017941 */ /* 0x000fea0003800000 */
.L_x_2970:
[----:B------:R-:W-:Y:S04]  /*2d760*/  BSSY B1, `(.L_x_2972) ;  /* 0x000001a000017945 */ /* 0x000fe80003800000 */
[----:B------:R-:W-:Y:S05]  /*2d770*/  @P2 BRA `(.L_x_2973) ;  /* 0x0000000000602947 */ /* 0x000fea0003800000 */
[----:B0----5:R-:W-:Y:S01]  /*2d780*/  IADD3 R13, P2, R4, 0x20, RZ ;  /* 0x00000020040d7810 */ /* 0x021fe20007f5e0ff */
[----:B------:R-:W-:Y:S01]  /*2d790*/  ULDC.64 UR6, c[0x0][0xbd8] ;  /* 0x0002f60000067ab9 */ /* 0x000fe20000000a00 */
[----:B------:R-:W-:Y:S01]  /*2d7a0*/  IMAD.MOV.U32 R2, RZ, RZ, R6 ;  /* 0x000000ffff027224 */ /* 0x000fe200078e0006 */
        /* <DEDUP_REMOVED lines=21> */
.L_x_2973:
[----:B------:R-:W-:Y:S05]  /*2d900*/  BSYNC B1 ;  /* 0x0000000000017941 */ /* 0x000fea0003800000 */
.L_x_2972:
        /* <DEDUP_REMOVED lines=26> */
.L_x_2975:
[----:B------:R-:W-:Y:S05]  /*2dab0*/  BSYNC B1 ;  /* 0x0000000000017941 */ /* 0x000fea0003800000 */
.L_x_2974:
        /* <DEDUP_REMOVED lines=21> */
[----:B-----5:R3:W-:Y:S04]  /*2dc10*/  @!P1 STG.E.128 desc[UR56][R4.64], R32 ;  /* 0x0000002004009986 */ /* 0x0207e8000c101d38 */
[----:B------:R3:W-:Y:S04]  /*2dc20*/  @!P2 STG.E.128 desc[UR56][R4.64+0x80], R48 ;  /* 0x000080300400a986 */ /* 0x0007e8000c101d38 */
[----:B------:R3:W-:Y:S02]  /*2dc30*/  @!P3 STG.E.128 desc[UR56][R4.64+0x100], R60 ;  /* 0x0001003c0400b986 */ /* 0x0007e4000c101d38 */
[----:B------:R-:W-:Y:S05]  /*2dc40*/  @P0 BRA `(.L_x_2976) ;  /* 0x0000000800e80947 */ /* 0x000fea0003800000 */
[----:B------:R4:W-:Y:S01]  /*2dc50*/  STG.E.128 desc[UR56][R4.64+0x180], R76 ;  /* 0x0001804c04007986 */ /* 0x0009e2000c101d38 */
[----:B------:R-:W-:Y:S05]  /*2dc60*/  BRA `(.L_x_2976) ;  /* 0x0000000800e07947 */ /* 0x000fea0003800000 */
.L_x_2968:
[----:B------:R-:W-:Y:S01]  /*2dc70*/  ULDC.64 UR4, c[0x0][0xcd8] ;  /* 0x0003360000047ab9 */ /* 0x000fe20000000a00 */
[----:B-1----:R-:W1:Y:S01]  /*2dc80*/  LDC.64 R2, c[0x0][0xcd8] ;  /* 0x00033600ff027b82 */ /* 0x002e620000000a00 */
[----:B------:R-:W-:Y:S01]  /*2dc90*/  ISETP.NE.U32.AND P0, PT, RZ, UR4, PT ;  /* 0x00000004ff007c0c */ /* 0x000fe2000bf05070 */
[----:B------:R-:W-:-:S03]  /*2dca0*/  IMAD.MOV.U32 R7, RZ, RZ, RZ ;  /* 0x000000ffff077224 */ /* 0x000fc600078e00ff */
[----:B------:R-:W-:Y:S01]  /*2dcb0*/  ISETP.NE.AND.EX P0, PT, RZ, UR5, PT, P0 ;  /* 0x00000005ff007c0c */ /* 0x000fe2000bf05300 */
[----:B------:R-:W-:Y:S02]  /*2dcc0*/  ULDC.64 UR4, c[0x0][0xce0] ;  /* 0x0003380000047ab9 */ /* 0x000fe40000000a00 */
[----:B------:R-:W-:-:S04]  /*2dcd0*/  ISETP.NE.U32.AND P1, PT, RZ, UR4, PT ;  /* 0x00000004ff007c0c */ /* 0x000fc8000bf25070 */
[----:B------:R-:W-:Y:S01]  /*2dce0*/  ISETP.NE.AND.EX P1, PT, RZ, UR5, PT, P1 ;  /* 0x00000005ff007c0c */ /* 0x000fe2000bf25310 */
[----:B-1----:R-:W-:-:S12]  /*2dcf0*/  IMAD.WIDE R2, R171, 0x4, R2 ;  /* 0x00000004ab027825 */ /* 0x002fd800078e0202 */
[----:B------:R-:W1:Y:S01]  /*2dd00*/  @P1 LDC.64 R4, c[0x0][0xce0] ;  /* 0x00033800ff041b82 */ /* 0x000e620000000a00 */
[----:B------:R-:W-:Y:S02]  /*2dd10*/  ULDC UR4, c[0x0][0xb88] ;  /* 0x0002e20000047ab9 */ /* 0x000fe40000000800 */
[----:B------:R-:W-:Y:S01]  /*2dd20*/  IMAD.U32 R0, RZ, RZ, UR4 ;  /* 0x00000004ff007e24 */ /* 0x000fe2000f8e00ff */
[----:B------:R4:W5:Y:S01]  /*2dd30*/  @P0 LDG.E R7, desc[UR56][R2.64] ;  /* 0x0000003802070981 */ /* 0x000962000c1e1900 */
[----:B-1----:R-:W-:-:S05]  /*2dd40*/  @P1 IMAD.WIDE R4, R171, 0x4, R4 ;  /* 0x00000004ab041825 */ /* 0x002fca00078e0204 */
[----:B------:R4:W5:Y:S01]  /*2dd50*/  @P1 LDG.E R0, desc[UR56][R4.64] ;  /* 0x0000003804001981 */ /* 0x000962000c1e1900 */
[----:B------:R-:W-:Y:S01]  /*2dd60*/  ISETP.GT.AND P2, PT, R192, 0x7f, PT ;  /* 0x0000007fc000780c */ /* 0x000fe20003f44270 */
[----:B------:R-:W-:-:S12]  /*2dd70*/  @P1 BRA `(.L_x_2977) ;  /* 0x0000000000101947 */ /* 0x000fd80003800000 */
[----:B------:R-:W-:Y:S05]  /*2dd80*/  @!P0 BRA `(.L_x_2977) ;  /* 0x00000000000c8947 */ /* 0x000fea0003800000 */
[----:B----4-:R-:W4:Y:S04]  /*2dd90*/  LDG.E R5, desc[UR56][R2.64] ;  /* 0x0000003802057981 */ /* 0x010f28000c1e1900 */
[----:B-----5:R-:W4:Y:S02]  /*2dda0*/  LDG.E R0, desc[UR56][R2.64+0x4] ;  /* 0x0000043802007981 */ /* 0x020f24000c1e1900 */
[----:B----4-:R-:W-:-:S07]  /*2ddb0*/  IMAD.IADD R0, R0, 0x1, -R5 ;  /* 0x0000000100007824 */ /* 0x010fce00078e0a05 */
.L_x_2977:
[----:B----4-:R-:W-:Y:S01]  /*2ddc0*/  SHF.R.S32.HI R2, RZ, 0x1f, R171 ;  /* 0x0000001fff027819 */ /* 0x010fe200000114ab */
[----:B------:R-:W-:Y:S01]  /*2ddd0*/  BSSY B1, `(.L_x_2978) ;  /* 0x000001d000017945 */ /* 0x000fe20003800000 */
[----:B------:R-:W-:Y:S02]  /*2dde0*/  SHF.R.S32.HI R8, RZ, 0x1f, R170 ;  /* 0x0000001fff087819 */ /* 0x000fe400000114aa */
[----:B------:R-:W-:Y:S02]  /*2ddf0*/  SHF.R.S32.HI R11, RZ, 0x1f, R160 ;  /* 0x0000001fff0b7819 */ /* 0x000fe400000114a0 */
[----:B------:R-:W-:Y:S02]  /*2de00*/  SEL R13, R171, RZ, !P0 ;  /* 0x000000ffab0d7207 */ /* 0x000fe40004000000 */
[----:B------:R-:W-:Y:S02]  /*2de10*/  SEL R9, R2, RZ, !P0 ;  /* 0x000000ff02097207 */ /* 0x000fe40004000000 */
[----:B-----5:R-:W-:Y:S01]  /*2de20*/  SHF.R.S32.HI R6, RZ, 0x1f, R7 ;  /* 0x0000001fff067819 */ /* 0x020fe20000011407 */
[----:B------:R-:W-:Y:S06]  /*2de30*/  @P2 BRA `(.L_x_2979) ;  /* 0x0000000000582947 */ /* 0x000fec0003800000 */
[----:B------:R-:W1:Y:S02]  /*2de40*/  S2R R3, SR_TID.X ;  /* 0x0000000000037919 */ /* 0x000e640000002100 */
[----:B-1----:R-:W-:-:S04]  /*2de50*/  IMAD R2, R177, 0x80, R3 ;  /* 0x00000080b1027824 */ /* 0x002fc800078e0203 */
[----:B------:R-:W-:-:S05]  /*2de60*/  VIADD R3, R2, 0xffffff80 ;  /* 0xffffff8002037836 */ /* 0x000fca0000000000 */
[----:B------:R-:W-:-:S13]  /*2de70*/  ISETP.GE.AND P0, PT, R3, R0, PT ;  /* 0x000000000300720c */ /* 0x000fda0003f06270 */
[----:B------:R-:W-:Y:S05]  /*2de80*/  @P0 BRA `(.L_x_2979) ;  /* 0x0000000000440947 */ /* 0x000fea0003800000 */
[C---:B------:R-:W-:Y:S01]  /*2de90*/  IADD3 R2, P0, R3.reuse, R7, RZ ;  /* 0x0000000703027210 */ /* 0x040fe20007f1e0ff */
        /* <DEDUP_REMOVED lines=16> */
.L_x_2979:
[----:B------:R-:W-:Y:S05]  /*2dfa0*/  BSYNC B1 ;  /* 0x0000000000017941 */ /* 0x000fea0003800000 */
.L_x_2978:
[----:B------:R-:W-:Y:S01]  /*2dfb0*/  ULDC.64 UR4, c[0x0][0xba0] ;  /* 0x0002e80000047ab9 */ /* 0x000fe20000000a00 */
[----:B------:R-:W-:Y:S01]  /*2dfc0*/  IMAD.MOV.U32 R2, RZ, RZ, R160 ;  /* 0x000000ffff027224 */ /* 0x000fe200078e00a0 */
[----:B------:R-:W-:Y:S01]  /*2dfd0*/  BSSY B1, `(.L_x_2980) ;  /* 0x000002f000017945 */ /* 0x000fe20003800000 */
[----:B-1----:R-:W-:Y:S02]  /*2dfe0*/  IMAD.MOV.U32 R3, RZ, RZ, R11 ;  /* 0x000000ffff037224 */ /* 0x002fe400078e000b */
[----:B------:R-:W-:Y:S02]  /*2dff0*/  IMAD R4, R6, UR4, RZ ;  /* 0x0000000406047c24 */ /* 0x000fe4000f8e02ff */
[----:B------:R-:W-:-:S04]  /*2e000*/  IMAD.WIDE.U32 R2, R7, UR4, R2 ;  /* 0x0000000407027c25 */ /* 0x000fc8000f8e0002 */
[----:B------:R-:W-:Y:S01]  /*2e010*/  IMAD R7, R7, UR5, R4 ;  /* 0x0000000507077c24 */ /* 0x000fe2000f8e0204 */
[----:B------:R-:W-:Y:S01]  /*2e020*/  ULDC.64 UR4, c[0x0][0xbe0] ;  /* 0x0002f80000047ab9 */ /* 0x000fe20000000a00 */
[----:B------:R-:W-:Y:S02]  /*2e030*/  IMAD R11, R177, -0x80, R0 ;  /* 0xffffff80b10b7824 */ /* 0x000fe400078e0200 */
[----:B------:R-:W-:Y:S02]  /*2e040*/  IMAD R5, R8, UR4, RZ ;  /* 0x0000000408057c24 */ /* 0x000fe4000f8e02ff */
[----:B------:R-:W-:Y:S01]  /*2e050*/  IMAD.IADD R3, R3, 0x1, R7 ;  /* 0x0000000103037824 */ /* 0x000fe200078e0207 */
[C---:B------:R-:W-:Y:S01]  /*2e060*/  ISETP.GE.AND P1, PT, R162.reuse, R11, PT ;  /* 0x0000000ba200720c */ /* 0x040fe20003f26270 */
[----:B------:R-:W-:Y:S01]  /*2e070*/  VIADD R0, R162, 0x20 ;  /* 0x00000020a2007836 */ /* 0x000fe20000000000 */
[----:B------:R-:W-:Y:S01]  /*2e080*/  SHF.R.S32.HI R7, RZ, 0x1f, R162 ;  /* 0x0000001fff077819 */ /* 0x000fe200000114a2 */
        /* <DEDUP_REMOVED lines=35> */
.L_x_2981:
[----:B------:R-:W-:Y:S05]  /*2e2c0*/  BSYNC B1 ;  /* 0x0000000000017941 */ /* 0x000fea0003800000 */
.L_x_2980:
[----:B------:R-:W-:Y:S01]  /*2e2d0*/  BSSY B1, `(.L_x_2982) ;  /* 0x000001c000017945 */ /* 0x000fe20003800000 */
[----:B------:R-:W-:Y:S01]  /*2e2e0*/  ISETP.GE.AND P1, PT, R0, R11, PT ;  /* 0x0000000b0000720c */ /* 0x000fe20003f26270 */
[----:B-1----:R-:W-:Y:S02]  /*2e2f0*/  VIADD R8, R162, 0x60 ;  /* 0x00000060a2087836 */ /* 0x002fe40000000000 */
        /* <DEDUP_REMOVED lines=25> */
.L_x_2983:
[----:B------:R-:W-:Y:S05]  /*2e490*/  BSYNC B1 ;  /* 0x0000000000017941 */ /* 0x000fea0003800000 */
.L_x_2982:
        /* <DEDUP_REMOVED lines=27> */
.L_x_2985:
[----:B------:R-:W-:Y:S05]  /*2e650*/  BSYNC B1 ;  /* 0x0000000000017941 */ /* 0x000fea0003800000 */
.L_x_2984:
        /* <DEDUP_REMOVED lines=25> */
.L_x_2976:
[----:B------:R-:W-:Y:S05]  /*2e7f0*/  BSYNC B0 ;  /* 0x0000000000007941 */ /* 0x000fea0003800000 */
.L_x_2967:
[----:B------:R-:W-:Y:S02]  /*2e800*/  ULDC UR4, c[0x0][0xd14] ;  /* 0x0003450000047ab9 */ /* 0x000fe40000000800 */
[----:B---3--:R-:W-:-:S13]  /*2e810*/  ISETP.GE.AND P0, PT, R119, UR4, PT ;  /* 0x0000000477007c0c */ /* 0x008fda000bf06270 */
[----:B------:R-:W-:Y:S05]  /*2e820*/  @!P0 BRA `(.L_x_2986) ;  /* 0xfffffd28002c8947 */ /* 0x000fea000383ffff */
[----:B------:R-:W-:Y:S05]  /*2e830*/  BRA `(.L_x_2764) ;  /* 0x0000006000ac7947 */ /* 0x000fea0003800000 */
.L_x_2762:
[----:B------:R-:W-:-:S08]  /*2e840*/  NOP ;  /* 0x0000000000007918 */ /* 0x000fd00000000000 */
[----:B------:R-:W0:-:S00]  /*2e850*/  USETMAXREG.DEALLOC.CTAPOOL 0x18 ;  /* 0x00000018000079c8 */ /* 0x000e0000080e0500 */
[----:B0-----:R-:W-:-:S06]  /*2e860*/  LOP3.LUT R0, R0, 0x3, RZ, 0xc0, !PT ;  /* 0x0000000300007812 */ /* 0x001fcc00078ec0ff */
[----:B------:R-:W0:Y:S02]  /*2e870*/  SHFL.IDX PT, R0, R0, RZ, 0x1f ;  /* 0x00001fff00007589 */ /* 0x000e2400000e0000 */
[----:B0-----:R-:W-:-:S13]  /*2e880*/  ISETP.NE.AND P0, PT, R0, RZ, PT ;  /* 0x000000ff0000720c */ /* 0x001fda0003f05270 */
[----:B------:R-:W-:Y:S05]  /*2e890*/  @P0 BRA `(.L_x_2764) ;  /* 0x0000006000940947 */ /* 0x000fea0003800000 */
        /* <DEDUP_REMOVED lines=56> */
.L_x_2991:
        /* <DEDUP_REMOVED lines=16> */
.L_x_2990:
[----:B------:R-:W-:Y:S05]  /*2ed20*/  BSYNC B0 ;  /* 0x0000000000007941 */ /* 0x000fea0003800000 */
.L_x_2989:
        /* <DEDUP_REMOVED lines=25> */
.L_x_2987:
        /* <DEDUP_REMOVED lines=20> */
.L_x_2992:
        /* <DEDUP_REMOVED lines=56> */
.L_x_2988:
[----:B------:R-:W-:Y:S02]  /*2f380*/  IMAD.MOV.U32 R17, RZ, RZ, RZ ;  /* 0x000000ffff117224 */ /* 0x000fe400078e00ff */
[----:B------:R-:W-:Y:S02]  /*2f390*/  IMAD.U32 R16, RZ, RZ, UR6 ;  /* 0x00000006ff107e24 */ /* 0x000fe4000f8e00ff */
[----:B------:R-:W-:-:S07]  /*2f3a0*/  IMAD.MOV.U32 R18, RZ, RZ, RZ ;  /* 0x000000ffff127224 */ /* 0x000fce00078e00ff */
.L_x_2993:
        /* <DEDUP_REMOVED lines=16> */
[----:B------:R-:W-:Y:S01]  /*2f4b0*/  ULDC.64 UR54, c[0x0][0x198] ;  /* 0x0000660000367ab9 */ /* 0x000fe20000000a00 */
[----:B------:R-:W-:Y:S01]  /*2f4c0*/  ULDC UR51, c[0x0][0xc] ;  /* 0x0000030000337ab9 */ /* 0x000fe20000000800 */
[----:B------:R-:W-:Y:S01]  /*2f4d0*/  UMOV UR52, URZ ;  /* 0x0000003f00347c82 */ /* 0x000fe20008000000 */
[----:B------:R1:W-:Y:S04]  /*2f4e0*/  STL [R1+0x47c], R0 ;  /* 0x00047c0001007387 */ /* 0x0003e80000100800 */
[----:B------:R1:W-:Y:S04]  /*2f4f0*/  STL [R1+0x470], RZ ;  /* 0x000470ff01007387 */ /* 0x0003e80000100800 */
[----:B------:R1:W-:Y:S02]  /*2f500*/  STL [R1+0x478], R0 ;  /* 0x0004780001007387 */ /* 0x0003e40000100800 */
.L_x_3094:
        /* <DEDUP_REMOVED lines=45> */
.L_x_2995:
        /* <DEDUP_REMOVED lines=18> */
.L_x_2996:
[----:B------:R-:W-:Y:S05]  /*2f900*/  @!P3 BRA `(.L_x_2997) ;  /* 0x00000000000cb947 */ /* 0x000fea0003800000 */
[----:B------:R-:W2:Y:S04]  /*2f910*/  LDG.E R7, desc[UR56][R4.64] ;  /* 0x0000003804077981 */ /* 0x000ea8000c1e1900 */
[----:B-1----:R-:W2:Y:S02]  /*2f920*/  LDG.E R8, desc[UR56][R4.64+0x4] ;  /* 0x0000043804087981 */ /* 0x002ea4000c1e1900 */
[----:B--2---:R-:W-:-:S07]  /*2f930*/  IMAD.IADD R7, R8, 0x1, -R7 ;  /* 0x0000000108077824 */ /* 0x004fce00078e0a07 */
.L_x_2997:
[----:B--2---:R-:W2:Y:S04]  /*2f940*/  @P1 LDG.E R4, desc[UR56][R2.64] ;  /* 0x0000003802041981 */ /* 0x004ea8000c1e1900 */
[----:B------:R1:W2:Y:S02]  /*2f950*/  @P1 LDG.E R5, desc[UR56][R2.64+0x4] ;  /* 0x0000043802051981 */ /* 0x0002a4000c1e1900 */
[----:B-1----:R-:W1:Y:S02]  /*2f960*/  LDC.64 R2, c[0x0][0xad8] ;  /* 0x0002b600ff027b82 */ /* 0x002e640000000a00 */
[----:B-1----:R-:W-:Y:S01]  /*2f970*/  ISETP.GE.AND P2, PT, R3, 0x1, PT ;  /* 0x000000010300780c */ /* 0x002fe20003f46270 */
[----:B--2---:R-:W-:Y:S02]  /*2f980*/  @P1 IMAD.IADD R9, R5, 0x1, -R4 ;  /* 0x0000000105091824 */ /* 0x004fe400078e0a04 */
[----:B-----5:R-:W-:-:S04]  /*2f990*/  IMAD.IADD R5, R7, 0x1, -R6 ;  /* 0x0000000107057824 */ /* 0x020fc800078e0a06 */
[----:B------:R-:W-:-:S04]  /*2f9a0*/  IMAD.IADD R8, R5, 0x1, R9 ;  /* 0x0000000105087824 */ /* 0x000fc800078e0209 */
[----:B------:R-:W-:-:S04]  /*2f9b0*/  VIADD R4, R8, 0x5f ;  /* 0x0000005f08047836 */ /* 0x000fc80000000000 */
[----:B------:R-:W-:-:S05]  /*2f9c0*/  IMAD.HI R4, R4, 0x2aaaaaab, RZ ;  /* 0x2aaaaaab04047827 */ /* 0x000fca00078e02ff */
[----:B------:R-:W-:-:S04]  /*2f9d0*/  SHF.R.U32.HI R7, RZ, 0x1f, R4 ;  /* 0x0000001fff077819 */ /* 0x000fc80000011604 */
[----:B------:R-:W-:Y:S02]  /*2f9e0*/  LEA.HI.SX32 R20, R4, R7, 0x1c ;  /* 0x0000000704147211 */ /* 0x000fe400078fe2ff */
[----:B------:R-:W-:-:S04]  /*2f9f0*/  LEA R4, R17, 0x80, 0x7 ;  /* 0x0000008011047811 */ /* 0x000fc800078e38ff */
[----:B------:R-:W-:-:S05]  /*2fa00*/  IADD3 R4, R8, R4, -R0 ;  /* 0x0000000408047210 */ /* 0x000fca0007ffe800 */
[----:B------:R-:W-:Y:S01]  /*2fa10*/  IMAD.IADD R2, R4, 0x1, R2 ;  /* 0x0000000104027824 */ /* 0x000fe200078e0202 */
[----:B------:R-:W-:Y:S06]  /*2fa20*/  @!P2 BRA `(.L_x_2998) ;  /* 0x000000000048a947 */ /* 0x000fec0003800000 */
[C---:B------:R-:W-:Y:S01]  /*2fa30*/  ISETP.GT.AND P0, PT, R4.reuse, RZ, PT ;  /* 0x000000ff0400720c */ /* 0x040fe20003f04270 */
[----:B------:R-:W-:Y:S01]  /*2fa40*/  BSSY B0, `(.L_x_2999) ;  /* 0x000000e000007945 */ /* 0x000fe20003800000 */
[----:B0-----:R-:W-:-:S11]  /*2fa50*/  VIADD R11, R4, 0xffffffff ;  /* 0xffffffff040b7836 */ /* 0x001fd60000000000 */
        /* <DEDUP_REMOVED lines=8> */
.L_x_3000:
[----:B------:R-:W-:-:S13]  /*2fae0*/  ISETP.NE.AND P0, PT, R3, 0x1, PT ;  /* 0x000000010300780c */ /* 0x000fda0003f05270 */
[----:B------:R-:W0:Y:S02]  /*2faf0*/  @P0 LDC.64 R6, c[0x0][0xae0] ;  /* 0x0002b800ff060b82 */ /* 0x000e240000000a00 */
[----:B0-----:R-:W-:-:S05]  /*2fb00*/  @P0 IMAD.HI.U32 R6, R11, R6, RZ ;  /* 0x000000060b060227 */ /* 0x001fca00078e00ff */
[----:B------:R-:W-:-:S07]  /*2fb10*/  @P0 SHF.R.U32.HI R11, RZ, R7, R6 ;  /* 0x00000007ff0b0219 */ /* 0x000fce0000011606 */
.L_x_3001:
[----:B------:R-:W-:Y:S05]  /*2fb20*/  BSYNC B0 ;  /* 0x0000000000007941 */ /* 0x000fea0003800000 */
.L_x_2999:
[----:B------:R-:W-:-:S05]  /*2fb30*/  IMAD R11, R11, R3, R3 ;  /* 0x000000030b0b7224 */ /* 0x000fca00078e0203 */
[----:B------:R-:W-:-:S07]  /*2fb40*/  VIMNMX R2, R2, R11, PT ;  /* 0x0000000b02027248 */ /* 0x000fce0003fe0100 */
.L_x_2998:
        /* <DEDUP_REMOVED lines=9> */
[----:B0-----:R-:W-:-:S11]  /*2fbe0*/  LOP3.LUT R11, RZ, R0, RZ, 0x33, !PT ;  /* 0x00000000ff0b7212 */ /* 0x001fd600078e33ff */
[----:B------:R-:W0:Y:S02]  /*2fbf0*/  @P0 LDC.64 R6, c[0x0][0xae0] ;  /* 0x0002b800ff060b82 */ /* 0x000e240000000a00 */
[----:B0-----:R-:W-:-:S05]  /*2fc00*/  @P0 IMAD.HI.U32 R6, R11, R6, RZ ;  /* 0x000000060b060227 */ /* 0x001fca00078e00ff */
[----:B------:R-:W-:-:S04]  /*2fc10*/  @P0 SHF.R.U32.HI R11, RZ, R7, R6 ;  /* 0x00000007ff0b0219 */ /* 0x000fc80000011606 */
[----:B------:R-:W-:Y:S01]  /*2fc20*/  LOP3.LUT R11, RZ, R11, RZ, 0x33, !PT ;  /* 0x0000000bff0b7212 */ /* 0x000fe200078e33ff */
[----:B------:R-:W-:Y:S06]  /*2fc30*/  BRA `(.L_x_3005) ;  /* 0x0000000000147947 */ /* 0x000fec0003800000 */
.L_x_3004:
[----:B------:R-:W-:Y:S01]  /*2fc40*/  ISETP.NE.AND P0, PT, R3, 0x1, PT ;  /* 0x000000010300780c */ /* 0x000fe20003f05270 */
[----:B0-----:R-:W-:-:S12]  /*2fc50*/  IMAD.MOV.U32 R11, RZ, RZ, R0 ;  /* 0x000000ffff0b7224 */ /* 0x001fd800078e0000 */
[----:B------:R-:W0:Y:S02]  /*2fc60*/  @P0 LDC.64 R6, c[0x0][0xae0] ;  /* 0x0002b800ff060b82 */ /* 0x000e240000000a00 */
[----:B0-----:R-:W-:-:S05]  /*2fc70*/  @P0 IMAD.HI.U32 R6, R0, R6, RZ ;  /* 0x0000000600060227 */ /* 0x001fca00078e00ff */
[----:B------:R-:W-:-:S07]  /*2fc80*/  @P0 SHF.R.U32.HI R11, RZ, R7, R6 ;  /* 0x00000007ff0b0219 */ /* 0x000fce0000011606 */
.L_x_3005:
[----:B------:R-:W-:Y:S05]  /*2fc90*/  BSYNC B0 ;  /* 0x0000000000007941 */ /* 0x000fea0003800000 */
.L_x_3003:
[----:B------:R-:W-:-:S05]  /*2fca0*/  IMAD R3, R11, R3, RZ ;  /* 0x000000030b037224 */ /* 0x000fca00078e02ff */
[----:B------:R-:W-:-:S07]  /*2fcb0*/  VIMNMX R8, R8, R3, !PT ;  /* 0x0000000308087248 */ /* 0x000fce0007fe0100 */
.L_x_3002:
        /* <DEDUP_REMOVED lines=35> */
.L_x_3163:
[----:B------:R-:W-:-:S03]  /*2fef0*/  UMOV UR4, 0xffffffff ;  /* 0xffffffff00047882 */ /* 0x000fc60000000000 */
[----:B------:R-:W-:Y:S05]  /*2ff00*/  BRA.DIV UR4, `(.L_x_3009) ;  /* 0x0000005a04cc7947 */ /* 0x000fea000b800000 */
[----:B------:R-:W-:-:S13]  /*2ff10*/  ELECT P6, URZ, PT ;  /* 0x00000000003f782f */ /* 0x000fda00038c0000 */
.L_x_3166:
        /* <DEDUP_REMOVED lines=11> */
.L_x_3167:
[----:B------:R-:W-:Y:S04]  /*2ffd0*/  BSSY B1, `(.L_x_3011) ;  /* 0x000004d000017945 */ /* 0x000fe80003800000 */
[----:B------:R-:W-:Y:S05]  /*2ffe0*/  @!P6 BRA `(.L_x_3012) ;  /* 0x00000004002ce947 */ /* 0x000fea0003800000 */
[----:B0-----:R-:W1:Y:S04]  /*2fff0*/  LDL R11, [R1+0x474] ;  /* 0x00047400010b7983 */ /* 0x001e680000100800 */
[----:B------:R-:W2:Y:S01]  /*30000*/  LDL R9, [R1+0x47c] ;  /* 0x00047c0001097983 */ /* 0x000ea20000100800 */
[----:B-1----:R-:W-:Y:S01]  /*30010*/  IMAD R8, R11, 0x8, R7 ;  /* 0x000000080b087824 */ /* 0x002fe200078e0207 */
[----:B--2---:R-:W-:-:S04]  /*30020*/  SHF.L.U32 R9, R9, 0x1f, RZ ;  /* 0x0000001f09097819 */ /* 0x004fc800000006ff */
[----:B------:R-:W0:Y:S02]  /*30030*/  SYNCS.PHASECHK.TRANS64.TRYWAIT P0, [R8+URZ+0x324a0], R9 ;  /* 0x0324a009080075a7 */ /* 0x000e24000800017f */
[----:B0-----:R-:W-:Y:S05]  /*30040*/  @!P0 BRA `(.L_x_3013) ;  /* 0x0000005800b08947 */ /* 0x001fea0003800000 */
.L_x_3168:
        /* <DEDUP_REMOVED lines=11> */
.L_x_3014:
        /* <DEDUP_REMOVED lines=17> */
[----:B------:R-:W2:Y:S02]  /*30210*/  SYNCS.PHASECHK.TRANS64.TRYWAIT P0, [R8+URZ+0x324c0], R9 ;  /* 0x0324c009080075a7 */ /* 0x000ea4000800017f */
[----:B-12---:R-:W-:Y:S05]  /*30220*/  @!P0 BRA `(.L_x_3015) ;  /* 0x00000058004c8947 */ /* 0x006fea0003800000 */
.L_x_3169:
        /* <DEDUP_REMOVED lines=8> */
.L_x_3016:
        /* <DEDUP_REMOVED lines=31> */
.L_x_3012:
[----:B------:R-:W-:Y:S05]  /*304a0*/  BSYNC B1 ;  /* 0x0000000000017941 */ /* 0x000fea0003800000 */
.L_x_3011:
[----:B-1----:R-:W2:Y:S04]  /*304b0*/  LDL.LU R8, [R1+0x474] ;  /* 0x0004740001087983 */ /* 0x002ea80000300800 */
[----:B0-----:R-:W3:Y:S01]  /*304c0*/  LDL.LU R11, [R1+0x47c] ;  /* 0x00047c00010b7983 */ /* 0x001ee20000300800 */
        /* <DEDUP_REMOVED lines=14> */
.L_x_3023:
        /* <DEDUP_REMOVED lines=9> */
.L_x_3170:
        /* <DEDUP_REMOVED lines=11> */
.L_x_3020:
        /* <DEDUP_REMOVED lines=17> */
.L_x_3171:
        /* <DEDUP_REMOVED lines=8> */
.L_x_3022:
        /* <DEDUP_REMOVED lines=31> */
.L_x_3018:
[----:B------:R-:W-:Y:S05]  /*30a70*/  BSYNC B1 ;  /* 0x0000000000017941 */ /* 0x000fea0003800000 */
.L_x_3017:
        /* <DEDUP_REMOVED lines=9> */
[----:B------:R-:W-:Y:S01]  /*30b10*/  ISETP.GT.AND P0, PT, R3, R2, PT ;  /* 0x000000020300720c */ /* 0x000fe20003f04270 */
[----:B------:R1:W-:Y:S04]  /*30b20*/  STL [R1+0x474], R9 ;  /* 0x0004740901007387 */ /* 0x0003e80000100800 */
[----:B------:R1:W-:Y:S08]  /*30b30*/  STL [R1+0x47c], R11 ;  /* 0x00047c0b01007387 */ /* 0x0003f00000100800 */
[----:B------:R-:W-:Y:S05]  /*30b40*/  @P0 BRA `(.L_x_3023) ;  /* 0xfffffff800980947 */ /* 0x000fea000383ffff */
.L_x_3007:
[----:B------:R-:W-:Y:S05]  /*30b50*/  BSYNC B0 ;  /* 0x0000000000007941 */ /* 0x000fea0003800000 */
.L_x_3006:
        /* <DEDUP_REMOVED lines=17> */
.L_x_3026:
[----:B------:R-:W-:-:S13]  /*30c70*/  ISETP.NE.AND P1, PT, R3, 0x1, PT ;  /* 0x000000010300780c */ /* 0x000fda0003f25270 */
[----:B------:R-:W2:Y:S02]  /*30c80*/  @P1 LDC.64 R4, c[0x0][0xae0] ;  /* 0x0002b800ff041b82 */ /* 0x000ea40000000a00 */
[----:B--2---:R-:W-:-:S05]  /*30c90*/  @P1 IMAD.HI.U32 R4, R6, R4, RZ ;  /* 0x0000000406041227 */ /* 0x004fca00078e00ff */
[----:B------:R-:W-:-:S07]  /*30ca0*/  @P1 SHF.R.U32.HI R6, RZ, R5, R4 ;  /* 0x00000005ff061219 */ /* 0x000fce0000011604 */
.L_x_3027:
[----:B------:R-:W-:Y:S05]  /*30cb0*/  BSYNC B0 ;  /* 0x0000000000007941 */ /* 0x000fea0003800000 */
.L_x_3025:
[----:B------:R-:W-:-:S05]  /*30cc0*/  IMAD R5, R6, R3, R3 ;  /* 0x0000000306057224 */ /* 0x000fca00078e0203 */
[----:B------:R-:W-:-:S07]  /*30cd0*/  VIMNMX R2, R2, R5, PT ;  /* 0x0000000502027248 */ /* 0x000fce0003fe0100 */
.L_x_3024:
        /* <DEDUP_REMOVED lines=19> */
.L_x_3030:
[----:B------:R-:W-:-:S13]  /*30e10*/  ISETP.NE.AND P0, PT, R3, 0x1, PT ;  /* 0x000000010300780c */ /* 0x000fda0003f05270 */
[----:B------:R-:W3:Y:S02]  /*30e20*/  @P0 LDC.64 R4, c[0x0][0xae0] ;  /* 0x0002b800ff040b82 */ /* 0x000ee40000000a00 */
[----:B---3--:R-:W-:-:S05]  /*30e30*/  @P0 IMAD.HI.U32 R4, R0, R4, RZ ;  /* 0x0000000400040227 */ /* 0x008fca00078e00ff */
[----:B------:R-:W-:-:S07]  /*30e40*/  @P0 SHF.R.U32.HI R0, RZ, R5, R4 ;  /* 0x00000005ff000219 */ /* 0x000fce0000011604 */
.L_x_3031:
[----:B------:R-:W-:Y:S05]  /*30e50*/  BSYNC B0 ;  /* 0x0000000000007941 */ /* 0x000fea0003800000 */
.L_x_3029:
[----:B------:R-:W-:-:S05]  /*30e60*/  IMAD R3, R0, R3, RZ ;  /* 0x0000000300037224 */ /* 0x000fca00078e02ff */
[----:B------:R-:W-:-:S07]  /*30e70*/  VIMNMX R2, R2, R3, !PT ;  /* 0x0000000302027248 */ /* 0x000fce0007fe0100 */
.L_x_3028:
        /* <DEDUP_REMOVED lines=25> */
.L_x_3033:
        /* <DEDUP_REMOVED lines=17> */
[----:B01----:R-:W-:Y:S02]  /*31120*/  IMAD.U32 R11, RZ, RZ, UR5 ;  /* 0x00000005ff0b7e24 */ /* 0x003fe4000f8e00ff */
[----:B------:R-:W-:Y:S02]  /*31130*/  IMAD.MOV.U32 R8, RZ, RZ, 0x70 ;  /* 0x00000070ff087424 */ /* 0x000fe400078e00ff */
[----:B------:R-:W-:Y:S02]  /*31140*/  IMAD.MOV.U32 R12, RZ, RZ, 0x1 ;  /* 0x00000001ff0c7424 */ /* 0x000fe400078e00ff */
[----:B------:R-:W-:-:S07]  /*31150*/  IMAD.MOV.U32 R13, RZ, RZ, RZ ;  /* 0x000000ffff0d7224 */ /* 0x000fce00078e00ff */
[----:B------:R-:W-:-:S07]  /*31160*/  LEPC R20, `(.L_x_3035) ;  /* 0x000000001014794e */ /* 0x000fce0000000000 */
[----:B---3--:R-:W-:Y:S05]  /*31170*/  CALL.ABS.NOINC R2 ;  /* 0x0000000002007343 */ /* 0x008fea0003c00000 */
.L_x_3035:
        /* <DEDUP_REMOVED lines=14> */
[----:B01----:R-:W-:Y:S02]  /*31260*/  IMAD.U32 R11, RZ, RZ, UR5 ;  /* 0x00000005ff0b7e24 */ /* 0x003fe4000f8e00ff */
[----:B------:R-:W-:Y:S02]  /*31270*/  IMAD.MOV.U32 R8, RZ, RZ, 0x70 ;  /* 0x00000070ff087424 */ /* 0x000fe400078e00ff */
[----:B------:R-:W-:Y:S02]  /*31280*/  IMAD.MOV.U32 R12, RZ, RZ, 0x1 ;  /* 0x00000001ff0c7424 */ /* 0x000fe400078e00ff */
[----:B---3--:R-:W-:-:S07]  /*31290*/  IMAD.MOV.U32 R13, RZ, RZ, RZ ;  /* 0x000000ffff0d7224 */ /* 0x008fce00078e00ff */
[----:B------:R-:W-:-:S07]  /*312a0*/  LEPC R20, `(.L_x_3037) ;  /* 0x000000001014794e */ /* 0x000fce0000000000 */
[----:B----4-:R-:W-:Y:S05]  /*312b0*/  CALL.ABS.NOINC R2 ;  /* 0x0000000002007343 */ /* 0x010fea0003c00000 */
.L_x_3037:
        /* <DEDUP_REMOVED lines=16> */
.L_x_3036:
[----:B--2---:R-:W2:Y:S01]  /*313c0*/  LDL.LU R6, [R1+0x490] ;  /* 0x0004900001067983 */ /* 0x004ea20000300800 */
[----:B------:R-:W3:Y:S01]  /*313d0*/  LDC R0, c[0x0][0x428] ;  /* 0x00010a00ff007b82 */ /* 0x000ee20000000800 */
[----:B------:R-:W-:Y:S01]  /*313e0*/  ULDC.64 UR4, c[0x0][0xaf0] ;  /* 0x0002bc0000047ab9 */ /* 0x000fe20000000a00 */
[----:B------:R-:W-:Y:S01]  /*313f0*/  IMAD.MOV.U32 R4, RZ, RZ, R19 ;  /* 0x000000ffff047224 */ /* 0x000fe200078e0013 */
[----:B------:R-:W4:Y:S01]  /*31400*/  S2R R5, SR_TID.X ;  /* 0x0000000000057919 */ /* 0x000f220000002100 */
[----:B---3--:R-:W-:Y:S01]  /*31410*/  ISETP.NE.AND P0, PT, R0, 0x1, PT ;  /* 0x000000010000780c */ /* 0x008fe20003f05270 */
[----:B------:R-:W-:Y:S01]  /*31420*/  IMAD.MOV.U32 R0, RZ, RZ, R18 ;  /* 0x000000ffff007224 */ /* 0x000fe200078e0012 */
[----:B----4-:R-:W-:-:S11]  /*31430*/  LOP3.LUT R5, R5, 0x1f, RZ, 0xc0, !PT ;  /* 0x0000001f05057812 */ /* 0x010fd600078ec0ff */
        /* <DEDUP_REMOVED lines=17> */
[----:B------:R-:W-:Y:S01]  /*31550*/  VOTEU.ALL UP0, P6 ;  /* 0x00000000003f7886 */ /* 0x000fe20003000000 */
[----:B---3--:R-:W-:Y:S01]  /*31560*/  SEL R2, R19, RZ, !P0 ;  /* 0x000000ff13027207 */ /* 0x008fe20004000000 */
[----:B--2---:R-:W-:-:S07]  /*31570*/  IMAD R17, R17, 0x80, R6 ;  /* 0x0000008011117824 */ /* 0x004fce00078e0206 */
.L_x_3038:
        /* <DEDUP_REMOVED lines=10> */
[----:B------:R-:W2:Y:S01]  /*31620*/  LDL R3, [R1+0x48c] ;  /* 0x00048c0001037983 */ /* 0x000ea20000100800 */
[----:B------:R-:W3:Y:S01]  /*31630*/  LDC.64 R20, c[0x0][0x3f8] ;  /* 0x0000fe00ff147b82 */ /* 0x000ee20000000a00 */
[----:B------:R-:W-:Y:S02]  /*31640*/  ULDC.64 UR4, c[0x0][0xb00] ;  /* 0x0002c00000047ab9 */ /* 0x000fe40000000a00 */
[----:B---3--:R-:W-:Y:S01]  /*31650*/  LOP3.LUT P0, RZ, R20, UR4, RZ, 0xfc, !PT ;  /* 0x0000000414ff7c12 */ /* 0x008fe2000f80fcff */
[----:B------:R-:W-:-:S03]  /*31660*/  UMOV UR4, 0xffffffff ;  /* 0xffffffff00047882 */ /* 0x000fc60000000000 */
[----:B------:R-:W-:-:S04]  /*31670*/  LOP3.LUT P0, RZ, R21, UR5, RZ, 0xfc, P0 ;  /* 0x0000000515ff7c12 */ /* 0x000fc8000800fcff */
[----:B-----5:R-:W-:Y:S01]  /*31680*/  SEL R6, R4, RZ, !P0 ;  /* 0x000000ff04067207 */ /* 0x020fe20004000000 */
[----:B--2---:R-:W-:Y:S01]  /*31690*/  VIADD R3, R3, 0xffffffff ;  /* 0xffffffff03037836 */ /* 0x004fe20000000000 */
[----:B------:R-:W-:Y:S07]  /*316a0*/  BRA.DIV UR4, `(.L_x_3039) ;  /* 0x0000004604687947 */ /* 0x000fee000b800000 */
.L_x_3174:
[----:B------:R-:W-:Y:S01]  /*316b0*/  UMOV UR4, 0xffffffff ;  /* 0xffffffff00047882 */ /* 0x000fe20000000000 */
[----:B------:R-:W-:Y:S02]  /*316c0*/  SHF.R.S32.HI R8, RZ, 0x1f, R4 ;  /* 0x0000001fff087819 */ /* 0x000fe40000011404 */
[----:B------:R-:W-:Y:S05]  /*316d0*/  BRA.DIV UR4, `(.L_x_3040) ;  /* 0x0000004604907947 */ /* 0x000fea000b800000 */
[----:B------:R-:W-:-:S13]  /*316e0*/  ELECT P6, URZ, PT ;  /* 0x00000000003f782f */ /* 0x000fda00038c0000 */
.L_x_3177:
[----:B------:R-:W-:Y:S05]  /*316f0*/  @!P6 BRA `(.L_x_3041) ;  /* 0x0000000000fce947 */ /* 0x000fea0003800000 */
[----:B------:R-:W-:-:S04]  /*31700*/  ISETP.NE.U32.AND P0, PT, R20, RZ, PT ;  /* 0x000000ff1400720c */ /* 0x000fc80003f05070 */
[----:B------:R-:W-:-:S13]  /*31710*/  ISETP.NE.AND.EX P0, PT, R21, RZ, PT, P0 ;  /* 0x000000ff1500720c */ /* 0x000fda0003f05300 */
[----:B------:R-:W-:Y:S05]  /*31720*/  @!P0 BRA `(.L_x_3042) ;  /* 0x0000000000488947 */ /* 0x000fea0003800000 */
[----:B-1----:R-:W1:Y:S01]  /*31730*/  LDC R9, c[0x0][0x41c] ;  /* 0x00010700ff097b82 */ /* 0x002e620000000800 */
[----:B------:R-:W-:Y:S01]  /*31740*/  IMAD.MOV.U32 R5, RZ, RZ, R3 ;  /* 0x000000ffff057224 */ /* 0x000fe200078e0003 */
[----:B------:R-:W-:Y:S01]  /*31750*/  ULDC.64 UR4, c[0x0][0x408] ;  /* 0x0001020000047ab9 */ /* 0x000fe20000000a00 */
[----:B-1----:R-:W-:-:S13]  /*31760*/  ISETP.NE.AND P0, PT, R9, 0x1, PT ;  /* 0x000000010900780c */ /* 0x002fda0003f05270 */
[----:B------:R-:W1:Y:S02]  /*31770*/  @P0 LDC.64 R6, c[0x0][0x420] ;  /* 0x00010800ff060b82 */ /* 0x000e640000000a00 */
[----:B-1----:R-:W-:-:S05]  /*31780*/  @P0 IMAD.HI.U32 R6, R3, R6, RZ ;  /* 0x0000000603060227 */ /* 0x002fca00078e00ff */
        /* <DEDUP_REMOVED lines=10> */
[----:B0-----:R-:W-:-:S05]  /*31830*/  LEA.HI.X R11, R6, R21, R5, 0x2, P0 ;  /* 0x00000015060b7211 */ /* 0x001fca00000f1405 */
[----:B------:R2:W5:Y:S04]  /*31840*/  LDG.E R6, desc[UR56][R10.64] ;  /* 0x000000380a067981 */ /* 0x000568000c1e1900 */
.L_x_3042:
[----:B------:R-:W3:Y:S01]  /*31850*/  LDL R5, [R1+0x470] ;  /* 0x0004700001057983 */ /* 0x000ee20000100800 */
[----:B-1----:R-:W-:-:S03]  /*31860*/  MOV R9, 0x400 ;  /* 0x0000040000097802 */ /* 0x002fc60000000f00 */
[----:B------:R-:W4:Y:S01]  /*31870*/  LDL R7, [R1+0x478] ;  /* 0x0004780001077983 */ /* 0x000f220000100800 */
[----:B--2---:R-:W1:Y:S02]  /*31880*/  S2R R10, SR_CgaCtaId ;  /* 0x00000000000a7919 */ /* 0x004e640000008800 */
[----:B-1----:R-:W-:-:S05]  /*31890*/  LEA R9, R10, R9, 0x18 ;  /* 0x000000090a097211 */ /* 0x002fca00078ec0ff */
[----:B---3--:R-:W-:Y:S01]  /*318a0*/  IMAD R5, R5, 0x8, R9 ;  /* 0x0000000805057824 */ /* 0x008fe200078e0209 */
[----:B----4-:R-:W-:-:S04]  /*318b0*/  SHF.L.U32 R7, R7, 0x1f, RZ ;  /* 0x0000001f07077819 */ /* 0x010fc800000006ff */
[----:B------:R-:W1:Y:S02]  /*318c0*/  SYNCS.PHASECHK.TRANS64.TRYWAIT P0, [R5+URZ+0x32440], R7 ;  /* 0x03244007050075a7 */ /* 0x000e64000800017f */
[----:B-1----:R-:W-:Y:S05]  /*318d0*/  @!P0 BRA `(.L_x_3043) ;  /* 0x0000004400308947 */ /* 0x002fea0003800000 */
.L_x_3178:
        /* <DEDUP_REMOVED lines=11> */
.L_x_3044:
[----:B------:R-:W2:Y:S01]  /*31990*/  LDL R9, [R1+0x470] ;  /* 0x0004700001097983 */ /* 0x000ea20000100800 */
        /* <DEDUP_REMOVED lines=20> */
[----:B--2---:R-:W-:Y:S01]  /*31ae0*/  NOP ;  /* 0x0000000000007918 */ /* 0x004fe20000000000 */
.L_x_3041:
        /* <DEDUP_REMOVED lines=26> */
[----:B--2---:R-:W-:Y:S01]  /*31c90*/  IMAD.MOV.U32 R2, RZ, RZ, 0x10000 ;  /* 0x00010000ff027424 */ /* 0x004fe200078e00ff */
        /* <DEDUP_REMOVED lines=28> */
.L_x_3046:
[----:B------:R-:W-:Y:S05]  /*31e60*/  BSYNC B0 ;  /* 0x0000000000007941 */ /* 0x000fea0003800000 */
.L_x_3045:
[----:B------:R-:W-:-:S04]  /*31e70*/  UIADD3 UR52, UR52, 0x1, URZ ;  /* 0x0000000134347890 */ /* 0x000fc8000fffe03f */
[----:B------:R-:W-:-:S04]  /*31e80*/  ULEA.HI UR4, UR52, UR52, URZ, 0x1 ;  /* 0x0000003434047291 */ /* 0x000fc8000f8f083f */
[----:B------:R-:W-:-:S04]  /*31e90*/  ULOP3.LUT UR4, UR4, 0xfffffffe, URZ, 0xc0, !UPT ;  /* 0xfffffffe04047892 */ /* 0x000fc8000f8ec03f */
[----:B------:R-:W-:-:S06]  /*31ea0*/  UIADD3 UR4, UR52, -UR4, URZ ;  /* 0x8000000434047290 */ /* 0x000fcc000fffe03f */
[----:B------:R-:W-:-:S05]  /*31eb0*/  IMAD.U32 R2, RZ, RZ, UR4 ;  /* 0x00000004ff027e24 */ /* 0x000fca000f8e00ff */
[----:B------:R-:W-:-:S04]  /*31ec0*/  SHF.L.U32 R2, R2, 0x1f, RZ ;  /* 0x0000001f02027819 */ /* 0x000fc800000006ff */
[----:B------:R-:W2:Y:S02]  /*31ed0*/  SYNCS.PHASECHK.TRANS64.TRYWAIT P0, [R5+URZ+0x32420], R2 ;  /* 0x03242002050075a7 */ /* 0x000ea4000800017f */
[----:B--2---:R-:W-:Y:S05]  /*31ee0*/  @!P0 BRA `(.L_x_3047) ;  /* 0x0000003c00c08947 */ /* 0x004fea0003800000 */
.L_x_3179:
[----:B------:R-:W-:Y:S01]  /*31ef0*/  ULDC.64 UR46, c[0x0][0x3f8] ;  /* 0x0000fe00002e7ab9 */ /* 0x000fe20000000a00 */
[----:B------:R-:W-:Y:S01]  /*31f00*/  ULDC.64 UR38, c[0x0][0x408] ;  /* 0x0001020000267ab9 */ /* 0x000fe20000000a00 */
[----:B------:R-:W-:Y:S04]  /*31f10*/  BSSY B0, `(.L_x_3048) ;  /* 0x000003b000007945 */ /* 0x000fe80003800000 */
[----:B------:R-:W-:Y:S05]  /*31f20*/  @!P6 BRA `(.L_x_3049) ;  /* 0x0000000000e4e947 */ /* 0x000fea0003800000 */
[----:B------:R-:W3:Y:S01]  /*31f30*/  LDL R7, [R1+0x470] ;  /* 0x0004700001077983 */ /* 0x000ee20000100800 */
[----:B-1----:R-:W-:-:S03]  /*31f40*/  MOV R9, 0x400 ;  /* 0x0000040000097802 */ /* 0x002fc60000000f00 */
[----:B--2---:R-:W2:Y:S01]  /*31f50*/  LDL R5, [R1+0x478] ;  /* 0x0004780001057983 */ /* 0x004ea20000100800 */
[----:B------:R-:W1:Y:S02]  /*31f60*/  S2R R10, SR_CgaCtaId ;  /* 0x00000000000a7919 */ /* 0x000e640000008800 */
[----:B-1----:R-:W-:-:S05]  /*31f70*/  LEA R9, R10, R9, 0x18 ;  /* 0x000000090a097211 */ /* 0x002fca00078ec0ff */
[----:B---3--:R-:W-:Y:S01]  /*31f80*/  IMAD R2, R7, 0x8, R9 ;  /* 0x0000000807027824 */ /* 0x008fe200078e0209 */
[----:B--2---:R-:W-:-:S04]  /*31f90*/  SHF.L.U32 R5, R5, 0x1f, RZ ;  /* 0x0000001f05057819 */ /* 0x004fc800000006ff */
[----:B------:R-:W1:Y:S02]  /*31fa0*/  SYNCS.PHASECHK.TRANS64.TRYWAIT P0, [R2+URZ+0x32460], R5 ;  /* 0x03246005020075a7 */ /* 0x000e64000800017f */
[----:B-1----:R-:W-:Y:S05]  /*31fb0*/  @!P0 BRA `(.L_x_3050) ;  /* 0x0000003c00ac8947 */ /* 0x002fea0003800000 */
.L_x_3180:
        /* <DEDUP_REMOVED lines=11> */
.L_x_3051:
[----:B------:R-:W2:Y:S01]  /*32070*/  LDL R7, [R1+0x470] ;  /* 0x0004700001077983 */ /* 0x000ea20000100800 */
        /* <DEDUP_REMOVED lines=35> */
[----:B---3--:R-:W-:Y:S01]  /*322b0*/  NOP ;  /* 0x0000000000007918 */ /* 0x008fe20000000000 */
.L_x_3049:
[----:B------:R-:W-:Y:S05]  /*322c0*/  BSYNC B0 ;  /* 0x0000000000007941 */ /* 0x000fea0003800000 */
.L_x_3048:
[----:B------:R-:W3:Y:S04]  /*322d0*/  LDL R3, [R1+0x48c] ;  /* 0x00048c0001037983 */ /* 0x000ee80000100800 */
[----:B--2---:R-:W2:Y:S01]  /*322e0*/  LDL R2, [R1+0x484] ;  /* 0x0004840001027983 */ /* 0x004ea20000100800 */
[----:B------:R-:W-:Y:S01]  /*322f0*/  BSSY B0, `(.L_x_3052) ;  /* 0x000016a000007945 */ /* 0x000fe20003800000 */
[----:B---3--:R-:W-:-:S05]  /*32300*/  VIADD R5, R3, 0xfffffffe ;  /* 0xfffffffe03057836 */ /* 0x008fca0000000000 */
[----:B--2---:R-:W-:-:S13]  /*32310*/  ISETP.GE.AND P0, PT, R5, R2, PT ;  /* 0x000000020500720c */ /* 0x004fda0003f06270 */
[----:B------:R-:W-:Y:S05]  /*32320*/  @!P0 BRA `(.L_x_3053) ;  /* 0x0000001400988947 */ /* 0x000fea0003800000 */
[----:B-1----:R-:W-:Y:S01]  /*32330*/  LOP3.LUT R9, RZ, R2, RZ, 0x33, !PT ;  /* 0x00000002ff097212 */ /* 0x002fe200078e33ff */
[----:B------:R-:W-:Y:S01]  /*32340*/  IMAD.MOV R2, RZ, RZ, -R3 ;  /* 0x000000ffff027224 */ /* 0x000fe200078e0a03 */
[----:B------:R-:W-:Y:S04]  /*32350*/  BSSY B1, `(.L_x_3054) ;  /* 0x000007a000017945 */ /* 0x000fe80003800000 */
[----:B------:R-:W-:-:S05]  /*32360*/  VIADDMNMX R9, R2, 0x1, R9, !PT ;  /* 0x0000000102097846 */ /* 0x000fca0007800109 */
[----:B------:R-:W-:-:S05]  /*32370*/  IMAD.IADD R2, R3, 0x1, R9 ;  /* 0x0000000103027824 */ /* 0x000fca00078e0209 */
[----:B------:R-:W-:-:S04]  /*32380*/  LOP3.LUT R2, R2, 0x1, RZ, 0xc0, !PT ;  /* 0x0000000102027812 */ /* 0x000fc800078ec0ff */
[----:B------:R-:W-:-:S13]  /*32390*/  ISETP.NE.U32.AND P0, PT, R2, 0x1, PT ;  /* 0x000000010200780c */ /* 0x000fda0003f05070 */
[----:B------:R-:W-:Y:S05]  /*323a0*/  @P0 BRA `(.L_x_3055) ;  /* 0x0000000400d00947 */ /* 0x000fea0003800000 */
[----:B------:R-:W2:Y:S04]  /*323b0*/  LDL.LU R3, [R1+0x470] ;  /* 0x0004700001037983 */ /* 0x000ea80000300800 */
        /* <DEDUP_REMOVED lines=13> */
[----:B0-----:R-:W0:Y:S01]  /*32490*/  LDC R11, c[0x0][0x41c] ;  /* 0x00010700ff0b7b82 */ /* 0x001e220000000800 */
[----:B------:R-:W-:Y:S01]  /*324a0*/  ULDC.64 UR4, c[0x0][0x408] ;  /* 0x0001020000047ab9 */ /* 0x000fe20000000a00 */
[----:B0-----:R-:W-:-:S13]  /*324b0*/  ISETP.NE.AND P0, PT, R11, 0x1, PT ;  /* 0x000000010b00780c */ /* 0x001fda0003f05270 */
[----:B------:R-:W0:Y:S02]  /*324c0*/  @P0 LDC.64 R2, c[0x0][0x420] ;  /* 0x00010800ff020b82 */ /* 0x000e240000000a00 */
[----:B0-----:R-:W-:-:S04]  /*324d0*/  @P0 IMAD.HI.U32 R6, R5, R2, RZ ;  /* 0x0000000205060227 */ /* 0x001fc800078e00ff */
        /* <DEDUP_REMOVED lines=12> */
.L_x_3058:
[----:B------:R-:W3:Y:S01]  /*325a0*/  S2R R3, SR_CgaCtaId ;  /* 0x0000000000037919 */ /* 0x000ee20000008800 */
[----:B------:R-:W-:-:S04]  /*325b0*/  MOV R2, 0x400 ;  /* 0x0000040000027802 */ /* 0x000fc80000000f00 */
[----:B---3--:R-:W-:Y:S02]  /*325c0*/  LEA R2, R3, R2, 0x18 ;  /* 0x0000000203027211 */ /* 0x008fe400078ec0ff */
[----:B------:R-:W-:-:S03]  /*325d0*/  SHF.L.U32 R3, R12, 0x1f, RZ ;  /* 0x0000001f0c037819 */ /* 0x000fc600000006ff */
[----:B------:R-:W-:-:S04]  /*325e0*/  IMAD R2, R13, 0x8, R2 ;  /* 0x000000080d027824 */ /* 0x000fc800078e0202 */
[----:B------:R-:W3:Y:S02]  /*325f0*/  SYNCS.PHASECHK.TRANS64.TRYWAIT P0, [R2+URZ+0x32440], R3 ;  /* 0x03244003020075a7 */ /* 0x000ee4000800017f */
[----:B---3--:R-:W-:Y:S05]  /*32600*/  @!P0 BRA `(.L_x_3059) ;  /* 0x00000038002c8947 */ /* 0x008fea0003800000 */
.L_x_3181:
        /* <DEDUP_REMOVED lines=11> */
.L_x_3060:
[----:B----4-:R-:W4:Y:S01]  /*326c0*/  LDL R7, [R1+0x470] ;  /* 0x0004700001077983 */ /* 0x010f220000100800 */
[----:B0-----:R-:W-:-:S03]  /*326d0*/  MOV R11, 0x400 ;  /* 0x00000400000b7802 */ /* 0x001fc60000000f00 */
[----:B------:R-:W2:Y:S01]  /*326e0*/  LDL R10, [R1+0x480] ;  /* 0x00048000010a7983 */ /* 0x000ea20000100800 */
[----:B-1----:R-:W0:Y:S01]  /*326f0*/  S2R R12, SR_CgaCtaId ;  /* 0x00000000000c7919 */ /* 0x002e220000008800 */
        /* <DEDUP_REMOVED lines=16> */
[----:B------:R-:W1:Y:S02]  /*32800*/  SYNCS.PHASECHK.TRANS64.TRYWAIT P0, [R2+URZ+0x32460], R3 ;  /* 0x03246003020075a7 */ /* 0x000e64000800017f */
[----:B01----:R-:W-:Y:S05]  /*32810*/  @!P0 BRA `(.L_x_3061) ;  /* 0x0000003400bc8947 */ /* 0x003fea0003800000 */
.L_x_3182:
        /* <DEDUP_REMOVED lines=8> */
.L_x_3062:
[----:B0--3--:R-:W2:Y:S01]  /*328a0*/  LDL R3, [R1+0x470] ;  /* 0x0004700001037983 */ /* 0x009ea20000100800 */
        /* <DEDUP_REMOVED lines=33> */
.L_x_3057:
[----:B------:R-:W-:Y:S05]  /*32ac0*/  BSYNC B2 ;  /* 0x0000000000027941 */ /* 0x000fea0003800000 */
.L_x_3056:
[----:B------:R-:W2:Y:S02]  /*32ad0*/  LDL R2, [R1+0x48c] ;  /* 0x00048c0001027983 */ /* 0x000ea40000100800 */
[----:B--2---:R-:W-:-:S07]  /*32ae0*/  VIADD R5, R2, 0xfffffffd ;  /* 0xfffffffd02057836 */ /* 0x004fce0000000000 */
.L_x_3055:
[----:B------:R-:W-:Y:S05]  /*32af0*/  BSYNC B1 ;  /* 0x0000000000017941 */ /* 0x000fea0003800000 */
.L_x_3054:
[----:B------:R-:W2:Y:S01]  /*32b00*/  LDL.LU R2, [R1+0x48c] ;  /* 0x00048c0001027983 */ /* 0x000ea20000300800 */
[----:B------:R-:W-:Y:S01]  /*32b10*/  VIADD R9, R9, 0xfffffffe ;  /* 0xfffffffe09097836 */ /* 0x000fe20000000000 */
[----:B--2---:R-:W-:-:S04]  /*32b20*/  LOP3.LUT R2, RZ, R2, RZ, 0x33, !PT ;  /* 0x00000002ff027212 */ /* 0x004fc800078e33ff */
[----:B------:R-:W-:-:S13]  /*32b30*/  ISETP.NE.AND P0, PT, R9, R2, PT ;  /* 0x000000020900720c */ /* 0x000fda0003f05270 */
[----:B------:R-:W-:Y:S05]  /*32b40*/  @!P0 BRA `(.L_x_3053) ;  /* 0x0000000c00908947 */ /* 0x000fea0003800000 */
.L_x_3077:
        /* <DEDUP_REMOVED lines=15> */
[----:B------:R-:W-:Y:S01]  /*32c40*/  IMAD R7, R8, UR38, RZ ;  /* 0x0000002608077c24 */ /* 0x000fe2000f8e02ff */
[----:B0-----:R-:W-:-:S13]  /*32c50*/  ISETP.NE.AND P0, PT, R6, 0x1, PT ;  /* 0x000000010600780c */ /* 0x001fda0003f05270 */
[----:B------:R-:W1:Y:S02]  /*32c60*/  @P0 LDC.64 R2, c[0x0][0x420] ;  /* 0x00010800ff020b82 */ /* 0x000e640000000a00 */
[----:B-1----:R-:W-:-:S04]  /*32c70*/  @P0 IMAD.HI.U32 R12, R5, R2, RZ ;  /* 0x00000002050c0227 */ /* 0x002fc800078e00ff */
[----:B------:R-:W-:Y:S01]  /*32c80*/  IMAD.MOV.U32 R2, RZ, RZ, R5 ;  /* 0x000000ffff027224 */ /* 0x000fe200078e0005 */
[----:B------:R-:W-:-:S04]  /*32c90*/  @P0 SHF.R.U32.HI R2, RZ, R3, R12 ;  /* 0x00000003ff020219 */ /* 0x000fc8000001160c */
[--C-:B------:R-:W-:Y:S01]  /*32ca0*/  SHF.R.S32.HI R3, RZ, 0x1f, R2.reuse ;  /* 0x0000001fff037819 */ /* 0x100fe20000011402 */
[----:B------:R-:W-:-:S04]  /*32cb0*/  IMAD.MOV R11, RZ, RZ, -R2 ;  /* 0x000000ffff0b7224 */ /* 0x000fc800078e0a02 */
[----:B------:R-:W-:Y:S02]  /*32cc0*/  IMAD R11, R6, R11, R5 ;  /* 0x0000000b060b7224 */ /* 0x000fe400078e0205 */
[C---:B------:R-:W-:Y:S02]  /*32cd0*/  IMAD R6, R4.reuse, UR39, R7 ;  /* 0x0000002704067c24 */ /* 0x040fe4000f8e0207 */
[----:B------:R-:W-:-:S04]  /*32ce0*/  IMAD.WIDE.U32 R2, R4, UR38, R2 ;  /* 0x0000002604027c25 */ /* 0x000fc8000f8e0002 */
[----:B------:R-:W-:Y:S01]  /*32cf0*/  IMAD.IADD R3, R6, 0x1, R3 ;  /* 0x0000000106037824 */ /* 0x000fe200078e0203 */
[----:B------:R-:W-:-:S04]  /*32d00*/  LEA R6, P0, R2, UR46, 0x2 ;  /* 0x0000002e02067c11 */ /* 0x000fc8000f8010ff */
[----:B------:R-:W-:-:S05]  /*32d10*/  LEA.HI.X R7, R2, UR47, R3, 0x2, P0 ;  /* 0x0000002f02077c11 */ /* 0x000fca00080f1403 */
[----:B------:R0:W5:Y:S04]  /*32d20*/  LDG.E R6, desc[UR56][R6.64] ;  /* 0x0000003806067981 */ /* 0x000168000c1e1900 */
.L_x_3065:
[----:B------:R-:W2:Y:S01]  /*32d30*/  S2R R3, SR_CgaCtaId ;  /* 0x0000000000037919 */ /* 0x000ea20000008800 */
[----:B------:R-:W-:-:S04]  /*32d40*/  MOV R2, 0x400 ;  /* 0x0000040000027802 */ /* 0x000fc80000000f00 */
[----:B--2---:R-:W-:Y:S02]  /*32d50*/  LEA R2, R3, R2, 0x18 ;  /* 0x0000000203027211 */ /* 0x004fe400078ec0ff */
[----:B------:R-:W-:-:S03]  /*32d60*/  SHF.L.U32 R3, R10, 0x1f, RZ ;  /* 0x0000001f0a037819 */ /* 0x000fc600000006ff */
[----:B------:R-:W-:-:S04]  /*32d70*/  IMAD R2, R9, 0x8, R2 ;  /* 0x0000000809027824 */ /* 0x000fc800078e0202 */
[----:B------:R-:W2:Y:S02]  /*32d80*/  SYNCS.PHASECHK.TRANS64.TRYWAIT P0, [R2+URZ+0x32440], R3 ;  /* 0x03244003020075a7 */ /* 0x000ea4000800017f */
[----:B--2---:R-:W-:Y:S05]  /*32d90*/  @!P0 BRA `(.L_x_3066) ;  /* 0x0000003000708947 */ /* 0x004fea0003800000 */
.L_x_3183:
[----:B0-----:R-:W0:Y:S02]  /*32da0*/  S2R R7, SR_TID.X ;  /* 0x0000000000077919 */ /* 0x001e240000002100 */
[----:B0-----:R-:W-:-:S04]  /*32db0*/  LOP3.LUT R7, R7, 0x7f, RZ, 0xc0, !PT ;  /* 0x0000007f07077812 */ /* 0x001fc800078ec0ff */
[----:B------:R-:W-:-:S13]  /*32dc0*/  ISETP.NE.AND P0, PT, R7, RZ, PT ;  /* 0x000000ff0700720c */ /* 0x000fda0003f05270 */
[----:B------:R-:W-:Y:S05]  /*32dd0*/  @P0 BRA `(.L_x_3067) ;  /* 0x00000000001c0947 */ /* 0x000fea0003800000 */
[----:B------:R-:W0:Y:S02]  /*32de0*/  S2R R7, SR_TID.X ;  /* 0x0000000000077919 */ /* 0x000e240000002100 */
[----:B0-----:R-:W-:-:S04]  /*32df0*/  LOP3.LUT R7, R7, 0x1f, RZ, 0xc0, !PT ;  /* 0x0000001f07077812 */ /* 0x001fc800078ec0ff */
[----:B------:R-:W-:Y:S01]  /*32e00*/  ISETP.NE.AND P1, PT, R7, RZ, PT ;  /* 0x000000ff0700720c */ /* 0x000fe20003f25270 */
[----:B------:R-:W-:-:S04]  /*32e10*/  IMAD.MOV.U32 R7, RZ, RZ, 0x3000 ;  /* 0x00003000ff077424 */ /* 0x000fc800078e00ff */
[----:B------:R0:W-:Y:S08]  /*32e20*/  SYNCS.ARRIVE.TRANS64 RZ, [R2+URZ+0x32430], R7 ;  /* 0x0324300702ff79a7 */ /* 0x0001f0000800003f */
[----:B------:R-:W-:Y:S05]  /*32e30*/  @!P1 BRA `(.L_x_3067) ;  /* 0x0000000000049947 */ /* 0x000fea0003800000 */
[----:B------:R-:W-:Y:S01]  /*32e40*/  BPT.TRAP 0x1 ;  /* 0x000000040000795c */ /* 0x000fe20000300000 */
.L_x_3067:
[----:B-1----:R-:W3:Y:S01]  /*32e50*/  LDL R12, [R1+0x480] ;  /* 0x00048000010c7983 */ /* 0x002ee20000100800 */
[----:B0-----:R-:W-:Y:S01]  /*32e60*/  MOV R7, 0x400 ;  /* 0x0000040000077802 */ /* 0x001fe20000000f00 */
        /* <DEDUP_REMOVED lines=19> */
.L_x_3184:
        /* <DEDUP_REMOVED lines=8> */
.L_x_3069:
        /* <DEDUP_REMOVED lines=33> */
.L_x_3064:
[----:B------:R-:W-:Y:S05]  /*33230*/  BSYNC B1 ;  /* 0x0000000000017941 */ /* 0x000fea0003800000 */
.L_x_3063:
[----:B------:R-:W-:Y:S01]  /*33240*/  VIADD R9, R9, 0x1 ;  /* 0x0000000109097836 */ /* 0x000fe20000000000 */
[----:B------:R-:W-:Y:S04]  /*33250*/  BSSY B1, `(.L_x_3070) ;  /* 0x000006f000017945 */ /* 0x000fe80003800000 */
[----:B------:R-:W-:-:S04]  /*33260*/  ISETP.NE.AND P0, PT, R9, 0x2, PT ;  /* 0x000000020900780c */ /* 0x000fc80003f05270 */
[----:B------:R-:W-:Y:S02]  /*33270*/  SEL R3, RZ, 0x1, P0 ;  /* 0x00000001ff037807 */ /* 0x000fe40000000000 */
[----:B-1----:R-:W-:Y:S01]  /*33280*/  SEL R12, R9, RZ, P0 ;  /* 0x000000ff090c7207 */ /* 0x002fe20000000000 */
        /* <DEDUP_REMOVED lines=25> */
.L_x_3072:
[----:B------:R-:W2:Y:S01]  /*33420*/  S2R R3, SR_CgaCtaId ;  /* 0x0000000000037919 */ /* 0x000ea20000008800 */
[----:B------:R-:W-:-:S04]  /*33430*/  MOV R2, 0x400 ;  /* 0x0000040000027802 */ /* 0x000fc80000000f00 */
[----:B--2---:R-:W-:Y:S02]  /*33440*/  LEA R2, R3, R2, 0x18 ;  /* 0x0000000203027211 */ /* 0x004fe400078ec0ff */
[----:B------:R-:W-:-:S03]  /*33450*/  SHF.L.U32 R3, R11, 0x1f, RZ ;  /* 0x0000001f0b037819 */ /* 0x000fc600000006ff */
[----:B------:R-:W-:-:S04]  /*33460*/  IMAD R2, R12, 0x8, R2 ;  /* 0x000000080c027824 */ /* 0x000fc800078e0202 */
[----:B------:R-:W2:Y:S02]  /*33470*/  SYNCS.PHASECHK.TRANS64.TRYWAIT P0, [R2+URZ+0x32440], R3 ;  /* 0x03244003020075a7 */ /* 0x000ea4000800017f */
[----:B--2---:R-:W-:Y:S05]  /*33480*/  @!P0 BRA `(.L_x_3073) ;  /* 0x0000002800dc8947 */ /* 0x004fea0003800000 */
.L_x_3185:
[----:B-1----:R-:W1:Y:S02]  /*33490*/  S2R R7, SR_TID.X ;  /* 0x0000000000077919 */ /* 0x002e640000002100 */
        /* <DEDUP_REMOVED lines=10> */
.L_x_3074:
[----:B-1----:R-:W3:Y:S01]  /*33540*/  LDL R7, [R1+0x470] ;  /* 0x0004700001077983 */ /* 0x002ee20000100800 */
        /* <DEDUP_REMOVED lines=21> */
.L_x_3186:
        /* <DEDUP_REMOVED lines=8> */
.L_x_3076:
        /* <DEDUP_REMOVED lines=34> */
.L_x_3071:
[----:B------:R-:W-:Y:S05]  /*33940*/  BSYNC B1 ;  /* 0x0000000000017941 */ /* 0x000fea0003800000 */
.L_x_3070:
[----:B------:R-:W2:Y:S01]  /*33950*/  LDL R2, [R1+0x484] ;  /* 0x0004840001027983 */ /* 0x000ea20000100800 */
[----:B------:R-:W-:Y:S01]  /*33960*/  VIADD R5, R5, 0xfffffffe ;  /* 0xfffffffe05057836 */ /* 0x000fe20000000000 */
[----:B--2---:R-:W-:-:S13]  /*33970*/  ISETP.GT.AND P0, PT, R9, R2, PT ;  /* 0x000000020900720c */ /* 0x004fda0003f04270 */
[----:B------:R-:W-:Y:S05]  /*33980*/  @P0 BRA `(.L_x_3077) ;  /* 0xfffffff000700947 */ /* 0x000fea000383ffff */
.L_x_3053:
[----:B------:R-:W-:Y:S05]  /*33990*/  BSYNC B0 ;  /* 0x0000000000007941 */ /* 0x000fea0003800000 */
.L_x_3052:
[----:B------:R-:W2:Y:S01]  /*339a0*/  LDL.LU R3, [R1+0x470] ;  /* 0x0004700001037983 */ /* 0x000ea20000300800 */
        /* <DEDUP_REMOVED lines=8> */
[----:B------:R2:W-:Y:S01]  /*33a30*/  STL [R1+0x470], R2 ;  /* 0x0004700201007387 */ /* 0x0005e20000100800 */
        /* <DEDUP_REMOVED lines=13> */
.L_x_3079:
[----:B------:R-:W-:Y:S05]  /*33b10*/  BSYNC B0 ;  /* 0x0000000000007941 */ /* 0x000fea0003800000 */
.L_x_3078:
[----:B--2---:R-:W2:Y:S02]  /*33b20*/  LDL.LU R2, [R1+0x478] ;  /* 0x0004780001027983 */ /* 0x004ea40000300800 */
[----:B--2---:R-:W-:-:S05]  /*33b30*/  LOP3.LUT R2, R2, R0, RZ, 0x3c, !PT ;  /* 0x0000000002027212 */ /* 0x004fca00078e3cff */
[----:B------:R3:W-:Y:S02]  /*33b40*/  STL [R1+0x478], R2 ;  /* 0x0004780201007387 */ /* 0x0007e40000100800 */
.L_x_3034:
[----:B------:R-:W-:Y:S05]  /*33b50*/  BSYNC B6 ;  /* 0x0000000000067941 */ /* 0x000fea0003800000 */
.L_x_3032:
[----:B------:R-:W-:-:S03]  /*33b60*/  UMOV UR4, 0xffffffff ;  /* 0xffffffff00047882 */ /* 0x000fc60000000000 */
[----:B------:R-:W-:Y:S05]  /*33b70*/  BRA.DIV UR4, `(.L_x_3080) ;  /* 0x0000002604487947 */ /* 0x000fea000b800000 */
[----:B------:R4:W0:Y:S04]  /*33b80*/  SHFL.IDX PT, R4, R16, RZ, 0x1f ;  /* 0x00001fff10047589 */ /* 0x00082800000e0000 */
[----:B------:R-:W0:Y:S02]  /*33b90*/  SHFL.IDX PT, R16, R16, 0x1, 0x1f ;  /* 0x00201f0010107f89 */ /* 0x000e2400000e0000 */
.L_x_3190:
[----:B------:R-:W2:Y:S01]  /*33ba0*/  S2R R0, SR_TID.X ;  /* 0x0000000000007919 */ /* 0x000ea20000002100 */
[----:B------:R-:W-:Y:S01]  /*33bb0*/  ULDC UR4, c[0x0][0xd14] ;  /* 0x0003450000047ab9 */ /* 0x000fe20000000800 */
[----:B------:R-:W-:Y:S01]  /*33bc0*/  BSSY B0, `(.L_x_3081) ;  /* 0x000000b000007945 */ /* 0x000fe20003800000 */
[----:B------:R-:W-:Y:S01]  /*33bd0*/  IMAD.MOV.U32 R17, RZ, RZ, RZ ;  /* 0x000000ffff117224 */ /* 0x000fe200078e00ff */
[----:B--2---:R-:W-:Y:S01]  /*33be0*/  LOP3.LUT R6, R0, 0x1f, RZ, 0xc0, !PT ;  /* 0x0000001f00067812 */ /* 0x004fe200078ec0ff */
[----:B------:R-:W-:-:S03]  /*33bf0*/  IMAD.U32 R0, RZ, RZ, UR4 ;  /* 0x00000004ff007e24 */ /* 0x000fc6000f8e00ff */
[C---:B------:R-:W-:Y:S01]  /*33c00*/  ISETP.NE.AND P0, PT, R6.reuse, 0x1f, PT ;  /* 0x0000001f0600780c */ /* 0x040fe20003f05270 */
[----:B------:R-:W-:-:S05]  /*33c10*/  IMAD.IADD R5, R6, 0x1, R19 ;  /* 0x0000000106057824 */ /* 0x000fca00078e0213 */
[----:B------:R-:W-:-:S13]  /*33c20*/  ISETP.GE.OR P0, PT, R5, R0, !P0 ;  /* 0x000000000500720c */ /* 0x000fda0004706670 */
[----:B------:R-:W-:Y:S05]  /*33c30*/  @P0 BRA `(.L_x_3082) ;  /* 0x00000000000c0947 */ /* 0x000fea0003800000 */
[----:B---3--:R-:W2:Y:S02]  /*33c40*/  LDC.64 R2, c[0x0][0xd58] ;  /* 0x00035600ff027b82 */ /* 0x008ea40000000a00 */
[----:B--2---:R-:W-:-:S05]  /*33c50*/  IMAD.WIDE R2, R5, 0x4, R2 ;  /* 0x0000000405027825 */ /* 0x004fca00078e0202 */
[----:B------:R2:W5:Y:S02]  /*33c60*/  LDG.E R17, desc[UR56][R2.64] ;  /* 0x0000003802117981 */ /* 0x000564000c1e1900 */
.L_x_3082:
[----:B------:R-:W-:Y:S05]  /*33c70*/  BSYNC B0 ;  /* 0x0000000000007941 */ /* 0x000fea0003800000 */
.L_x_3081:
[----:B------:R-:W-:-:S03]  /*33c80*/  UMOV UR4, 0xffffffff ;  /* 0xffffffff00047882 */ /* 0x000fc60000000000 */
[----:B------:R-:W-:Y:S05]  /*33c90*/  BRA.DIV UR4, `(.L_x_3083) ;  /* 0x00000026044c7947 */ /* 0x000fea000b800000 */
[----:B-----5:R-:W0:Y:S01]  /*33ca0*/  SHFL.UP PT, R14, R17, 0x1, RZ ;  /* 0x04200000110e7989 */ /* 0x020e2200000e00ff */
[C---:B------:R-:W-:Y:S02]  /*33cb0*/  ISETP.NE.AND P0, PT, R6.reuse, RZ, PT ;  /* 0x000000ff0600720c */ /* 0x040fe40003f05270 */
[----:B------:R-:W-:Y:S02]  /*33cc0*/  ISETP.GE.U32.AND P1, PT, R6, 0x2, PT ;  /* 0x000000020600780c */ /* 0x000fe40003f26070 */
[----:B0-----:R-:W-:Y:S02]  /*33cd0*/  SEL R14, R14, RZ, P0 ;  /* 0x000000ff0e0e7207 */ /* 0x001fe40000000000 */
[----:B------:R-:W-:-:S03]  /*33ce0*/  ISETP.GE.U32.AND P0, PT, R6, 0x4, PT ;  /* 0x000000040600780c */ /* 0x000fc60003f06070 */
[----:B-1----:R-:W-:-:S05]  /*33cf0*/  IMAD.IADD R13, R17, 0x1, R14 ;  /* 0x00000001110d7824 */ /* 0x002fca00078e020e */
[----:B------:R-:W2:Y:S02]  /*33d00*/  SHFL.UP PT, R14, R13, 0x2, RZ ;  /* 0x044000000d0e7989 */ /* 0x000ea400000e00ff */
[----:B--23--:R-:W-:Y:S02]  /*33d10*/  SEL R2, R14, RZ, P1 ;  /* 0x000000ff0e027207 */ /* 0x00cfe40000800000 */
        /* <DEDUP_REMOVED lines=13> */
.L_x_3198:
[----:B------:R-:W-:Y:S02]  /*33df0*/  ULDC UR4, c[0x0][0xd10] ;  /* 0x0003440000047ab9 */ /* 0x000fe40000000800 */
[----:B------:R-:W-:-:S04]  /*33e00*/  IMAD.U32 R5, RZ, RZ, UR4 ;  /* 0x00000004ff057e24 */ /* 0x000fc8000f8e00ff */
[----:B-1----:R-:W-:-:S04]  /*33e10*/  IMAD R3, R14, R5, RZ ;  /* 0x000000050e037224 */ /* 0x002fc800078e02ff */
[----:B----4-:R-:W-:-:S05]  /*33e20*/  IMAD.IADD R16, R16, 0x1, R3 ;  /* 0x0000000110107824 */ /* 0x010fca00078e0203 */
[----:B------:R-:W-:-:S13]  /*33e30*/  ISETP.GT.AND P0, PT, R16, R4, PT ;  /* 0x000000041000720c */ /* 0x000fda0003f04270 */
[----:B------:R-:W-:Y:S05]  /*33e40*/  @P0 BRA `(.L_x_3084) ;  /* 0x0000000000b40947 */ /* 0x000fea0003800000 */
[----:B------:R-:W1:Y:S02]  /*33e50*/  LDC R0, c[0x0][0xd14] ;  /* 0x00034500ff007b82 */ /* 0x000e640000000800 */
.L_x_3089:
        /* <DEDUP_REMOVED lines=14> */
.L_x_3087:
[----:B------:R-:W-:Y:S05]  /*33f40*/  BSYNC B0 ;  /* 0x0000000000007941 */ /* 0x000fea0003800000 */
.L_x_3086:
        /* <DEDUP_REMOVED lines=23> */
.L_x_3206:
[----:B------:R-:W-:Y:S02]  /*340c0*/  ULDC UR4, c[0x0][0xd10] ;  /* 0x0003440000047ab9 */ /* 0x000fe40000000800 */
[----:B------:R-:W-:-:S04]  /*340d0*/  IMAD.U32 R5, RZ, RZ, UR4 ;  /* 0x00000004ff057e24 */ /* 0x000fc8000f8e00ff */
[----:B-1----:R-:W-:-:S04]  /*340e0*/  IMAD R3, R14, R5, RZ ;  /* 0x000000050e037224 */ /* 0x002fc800078e02ff */
[----:B------:R-:W-:-:S05]  /*340f0*/  IMAD.IADD R16, R3, 0x1, R16 ;  /* 0x0000000103107824 */ /* 0x000fca00078e0210 */
[----:B------:R-:W-:-:S13]  /*34100*/  ISETP.GT.AND P0, PT, R16, R4, PT ;  /* 0x000000041000720c */ /* 0x000fda0003f04270 */
[----:B------:R-:W-:Y:S05]  /*34110*/  @!P0 BRA `(.L_x_3089) ;  /* 0xfffffffc00508947 */ /* 0x000fea000383ffff */
.L_x_3084:
[----:B------:R-:W-:Y:S01]  /*34120*/  IMAD.IADD R16, R16, 0x1, -R3 ;  /* 0x0000000110107824 */ /* 0x000fe200078e0a03 */
[----:B------:R-:W-:-:S03]  /*34130*/  UMOV UR4, 0xffffffff ;  /* 0xffffffff00047882 */ /* 0x000fc60000000000 */
[----:B------:R-:W-:-:S05]  /*34140*/  IMAD R3, R2, R5, R16 ;  /* 0x0000000502037224 */ /* 0x000fca00078e0210 */
[----:B------:R-:W-:Y:S01]  /*34150*/  ISETP.GT.AND P6, PT, R3, R4, PT ;  /* 0x000000040300720c */ /* 0x000fe20003fc4270 */
[----:B------:R-:W-:-:S12]  /*34160*/  BRA.DIV UR4, `(.L_x_3090) ;  /* 0x0000002604b87947 */ /* 0x000fd8000b800000 */
[----:B------:R-:W-:-:S04]  /*34170*/  VOTE.ANY R3, PT, !P6 ;  /* 0x0000000000037806 */ /* 0x000fc800070e0100 */
[----:B------:R-:W1:Y:S02]  /*34180*/  POPC R6, R3 ;  /* 0x0000000300067309 */ /* 0x000e640000000000 */
[----:B-1----:R1:W2:Y:S02]  /*34190*/  SHFL.IDX PT, R17, R17, R6, 0x1f ;  /* 0x00001f0611117589 */ /* 0x0022a400000e0000 */
.L_x_3210:
[----:B------:R-:W-:Y:S01]  /*341a0*/  ISETP.NE.AND P0, PT, R3, RZ, PT ;  /* 0x000000ff0300720c */ /* 0x000fe20003f05270 */
[----:B------:R-:W-:-:S12]  /*341b0*/  IMAD.MOV.U32 R7, RZ, RZ, RZ ;  /* 0x000000ffff077224 */ /* 0x000fd800078e00ff */
[----:B------:R-:W-:Y:S05]  /*341c0*/  @!P0 BRA `(.L_x_3091) ;  /* 0x0000000000108947 */ /* 0x000fea0003800000 */
[----:B------:R-:W-:Y:S01]  /*341d0*/  UMOV UR4, 0xffffffff ;  /* 0xffffffff00047882 */ /* 0x000fe20000000000 */
[----:B------:R-:W-:Y:S02]  /*341e0*/  VIADD R12, R6, 0xffffffff ;  /* 0xffffffff060c7836 */ /* 0x000fe40000000000 */
[----:B------:R-:W-:Y:S05]  /*341f0*/  BRA.DIV UR4, `(.L_x_3092) ;  /* 0x0000002604dc7947 */ /* 0x000fea000b800000 */
[----:B------:R3:W4:Y:S02]  /*34200*/  SHFL.IDX PT, R7, R2, R12, 0x1f ;  /* 0x00001f0c02077589 */ /* 0x00072400000e0000 */
.L_x_3091:
        /* <DEDUP_REMOVED lines=67> */
.L_x_3085:
[----:B------:R-:W-:Y:S01]  /*34640*/  UMOV UR4, URZ ;  /* 0x0000003f00047c82 */ /* 0x000fe20008000000 */
[----:B------:R-:W-:Y:S01]  /*34650*/  UMOV UR5, URZ ;  /* 0x0000003f00057c82 */ /* 0x000fe20008000000 */
[----:B------:R-:W-:Y:S01]  /*34660*/  ULDC UR6, c[0x0][0xd14] ;  /* 0x0003450000067ab9 */ /* 0x000fe20000000800 */
[----:B------:R-:W-:Y:S02]  /*34670*/  IMAD.MOV.U32 R16, RZ, RZ, R4 ;  /* 0x000000ffff107224 */ /* 0x000fe400078e0004 */
[----:B------:R-:W-:Y:S02]  /*34680*/  IMAD.U32 R17, RZ, RZ, UR4 ;  /* 0x00000004ff117e24 */ /* 0x000fe4000f8e00ff */
[----:B------:R-:W-:Y:S02]  /*34690*/  IMAD.U32 R18, RZ, RZ, UR5 ;  /* 0x00000005ff127e24 */ /* 0x000fe4000f8e00ff */
[----:B------:R-:W-:-:S07]  /*346a0*/  IMAD.U32 R19, RZ, RZ, UR6 ;  /* 0x00000006ff137e24 */ /* 0x000fce000f8e00ff */
.L_x_3093:
        /* <DEDUP_REMOVED lines=12> */
.L_x_2994:
        /* <DEDUP_REMOVED lines=11> */
.L_x_3213:
[----:B------:R-:W-:-:S03]  /*34820*/  UMOV UR4, 0xffffffff ;  /* 0xffffffff00047882 */ /* 0x000fc60000000000 */
[----:B------:R-:W-:Y:S05]  /*34830*/  BRA.DIV UR4, `(.L_x_3096) ;  /* 0x0000002204887947 */ /* 0x000fea000b800000 */
[----:B--2---:R-:W2:Y:S02]  /*34840*/  S2R R2, SR_TID.X ;  /* 0x0000000000027919 */ /* 0x004ea40000002100 */
[----:B--2---:R-:W-:-:S04]  /*34850*/  SHF.R.U32.HI R2, RZ, 0x5, R2 ;  /* 0x00000005ff027819 */ /* 0x004fc80000011602 */
[----:B------:R-:W-:-:S05]  /*34860*/  LOP3.LUT R2, R2, 0x3, RZ, 0xc0, !PT ;  /* 0x0000000302027812 */ /* 0x000fca00078ec0ff */
[----:B------:R2:W3:Y:S02]  /*34870*/  SHFL.IDX PT, R14, R2, RZ, 0x1f ;  /* 0x00001fff020e7589 */ /* 0x0004e400000e0000 */
.L_x_3216:
[----:B---3--:R-:W-:-:S13]  /*34880*/  ISETP.NE.AND P0, PT, R14, RZ, PT ;  /* 0x000000ff0e00720c */ /* 0x008fda0003f05270 */
[----:B------:R-:W-:Y:S05]  /*34890*/  @P0 BRA `(.L_x_2764) ;  /* 0x0000000000940947 */ /* 0x000fea0003800000 */
[----:B------:R-:W-:-:S03]  /*348a0*/  UMOV UR4, 0xffffffff ;  /* 0xffffffff00047882 */ /* 0x000fc60000000000 */
[----:B------:R-:W-:Y:S05]  /*348b0*/  BRA.DIV UR4, `(.L_x_3097) ;  /* 0x00000022049c7947 */ /* 0x000fea000b800000 */
[----:B------:R-:W-:-:S13]  /*348c0*/  ELECT P6, URZ, PT ;  /* 0x00000000003f782f */ /* 0x000fda00038c0000 */
.L_x_3219:
[----:B------:R-:W-:Y:S05]  /*348d0*/  @!P6 BRA `(.L_x_2764) ;  /* 0x000000000084e947 */ /* 0x000fea0003800000 */
[----:B------:R-:W-:-:S06]  /*348e0*/  ULOP3.LUT UR4, UR50, 0x2, URZ, 0xfc, !UPT ;  /* 0x0000000232047892 */ /* 0x000fcc000f8efc3f */
[----:B--2---:R-:W-:-:S05]  /*348f0*/  IMAD.U32 R2, RZ, RZ, UR4 ;  /* 0x00000004ff027e24 */ /* 0x004fca000f8e00ff */
[----:B------:R-:W-:-:S13]  /*34900*/  ISETP.NE.AND P2, PT, R2, 0x3, PT ;  /* 0x000000030200780c */ /* 0x000fda0003f45270 */
[----:B------:R-:W-:Y:S05]  /*34910*/  @!P2 BRA `(.L_x_3098) ;  /* 0x000000000004a947 */ /* 0x000fea0003800000 */
[----:B------:R-:W-:Y:S01]  /*34920*/  BPT.TRAP 0x1 ;  /* 0x000000040000795c */ /* 0x000fe20000300000 */
.L_x_3098:
        /* <DEDUP_REMOVED lines=14> */
.L_x_3220:
[----:B------:R-:W2:Y:S02]  /*34a10*/  SYNCS.PHASECHK.TRANS64.TRYWAIT P0, [R7+URZ], R2 ;  /* 0x00000002070075a7 */ /* 0x000ea4000800017f */
[----:B--2---:R-:W-:Y:S05]  /*34a20*/  @!P0 BRA `(.L_x_3100) ;  /* 0x0000002000748947 */ /* 0x004fea0003800000 */
.L_x_3221:
[----:B------:R-:W-:Y:S05]  /*34a30*/  @!P2 BRA `(.L_x_3101) ;  /* 0x000000000004a947 */ /* 0x000fea0003800000 */
[----:B------:R-:W-:Y:S01]  /*34a40*/  BPT.TRAP 0x1 ;  /* 0x000000040000795c */ /* 0x000fe20000300000 */
.L_x_3101:
[----:B------:R-:W3:Y:S01]  /*34a50*/  LDL.LU R4, [R1+0x470] ;  /* 0x0004700001047983 */ /* 0x000ee20000300800 */
[----:B------:R-:W-:-:S04]  /*34a60*/  VIADD R0, R0, 0x32460 ;  /* 0x0003246000007836 */ /* 0x000fc80000000000 */
[----:B---3--:R-:W-:-:S04]  /*34a70*/  IMAD R4, R4, 0x8, R0 ;  /* 0x0000000804047824 */ /* 0x008fc800078e0200 */
[----:B------:R-:W3:Y:S02]  /*34a80*/  SYNCS.PHASECHK.TRANS64.TRYWAIT P0, [R4+URZ], R5 ;  /* 0x00000005040075a7 */ /* 0x000ee4000800017f */
[----:B---3--:R-:W-:Y:S05]  /*34a90*/  @!P0 BRA `(.L_x_3102) ;  /* 0x00000020006c8947 */ /* 0x008fea0003800000 */
.L_x_3222:
[----:B------:R-:W-:-:S07]  /*34aa0*/  IMAD R3, R3, 0x8, R0 ;  /* 0x0000000803037824 */ /* 0x000fce00078e0200 */
.L_x_3103:
[----:B----4-:R4:W0:Y:S02]  /*34ab0*/  SYNCS.PHASECHK.TRANS64.TRYWAIT P0, [R3+URZ], R2 ;  /* 0x00000002030075a7 */ /* 0x010824000800017f */
[----:B0-----:R-:W-:Y:S05]  /*34ac0*/  @!P0 NANOSLEEP.SYNCS 0x989680 ;  /* 0x009896800000895d */ /* 0x001fea0003900000 */
[----:B------:R-:W0:Y:S02]  /*34ad0*/  @!P0 SYNCS.PHASECHK.TRANS64 P0, [R3+URZ], R2 ;  /* 0x00000002030085a7 */ /* 0x000e24000800007f */
[----:B0-----:R-:W-:Y:S05]  /*34ae0*/  @!P0 BRA `(.L_x_3103) ;  /* 0xfffffffc00f08947 */ /* 0x001fea000383ffff */
.L_x_2764:
[----:B------:R-:W-:Y:S05]  /*34af0*/  BSYNC B7 ;  /* 0x0000000000077941 */ /* 0x000fea0003800000 */
.L_x_2761:
[----:B------:R-:W-:Y:S05]  /*34b00*/  EXIT ;  /* 0x000000000000794d */ /* 0x000fea0003800000 */
.L_x_2790:
[----:B0-----:R0:W1:Y:S02]  /*34b10*/  SYNCS.PHASECHK.TRANS64.TRYWAIT P6, [R86+URZ+0x32490], R107 ;  /* 0x0324906b560075a7 */ /* 0x00106400080c017f */
[----:B-1----:R-:W-:Y:S05]  /*34b20*/  @!P6 NANOSLEEP.SYNCS 0x989680 ;  /* 0x009896800000e95d */ /* 0x002fea0003900000 */
[----:B------:R-:W1:Y:S02]  /*34b30*/  @!P6 SYNCS.PHASECHK.TRANS64 P6, [R86+URZ+0x32490], R107 ;  /* 0x0324906b5600e5a7 */ /* 0x000e6400080c007f */
[----:B-1----:R-:W-:Y:S05]  /*34b40*/  @!P6 BRA `(.L_x_2790) ;  /* 0xfffffffc00f0e947 */ /* 0x002fea000383ffff */
[----:B------:R-:W-:Y:S05]  /*34b50*/  BRA `(.L_x_3104) ;  /* 0xfffffce400147947 */ /* 0x000fea000383ffff */
.L_x_2808:
[----:B0-----:R0:W1:Y:S02]  /*34b60*/  SYNCS.PHASECHK.TRANS64.TRYWAIT P5, [R86+URZ+0x32490], R107 ;  /* 0x0324906b560075a7 */ /* 0x00106400080a017f */
[----:B-1----:R-:W-:Y:S05]  /*34b70*/  @!P5 NANOSLEEP.SYNCS 0x989680 ;  /* 0x009896800000d95d */ /* 0x002fea0003900000 */
[----:B------:R-:W1:Y:S02]  /*34b80*/  @!P5 SYNCS.PHASECHK.TRANS64 P5, [R86+URZ+0x32490], R107 ;  /* 0x0324906b5600d5a7 */ /* 0x000e6400080a007f */
[----:B-1----:R-:W-:Y:S05]  /*34b90*/  @!P5 BRA `(.L_x_2808) ;  /* 0xfffffffc00f0d947 */ /* 0x002fea000383ffff */
[----:B------:R-:W-:Y:S05]  /*34ba0*/  BRA `(.L_x_3105) ;  /* 0xfffffcf400c47947 */ /* 0x000fea000383ffff */
.L_x_2817:
[----:B0-----:R0:W1:Y:S02]  /*34bb0*/  SYNCS.PHASECHK.TRANS64.TRYWAIT P4, [R86+URZ+0x32490], R107 ;  /* 0x0324906b560075a7 */ /* 0x001064000808017f */
[----:B-1----:R-:W-:Y:S05]  /*34bc0*/  @!P4 NANOSLEEP.SYNCS 0x989680 ;  /* 0x009896800000c95d */ /* 0x002fea0003900000 */
[----:B------:R-:W1:Y:S02]  /*34bd0*/  @!P4 SYNCS.PHASECHK.TRANS64 P4, [R86+URZ+0x32490], R107 ;  /* 0x0324906b5600c5a7 */ /* 0x000e64000808007f */
[----:B-1----:R-:W-:Y:S05]  /*34be0*/  @!P4 BRA `(.L_x_2817) ;  /* 0xfffffffc00f0c947 */ /* 0x002fea000383ffff */
[----:B------:R-:W-:Y:S05]  /*34bf0*/  BRA `(.L_x_3106) ;  /* 0xfffffd0400e87947 */ /* 0x000fea000383ffff */
.L_x_2823:
[----:B--2---:R2:W3:Y:S02]  /*34c00*/  SYNCS.PHASECHK.TRANS64.TRYWAIT P3, [R86+URZ+0x324b0], R107 ;  /* 0x0324b06b560075a7 */ /* 0x0044e4000806017f */
[----:B---3--:R-:W-:Y:S05]  /*34c10*/  @!P3 NANOSLEEP.SYNCS 0x989680 ;  /* 0x009896800000b95d */ /* 0x008fea0003900000 */
[----:B------:R-:W3:Y:S02]  /*34c20*/  @!P3 SYNCS.PHASECHK.TRANS64 P3, [R86+URZ+0x324b0], R107 ;  /* 0x0324b06b5600b5a7 */ /* 0x000ee4000806007f */
[----:B---3--:R-:W-:Y:S05]  /*34c30*/  @!P3 BRA `(.L_x_2823) ;  /* 0xfffffffc00f0b947 */ /* 0x008fea000383ffff */
[----:B------:R-:W-:Y:S05]  /*34c40*/  BRA `(.L_x_3107) ;  /* 0xfffffd0800787947 */ /* 0x000fea000383ffff */
.L_x_2839:
        /* <DEDUP_REMOVED lines=8> */
.L_x_3109:
[----:B------:R-:W-:Y:S05]  /*34cd0*/  BSYNC B0 ;  /* 0x0000000000007941 */ /* 0x000fea0003800000 */
.L_x_3108:
[----:B------:R-:W-:Y:S05]  /*34ce0*/  BRA `(.L_x_3110) ;  /* 0xfffffd1800a87947 */ /* 0x000fea000383ffff */
.L_x_2855:
[----:B------:R-:W-:Y:S01]  /*34cf0*/  BSSY B1, `(.L_x_3111) ;  /* 0x0000008000017945 */ /* 0x000fe20003800000 */
[----:B------:R-:W-:Y:S02]  /*34d00*/  IMAD.MOV.U32 R13, RZ, RZ, R5 ;  /* 0x000000ffff0d7224 */ /* 0x000fe400078e0005 */
[----:B------:R-:W-:Y:S02]  /*34d10*/  IMAD.MOV.U32 R12, RZ, RZ, RZ ;  /* 0x000000ffff0c7224 */ /* 0x000fe400078e00ff */
[----:B------:R-:W-:Y:S02]  /*34d20*/  IMAD.MOV.U32 R11, RZ, RZ, 0x1c1f ;  /* 0x00001c1fff0b7424 */ /* 0x000fe400078e00ff */
[----:B01----:R-:W-:-:S07]  /*34d30*/  IMAD.MOV.U32 R15, RZ, RZ, -0x1 ;  /* 0xffffffffff0f7424 */ /* 0x003fce00078e00ff */
[----:B------:R-:W-:Y:S05]  /*34d40*/  WARPSYNC.COLLECTIVE R15, `(.L_x_3112) ;  /* 0x000000000f087348 */ /* 0x000fea0003c00000 */
[----:B------:R0:W1:Y:S02]  /*34d50*/  SHFL.IDX P6, R14, R13, R12, R11 ;  /* 0x0000000c0d0e7389 */ /* 0x00006400000c000b */
[----:B01----:R-:W-:Y:S01]  /*34d60*/  ENDCOLLECTIVE ;  /* 0x000000000000791b */ /* 0x003fe20003800000 */
.L_x_3112:
[----:B------:R-:W-:Y:S05]  /*34d70*/  BSYNC B1 ;  /* 0x0000000000017941 */ /* 0x000fea0003800000 */
.L_x_3111:
[----:B------:R-:W-:Y:S05]  /*34d80*/  BRA `(.L_x_3113) ;  /* 0xfffffd2c00307947 */ /* 0x000fea000383ffff */
.L_x_2856:
        /* <DEDUP_REMOVED lines=8> */
.L_x_3115:
[----:B------:R-:W-:Y:S05]  /*34e10*/  BSYNC B1 ;  /* 0x0000000000017941 */ /* 0x000fea0003800000 */
.L_x_3114:
[----:B------:R-:W-:Y:S05]  /*34e20*/  BRA `(.L_x_3116) ;  /* 0xfffffd2c00107947 */ /* 0x000fea000383ffff */
.L_x_2857:
        /* <DEDUP_REMOVED lines=8> */
.L_x_3118:
[----:B------:R-:W-:Y:S05]  /*34eb0*/  BSYNC B1 ;  /* 0x0000000000017941 */ /* 0x000fea0003800000 */
.L_x_3117:
[----:B------:R-:W-:Y:S05]  /*34ec0*/  BRA `(.L_x_3119) ;  /* 0xfffffd2800f07947 */ /* 0x000fea000383ffff */
.L_x_2858:
        /* <DEDUP_REMOVED lines=8> */
.L_x_3121:
[----:B------:R-:W-:Y:S05]  /*34f50*/  BSYNC B1 ;  /* 0x0000000000017941 */ /* 0x000fea0003800000 */
.L_x_3120:
[----:B------:R-:W-:Y:S05]  /*34f60*/  BRA `(.L_x_3122) ;  /* 0xfffffd2800d07947 */ /* 0x000fea000383ffff */
.L_x_2859:
[----:B------:R-:W-:Y:S01]  /*34f70*/  BSSY B1, `(.L_x_3123) ;  /* 0x0000008000017945 */ /* 0x000fe20003800000 */
[----:B------:R-:W-:Y:S02]  /*34f80*/  IMAD.MOV.U32 R13, RZ, RZ, R5 ;  /* 0x000000ffff0d7224 */ /* 0x000fe400078e0005 */
[----:B------:R-:W-:Y:S02]  /*34f90*/  IMAD.MOV.U32 R12, RZ, RZ, 0x1 ;  /* 0x00000001ff0c7424 */ /* 0x000fe400078e00ff */
[----:B------:R-:W-:Y:S02]  /*34fa0*/  IMAD.MOV.U32 R11, RZ, RZ, 0x1c1f ;  /* 0x00001c1fff0b7424 */ /* 0x000fe400078e00ff */
[----:B01----:R-:W-:-:S07]  /*34fb0*/  IMAD.MOV.U32 R15, RZ, RZ, -0x1 ;  /* 0xffffffffff0f7424 */ /* 0x003fce00078e00ff */
[----:B------:R-:W-:Y:S05]  /*34fc0*/  WARPSYNC.COLLECTIVE R15, `(.L_x_3124) ;  /* 0x000000000f087348 */ /* 0x000fea0003c00000 */
[----:B------:R0:W1:Y:S02]  /*34fd0*/  SHFL.IDX P6, R14, R13, R12, R11 ;  /* 0x0000000c0d0e7389 */ /* 0x00006400000c000b */
[----:B01----:R-:W-:Y:S01]  /*34fe0*/  ENDCOLLECTIVE ;  /* 0x000000000000791b */ /* 0x003fe20003800000 */
.L_x_3124:
[----:B------:R-:W-:Y:S05]  /*34ff0*/  BSYNC B1 ;  /* 0x0000000000017941 */ /* 0x000fea0003800000 */
.L_x_3123:
[----:B------:R-:W-:Y:S05]  /*35000*/  BRA `(.L_x_3125) ;  /* 0xfffffd2800b07947 */ /* 0x000fea000383ffff */
.L_x_2860:
        /* <DEDUP_REMOVED lines=8> */
.L_x_3127:
[----:B------:R-:W-:Y:S05]  /*35090*/  BSYNC B1 ;  /* 0x0000000000017941 */ /* 0x000fea0003800000 */
.L_x_3126:
[----:B------:R-:W-:Y:S05]  /*350a0*/  BRA `(.L_x_3128) ;  /* 0xfffffd2800907947 */ /* 0x000fea000383ffff */
.L_x_2861:
        /* <DEDUP_REMOVED lines=8> */
.L_x_3130:
[----:B------:R-:W-:Y:S05]  /*35130*/  BSYNC B1 ;  /* 0x0000000000017941 */ /* 0x000fea0003800000 */
.L_x_3129:
[----:B------:R-:W-:Y:S05]  /*35140*/  BRA `(.L_x_3131) ;  /* 0xfffffd2800707947 */ /* 0x000fea000383ffff */
.L_x_2862:
        /* <DEDUP_REMOVED lines=8> */
.L_x_3133:
[----:B------:R-:W-:Y:S05]  /*351d0*/  BSYNC B1 ;  /* 0x0000000000017941 */ /* 0x000fea0003800000 */
.L_x_3132:
[----:B------:R-:W-:Y:S05]  /*351e0*/  BRA `(.L_x_3134) ;  /* 0xfffffd2800507947 */ /* 0x000fea000383ffff */
.L_x_2864:
[----:B--2---:R2:W3:Y:S02]  /*351f0*/  SYNCS.PHASECHK.TRANS64.TRYWAIT P0, [R145+URZ+0x32400], R6 ;  /* 0x03240006910075a7 */ /* 0x0044e4000800017f */
[----:B---3--:R-:W-:Y:S05]  /*35200*/  @!P0 NANOSLEEP.SYNCS 0x989680 ;  /* 0x009896800000895d */ /* 0x008fea0003900000 */
[----:B------:R-:W3:Y:S02]  /*35210*/  @!P0 SYNCS.PHASECHK.TRANS64 P0, [R145+URZ+0x32400], R6 ;  /* 0x03240006910085a7 */ /* 0x000ee4000800007f */
[----:B---3--:R-:W-:Y:S05]  /*35220*/  @!P0 BRA `(.L_x_2864) ;  /* 0xfffffffc00f08947 */ /* 0x008fea000383ffff */
[----:B------:R-:W-:Y:S05]  /*35230*/  BRA `(.L_x_3135) ;  /* 0xfffffd2800487947 */ /* 0x000fea000383ffff */
.L_x_2872:
        /* <DEDUP_REMOVED lines=8> */
.L_x_3137:
[----:B------:R-:W-:Y:S05]  /*352c0*/  BSYNC B1 ;  /* 0x0000000000017941 */ /* 0x000fea0003800000 */
.L_x_3136:
[----:B------:R-:W-:Y:S05]  /*352d0*/  BRA `(.L_x_3138) ;  /* 0xfffffd3800dc7947 */ /* 0x000fea000383ffff */
.L_x_2873:
        /* <DEDUP_REMOVED lines=8> */
.L_x_3140:
[----:B------:R-:W-:Y:S05]  /*35360*/  BSYNC B1 ;  /* 0x0000000000017941 */ /* 0x000fea0003800000 */
.L_x_3139:
[----:B------:R-:W-:Y:S05]  /*35370*/  BRA `(.L_x_3141) ;  /* 0xfffffd3800bc7947 */ /* 0x000fea000383ffff */
.L_x_2874:
        /* <DEDUP_REMOVED lines=8> */
.L_x_3143:
[----:B------:R-:W-:Y:S05]  /*35400*/  BSYNC B1 ;  /* 0x0000000000017941 */ /* 0x000fea0003800000 */
.L_x_3142:
[----:B------:R-:W-:Y:S05]  /*35410*/  BRA `(.L_x_3144) ;  /* 0xfffffd38009c7947 */ /* 0x000fea000383ffff */
.L_x_2875:
        /* <DEDUP_REMOVED lines=8> */
.L_x_3146:
[----:B------:R-:W-:Y:S05]  /*354a0*/  BSYNC B1 ;  /* 0x0000000000017941 */ /* 0x000fea0003800000 */
.L_x_3145:
[----:B------:R-:W-:Y:S05]  /*354b0*/  BRA `(.L_x_3147) ;  /* 0xfffffd38007c7947 */ /* 0x000fea000383ffff */
.L_x_2876:
        /* <DEDUP_REMOVED lines=8> */
.L_x_3149:
[----:B------:R-:W-:Y:S05]  /*35540*/  BSYNC B1 ;  /* 0x0000000000017941 */ /* 0x000fea0003800000 */
.L_x_3148:
[----:B------:R-:W-:Y:S05]  /*35550*/  BRA `(.L_x_3150) ;  /* 0xfffffd38005c7947 */ /* 0x000fea000383ffff */
.L_x_2877:
        /* <DEDUP_REMOVED lines=8> */
.L_x_3152:
[----:B------:R-:W-:Y:S05]  /*355e0*/  BSYNC B1 ;  /* 0x0000000000017941 */ /* 0x000fea0003800000 */
.L_x_3151:
[----:B------:R-:W-:Y:S05]  /*355f0*/  BRA `(.L_x_3153) ;  /* 0xfffffd38003c7947 */ /* 0x000fea000383ffff */
.L_x_2878:
        /* <DEDUP_REMOVED lines=8> */
.L_x_3155:
[----:B------:R-:W-:Y:S05]  /*35680*/  BSYNC B1 ;  /* 0x0000000000017941 */ /* 0x000fea0003800000 */
.L_x_3154:
[----:B------:R-:W-:Y:S05]  /*35690*/  BRA `(.L_x_3156) ;  /* 0xfffffd38001c7947 */ /* 0x000fea000383ffff */
.L_x_2879:
        /* <DEDUP_REMOVED lines=8> */
.L_x_3158:
[----:B------:R-:W-:Y:S05]  /*35720*/  BSYNC B1 ;  /* 0x0000000000017941 */ /* 0x000fea0003800000 */
.L_x_3157:
[----:B------:R-:W-:Y:S05]  /*35730*/  BRA `(.L_x_3159) ;  /* 0xfffffd3400fc7947 */ /* 0x000fea000383ffff */
.L_x_2881:
[----:B0-----:R0:W1:Y:S02]  /*35740*/  SYNCS.PHASECHK.TRANS64.TRYWAIT P1, [R145+URZ+0x32400], R48 ;  /* 0x03240030910075a7 */ /* 0x001064000802017f */
[----:B-1----:R-:W-:Y:S05]  /*35750*/  @!P1 NANOSLEEP.SYNCS 0x989680 ;  /* 0x009896800000995d */ /* 0x002fea0003900000 */
[----:B------:R-:W1:Y:S02]  /*35760*/  @!P1 SYNCS.PHASECHK.TRANS64 P1, [R145+URZ+0x32400], R48 ;  /* 0x03240030910095a7 */ /* 0x000e64000802007f */
[----:B-1----:R-:W-:Y:S05]  /*35770*/  @!P1 BRA `(.L_x_2881) ;  /* 0xfffffffc00f09947 */ /* 0x002fea000383ffff */
[----:B------:R-:W-:Y:S05]  /*35780*/  BRA `(.L_x_3160) ;  /* 0xfffffd38003c7947 */ /* 0x000fea000383ffff */
.L_x_2896:
[----:B0-----:R0:W1:Y:S02]  /*35790*/  SYNCS.PHASECHK.TRANS64.TRYWAIT P0, [R2+URZ], R7 ;  /* 0x00000007020075a7 */ /* 0x001064000800017f */
[----:B-1----:R-:W-:Y:S05]  /*357a0*/  @!P0 NANOSLEEP.SYNCS 0x989680 ;  /* 0x009896800000895d */ /* 0x002fea0003900000 */
[----:B------:R-:W1:Y:S02]  /*357b0*/  @!P0 SYNCS.PHASECHK.TRANS64 P0, [R2+URZ], R7 ;  /* 0x00000007020085a7 */ /* 0x000e64000800007f */
[----:B-1----:R-:W-:Y:S05]  /*357c0*/  @!P0 BRA `(.L_x_2896) ;  /* 0xfffffffc00f08947 */ /* 0x002fea000383ffff */
[----:B------:R-:W-:Y:S05]  /*357d0*/  BRA `(.L_x_2895) ;  /* 0xfffffd5000007947 */ /* 0x000fea000383ffff */
.L_x_2903:
[----:B0-----:R0:W1:Y:S02]  /*357e0*/  SYNCS.PHASECHK.TRANS64.TRYWAIT P0, [R4+URZ], R5 ;  /* 0x00000005040075a7 */ /* 0x001064000800017f */
[----:B-1----:R-:W-:Y:S05]  /*357f0*/  @!P0 NANOSLEEP.SYNCS 0x989680 ;  /* 0x009896800000895d */ /* 0x002fea0003900000 */
[----:B------:R-:W1:Y:S02]  /*35800*/  @!P0 SYNCS.PHASECHK.TRANS64 P0, [R4+URZ], R5 ;  /* 0x00000005040085a7 */ /* 0x000e64000800007f */
[----:B-1----:R-:W-:Y:S05]  /*35810*/  @!P0 BRA `(.L_x_2903) ;  /* 0xfffffffc00f08947 */ /* 0x002fea000383ffff */
[----:B------:R-:W-:Y:S05]  /*35820*/  BRA `(.L_x_2902) ;  /* 0xfffffd5400247947 */ /* 0x000fea000383ffff */
.L_x_2928:
[----:B-1----:R1:W2:Y:S02]  /*35830*/  SYNCS.PHASECHK.TRANS64.TRYWAIT P1, [R0+URZ], R9 ;  /* 0x00000009000075a7 */ /* 0x0022a4000802017f */
[----:B--2---:R-:W-:Y:S05]  /*35840*/  @!P1 NANOSLEEP.SYNCS 0x989680 ;  /* 0x009896800000995d */ /* 0x004fea0003900000 */
[----:B------:R-:W2:Y:S02]  /*35850*/  @!P1 SYNCS.PHASECHK.TRANS64 P1, [R0+URZ], R9 ;  /* 0x00000009000095a7 */ /* 0x000ea4000802007f */
[----:B--2---:R-:W-:Y:S05]  /*35860*/  @!P1 BRA `(.L_x_2928) ;  /* 0xfffffffc00f09947 */ /* 0x004fea000383ffff */
[----:B------:R-:W-:Y:S05]  /*35870*/  BRA `(.L_x_2927) ;  /* 0xfffffe0000a87947 */ /* 0x000fea000383ffff */
.L_x_2935:
[----:B-1----:R1:W2:Y:S02]  /*35880*/  SYNCS.PHASECHK.TRANS64.TRYWAIT P1, [R6+URZ], R7 ;  /* 0x00000007060075a7 */ /* 0x0022a4000802017f */
[----:B--2---:R-:W-:Y:S05]  /*35890*/  @!P1 NANOSLEEP.SYNCS 0x989680 ;  /* 0x009896800000995d */ /* 0x004fea0003900000 */
[----:B------:R-:W2:Y:S02]  /*358a0*/  @!P1 SYNCS.PHASECHK.TRANS64 P1, [R6+URZ], R7 ;  /* 0x00000007060095a7 */ /* 0x000ea4000802007f */
[----:B--2---:R-:W-:Y:S05]  /*358b0*/  @!P1 BRA `(.L_x_2935) ;  /* 0xfffffffc00f09947 */ /* 0x004fea000383ffff */
[----:B------:R-:W-:Y:S05]  /*358c0*/  BRA `(.L_x_2934) ;  /* 0xfffffe0400cc7947 */ /* 0x000fea000383ffff */
.L_x_2946:
[----:B-1----:R1:W2:Y:S02]  /*358d0*/  SYNCS.PHASECHK.TRANS64.TRYWAIT P0, [R6+URZ], R7 ;  /* 0x00000007060075a7 */ /* 0x0022a4000800017f */
[----:B--2---:R-:W-:Y:S05]  /*358e0*/  @!P0 NANOSLEEP.SYNCS 0x989680 ;  /* 0x009896800000895d */ /* 0x004fea0003900000 */
[----:B------:R-:W2:Y:S02]  /*358f0*/  @!P0 SYNCS.PHASECHK.TRANS64 P0, [R6+URZ], R7 ;  /* 0x00000007060085a7 */ /* 0x000ea4000800007f */
[----:B--2---:R-:W-:Y:S05]  /*35900*/  @!P0 BRA `(.L_x_2946) ;  /* 0xfffffffc00f08947 */ /* 0x004fea000383ffff */
[----:B------:R-:W-:Y:S05]  /*35910*/  BRA `(.L_x_2945) ;  /* 0xfffffea000087947 */ /* 0x000fea000383ffff */
.L_x_2953:
[----:B--2---:R2:W3:Y:S02]  /*35920*/  SYNCS.PHASECHK.TRANS64.TRYWAIT P0, [R6+URZ], R7 ;  /* 0x00000007060075a7 */ /* 0x0044e4000800017f */
[----:B---3--:R-:W-:Y:S05]  /*35930*/  @!P0 NANOSLEEP.SYNCS 0x989680 ;  /* 0x009896800000895d */ /* 0x008fea0003900000 */
[----:B------:R-:W3:Y:S02]  /*35940*/  @!P0 SYNCS.PHASECHK.TRANS64 P0, [R6+URZ], R7 ;  /* 0x00000007060085a7 */ /* 0x000ee4000800007f */
[----:B---3--:R-:W-:Y:S05]  /*35950*/  @!P0 BRA `(.L_x_2953) ;  /* 0xfffffffc00f08947 */ /* 0x008fea000383ffff */
[----:B------:R-:W-:Y:S05]  /*35960*/  BRA `(.L_x_2952) ;  /* 0xfffffea4002c7947 */ /* 0x000fea000383ffff */
.L_x_3008:
[----:B0-----:R-:W0:Y:S01]  /*35970*/  S2R R11, SR_TID.X ;  /* 0x00000000000b7919 */ /* 0x001e220000002100 */
[----:B------:R-:W-:Y:S01]  /*35980*/  BSSY B1, `(.L_x_3161) ;  /* 0x000000a000017945 */ /* 0x000fe20003800000 */
[----:B------:R-:W-:Y:S02]  /*35990*/  IMAD.MOV.U32 R12, RZ, RZ, RZ ;  /* 0x000000ffff0c7224 */ /* 0x000fe400078e00ff */
[----:B------:R-:W-:Y:S01]  /*359a0*/  IMAD.MOV.U32 R15, RZ, RZ, -0x1 ;  /* 0xffffffffff0f7424 */ /* 0x000fe200078e00ff */
[----:B0-----:R-:W-:-:S04]  /*359b0*/  SHF.R.U32.HI R11, RZ, 0x5, R11 ;  /* 0x00000005ff0b7819 */ /* 0x001fc8000001160b */
[----:B------:R-:W-:-:S05]  /*359c0*/  LOP3.LUT R11, R11, 0x3, RZ, 0xc0, !PT ;  /* 0x000000030b0b7812 */ /* 0x000fca00078ec0ff */
[----:B------:R-:W-:Y:S02]  /*359d0*/  IMAD.MOV.U32 R13, RZ, RZ, R11 ;  /* 0x000000ffff0d7224 */ /* 0x000fe400078e000b */
[----:B------:R-:W-:-:S07]  /*359e0*/  IMAD.MOV.U32 R11, RZ, RZ, 0x1f ;  /* 0x0000001fff0b7424 */ /* 0x000fce00078e00ff */
[----:B------:R-:W-:Y:S05]  /*359f0*/  WARPSYNC.COLLECTIVE R15, `(.L_x_3162) ;  /* 0x000000000f087348 */ /* 0x000fea0003c00000 */
[----:B------:R0:W1:Y:S02]  /*35a00*/  SHFL.IDX P6, R14, R13, R12, R11 ;  /* 0x0000000c0d0e7389 */ /* 0x00006400000c000b */
[----:B01----:R-:W-:Y:S01]  /*35a10*/  ENDCOLLECTIVE ;  /* 0x000000000000791b */ /* 0x003fe20003800000 */
.L_x_3162:
[----:B------:R-:W-:Y:S05]  /*35a20*/  BSYNC B1 ;  /* 0x0000000000017941 */ /* 0x000fea0003800000 */
.L_x_3161:
[----:B------:R-:W-:Y:S05]  /*35a30*/  BRA `(.L_x_3163) ;  /* 0xffffffa4002c7947 */ /* 0x000fea000383ffff */
.L_x_3009:
[----:B------:R-:W-:Y:S01]  /*35a40*/  BSSY B1, `(.L_x_3164) ;  /* 0x0000006000017945 */ /* 0x000fe20003800000 */
[----:B------:R-:W-:-:S07]  /*35a50*/  IMAD.MOV.U32 R15, RZ, RZ, -0x1 ;  /* 0xffffffffff0f7424 */ /* 0x000fce00078e00ff */
[----:B0-----:R-:W-:Y:S05]  /*35a60*/  WARPSYNC.COLLECTIVE R15, `(.L_x_3165) ;  /* 0x000000000f0c7348 */ /* 0x001fea0003c00000 */
[----:B------:R-:W-:Y:S02]  /*35a70*/  ELECT P6, UR62, PT ;  /* 0x00000000003e782f */ /* 0x000fe400038c0000 */
[----:B------:R-:W-:Y:S01]  /*35a80*/  MOV R14, UR62 ;  /* 0x0000003e000e7c02 */ /* 0x000fe20008000f00 */
[----:B0-----:R-:W-:Y:S10]  /*35a90*/  ENDCOLLECTIVE ;  /* 0x000000000000791b */ /* 0x001ff40003800000 */
.L_x_3165:
[----:B------:R-:W-:Y:S05]  /*35aa0*/  BSYNC B1 ;  /* 0x0000000000017941 */ /* 0x000fea0003800000 */
.L_x_3164:
[----:B------:R-:W-:Y:S05]  /*35ab0*/  BRA `(.L_x_3166) ;  /* 0xffffffa400187947 */ /* 0x000fea000383ffff */
.L_x_3010:
[----:B-1----:R1:W2:Y:S02]  /*35ac0*/  SYNCS.PHASECHK.TRANS64.TRYWAIT P0, [R7+URZ+0x32420], R8 ;  /* 0x03242008070075a7 */ /* 0x0022a4000800017f */
[----:B--2---:R-:W-:Y:S05]  /*35ad0*/  @!P0 NANOSLEEP.SYNCS 0x989680 ;  /* 0x009896800000895d */ /* 0x004fea0003900000 */
[----:B------:R-:W2:Y:S02]  /*35ae0*/  @!P0 SYNCS.PHASECHK.TRANS64 P0, [R7+URZ+0x32420], R8 ;  /* 0x03242008070085a7 */ /* 0x000ea4000800007f */
[----:B--2---:R-:W-:Y:S05]  /*35af0*/  @!P0 BRA `(.L_x_3010) ;  /* 0xfffffffc00f08947 */ /* 0x004fea000383ffff */
[----:B------:R-:W-:Y:S05]  /*35b00*/  BRA `(.L_x_3167) ;  /* 0xffffffa400307947 */ /* 0x000fea000383ffff */
.L_x_3013:
[----:B0-----:R0:W1:Y:S02]  /*35b10*/  SYNCS.PHASECHK.TRANS64.TRYWAIT P0, [R8+URZ+0x324a0], R9 ;  /* 0x0324a009080075a7 */ /* 0x001064000800017f */
[----:B-1----:R-:W-:Y:S05]  /*35b20*/  @!P0 NANOSLEEP.SYNCS 0x989680 ;  /* 0x009896800000895d */ /* 0x002fea0003900000 */
[----:B------:R-:W1:Y:S02]  /*35b30*/  @!P0 SYNCS.PHASECHK.TRANS64 P0, [R8+URZ+0x324a0], R9 ;  /* 0x0324a009080085a7 */ /* 0x000e64000800007f */
[----:B-1----:R-:W-:Y:S05]  /*35b40*/  @!P0 BRA `(.L_x_3013) ;  /* 0xfffffffc00f08947 */ /* 0x002fea000383ffff */
[----:B------:R-:W-:Y:S05]  /*35b50*/  BRA `(.L_x_3168) ;  /* 0xffffffa4003c7947 */ /* 0x000fea000383ffff */
.L_x_3015:
[----:B-1----:R1:W2:Y:S02]  /*35b60*/  SYNCS.PHASECHK.TRANS64.TRYWAIT P0, [R8+URZ+0x324c0], R9 ;  /* 0x0324c009080075a7 */ /* 0x0022a4000800017f */
[----:B--2---:R-:W-:Y:S05]  /*35b70*/  @!P0 NANOSLEEP.SYNCS 0x989680 ;  /* 0x009896800000895d */ /* 0x004fea0003900000 */
[----:B------:R-:W2:Y:S02]  /*35b80*/  @!P0 SYNCS.PHASECHK.TRANS64 P0, [R8+URZ+0x324c0], R9 ;  /* 0x0324c009080085a7 */ /* 0x000ea4000800007f */
[----:B--2---:R-:W-:Y:S05]  /*35b90*/  @!P0 BRA `(.L_x_3015) ;  /* 0xfffffffc00f08947 */ /* 0x004fea000383ffff */
[----:B------:R-:W-:Y:S05]  /*35ba0*/  BRA `(.L_x_3169) ;  /* 0xffffffa400a07947 */ /* 0x000fea000383ffff */
.L_x_3019:
[----:B0-----:R0:W1:Y:S02]  /*35bb0*/  SYNCS.PHASECHK.TRANS64.TRYWAIT P0, [R9+URZ+0x324a0], R10 ;  /* 0x0324a00a090075a7 */ /* 0x001064000800017f */
[----:B-1----:R-:W-:Y:S05]  /*35bc0*/  @!P0 NANOSLEEP.SYNCS 0x989680 ;  /* 0x009896800000895d */ /* 0x002fea0003900000 */
[----:B------:R-:W1:Y:S02]  /*35bd0*/  @!P0 SYNCS.PHASECHK.TRANS64 P0, [R9+URZ+0x324a0], R10 ;  /* 0x0324a00a090085a7 */ /* 0x000e64000800007f */
[----:B-1----:R-:W-:Y:S05]  /*35be0*/  @!P0 BRA `(.L_x_3019) ;  /* 0xfffffffc00f08947 */ /* 0x002fea000383ffff */
[----:B------:R-:W-:Y:S05]  /*35bf0*/  BRA `(.L_x_3170) ;  /* 0xffffffa800907947 */ /* 0x000fea000383ffff */
.L_x_3021:
[----:B-1----:R1:W2:Y:S02]  /*35c00*/  SYNCS.PHASECHK.TRANS64.TRYWAIT P1, [R9+URZ+0x324c0], R10 ;  /* 0x0324c00a090075a7 */ /* 0x0022a4000802017f */
[----:B--2---:R-:W-:Y:S05]  /*35c10*/  @!P1 NANOSLEEP.SYNCS 0x989680 ;  /* 0x009896800000995d */ /* 0x004fea0003900000 */
[----:B------:R-:W2:Y:S02]  /*35c20*/  @!P1 SYNCS.PHASECHK.TRANS64 P1, [R9+URZ+0x324c0], R10 ;  /* 0x0324c00a090095a7 */ /* 0x000ea4000802007f */
[----:B--2---:R-:W-:Y:S05]  /*35c30*/  @!P1 BRA `(.L_x_3021) ;  /* 0xfffffffc00f09947 */ /* 0x004fea000383ffff */
[----:B------:R-:W-:Y:S05]  /*35c40*/  BRA `(.L_x_3171) ;  /* 0xffffffa800ec7947 */ /* 0x000fea000383ffff */
.L_x_3039:
[----:B------:R-:W2:Y:S01]  /*35c50*/  S2R R5, SR_TID.X ;  /* 0x0000000000057919 */ /* 0x000ea20000002100 */
[----:B------:R-:W-:Y:S01]  /*35c60*/  BSSY B0, `(.L_x_3172) ;  /* 0x000000a000007945 */ /* 0x000fe20003800000 */
[----:B------:R-:W-:Y:S02]  /*35c70*/  IMAD.MOV.U32 R12, RZ, RZ, RZ ;  /* 0x000000ffff0c7224 */ /* 0x000fe400078e00ff */
[----:B01----:R-:W-:Y:S02]  /*35c80*/  IMAD.MOV.U32 R11, RZ, RZ, 0x1f ;  /* 0x0000001fff0b7424 */ /* 0x003fe400078e00ff */
[----:B------:R-:W-:Y:S01]  /*35c90*/  IMAD.MOV.U32 R15, RZ, RZ, -0x1 ;  /* 0xffffffffff0f7424 */ /* 0x000fe200078e00ff */
[----:B--2---:R-:W-:-:S04]  /*35ca0*/  SHF.R.U32.HI R5, RZ, 0x5, R5 ;  /* 0x00000005ff057819 */ /* 0x004fc80000011605 */
[----:B------:R-:W-:-:S05]  /*35cb0*/  LOP3.LUT R5, R5, 0x3, RZ, 0xc0, !PT ;  /* 0x0000000305057812 */ /* 0x000fca00078ec0ff */
[----:B------:R-:W-:-:S07]  /*35cc0*/  IMAD.MOV.U32 R13, RZ, RZ, R5 ;  /* 0x000000ffff0d7224 */ /* 0x000fce00078e0005 */
[----:B------:R-:W-:Y:S05]  /*35cd0*/  WARPSYNC.COLLECTIVE R15, `(.L_x_3173) ;  /* 0x000000000f087348 */ /* 0x000fea0003c00000 */
[----:B------:R0:W1:Y:S02]  /*35ce0*/  SHFL.IDX P6, R14, R13, R12, R11 ;  /* 0x0000000c0d0e7389 */ /* 0x00006400000c000b */
[----:B01----:R-:W-:Y:S01]  /*35cf0*/  ENDCOLLECTIVE ;  /* 0x000000000000791b */ /* 0x003fe20003800000 */
.L_x_3173:
[----:B------:R-:W-:Y:S05]  /*35d00*/  BSYNC B0 ;  /* 0x0000000000007941 */ /* 0x000fea0003800000 */
.L_x_3172:
[----:B------:R-:W-:Y:S05]  /*35d10*/  BRA `(.L_x_3174) ;  /* 0xffffffb800647947 */ /* 0x000fea000383ffff */
.L_x_3040:
[----:B------:R-:W-:Y:S01]  /*35d20*/  BSSY B0, `(.L_x_3175) ;  /* 0x0000006000007945 */ /* 0x000fe20003800000 */
[----:B------:R-:W-:-:S07]  /*35d30*/  IMAD.MOV.U32 R15, RZ, RZ, -0x1 ;  /* 0xffffffffff0f7424 */ /* 0x000fce00078e00ff */
[----:B01----:R-:W-:Y:S05]  /*35d40*/  WARPSYNC.COLLECTIVE R15, `(.L_x_3176) ;  /* 0x000000000f0c7348 */ /* 0x003fea0003c00000 */
[----:B------:R-:W-:Y:S02]  /*35d50*/  ELECT P6, UR62, PT ;  /* 0x00000000003e782f */ /* 0x000fe400038c0000 */
[----:B------:R-:W-:Y:S01]  /*35d60*/  MOV R14, UR62 ;  /* 0x0000003e000e7c02 */ /* 0x000fe20008000f00 */
[----:B01----:R-:W-:Y:S10]  /*35d70*/  ENDCOLLECTIVE ;  /* 0x000000000000791b */ /* 0x003ff40003800000 */
.L_x_3176:
[----:B------:R-:W-:Y:S05]  /*35d80*/  BSYNC B0 ;  /* 0x0000000000007941 */ /* 0x000fea0003800000 */
.L_x_3175:
[----:B------:R-:W-:Y:S05]  /*35d90*/  BRA `(.L_x_3177) ;  /* 0xffffffb800547947 */ /* 0x000fea000383ffff */
.L_x_3043:
[----:B-1----:R1:W2:Y:S02]  /*35da0*/  SYNCS.PHASECHK.TRANS64.TRYWAIT P0, [R5+URZ+0x32440], R7 ;  /* 0x03244007050075a7 */ /* 0x0022a4000800017f */
[----:B--2---:R-:W-:Y:S05]  /*35db0*/  @!P0 NANOSLEEP.SYNCS 0x989680 ;  /* 0x009896800000895d */ /* 0x004fea0003900000 */
[----:B------:R-:W2:Y:S02]  /*35dc0*/  @!P0 SYNCS.PHASECHK.TRANS64 P0, [R5+URZ+0x32440], R7 ;  /* 0x03244007050085a7 */ /* 0x000ea4000800007f */
[----:B--2---:R-:W-:Y:S05]  /*35dd0*/  @!P0 BRA `(.L_x_3043) ;  /* 0xfffffffc00f08947 */ /* 0x004fea000383ffff */
[----:B------:R-:W-:Y:S05]  /*35de0*/  BRA `(.L_x_3178) ;  /* 0xffffffb800bc7947 */ /* 0x000fea000383ffff */
.L_x_3047:
        /* <DEDUP_REMOVED lines=8> */
.L_x_3050:
[----:B-1----:R1:W2:Y:S02]  /*35e70*/  SYNCS.PHASECHK.TRANS64.TRYWAIT P0, [R2+URZ+0x32460], R5 ;  /* 0x03246005020075a7 */ /* 0x0022a4000800017f */
[----:B--2---:R-:W-:Y:S05]  /*35e80*/  @!P0 NANOSLEEP.SYNCS 0x989680 ;  /* 0x009896800000895d */ /* 0x004fea0003900000 */
[----:B------:R-:W2:Y:S02]  /*35e90*/  @!P0 SYNCS.PHASECHK.TRANS64 P0, [R2+URZ+0x32460], R5 ;  /* 0x03246005020085a7 */ /* 0x000ea4000800007f */
[----:B--2---:R-:W-:Y:S05]  /*35ea0*/  @!P0 BRA `(.L_x_3050) ;  /* 0xfffffffc00f08947 */ /* 0x004fea000383ffff */
[----:B------:R-:W-:Y:S05]  /*35eb0*/  BRA `(.L_x_3180) ;  /* 0xffffffc000407947 */ /* 0x000fea000383ffff */
.L_x_3059:
[----:B---3--:R3:W4:Y:S02]  /*35ec0*/  SYNCS.PHASECHK.TRANS64.TRYWAIT P0, [R2+URZ+0x32440], R3 ;  /* 0x03244003020075a7 */ /* 0x008724000800017f */
[----:B----4-:R-:W-:Y:S05]  /*35ed0*/  @!P0 NANOSLEEP.SYNCS 0x989680 ;  /* 0x009896800000895d */ /* 0x010fea0003900000 */
[----:B------:R-:W4:Y:S02]  /*35ee0*/  @!P0 SYNCS.PHASECHK.TRANS64 P0, [R2+URZ+0x32440], R3 ;  /* 0x03244003020085a7 */ /* 0x000f24000800007f */
[----:B----4-:R-:W-:Y:S05]  /*35ef0*/  @!P0 BRA `(.L_x_3059) ;  /* 0xfffffffc00f08947 */ /* 0x010fea000383ffff */
[----:B------:R-:W-:Y:S05]  /*35f00*/  BRA `(.L_x_3181) ;  /* 0xffffffc400c07947 */ /* 0x000fea000383ffff */
.L_x_3061:
[----:B0-----:R0:W1:Y:S02]  /*35f10*/  SYNCS.PHASECHK.TRANS64.TRYWAIT P0, [R2+URZ+0x32460], R3 ;  /* 0x03246003020075a7 */ /* 0x001064000800017f */
[----:B-1----:R-:W-:Y:S05]  /*35f20*/  @!P0 NANOSLEEP.SYNCS 0x989680 ;  /* 0x009896800000895d */ /* 0x002fea0003900000 */
[----:B------:R-:W1:Y:S02]  /*35f30*/  @!P0 SYNCS.PHASECHK.TRANS64 P0, [R2+URZ+0x32460], R3 ;  /* 0x03246003020085a7 */ /* 0x000e64000800007f */
[----:B-1----:R-:W-:Y:S05]  /*35f40*/  @!P0 BRA `(.L_x_3061) ;  /* 0xfffffffc00f08947 */ /* 0x002fea000383ffff */
[----:B------:R-:W-:Y:S05]  /*35f50*/  BRA `(.L_x_3182) ;  /* 0xffffffc800307947 */ /* 0x000fea000383ffff */
.L_x_3066:
[----:B--2---:R2:W3:Y:S02]  /*35f60*/  SYNCS.PHASECHK.TRANS64.TRYWAIT P0, [R2+URZ+0x32440], R3 ;  /* 0x03244003020075a7 */ /* 0x0044e4000800017f */
[----:B---3--:R-:W-:Y:S05]  /*35f70*/  @!P0 NANOSLEEP.SYNCS 0x989680 ;  /* 0x009896800000895d */ /* 0x008fea0003900000 */
[----:B------:R-:W3:Y:S02]  /*35f80*/  @!P0 SYNCS.PHASECHK.TRANS64 P0, [R2+URZ+0x32440], R3 ;  /* 0x03244003020085a7 */ /* 0x000ee4000800007f */
[----:B---3--:R-:W-:Y:S05]  /*35f90*/  @!P0 BRA `(.L_x_3066) ;  /* 0xfffffffc00f08947 */ /* 0x008fea000383ffff */
[----:B------:R-:W-:Y:S05]  /*35fa0*/  BRA `(.L_x_3183) ;  /* 0xffffffcc007c7947 */ /* 0x000fea000383ffff */
.L_x_3068:
[----:B0-----:R0:W1:Y:S02]  /*35fb0*/  SYNCS.PHASECHK.TRANS64.TRYWAIT P1, [R2+URZ+0x32460], R3 ;  /* 0x03246003020075a7 */ /* 0x001064000802017f */
[----:B-1----:R-:W-:Y:S05]  /*35fc0*/  @!P1 NANOSLEEP.SYNCS 0x989680 ;  /* 0x009896800000995d */ /* 0x002fea0003900000 */
[----:B------:R-:W1:Y:S02]  /*35fd0*/  @!P1 SYNCS.PHASECHK.TRANS64 P1, [R2+URZ+0x32460], R3 ;  /* 0x03246003020095a7 */ /* 0x000e64000802007f */
[----:B-1----:R-:W-:Y:S05]  /*35fe0*/  @!P1 BRA `(.L_x_3068) ;  /* 0xfffffffc00f09947 */ /* 0x002fea000383ffff */
[----:B------:R-:W-:Y:S05]  /*35ff0*/  BRA `(.L_x_3184) ;  /* 0xffffffcc00e87947 */ /* 0x000fea000383ffff */
.L_x_3073:
[----:B--2---:R2:W3:Y:S02]  /*36000*/  SYNCS.PHASECHK.TRANS64.TRYWAIT P0, [R2+URZ+0x32440], R3 ;  /* 0x03244003020075a7 */ /* 0x0044e4000800017f */
[----:B---3--:R-:W-:Y:S05]  /*36010*/  @!P0 NANOSLEEP.SYNCS 0x989680 ;  /* 0x009896800000895d */ /* 0x008fea0003900000 */
[----:B------:R-:W3:Y:S02]  /*36020*/  @!P0 SYNCS.PHASECHK.TRANS64 P0, [R2+URZ+0x32440], R3 ;  /* 0x03244003020085a7 */ /* 0x000ee4000800007f */
[----:B---3--:R-:W-:Y:S05]  /*36030*/  @!P0 BRA `(.L_x_3073) ;  /* 0xfffffffc00f08947 */ /* 0x008fea000383ffff */
[----:B------:R-:W-:Y:S05]  /*36040*/  BRA `(.L_x_3185) ;  /* 0xffffffd400107947 */ /* 0x000fea000383ffff */
.L_x_3075:
[----:B0-----:R0:W1:Y:S02]  /*36050*/  SYNCS.PHASECHK.TRANS64.TRYWAIT P1, [R2+URZ+0x32460], R3 ;  /* 0x03246003020075a7 */ /* 0x001064000802017f */
[----:B-1----:R-:W-:Y:S05]  /*36060*/  @!P1 NANOSLEEP.SYNCS 0x989680 ;  /* 0x009896800000995d */ /* 0x002fea0003900000 */
[----:B------:R-:W1:Y:S02]  /*36070*/  @!P1 SYNCS.PHASECHK.TRANS64 P1, [R2+URZ+0x32460], R3 ;  /* 0x03246003020095a7 */ /* 0x000e64000802007f */
[----:B-1----:R-:W-:Y:S05]  /*36080*/  @!P1 BRA `(.L_x_3075) ;  /* 0xfffffffc00f09947 */ /* 0x002fea000383ffff */
[----:B------:R-:W-:Y:S05]  /*36090*/  BRA `(.L_x_3186) ;  /* 0xffffffd400807947 */ /* 0x000fea000383ffff */
.L_x_3080:
[----:B------:R-:W-:Y:S01]  /*360a0*/  BSSY B0, `(.L_x_3187) ;  /* 0x0000008000007945 */ /* 0x000fe20003800000 */
[----:B-1----:R-:W-:Y:S02]  /*360b0*/  IMAD.MOV.U32 R13, RZ, RZ, R16 ;  /* 0x000000ffff0d7224 */ /* 0x002fe400078e0010 */
[----:B0-----:R-:W-:Y:S02]  /*360c0*/  IMAD.MOV.U32 R12, RZ, RZ, RZ ;  /* 0x000000ffff0c7224 */ /* 0x001fe400078e00ff */
[----:B------:R-:W-:Y:S02]  /*360d0*/  IMAD.MOV.U32 R11, RZ, RZ, 0x1f ;  /* 0x0000001fff0b7424 */ /* 0x000fe400078e00ff */
[----:B------:R-:W-:-:S07]  /*360e0*/  IMAD.MOV.U32 R15, RZ, RZ, -0x1 ;  /* 0xffffffffff0f7424 */ /* 0x000fce00078e00ff */
[----:B--23--:R-:W-:Y:S05]  /*360f0*/  WARPSYNC.COLLECTIVE R15, `(.L_x_3188) ;  /* 0x000000000f087348 */ /* 0x00cfea0003c00000 */
[----:B------:R0:W1:Y:S02]  /*36100*/  SHFL.IDX P6, R14, R13, R12, R11 ;  /* 0x0000000c0d0e7389 */ /* 0x00006400000c000b */
[----:B0123--:R-:W-:Y:S01]  /*36110*/  ENDCOLLECTIVE ;  /* 0x000000000000791b */ /* 0x00ffe20003800000 */
.L_x_3188:
[----:B------:R-:W-:Y:S05]  /*36120*/  BSYNC B0 ;  /* 0x0000000000007941 */ /* 0x000fea0003800000 */
.L_x_3187:
        /* <DEDUP_REMOVED lines=8> */
.L_x_3189:
[----:B------:R-:W-:Y:S01]  /*361b0*/  IMAD.MOV.U32 R16, RZ, RZ, R14 ;  /* 0x000000ffff107224 */ /* 0x000fe200078e000e */
[----:B------:R-:W-:Y:S06]  /*361c0*/  BRA `(.L_x_3190) ;  /* 0xffffffd800747947 */ /* 0x000fec000383ffff */
.L_x_3083:
[----:B------:R-:W-:Y:S01]  /*361d0*/  BSSY B0, `(.L_x_3191) ;  /* 0x0000008000007945 */ /* 0x000fe20003800000 */
[----:B-1---5:R-:W-:Y:S02]  /*361e0*/  IMAD.MOV.U32 R13, RZ, RZ, R17 ;  /* 0x000000ffff0d7224 */ /* 0x022fe400078e0011 */
[----:B0-----:R-:W-:Y:S02]  /*361f0*/  IMAD.MOV.U32 R12, RZ, RZ, 0x1 ;  /* 0x00000001ff0c7424 */ /* 0x001fe400078e00ff */
[----:B------:R-:W-:Y:S02]  /*36200*/  IMAD.MOV.U32 R11, RZ, RZ, RZ ;  /* 0x000000ffff0b7224 */ /* 0x000fe400078e00ff */
[----:B------:R-:W-:-:S07]  /*36210*/  IMAD.MOV.U32 R15, RZ, RZ, -0x1 ;  /* 0xffffffffff0f7424 */ /* 0x000fce00078e00ff */
[----:B--234-:R-:W-:Y:S05]  /*36220*/  WARPSYNC.COLLECTIVE R15, `(.L_x_3192) ;  /* 0x000000000f087348 */ /* 0x01cfea0003c00000 */
[----:B------:R0:W1:Y:S02]  /*36230*/  SHFL.UP P6, R14, R13, R12, R11 ;  /* 0x0400000c0d0e7389 */ /* 0x00006400000c000b */
[----:B01234-:R-:W-:Y:S01]  /*36240*/  ENDCOLLECTIVE ;  /* 0x000000000000791b */ /* 0x01ffe20003800000 */
.L_x_3192:
[----:B------:R-:W-:Y:S05]  /*36250*/  BSYNC B0 ;  /* 0x0000000000007941 */ /* 0x000fea0003800000 */
.L_x_3191:
        /* <DEDUP_REMOVED lines=10> */
.L_x_3193:
        /* <DEDUP_REMOVED lines=8> */
.L_x_3194:
        /* <DEDUP_REMOVED lines=8> */
.L_x_3195:
        /* <DEDUP_REMOVED lines=8> */
.L_x_3196:
        /* <DEDUP_REMOVED lines=8> */
.L_x_3197:
[----:B------:R-:W-:Y:S05]  /*36500*/  BRA `(.L_x_3198) ;  /* 0xffffffd800387947 */ /* 0x000fea000383ffff */
.L_x_3088:
[----:B------:R-:W-:Y:S01]  /*36510*/  BSSY B0, `(.L_x_3199) ;  /* 0x0000008000007945 */ /* 0x000fe20003800000 */
[----:B-----5:R-:W-:Y:S02]  /*36520*/  IMAD.MOV.U32 R13, RZ, RZ, R17 ;  /* 0x000000ffff0d7224 */ /* 0x020fe400078e0011 */
[----:B------:R-:W-:Y:S02]  /*36530*/  IMAD.MOV.U32 R12, RZ, RZ, 0x1 ;  /* 0x00000001ff0c7424 */ /* 0x000fe400078e00ff */
[----:B------:R-:W-:Y:S02]  /*36540*/  IMAD.MOV.U32 R11, RZ, RZ, RZ ;  /* 0x000000ffff0b7224 */ /* 0x000fe400078e00ff */
[----:B------:R-:W-:-:S07]  /*36550*/  IMAD.MOV.U32 R15, RZ, RZ, -0x1 ;  /* 0xffffffffff0f7424 */ /* 0x000fce00078e00ff */
[----:B0-----:R-:W-:Y:S05]  /*36560*/  WARPSYNC.COLLECTIVE R15, `(.L_x_3200) ;  /* 0x000000000f087348 */ /* 0x001fea0003c00000 */
[----:B------:R1:W2:Y:S02]  /*36570*/  SHFL.UP P6, R14, R13, R12, R11 ;  /* 0x0400000c0d0e7389 */ /* 0x0002a400000c000b */
[----:B012---:R-:W-:Y:S01]  /*36580*/  ENDCOLLECTIVE ;  /* 0x000000000000791b */ /* 0x007fe20003800000 */
.L_x_3200:
[----:B------:R-:W-:Y:S05]  /*36590*/  BSYNC B0 ;  /* 0x0000000000007941 */ /* 0x000fea0003800000 */
.L_x_3199:
        /* <DEDUP_REMOVED lines=10> */
.L_x_3201:
        /* <DEDUP_REMOVED lines=8> */
.L_x_3202:
        /* <DEDUP_REMOVED lines=8> */
.L_x_3203:
        /* <DEDUP_REMOVED lines=8> */
.L_x_3204:
        /* <DEDUP_REMOVED lines=8> */
.L_x_3205:
[----:B------:R-:W-:Y:S05]  /*36840*/  BRA `(.L_x_3206) ;  /* 0xffffffd8001c7947 */ /* 0x000fea000383ffff */
.L_x_3090:
[----:B------:R-:W-:Y:S01]  /*36850*/  BSSY B0, `(.L_x_3207) ;  /* 0x0000006000007945 */ /* 0x000fe20003800000 */
[----:B------:R-:W-:Y:S01]  /*36860*/  PLOP3.LUT P6, PT, P6, PT, PT, 0x8, 0x0 ;  /* 0x000000000000781c */ /* 0x000fe200037ce170 */
[----:B------:R-:W-:-:S12]  /*36870*/  IMAD.MOV.U32 R15, RZ, RZ, -0x1 ;  /* 0xffffffffff0f7424 */ /* 0x000fd800078e00ff */
[----:B0-----:R-:W-:Y:S05]  /*36880*/  WARPSYNC.COLLECTIVE R15, `(.L_x_3208) ;  /* 0x000000000f087348 */ /* 0x001fea0003c00000 */
[----:B------:R-:W-:Y:S01]  /*36890*/  VOTE.ANY R14, PT, P6 ;  /* 0x00000000000e7806 */ /* 0x000fe200030e0100 */
[----:B0-----:R-:W-:Y:S06]  /*368a0*/  ENDCOLLECTIVE ;  /* 0x000000000000791b */ /* 0x001fec0003800000 */
.L_x_3208:
[----:B------:R-:W-:Y:S05]  /*368b0*/  BSYNC B0 ;  /* 0x0000000000007941 */ /* 0x000fea0003800000 */
.L_x_3207:
        /* <DEDUP_REMOVED lines=9> */
.L_x_3209:
[----:B------:R-:W-:Y:S01]  /*36950*/  IMAD.MOV.U32 R17, RZ, RZ, R14 ;  /* 0x000000ffff117224 */ /* 0x000fe200078e000e */
[----:B------:R-:W-:Y:S06]  /*36960*/  BRA `(.L_x_3210) ;  /* 0xffffffd8000c7947 */ /* 0x000fec000383ffff */
.L_x_3092:
[----:B------:R-:W-:Y:S01]  /*36970*/  BSSY B0, `(.L_x_3211) ;  /* 0x0000007000007945 */ /* 0x000fe20003800000 */
[----:B------:R-:W-:Y:S02]  /*36980*/  IMAD.MOV.U32 R13, RZ, RZ, R2 ;  /* 0x000000ffff0d7224 */ /* 0x000fe400078e0002 */
[----:B------:R-:W-:Y:S02]  /*36990*/  IMAD.MOV.U32 R11, RZ, RZ, 0x1f ;  /* 0x0000001fff0b7424 */ /* 0x000fe400078e00ff */
[----:B------:R-:W-:-:S07]  /*369a0*/  IMAD.MOV.U32 R15, RZ, RZ, -0x1 ;  /* 0xffffffffff0f7424 */ /* 0x000fce00078e00ff */
[----:B012---:R-:W-:Y:S05]  /*369b0*/  WARPSYNC.COLLECTIVE R15, `(.L_x_3212) ;  /* 0x000000000f087348 */ /* 0x007fea0003c00000 */
[----:B------:R3:W4:Y:S02]  /*369c0*/  SHFL.IDX P6, R14, R13, R12, R11 ;  /* 0x0000000c0d0e7389 */ /* 0x00072400000c000b */
[----:B01234-:R-:W-:Y:S01]  /*369d0*/  ENDCOLLECTIVE ;  /* 0x000000000000791b */ /* 0x01ffe20003800000 */
.L_x_3212:
[----:B------:R-:W-:Y:S05]  /*369e0*/  BSYNC B0 ;  /* 0x0000000000007941 */ /* 0x000fea0003800000 */
.L_x_3211:
[----:B------:R-:W-:Y:S01]  /*369f0*/  IMAD.MOV.U32 R7, RZ, RZ, R14 ;  /* 0x000000ffff077224 */ /* 0x000fe200078e000e */
[----:B------:R-:W-:Y:S06]  /*36a00*/  BRA `(.L_x_3091) ;  /* 0xffffffd800007947 */ /* 0x000fec000383ffff */
.L_x_3095:
[----:B-1----:R1:W3:Y:S02]  /*36a10*/  SYNCS.PHASECHK.TRANS64.TRYWAIT P0, [R0+URZ+0x32420], R3 ;  /* 0x03242003000075a7 */ /* 0x0022e4000800017f */
[----:B---3--:R-:W-:Y:S05]  /*36a20*/  @!P0 NANOSLEEP.SYNCS 0x989680 ;  /* 0x009896800000895d */ /* 0x008fea0003900000 */
[----:B------:R-:W3:Y:S02]  /*36a30*/  @!P0 SYNCS.PHASECHK.TRANS64 P0, [R0+URZ+0x32420], R3 ;  /* 0x03242003000085a7 */ /* 0x000ee4000800007f */
[----:B---3--:R-:W-:Y:S05]  /*36a40*/  @!P0 BRA `(.L_x_3095) ;  /* 0xfffffffc00f08947 */ /* 0x008fea000383ffff */
[----:B------:R-:W-:Y:S05]  /*36a50*/  BRA `(.L_x_3213) ;  /* 0xffffffdc00707947 */ /* 0x000fea000383ffff */
.L_x_3096:
        /* <DEDUP_REMOVED lines=11> */
.L_x_3215:
[----:B------:R-:W-:Y:S05]  /*36b10*/  BSYNC B0 ;  /* 0x0000000000007941 */ /* 0x000fea0003800000 */
.L_x_3214:
[----:B------:R-:W-:Y:S05]  /*36b20*/  BRA `(.L_x_3216) ;  /* 0xffffffdc00547947 */ /* 0x000fea000383ffff */
.L_x_3097:
[----:B------:R-:W-:Y:S01]  /*36b30*/  BSSY B0, `(.L_x_3217) ;  /* 0x0000006000007945 */ /* 0x000fe20003800000 */
[----:B------:R-:W-:-:S07]  /*36b40*/  IMAD.MOV.U32 R15, RZ, RZ, -0x1 ;  /* 0xffffffffff0f7424 */ /* 0x000fce00078e00ff */
[----:B012---:R-:W-:Y:S05]  /*36b50*/  WARPSYNC.COLLECTIVE R15, `(.L_x_3218) ;  /* 0x000000000f0c7348 */ /* 0x007fea0003c00000 */
[----:B------:R-:W-:Y:S02]  /*36b60*/  ELECT P6, UR62, PT ;  /* 0x00000000003e782f */ /* 0x000fe400038c0000 */
[----:B------:R-:W-:Y:S01]  /*36b70*/  MOV R14, UR62 ;  /* 0x0000003e000e7c02 */ /* 0x000fe20008000f00 */
[----:B012---:R-:W-:Y:S10]  /*36b80*/  ENDCOLLECTIVE ;  /* 0x000000000000791b */ /* 0x007ff40003800000 */
.L_x_3218:
[----:B------:R-:W-:Y:S05]  /*36b90*/  BSYNC B0 ;  /* 0x0000000000007941 */ /* 0x000fea0003800000 */
.L_x_3217:
[----:B------:R-:W-:Y:S05]  /*36ba0*/  BRA `(.L_x_3219) ;  /* 0xffffffdc00487947 */ /* 0x000fea000383ffff */
.L_x_3099:
[----:B-1----:R1:W2:Y:S02]  /*36bb0*/  SYNCS.PHASECHK.TRANS64.TRYWAIT P0, [R6+URZ], R5 ;  /* 0x00000005060075a7 */ /* 0x0022a4000800017f */
[----:B--2---:R-:W-:Y:S05]  /*36bc0*/  @!P0 NANOSLEEP.SYNCS 0x989680 ;  /* 0x009896800000895d */ /* 0x004fea0003900000 */
[----:B------:R-:W2:Y:S02]  /*36bd0*/  @!P0 SYNCS.PHASECHK.TRANS64 P0, [R6+URZ], R5 ;  /* 0x00000005060085a7 */ /* 0x000ea4000800007f */
[----:B--2---:R-:W-:Y:S05]  /*36be0*/  @!P0 BRA `(.L_x_3099) ;  /* 0xfffffffc00f08947 */ /* 0x004fea000383ffff */
[----:B------:R-:W-:Y:S05]  /*36bf0*/  BRA `(.L_x_3220) ;  /* 0xffffffdc00847947 */ /* 0x000fea000383ffff */
.L_x_3100:
[----:B--2---:R2:W3:Y:S02]  /*36c00*/  SYNCS.PHASECHK.TRANS64.TRYWAIT P0, [R7+URZ], R2 ;  /* 0x00000002070075a7 */ /* 0x0044e4000800017f */
[----:B---3--:R-:W-:Y:S05]  /*36c10*/  @!P0 NANOSLEEP.SYNCS 0x989680 ;  /* 0x009896800000895d */ /* 0x008fea0003900000 */
[----:B------:R-:W3:Y:S02]  /*36c20*/  @!P0 SYNCS.PHASECHK.TRANS64 P0, [R7+URZ], R2 ;  /* 0x00000002070085a7 */ /* 0x000ee4000800007f */
[----:B---3--:R-:W-:Y:S05]  /*36c30*/  @!P0 BRA `(.L_x_3100) ;  /* 0xfffffffc00f08947 */ /* 0x008fea000383ffff */
[----:B------:R-:W-:Y:S05]  /*36c40*/  BRA `(.L_x_3221) ;  /* 0xffffffdc00787947 */ /* 0x000fea000383ffff */
.L_x_3102:
[----:B---3--:R3:W4:Y:S02]  /*36c50*/  SYNCS.PHASECHK.TRANS64.TRYWAIT P0, [R4+URZ], R5 ;  /* 0x00000005040075a7 */ /* 0x008724000800017f */
[----:B----4-:R-:W-:Y:S05]  /*36c60*/  @!P0 NANOSLEEP.SYNCS 0x989680 ;  /* 0x009896800000895d */ /* 0x010fea0003900000 */
[----:B------:R-:W4:Y:S02]  /*36c70*/  @!P0 SYNCS.PHASECHK.TRANS64 P0, [R4+URZ], R5 ;  /* 0x00000005040085a7 */ /* 0x000f24000800007f */
[----:B----4-:R-:W-:Y:S05]  /*36c80*/  @!P0 BRA `(.L_x_3102) ;  /* 0xfffffffc00f08947 */ /* 0x010fea000383ffff */
[----:B------:R-:W-:Y:S05]  /*36c90*/  BRA `(.L_x_3222) ;  /* 0xffffffdc00807947 */ /* 0x000fea000383ffff */
        .type           $_ZN7cutlass13device_kernelIN5flash11enable_sm90INS1_16FlashAttnFwdSm90INS1_25CollectiveMainloopFwdSm90ILi2EN4cute5tupleIJNS5_1CILi1EEES8_S8_EEENS6_IJNS7_ILi128EEENS7_ILi96EEENS7_ILi64EEEEEELi256ENS_10bfloat16_tEfNS_4arch4Sm90ELb0ELb1ELb1ELb1ELb0ELb1ELb1ELb1ELb0ELb0ELb0ELb0EEENS1_21CollectiveEpilogueFwdINS6_IJSA_NS7_ILi256EEESB_EEES9_SE_SG_Li256ELb1ELb0ELb0ELb0EEENS1_36VarlenDynamicPersistentTileSchedulerILi128ELi96ELi256ELi32ELb0ELb0ELb1ELb1ELb0ELb1EEEEEEEEEvNT_6ParamsE$_ZZN5flash25CollectiveMainloopFwdSm90ILi2EN4cute5tupleIJNS1_1CILi1EEES4_S4_EEENS2_IJNS3_ILi128EEENS3_ILi96EEENS3_ILi64EEEEEELi256EN7cutlass10bfloat16_tEfNSA_4arch4Sm90ELb0ELb1ELb1ELb1ELb0ELb1ELb1ELb1ELb0ELb0ELb0ELb0EE3mmaINS_16FlashAttnFwdSm90ISE_NS_21CollectiveEpilogueFwdINS2_IJS6_NS3_ILi256EEES7_EEES5_SB_SD_Li256ELb1ELb0ELb0ELb0EEENS_36VarlenDynamicPersistentTileSchedulerILi128ELi96ELi256ELi32ELb0ELb0ELb1ELb1ELb0ELb1EEEE13SharedStorageENS1_6TensorINS1_11ArrayEngineIfLm128EEENS1_6LayoutINS2_IJNS2_IJNS3_ILi2EEEST_NS3_ILi32EEEEEES4_S4_EEENS2_IJNS2_IJS4_ST_NS3_ILi4EEEEEENS3_ILi0EEESZ_EEEEEEENS_7SoftmaxILi2ELi0EEEEEbRKNSE_6ParamsENSA_25PipelineTmaAsyncNoClusterILi2ENSA_16PipelineTmaAsyncILi2EEEEES1B_RNSA_13PipelineStateILj2EEERT0_RT1_iRiRKNS_16SeqlenInfoQKNewKILb1ELb1EEENS2_IJiiiiEEERT_ENKUliT_T0_T1_E_clIZSF_ISO_S12_S14_EbS17_S1B_S1B_S1E_S1G_S1I_iS1J_S1N_S1O_S1Q_EUlRS1R_iE0_NS3_ILb1EEES1Y_EEDaiS1R_S1S_S1T_,@function
        .size           $_ZN7cutlass13device_kernelIN5flash11enable_sm90INS1_16FlashAttnFwdSm90INS1_25CollectiveMainloopFwdSm90ILi2EN4cute5tupleIJNS5_1CILi1EEES8_S8_EEENS6_IJNS7_ILi128EEENS7_ILi96EEENS7_ILi64EEEEEELi256ENS_10bfloat16_tEfNS_4arch4Sm90ELb0ELb1ELb1ELb1ELb0ELb1ELb1ELb1ELb0ELb0ELb0ELb0EEENS1_21CollectiveEpilogueFwdINS6_IJSA_NS7_ILi256EEESB_EEES9_SE_SG_Li256ELb1ELb0ELb0ELb0EEENS1_36VarlenDynamicPersistentTileSchedulerILi128ELi96ELi256ELi32ELb0ELb0ELb1ELb1ELb0ELb1EEEEEEEEEvNT_6ParamsE$_ZZN5flash25CollectiveMainloopFwdSm90ILi2EN4cute5tupleIJNS1_1CILi1EEES4_S4_EEENS2_IJNS3_ILi128EEENS3_ILi96EEENS3_ILi64EEEEEELi256EN7cutlass10bfloat16_tEfNSA_4arch4Sm90ELb0ELb1ELb1ELb1ELb0ELb1ELb1ELb1ELb0ELb0ELb0ELb0EE3mmaINS_16FlashAttnFwdSm90ISE_NS_21CollectiveEpilogueFwdINS2_IJS6_NS3_ILi256EEES7_EEES5_SB_SD_Li256ELb1ELb0ELb0ELb0EEENS_36VarlenDynamicPersistentTileSchedulerILi128ELi96ELi256ELi32ELb0ELb0ELb1ELb1ELb0ELb1EEEE13SharedStorageENS1_6TensorINS1_11ArrayEngineIfLm128EEENS1_6LayoutINS2_IJNS2_IJNS3_ILi2EEEST_NS3_ILi32EEEEEES4_S4_EEENS2_IJNS2_IJS4_ST_NS3_ILi4EEEEEENS3_ILi0EEESZ_EEEEEEENS_7SoftmaxILi2ELi0EEEEEbRKNSE_6ParamsENSA_25PipelineTmaAsyncNoClusterILi2ENSA_16PipelineTmaAsyncILi2EEEEES1B_RNSA_13PipelineStateILj2EEERT0_RT1_iRiRKNS_16SeqlenInfoQKNewKILb1ELb1EEENS2_IJiiiiEEERT_ENKUliT_T0_T1_E_clIZSF_ISO_S12_S14_EbS17_S1B_S1B_S1E_S1G_S1I_iS1J_S1N_S1O_S1Q_EUlRS1R_iE0_NS3_ILb1EEES1Y_EEDaiS1R_S1S_S1T_,(.L_x_4727 - $_ZN7cutlass13device_kernelIN5flash11enable_sm90INS1_16FlashAttnFwdSm90INS1_25CollectiveMainloopFwdSm90ILi2EN4cute5tupleIJNS5_1CILi1EEES8_S8_EEENS6_IJNS7_ILi128EEENS7_ILi96EEENS7_ILi64EEEEEELi256ENS_10bfloat16_tEfNS_4arch4Sm90ELb0ELb1ELb1ELb1ELb0ELb1ELb1ELb1ELb0ELb0ELb0ELb0EEENS1_21CollectiveEpilogueFwdINS6_IJSA_NS7_ILi256EEESB_EEES9_SE_SG_Li256ELb1ELb0ELb0ELb0EEENS1_36VarlenDynamicPersistentTileSchedulerILi128ELi96ELi256ELi32ELb0ELb0ELb1ELb1ELb0ELb1EEEEEEEEEvNT_6ParamsE$_ZZN5flash25CollectiveMainloopFwdSm90ILi2EN4cute5tupleIJNS1_1CILi1EEES4_S4_EEENS2_IJNS3_ILi128EEENS3_ILi96EEENS3_ILi64EEEEEELi256EN7cutlass10bfloat16_tEfNSA_4arch4Sm90ELb0ELb1ELb1ELb1ELb0ELb1ELb1ELb1ELb0ELb0ELb0ELb0EE3mmaINS_16FlashAttnFwdSm90ISE_NS_21CollectiveEpilogueFwdINS2_IJS6_NS3_ILi256EEES7_EEES5_SB_SD_Li256ELb1ELb0ELb0ELb0EEENS_36VarlenDynamicPersistentTileSchedulerILi128ELi96ELi256ELi32ELb0ELb0ELb1ELb1ELb0ELb1EEEE13SharedStorageENS1_6TensorINS1_11ArrayEngineIfLm128EEENS1_6LayoutINS2_IJNS2_IJNS3_ILi2EEEST_NS3_ILi32EEEEEES4_S4_EEENS2_IJNS2_IJS4_ST_NS3_ILi4EEEEEENS3_ILi0EEESZ_EEEEEEENS_7SoftmaxILi2ELi0EEEEEbRKNSE_6ParamsENSA_25PipelineTmaAsyncNoClusterILi2ENSA_16PipelineTmaAsyncILi2EEEEES1B_RNSA_13PipelineStateILj2EEERT0_RT1_iRiRKNS_16SeqlenInfoQKNewKILb1ELb1EEENS2_IJiiiiEEERT_ENKUliT_T0_T1_E_clIZSF_ISO_S12_S14_EbS17_S1B_S1B_S1E_S1G_S1I_iS1J_S1N_S1O_S1Q_EUlRS1R_iE0_NS3_ILb1EEES1Y_EEDaiS1R_S1S_S1T_)
$_ZN7cutlass13device_kernelIN5flash11enable_sm90INS1_16FlashAttnFwdSm90INS1_25CollectiveMainloopFwdSm90ILi2EN4cute5tupleIJNS5_1CILi1EEES8_S8_EEENS6_IJNS7_ILi128EEENS7_ILi96EEENS7_ILi64EEEEEELi256ENS_10bfloat16_tEfNS_4arch4Sm90ELb0ELb1ELb1ELb1ELb0ELb1ELb1ELb1ELb0ELb0ELb0ELb0EEENS1_21CollectiveEpilogueFwdINS6_IJSA_NS7_ILi256EEESB_EEES9_SE_SG_Li256ELb1ELb0ELb0ELb0EEENS1_36VarlenDynamicPersistentTileSchedulerILi128ELi96ELi256ELi32ELb0ELb0ELb1ELb1ELb0ELb1EEEEEEEEEvNT_6ParamsE$_ZZN5flash25CollectiveMainloopFwdSm90ILi2EN4cute5tupleIJNS1_1CILi1EEES4_S4_EEENS2_IJNS3_ILi128EEENS3_ILi96EEENS3_ILi64EEEEEELi256EN7cutlass10bfloat16_tEfNSA_4arch4Sm90ELb0ELb1ELb1ELb1ELb0ELb1ELb1ELb1ELb0ELb0ELb0ELb0EE3mmaINS_16FlashAttnFwdSm90ISE_NS_21CollectiveEpilogueFwdINS2_IJS6_NS3_ILi256EEES7_EEES5_SB_SD_Li256ELb1ELb0ELb0ELb0EEENS_36VarlenDynamicPersistentTileSchedulerILi128ELi96ELi256ELi32ELb0ELb0ELb1ELb1ELb0ELb1EEEE13SharedStorageENS1_6TensorINS1_11ArrayEngineIfLm128EEENS1_6LayoutINS2_IJNS2_IJNS3_ILi2EEEST_NS3_ILi32EEEEEES4_S4_EEENS2_IJNS2_IJS4_ST_NS3_ILi4EEEEEENS3_ILi0EEESZ_EEEEEEENS_7SoftmaxILi2ELi0EEEEEbRKNSE_6ParamsENSA_25PipelineTmaAsyncNoClusterILi2ENSA_16PipelineTmaAsyncILi2EEEEES1B_RNSA_13PipelineStateILj2EEERT0_RT1_iRiRKNS_16SeqlenInfoQKNewKILb1ELb1EEENS2_IJiiiiEEERT_ENKUliT_T0_T1_E_clIZSF_ISO_S12_S14_EbS17_S1B_S1B_S1E_S1G_S1I_iS1J_S1N_S1O_S1Q_EUlRS1R_iE0_NS3_ILb1EEES1Y_EEDaiS1R_S1S_S1T_:
[----:B------:R-:W-:Y:S01]  /*36ca0*/  R2UR UR5, R3 ;  /* 0x00000000030572ca */ /* 0x000fe200000e0000 */
[----:B------:R-:W-:-:S12]  /*36cb0*/  ULDC UR4, c[0x0][0x20] ;  /* 0x0000080000047ab9 */ /* 0x000fd80000000800 */
[----:B------:R-:W-:-:S09]  /*36cc0*/  UIADD3 UR4, -UR4, UR5, URZ ;  /* 0x0000000504047290 */ /* 0x000fd2000fffe13f */
[----:B------:R-:W2:Y:S04]  /*36cd0*/  LDL.64 R6, [UR4+0x18] ;  /* 0x00001804ff067983 */ /* 0x000ea80008100a00 */
[----:B------:R-:W3:Y:S01]  /*36ce0*/  LDL.64 R4, [UR4] ;  /* 0x00000004ff047983 */ /* 0x000ee20008100a00 */
[----:B------:R-:W-:-:S03]  /*36cf0*/  ULDC.64 UR6, c[0x0][0x208] ;  /* 0x0000820000067ab9 */ /* 0x000fc60000000a00 */
[----:B--2---:R-:W2:Y:S04]  /*36d00*/  LD.E R8, desc[UR6][R6.64+0x1c] ;  /* 0x00001c0606087980 */ /* 0x004ea8000c101900 */
[----:B---3--:R0:W5:Y:S04]  /*36d10*/  LD.E R3, desc[UR6][R4.64] ;  /* 0x0000000604037980 */ /* 0x008168000c101900 */
[----:B------:R0:W5:Y:S01]  /*36d20*/  LD.E R10, desc[UR6][R4.64+0x4] ;  /* 0x00000406040a7980 */ /* 0x000162000c101900 */
[----:B------:R-:W-:Y:S01]  /*36d30*/  BSSY B1, `(.L_x_3223) ;  /* 0x0000005000017945 */ /* 0x000fe20003800000 */
[----:B--2---:R-:W-:-:S04]  /*36d40*/  LOP3.LUT R8, R8, 0x1, RZ, 0xfc, !PT ;  /* 0x0000000108087812 */ /* 0x004fc800078efcff */
[----:B------:R-:W-:-:S13]  /*36d50*/  ISETP.NE.AND P0, PT, R8, 0x3, PT ;  /* 0x000000030800780c */ /* 0x000fda0003f05270 */
[----:B0-----:R-:W-:Y:S05]  /*36d60*/  @!P0 BRA `(.L_x_3224) ;  /* 0x0000000000048947 */ /* 0x001fea0003800000 */
[----:B------:R-:W-:Y:S01]  /*36d70*/  BPT.TRAP 0x1 ;  /* 0x000000040000795c */ /* 0x000fe20000300000 */
.L_x_3224:
[----:B------:R-:W-:Y:S05]  /*36d80*/  BSYNC B1 ;  /* 0x0000000000017941 */ /* 0x000fea0003800000 */
.L_x_3223:
        /* <DEDUP_REMOVED lines=13> */
.L_x_3226:
[----:B------:R-:W-:Y:S05]  /*36e60*/  BSYNC B1 ;  /* 0x0000000000017941 */ /* 0x000fea0003800000 */
.L_x_3225:
        /* <DEDUP_REMOVED lines=8> */
.L_x_3228:
[----:B------:R-:W-:Y:S05]  /*36ef0*/  BSYNC B1 ;  /* 0x0000000000017941 */ /* 0x000fea0003800000 */
.L_x_3227:
[----:B0----5:R-:W2:Y:S04]  /*36f00*/  LDL.64 R8, [UR4] ;  /* 0x00000004ff087983 */ /* 0x021ea80008100a00 */
[----:B------:R-:W3:Y:S04]  /*36f10*/  LDL.64 R6, [UR4+0x28] ;  /* 0x00002804ff067983 */ /* 0x000ee80008100a00 */
[----:B------:R-:W4:Y:S04]  /*36f20*/  LDL.64 R4, [UR4+0x20] ;  /* 0x00002004ff047983 */ /* 0x000f280008100a00 */
[----:B------:R-:W4:Y:S04]  /*36f30*/  LDL.64 R10, [UR4+0x8] ;  /* 0x00000804ff0a7983 */ /* 0x000f280008100a00 */
[----:B--2---:R-:W2:Y:S04]  /*36f40*/  LD.E R9, desc[UR6][R8.64] ;  /* 0x0000000608097980 */ /* 0x004ea8000c101900 */
[----:B---3--:R-:W2:Y:S01]  /*36f50*/  LD.E.64 R12, desc[UR6][R6.64] ;  /* 0x00000006060c7980 */ /* 0x008ea2000c101b00 */
[----:B------:R-:W-:Y:S05]  /*36f60*/  WARPSYNC.ALL ;  /* 0x0000000000007948 */ /* 0x000fea0003800000 */
[----:B----4-:R0:W-:Y:S04]  /*36f70*/  ST.E desc[UR6][R10.64], RZ ;  /* 0x000000ff0a007985 */ /* 0x0101e8000c101906 */
[----:B------:R-:W3:Y:S01]  /*36f80*/  LD.E.64 R6, desc[UR6][R4.64] ;  /* 0x0000000604067980 */ /* 0x000ee2000c101b00 */
[----:B--2---:R-:W-:Y:S01]  /*36f90*/  IMAD R8, R9, 0x300, R12 ;  /* 0x0000030009087824 */ /* 0x004fe200078e020c */
[----:B------:R-:W-:Y:S01]  /*36fa0*/  WARPGROUP.ARRIVE ;  /* 0x00000000000079c5 */ /* 0x000fe20000000000 */
[----:B------:R-:W-:-:S02]  /*36fb0*/  IMAD.MOV.U32 R9, RZ, RZ, R13 ;  /* 0x000000ffff097224 */ /* 0x000fc400078e000d */
[----:B------:R-:W-:Y:S01]  /*36fc0*/  IMAD.MOV.U32 R211, RZ, RZ, 0x1 ;  /* 0x00000001ffd37424 */ /* 0x000fe200078e00ff */
        /* <DEDUP_REMOVED lines=10> */
[----:B------:R-:W-:-:S03]  /*37070*/  WARPGROUP.ARRIVE ;  /* 0x00000000000079c5 */ /* 0x000fc60000000000 */
        /* <DEDUP_REMOVED lines=21> */
[----:B------:R-:W-:-:S03]  /*371d0*/  IMAD.MOV.U32 R9, RZ, RZ, R13 ;  /* 0x000000ffff097224 */ /* 0x000fc600078e000d */
        /* <DEDUP_REMOVED lines=8> */
[----:B------:R-:W2:Y:S04]  /*37260*/  LDL.64 R6, [UR4+0x38] ;  /* 0x00003804ff067983 */ /* 0x000ea80008100a00 */
[----:B------:R-:W3:Y:S04]  /*37270*/  LDL.64 R4, [UR4+0x30] ;  /* 0x00003004ff047983 */ /* 0x000ee80008100a00 */
[----:B--2---:R-:W2:Y:S01]  /*37280*/  LD.E R6, desc[UR6][R6.64] ;  /* 0x0000000606067980 */ /* 0x004ea2000c101900 */
[----:B---3--:R-:W-:Y:S01]  /*37290*/  MOV R4, R4 ;  /* 0x0000000400047202 */ /* 0x008fe20000000f00 */
[----:B------:R-:W-:Y:S01]  /*372a0*/  BSSY B1, `(.L_x_3230) ;  /* 0x0000007000017945 */ /* 0x000fe20003800000 */
[----:B--2---:R-:W-:-:S04]  /*372b0*/  LEA.HI R3, R6, R6, RZ, 0x1 ;  /* 0x0000000606037211 */ /* 0x004fc800078f08ff */
[----:B------:R-:W-:-:S05]  /*372c0*/  LOP3.LUT R3, R3, 0xfffffffe, RZ, 0xc0, !PT ;  /* 0xfffffffe03037812 */ /* 0x000fca00078ec0ff */
[----:B------:R-:W-:-:S05]  /*372d0*/  IMAD.IADD R3, R6, 0x1, -R3 ;  /* 0x0000000106037824 */ /* 0x000fca00078e0a03 */
[----:B------:R-:W-:-:S04]  /*372e0*/  SHF.L.U32 R3, R3, 0x1f, RZ ;  /* 0x0000001f03037819 */ /* 0x000fc800000006ff */
[----:B------:R-:W1:Y:S02]  /*372f0*/  SYNCS.PHASECHK.TRANS64.TRYWAIT P0, [R4+URZ+0x32410], R3 ;  /* 0x03241003040075a7 */ /* 0x000e64000800017f */
[----:B01----:R-:W-:Y:S05]  /*37300*/  @!P0 BRA `(.L_x_3231) ;  /* 0x000000b000f08947 */ /* 0x003fea0003800000 */
.L_x_3254:
[----:B------:R-:W-:Y:S05]  /*37310*/  BSYNC B1 ;  /* 0x0000000000017941 */ /* 0x000fea0003800000 */
.L_x_3230:
[----:B------:R-:W2:Y:S04]  /*37320*/  LDL.64 R6, [UR4+0x40] ;  /* 0x00004004ff067983 */ /* 0x000ea80008100a00 */
[----:B0-----:R-:W3:Y:S04]  /*37330*/  LDL.64 R4, [UR4] ;  /* 0x00000004ff047983 */ /* 0x001ee80008100a00 */
        /* <DEDUP_REMOVED lines=8> */
.L_x_3233:
[----:B------:R-:W-:Y:S05]  /*373c0*/  BSYNC B1 ;  /* 0x0000000000017941 */ /* 0x000fea0003800000 */
.L_x_3232:
        /* <DEDUP_REMOVED lines=13> */
.L_x_3235:
[----:B------:R-:W-:Y:S05]  /*374a0*/  BSYNC B1 ;  /* 0x0000000000017941 */ /* 0x000fea0003800000 */
.L_x_3234:
        /* <DEDUP_REMOVED lines=8> */
.L_x_3237:
[----:B------:R-:W-:Y:S05]  /*37530*/  BSYNC B1 ;  /* 0x0000000000017941 */ /* 0x000fea0003800000 */
.L_x_3236:
[----:B------:R-:W2:Y:S04]  /*37540*/  LDL.64 R10, [UR4] ;  /* 0x00000004ff0a7983 */ /* 0x000ea80008100a00 */
[----:B0----5:R-:W3:Y:S04]  /*37550*/  LDL.64 R8, [UR4+0x58] ;  /* 0x00005804ff087983 */ /* 0x021ee80008100a00 */
[----:B------:R-:W4:Y:S04]  /*37560*/  LDL.64 R4, [UR4+0x48] ;  /* 0x00004804ff047983 */ /* 0x000f280008100a00 */
[----:B------:R-:W3:Y:S04]  /*37570*/  LDL.64 R6, [UR4+0x50] ;  /* 0x00005004ff067983 */ /* 0x000ee80008100a00 */
[----:B------:R-:W3:Y:S04]  /*37580*/  LDL.LU R18, [R1+0x470] ;  /* 0x0004700001127983 */ /* 0x000ee80000300800 */
[----:B--2---:R-:W2:Y:S04]  /*37590*/  LD.E R15, desc[UR6][R10.64] ;  /* 0x000000060a0f7980 */ /* 0x004ea8000c101900 */
[----:B----4-:R-:W4:Y:S04]  /*375a0*/  LD.E R3, desc[UR6][R4.64] ;  /* 0x0000000604037980 */ /* 0x010f28000c101900 */
[----:B---3--:R-:W2:Y:S04]  /*375b0*/  LD.E.64 R10, desc[UR6][R8.64] ;  /* 0x00000006080a7980 */ /* 0x008ea8000c101b00 */
[----:B------:R-:W3:Y:S01]  /*375c0*/  LD.E.64 R12, desc[UR6][R6.64] ;  /* 0x00000006060c7980 */ /* 0x000ee2000c101b00 */
[----:B------:R-:W-:Y:S05]  /*375d0*/  WARPSYNC.ALL ;  /* 0x0000000000007948 */ /* 0x000fea0003800000 */
[----:B------:R-:W-:Y:S01]  /*375e0*/  WARPGROUP.ARRIVE ;  /* 0x00000000000079c5 */ /* 0x000fe20000000000 */
[----:B----4-:R-:W-:Y:S01]  /*375f0*/  ISETP.NE.U32.AND P0, PT, R3, RZ, PT ;  /* 0x000000ff0300720c */ /* 0x010fe20003f05070 */
[----:B--2---:R-:W-:-:S02]  /*37600*/  IMAD R14, R15, 0xc00, R10 ;  /* 0x00000c000f0e7824 */ /* 0x004fc400078e020a */
[----:B------:R-:W-:Y:S01]  /*37610*/  IMAD.MOV.U32 R15, RZ, RZ, R11 ;  /* 0x000000ffff0f7224 */ /* 0x000fe200078e000b */
[----:B---3--:R-:W-:Y:S02]  /*37620*/  R2UR UR8, R12 ;  /* 0x000000000c0872ca */ /* 0x008fe400000e0000 */
[----:B------:R-:W-:Y:S02]  /*37630*/  R2UR UR9, R13 ;  /* 0x000000000d0972ca */ /* 0x000fe400000e0000 */
[----:B------:R-:W-:Y:S02]  /*37640*/  R2UR UR10, R14 ;  /* 0x000000000e0a72ca */ /* 0x000fe400000e0000 */
[----:B------:R-:W-:-:S03]  /*37650*/  R2UR UR11, R15 ;  /* 0x000000000f0b72ca */ /* 0x000fc600000e0000 */
[----:B------:R-:W-:-:S10]  /*37660*/  VOTEU.ANY UP0, P0 ;  /* 0x00000000003f7886 */ /* 0x000fd40000000100 */
[----:B------:R-:W-:Y:S03]  /*37670*/  HGMMA.64x96x16.F32.BF16 R24, gdesc[UR8], R24, UP0, gsb0 ;  /* 0x01600000081879f0 */ /* 0x000fe6000b801818 */
[----:B------:R-:W-:Y:S02]  /*37680*/  WARPGROUP.DEPBAR.LE gsb0, 0x0 ;  /* 0x00008000000079c5 */ /* 0x000fe40000010000 */
[----:B------:R-:W-:Y:S04]  /*37690*/  ST.E desc[UR6][R4.64], R211 ;  /* 0x000000d304007985 */ /* 0x000fe8000c101906 */
[----:B------:R-:W2:Y:S01]  /*376a0*/  LD.E.64 R8, desc[UR6][R6.64] ;  /* 0x0000000606087980 */ /* 0x000ea2000c101b00 */
[----:B------:R-:W-:Y:S01]  /*376b0*/  VIADD R10, R14, 0x2 ;  /* 0x000000020e0a7836 */ /* 0x000fe20000000000 */
[----:B------:R-:W-:-:S04]  /*376c0*/  R2UR UR11, R11 ;  /* 0x000000000b0b72ca */ /* 0x000fc800000e0000 */
[----:B------:R-:W-:Y:S01]  /*376d0*/  R2UR UR10, R10 ;  /* 0x000000000a0a72ca */ /* 0x000fe200000e0000 */
[----:B------:R-:W-:Y:S01]  /*376e0*/  WARPGROUP.ARRIVE ;  /* 0x00000000000079c5 */ /* 0x000fe20000000000 */
        /* <DEDUP_REMOVED lines=153> */
[----:B------:R-:W-:-:S06]  /*38080*/  WARPGROUP.ARRIVE ;  /* 0x00000000000079c5 */ /* 0x000fcc0000000000 */
[----:B------:R-:W0:Y:S02]  /*38090*/  S2R R215, SR_TID.X ;  /* 0x0000000000d77919 */ /* 0x000e240000002100 */
[----:B0-----:R-:W-:Y:S01]  /*380a0*/  LOP3.LUT P1, RZ, R215, 0x7f, RZ, 0xc0, !PT ;  /* 0x0000007fd7ff7812 */ /* 0x001fe2000782c0ff */
[----:B--2---:R-:W-:Y:S01]  /*380b0*/  VIADD R8, R8, 0xc06 ;  /* 0x00000c0608087836 */ /* 0x004fe20000000000 */
[----:B------:R-:W-:-:S04]  /*380c0*/  R2UR UR9, R9 ;  /* 0x00000000090972ca */ /* 0x000fc800000e0000 */
[----:B------:R-:W-:-:S13]  /*380d0*/  R2UR UR8, R8 ;  /* 0x00000000080872ca */ /* 0x000fda00000e0000 */
[----:B------:R-:W-:Y:S03]  /*380e0*/  HGMMA.64x96x16.F32.BF16 R24, gdesc[UR8], R24, gsb0 ;  /* 0x01600000081879f0 */ /* 0x000fe60008001818 */
[----:B------:R-:W-:Y:S02]  /*380f0*/  WARPGROUP.DEPBAR.LE gsb0, 0x0 ;  /* 0x00008000000079c5 */ /* 0x000fe40000010000 */
[----:B------:R0:W-:Y:S04]  /*38100*/  ST.E desc[UR6][R4.64], R211 ;  /* 0x000000d304007985 */ /* 0x0001e8000c101906 */
[----:B------:R-:W2:Y:S04]  /*38110*/  @!P1 LDL.64 R6, [UR4+0x18] ;  /* 0x00001804ff069983 */ /* 0x000ea80008100a00 */
[----:B------:R-:W3:Y:S01]  /*38120*/  @!P1 LDL.64 R8, [UR4] ;  /* 0x00000004ff089983 */ /* 0x000ee20008100a00 */
[----:B------:R-:W-:-:S04]  /*38130*/  SHF.R.U32.HI R3, RZ, 0x7, R215 ;  /* 0x00000007ff037819 */ /* 0x000fc800000116d7 */
[----:B------:R-:W-:-:S05]  /*38140*/  IADD3 R3, -R3, 0xb, RZ ;  /* 0x0000000b03037810 */ /* 0x000fca0007ffe1ff */
[----:B------:R1:W-:Y:S06]  /*38150*/  BAR.ARV R3, 0x100 ;  /* 0x000400030000751d */ /* 0x0003ec0000002000 */
[----:B--2---:R-:W2:Y:S04]  /*38160*/  @!P1 LD.E.64 R6, desc[UR6][R6.64+0x30] ;  /* 0x0000300606069980 */ /* 0x004ea8000c101b00 */
[----:B---3--:R-:W3:Y:S01]  /*38170*/  @!P1 LD.E R8, desc[UR6][R8.64] ;  /* 0x0000000608089980 */ /* 0x008ee2000c101900 */
[----:B--2---:R-:W-:-:S05]  /*38180*/  @!P1 MOV R11, R6 ;  /* 0x00000006000b9202 */ /* 0x004fca0000000f00 */
[----:B---3--:R-:W-:-:S05]  /*38190*/  @!P1 IMAD R10, R8, 0x8, R11 ;  /* 0x00000008080a9824 */ /* 0x008fca00078e020b */
[----:B------:R-:W-:-:S04]  /*381a0*/  @!P1 PRMT R10, RZ, 0x654, R10 ;  /* 0x00000654ff0a9816 */ /* 0x000fc8000000000a */
[----:B------:R2:W-:Y:S02]  /*381b0*/  @!P1 SYNCS.ARRIVE.TRANS64.RED.A1T0 RZ, [R10+URZ], RZ ;  /* 0x000000ff0aff99a7 */ /* 0x0005e4000810043f */
[----:B--2---:R-:W2:Y:S01]  /*381c0*/  LDL.64 R10, [UR4+0x68] ;  /* 0x00006804ff0a7983 */ /* 0x004ea20008100a00 */
[----:B------:R-:W-:-:S05]  /*381d0*/  IMAD.MOV.U32 R74, RZ, RZ, R72 ;  /* 0x000000ffff4a7224 */ /* 0x000fca00078e0048 */
[----:B------:R-:W3:Y:S04]  /*381e0*/  LD.E R76, desc[UR6][R74.64] ;  /* 0x000000064a4c7980 */ /* 0x000ee8000c101900 */
[----:B--2---:R-:W2:Y:S01]  /*381f0*/  LD.E.64 R10, desc[UR6][R10.64] ;  /* 0x000000060a0a7980 */ /* 0x004ea2000c101b00 */
[----:B------:R-:W-:-:S03]  /*38200*/  IMAD.MOV.U32 R72, RZ, RZ, R2 ;  /* 0x000000ffff487224 */ /* 0x000fc600078e0002 */
[----:B0-----:R-:W4:Y:S04]  /*38210*/  LD.E R5, desc[UR6][R74.64+0x8] ;  /* 0x000008064a057980 */ /* 0x001f28000c101900 */
[----:B------:R0:W4:Y:S04]  /*38220*/  LD.E R73, desc[UR6][R72.64] ;  /* 0x0000000648497980 */ /* 0x000128000c101900 */
[----:B-1----:R-:W3:Y:S04]  /*38230*/  LD.E R3, desc[UR6][R74.64+0x18] ;  /* 0x000018064a037980 */ /* 0x002ee8000c101900 */
[----:B------:R-:W4:Y:S04]  /*38240*/  LD.E R4, desc[UR6][R74.64+0x4] ;  /* 0x000004064a047980 */ /* 0x000f28000c101900 */
[----:B------:R-:W4:Y:S04]  /*38250*/  LD.E R77, desc[UR6][R74.64+0xc] ;  /* 0x00000c064a4d7980 */ /* 0x000f28000c101900 */
[----:B------:R-:W4:Y:S04]  /*38260*/  LD.E R78, desc[UR6][R74.64+0x10] ;  /* 0x000010064a4e7980 */ /* 0x000f28000c101900 */
[----:B------:R-:W4:Y:S04]  /*38270*/  LD.E R79, desc[UR6][R74.64+0x14] ;  /* 0x000014064a4f7980 */ /* 0x000f28000c101900 */
[----:B--2---:R-:W2:Y:S01]  /*38280*/  LD.E R15, desc[UR6][R10.64] ;  /* 0x000000060a0f7980 */ /* 0x004ea2000c101900 */
[----:B------:R-:W-:-:S04]  /*38290*/  LOP3.LUT R18, R18, 0xfff7ffff, RZ, 0xc0, !PT ;  /* 0xfff7ffff12127812 */ /* 0x000fc800078ec0ff */
[----:B------:R-:W-:-:S05]  /*382a0*/  @P1 LOP3.LUT R18, R18, 0x80000, RZ, 0xfc, !PT ;  /* 0x0008000012121812 */ /* 0x000fca00078efcff */
[----:B------:R1:W-:Y:S01]  /*382b0*/  STL [R1+0x470], R18 ;  /* 0x0004701201007387 */ /* 0x0003e20000100800 */
[----:B---3--:R-:W-:Y:S01]  /*382c0*/  ISETP.GE.AND P0, PT, R3, 0x1, PT ;  /* 0x000000010300780c */ /* 0x008fe20003f06270 */
[----:B------:R-:W-:Y:S01]  /*382d0*/  BSSY B1, `(.L_x_3239) ;  /* 0x000009d000017945 */ /* 0x000fe20003800000 */
[----:B----4-:R-:W-:Y:S02]  /*382e0*/  IMAD R79, R0, -0x60, R79 ;  /* 0xffffffa0004f7824 */ /* 0x010fe400078e024f */
[-C--:B--2---:R-:W-:Y:S01]  /*382f0*/  FMUL.FTZ R9, R31, R15.reuse ;  /* 0x0000000f1f097220 */ /* 0x084fe20000410000 */
[----:B------:R-:W-:Y:S01]  /*38300*/  SHF.R.S32.HI R31, RZ, 0x1f, R76 ;  /* 0x0000001fff1f7819 */ /* 0x000fe2000001144c */
[----:B------:R-:W-:-:S03]  /*38310*/  FMUL.FTZ R33, R33, R15 ;  /* 0x0000000f21217220 */ /* 0x000fc60000410000 */
[----:B------:R-:W-:Y:S01]  /*38320*/  LEA.HI R31, R31, R76, RZ, 0x7 ;  /* 0x0000004c1f1f7211 */ /* 0x000fe200078f38ff */
[----:B------:R2:W3:Y:S01]  /*38330*/  MUFU.TANH R82, R33 ;  /* 0x0000002100527308 */ /* 0x0004e20000002400 */
[----:B------:R-:W-:Y:S02]  /*38340*/  FMUL.FTZ R32, R32, R15 ;  /* 0x0000000f20207220 */ /* 0x000fe40000410000 */
[----:B--2---:R-:W-:-:S05]  /*38350*/  LOP3.LUT R33, R31, 0xffffff80, RZ, 0xc0, !PT ;  /* 0xffffff801f217812 */ /* 0x004fca00078ec0ff */
[----:B------:R2:W4:Y:S01]  /*38360*/  MUFU.TANH R81, R32 ;  /* 0x0000002000517308 */ /* 0x0005220000002400 */
[----:B------:R-:W-:Y:S02]  /*38370*/  IMAD.IADD R33, R76, 0x1, -R33 ;  /* 0x000000014c217824 */ /* 0x000fe400078e0a21 */
[----:B------:R-:W-:-:S03]  /*38380*/  FMUL.FTZ R37, R37, R15 ;  /* 0x0000000f25257220 */ /* 0x000fc60000410000 */
[----:B--2---:R-:W-:Y:S02]  /*38390*/  SHF.R.S32.HI R32, RZ, 0x1f, R33 ;  /* 0x0000001fff207819 */ /* 0x004fe40000011421 */
[----:B------:R2:W0:Y:S01]  /*383a0*/  MUFU.TANH R84, R37 ;  /* 0x0000002500547308 */ /* 0x0004220000002400 */
[-C--:B------:R-:W-:Y:S01]  /*383b0*/  FMUL.FTZ R8, R30, R15.reuse ;  /* 0x0000000f1e087220 */ /* 0x080fe20000410000 */
[----:B------:R-:W-:Y:S01]  /*383c0*/  SHF.R.S32.HI R30, RZ, 0x7, R31 ;  /* 0x00000007ff1e7819 */ /* 0x000fe2000001141f */
[-C--:B------:R-:W-:Y:S01]  /*383d0*/  FMUL.FTZ R12, R38, R15.reuse ;  /* 0x0000000f260c7220 */ /* 0x080fe20000410000 */
[----:B------:R-:W-:Y:S01]  /*383e0*/  FMUL.FTZ R13, R39, R15 ;  /* 0x0000000f270d7220 */ /* 0x000fe20000410000 */
[----:B--2---:R-:W-:Y:S02]  /*383f0*/  LEA.HI R37, R32, R33, RZ, 0x2 ;  /* 0x0000002120257211 */ /* 0x004fe400078f10ff */
[----:B------:R-:W-:Y:S02]  /*38400*/  LEA.HI R31, R31, R30, RZ, 0x1 ;  /* 0x0000001e1f1f7211 */ /* 0x000fe400078f08ff */
[----:B------:R-:W-:-:S02]  /*38410*/  SHF.R.S32.HI R38, RZ, 0x2, R37 ;  /* 0x00000002ff267819 */ /* 0x000fc40000011425 */
[----:B------:R-:W-:Y:S02]  /*38420*/  SHF.R.S32.HI R39, RZ, 0x1f, R37 ;  /* 0x0000001fff277819 */ /* 0x000fe40000011425 */
[----:B------:R-:W-:Y:S02]  /*38430*/  LEA.HI R32, R32, R33, RZ, 0x5 ;  /* 0x0000002120207211 */ /* 0x000fe400078f28ff */
[----:B------:R-:W-:Y:S02]  /*38440*/  LEA.HI R39, R39, R38, RZ, 0x3 ;  /* 0x0000002627277211 */ /* 0x000fe400078f18ff */
[----:B------:R-:W-:Y:S01]  /*38450*/  LOP3.LUT R31, R31, 0x3fffffe, RZ, 0xc0, !PT ;  /* 0x03fffffe1f1f7812 */ /* 0x000fe200078ec0ff */
[-C--:B------:R-:W-:Y:S01]  /*38460*/  FMUL.FTZ R28, R28, R15.reuse ;  /* 0x0000000f1c1c7220 */ /* 0x080fe20000410000 */
[-C--:B------:R-:W-:Y:S01]  /*38470*/  FMUL.FTZ R29, R29, R15.reuse ;  /* 0x0000000f1d1d7220 */ /* 0x080fe20000410000 */
[----:B------:R-:W-:Y:S01]  /*38480*/  FMUL.FTZ R36, R36, R15 ;  /* 0x0000000f24247220 */ /* 0x000fe20000410000 */
[----:B------:R-:W-:-:S02]  /*38490*/  SHF.R.S32.HI R32, RZ, 0x5, R32 ;  /* 0x00000005ff207819 */ /* 0x000fc40000011420 */
[----:B------:R-:W-:Y:S01]  /*384a0*/  LOP3.LUT R39, R39, 0xfffffff8, RZ, 0xc0, !PT ;  /* 0xfffffff827277812 */ /* 0x000fe200078ec0ff */
[----:B------:R-:W-:Y:S01]  /*384b0*/  IMAD.IADD R31, R30, 0x1, -R31 ;  /* 0x000000011e1f7824 */ /* 0x000fe200078e0a1f */
[----:B------:R-:W-:Y:S01]  /*384c0*/  LOP3.LUT R30, R37, 0x7ffffffc, RZ, 0xc0, !PT ;  /* 0x7ffffffc251e7812 */ /* 0x000fe200078ec0ff */
[-C--:B------:R-:W-:Y:S01]  /*384d0*/  FMUL.FTZ R7, R24, R15.reuse ;  /* 0x0000000f18077220 */ /* 0x080fe20000410000 */
[-C--:B------:R-:W-:Y:S01]  /*384e0*/  FMUL.FTZ R14, R25, R15.reuse ;  /* 0x0000000f190e7220 */ /* 0x080fe20000410000 */
[-C--:B------:R-:W-:Y:S01]  /*384f0*/  FMUL.FTZ R2, R26, R15.reuse ;  /* 0x0000000f1a027220 */ /* 0x080fe20000410000 */
[-C--:B------:R-:W-:Y:S01]  /*38500*/  FMUL.FTZ R6, R27, R15.reuse ;  /* 0x0000000f1b067220 */ /* 0x080fe20000410000 */
[----:B0-----:R-:W0:Y:S01]  /*38510*/  MUFU.TANH R72, R28 ;  /* 0x0000001c00487308 */ /* 0x001e220000002400 */
[-C--:B------:R-:W-:Y:S01]  /*38520*/  FMUL.FTZ R10, R34, R15.reuse ;  /* 0x0000000f220a7220 */ /* 0x080fe20000410000 */
[----:B------:R-:W-:Y:S01]  /*38530*/  FMUL.FTZ R11, R35, R15 ;  /* 0x0000000f230b7220 */ /* 0x000fe20000410000 */
[----:B------:R-:W-:-:S02]  /*38540*/  IMAD R37, R0, -0x60, R5 ;  /* 0xffffffa000257824 */ /* 0x000fc400078e0205 */
[-C--:B------:R-:W-:Y:S01]  /*38550*/  FMUL.FTZ R40, R40, R15.reuse ;  /* 0x0000000f28287220 */ /* 0x080fe20000410000 */
[-C--:B-1----:R-:W-:Y:S01]  /*38560*/  FMUL.FTZ R18, R42, R15.reuse ;  /* 0x0000000f2a127220 */ /* 0x082fe20000410000 */
[-C--:B------:R-:W-:Y:S01]  /*38570*/  FMUL.FTZ R44, R44, R15.reuse ;  /* 0x0000000f2c2c7220 */ /* 0x080fe20000410000 */
[-C--:B------:R-:W-:Y:S01]  /*38580*/  FMUL.FTZ R45, R45, R15.reuse ;  /* 0x0000000f2d2d7220 */ /* 0x080fe20000410000 */
[----:B------:R1:W2:Y:S01]  /*38590*/  MUFU.TANH R80, R29 ;  /* 0x0000001d00507308 */ /* 0x0002a20000002400 */
        /* <DEDUP_REMOVED lines=19> */
[----:B------:R-:W-:Y:S01]  /*386d0*/  FMUL.FTZ R69, R69, R15 ;  /* 0x0000000f45457220 */ /* 0x000fe20000410000 */
[----:B------:R-:W-:-:S02]  /*386e0*/  IMAD R32, R73, 0x8, R32 ;  /* 0x0000000849207824 */ /* 0x000fc400078e0220 */
[-C--:B------:R-:W-:Y:S01]  /*386f0*/  FMUL.FTZ R70, R70, R15.reuse ;  /* 0x0000000f46467220 */ /* 0x080fe20000410000 */
[----:B------:R-:W-:Y:S02]  /*38700*/  IMAD.IADD R39, R38, 0x1, -R39 ;  /* 0x0000000126277824 */ /* 0x000fe400078e0a27 */
[-C--:B------:R-:W-:Y:S01]  /*38710*/  FMUL.FTZ R48, R48, R15.reuse ;  /* 0x0000000f30307220 */ /* 0x080fe20000410000 */
[-C--:B------:R-:W-:Y:S01]  /*38720*/  FMUL.FTZ R49, R49, R15.reuse ;  /* 0x0000000f31317220 */ /* 0x080fe20000410000 */
[-C--:B------:R-:W-:Y:S01]  /*38730*/  FMUL.FTZ R52, R52, R15.reuse ;  /* 0x0000000f34347220 */ /* 0x080fe20000410000 */
[-C--:B------:R-:W-:Y:S01]  /*38740*/  FMUL.FTZ R53, R53, R15.reuse ;  /* 0x0000000f35357220 */ /* 0x080fe20000410000 */
[-C--:B------:R-:W-:Y:S01]  /*38750*/  FMUL.FTZ R60, R60, R15.reuse ;  /* 0x0000000f3c3c7220 */ /* 0x080fe20000410000 */
[-C--:B------:R-:W-:Y:S01]  /*38760*/  FMUL.FTZ R41, R41, R15.reuse ;  /* 0x0000000f29297220 */ /* 0x080fe20000410000 */
[----:B------:R-:W-:Y:S01]  /*38770*/  IMAD.IADD R30, R33, 0x1, -R30 ;  /* 0x00000001211e7824 */ /* 0x000fe200078e0a1e */
[----:B------:R-:W-:Y:S01]  /*38780*/  IADD3 R33, -R4, 0x1, R37 ;  /* 0x0000000104217810 */ /* 0x000fe20007ffe125 */
[----:B------:R-:W-:Y:S01]  /*38790*/  IMAD.U32 R32, R32, 0x10, R39 ;  /* 0x0000001020207824 */ /* 0x000fe200078e0027 */
[----:B------:R-:W1:Y:S01]  /*387a0*/  MUFU.TANH R7, R7 ;  /* 0x0000000700077308 */ /* 0x000e620000002400 */
[----:B------:R-:W-:-:S02]  /*387b0*/  FMUL.FTZ R62, R62, R15 ;  /* 0x0000000f3e3e7220 */ /* 0x000fc40000410000 */
[----:B------:R-:W-:-:S05]  /*387c0*/  IMAD R33, R30, -0x2, R33 ;  /* 0xfffffffe1e217824 */ /* 0x000fca00078e0221 */
[----:B------:R-:W3:Y:S01]  /*387d0*/  MUFU.TANH R14, R14 ;  /* 0x0000000e000e7308 */ /* 0x000ee20000002400 */
[----:B------:R-:W-:-:S07]  /*387e0*/  FMUL.FTZ R15, R71, R15 ;  /* 0x0000000f470f7220 */ /* 0x000fce0000410000 */
        /* <DEDUP_REMOVED lines=38> */
[----:B------:R4:W0:Y:S02]  /*38a50*/  MUFU.TANH R85, R41 ;  /* 0x0000002900557308 */ /* 0x0008240000002400 */
[----:B----4-:R-:W-:Y:S01]  /*38a60*/  IMAD R41, R31, 0x40, R32 ;  /* 0x000000401f297824 */ /* 0x010fe200078e0220 */
[----:B------:R-:W-:-:S05]  /*38a70*/  LOP3.LUT R32, RZ, R77, RZ, 0x33, !PT ;  /* 0x0000004dff207212 */ /* 0x000fca00078e33ff */
[----:B------:R4:W0:Y:S01]  /*38a80*/  MUFU.TANH R87, R62 ;  /* 0x0000003e00577308 */ /* 0x0008220000002400 */
[C---:B------:R-:W-:Y:S02]  /*38a90*/  IMAD.SHL.U32 R31, R30.reuse, 0x2, RZ ;  /* 0x000000021e1f7824 */ /* 0x040fe400078e00ff */
[----:B------:R-:W-:Y:S02]  /*38aa0*/  IMAD.IADD R58, R33, 0x1, R32 ;  /* 0x00000001213a7824 */ /* 0x000fe400078e0220 */
[----:B----4-:R-:W-:-:S03]  /*38ab0*/  IMAD R62, R30, -0x2, R37 ;  /* 0xfffffffe1e3e7824 */ /* 0x010fc600078e0225 */
[----:B------:R4:W0:Y:S01]  /*38ac0*/  MUFU.TANH R63, R15 ;  /* 0x0000000f003f7308 */ /* 0x0008220000002400 */
[----:B------:R-:W-:Y:S01]  /*38ad0*/  IMAD R59, R0, -0x60, -R31 ;  /* 0xffffffa0003b7824 */ /* 0x000fe200078e0a1f */
[----:B------:R-:W-:Y:S01]  /*38ae0*/  VIADDMNMX R54, R41, R78, R62, PT ;  /* 0x0000004e29367246 */ /* 0x000fe2000380013e */
[----:B----4-:R-:W-:Y:S01]  /*38af0*/  IMAD.IADD R15, R58, 0x1, R41 ;  /* 0x000000013a0f7824 */ /* 0x010fe200078e0229 */
        /* <DEDUP_REMOVED lines=9> */
[----:B------:R-:W2:Y:S04]  /*38b90*/  LD.E R31, desc[UR6][R74.64+0x1c] ;  /* 0x00001c064a1f7980 */ /* 0x000ea8000c101900 */
[----:B------:R-:W3:Y:S01]  /*38ba0*/  LD.E R33, desc[UR6][R74.64+0x20] ;  /* 0x000020064a217980 */ /* 0x000ee2000c101900 */
[----:B--2---:R-:W-:-:S05]  /*38bb0*/  IMAD.HI.U32 R0, R0, R31, RZ ;  /* 0x0000001f00007227 */ /* 0x004fca00078e00ff */
[----:B---3--:R-:W-:-:S07]  /*38bc0*/  SHF.R.U32.HI R0, RZ, R33, R0 ;  /* 0x00000021ff007219 */ /* 0x008fce0000011600 */
.L_x_3244:
[----:B------:R-:W-:Y:S05]  /*38bd0*/  BSYNC B3 ;  /* 0x0000000000037941 */ /* 0x000fea0003800000 */
.L_x_3243:
[----:B------:R-:W-:Y:S01]  /*38be0*/  LOP3.LUT R0, RZ, R0, RZ, 0x33, !PT ;  /* 0x00000000ff007212 */ /* 0x000fe200078e33ff */
[----:B------:R-:W-:Y:S06]  /*38bf0*/  BRA `(.L_x_3245) ;  /* 0x0000000000187947 */ /* 0x000fec0003800000 */
.L_x_3242:
[----:B------:R-:W-:-:S13]  /*38c00*/  ISETP.NE.AND P0, PT, R3, 0x1, PT ;  /* 0x000000010300780c */ /* 0x000fda0003f05270 */
[----:B------:R-:W-:Y:S05]  /*38c10*/  @!P0 BRA `(.L_x_3245) ;  /* 0x0000000000108947 */ /* 0x000fea0003800000 */
[----:B------:R-:W2:Y:S04]  /*38c20*/  LD.E R31, desc[UR6][R74.64+0x1c] ;  /* 0x00001c064a1f7980 */ /* 0x000ea8000c101900 */
[----:B------:R-:W3:Y:S01]  /*38c30*/  LD.E R33, desc[UR6][R74.64+0x20] ;  /* 0x000020064a217980 */ /* 0x000ee2000c101900 */
[----:B--2---:R-:W-:-:S05]  /*38c40*/  IMAD.HI.U32 R0, R0, R31, RZ ;  /* 0x0000001f00007227 */ /* 0x004fca00078e00ff */
[----:B---3--:R-:W-:-:S07]  /*38c50*/  SHF.R.U32.HI R0, RZ, R33, R0 ;  /* 0x00000021ff007219 */ /* 0x008fce0000011600 */
.L_x_3245:
[----:B------:R-:W-:Y:S05]  /*38c60*/  BSYNC B2 ;  /* 0x0000000000027941 */ /* 0x000fea0003800000 */
.L_x_3241:
[----:B------:R-:W-:-:S05]  /*38c70*/  IMAD R0, R3, R0, R59 ;  /* 0x0000000003007224 */ /* 0x000fca00078e023b */
[----:B------:R-:W-:Y:S02]  /*38c80*/  VIMNMX R15, R15, R0, !PT ;  /* 0x000000000f0f7248 */ /* 0x000fe40007fe0100 */
[----:B------:R-:W-:-:S07]  /*38c90*/  VIADDMNMX R54, R0, R3, R54, PT ;  /* 0x0000000300367246 */ /* 0x000fce0003800136 */
.L_x_3240:
[----:B------:R-:W-:Y:S05]  /*38ca0*/  BSYNC B1 ;  /* 0x0000000000017941 */ /* 0x000fea0003800000 */
.L_x_3239:
        /* <DEDUP_REMOVED lines=90> */
[----:B------:R-:W-:Y:S02]  /*39250*/  ISETP.GE.AND P2, PT, R79, 0x4a, PT ;  /* 0x0000004a4f00780c */ /* 0x000fe40003f46270 */
[----:B------:R-:W-:-:S02]  /*39260*/  VIADDMNMX R62, R41, R78, R62, PT ;  /* 0x0000004e293e7246 */ /* 0x000fc4000380013e */
        /* <DEDUP_REMOVED lines=40> */
.L_x_3251:
[----:B------:R-:W-:Y:S05]  /*394f0*/  BSYNC B3 ;  /* 0x0000000000037941 */ /* 0x000fea0003800000 */
.L_x_3250:
[----:B------:R-:W-:Y:S01]  /*39500*/  LOP3.LUT R4, RZ, R4, RZ, 0x33, !PT ;  /* 0x00000004ff047212 */ /* 0x000fe200078e33ff */
[----:B------:R-:W-:Y:S06]  /*39510*/  BRA `(.L_x_3252) ;  /* 0x0000000000187947 */ /* 0x000fec0003800000 */
.L_x_3249:
[----:B------:R-:W-:-:S13]  /*39520*/  ISETP.NE.AND P6, PT, R3, 0x1, PT ;  /* 0x000000010300780c */ /* 0x000fda0003fc5270 */
[----:B------:R-:W-:Y:S05]  /*39530*/  @!P6 BRA `(.L_x_3252) ;  /* 0x000000000010e947 */ /* 0x000fea0003800000 */
[----:B------:R-:W2:Y:S04]  /*39540*/  LD.E R5, desc[UR6][R74.64+0x1c] ;  /* 0x00001c064a057980 */ /* 0x000ea8000c101900 */
[----:B------:R-:W3:Y:S01]  /*39550*/  LD.E R41, desc[UR6][R74.64+0x20] ;  /* 0x000020064a297980 */ /* 0x000ee2000c101900 */
[----:B--2---:R-:W-:-:S05]  /*39560*/  IMAD.HI.U32 R4, R4, R5, RZ ;  /* 0x0000000504047227 */ /* 0x004fca00078e00ff */
[----:B---3--:R-:W-:-:S07]  /*39570*/  SHF.R.U32.HI R4, RZ, R41, R4 ;  /* 0x00000029ff047219 */ /* 0x008fce0000011604 */
.L_x_3252:
[----:B------:R-:W-:Y:S05]  /*39580*/  BSYNC B2 ;  /* 0x0000000000027941 */ /* 0x000fea0003800000 */
.L_x_3248:
[----:B------:R-:W-:-:S05]  /*39590*/  IMAD R4, R3, R4, R59 ;  /* 0x0000000403047224 */ /* 0x000fca00078e023b */
[----:B------:R-:W-:Y:S02]  /*395a0*/  VIADDMNMX R62, R4, R3, R62, PT ;  /* 0x00000003043e7246 */ /* 0x000fe4000380013e */
[----:B------:R-:W-:-:S07]  /*395b0*/  VIMNMX R7, R7, R4, !PT ;  /* 0x0000000407077248 */ /* 0x000fce0007fe0100 */
.L_x_3247:
[----:B------:R-:W-:Y:S05]  /*395c0*/  BSYNC B1 ;  /* 0x0000000000017941 */ /* 0x000fea0003800000 */
.L_x_3246:
        /* <DEDUP_REMOVED lines=68> */
[----:B------:R-:W-:-:S04]  /*39a10*/  ISETP.GT.AND P0, PT, R7, 0x48, !P1 ;  /* 0x000000480700780c */ /* 0x000fc80004f04270 */
[----:B------:R-:W-:-:S04]  /*39a20*/  ISETP.LT.OR P0, PT, R62, 0x49, P0 ;  /* 0x000000493e00780c */ /* 0x000fc80000701670 */
[----:B------:R-:W-:Y:S02]  /*39a30*/  FSEL R4, R87, -INF , !P0 ;  /* 0xff80000057047808 */ /* 0x000fe40004000000 */
[C---:B------:R-:W-:Y:S02]  /*39a40*/  ISETP.GT.AND P0, PT, R7.reuse, RZ, !P6 ;  /* 0x000000ff0700720c */ /* 0x040fe40007704270 */
[C---:B------:R-:W-:Y:S02]  /*39a50*/  ISETP.GT.AND P2, PT, R7.reuse, 0x49, !P2 ;  /* 0x000000490700780c */ /* 0x040fe40005744270 */
[----:B------:R-:W-:Y:S02]  /*39a60*/  ISETP.LT.OR P0, PT, R62, 0x1, P0 ;  /* 0x000000013e00780c */ /* 0x000fe40000701670 */
[----:B------:R-:W-:Y:S02]  /*39a70*/  ISETP.GT.AND P3, PT, R7, 0x50, !P3 ;  /* 0x000000500700780c */ /* 0x000fe40005f64270 */
[----:B------:R-:W-:-:S02]  /*39a80*/  FSEL R13, R2, -INF , !P0 ;  /* 0xff800000020d7808 */ /* 0x000fc40004000000 */
[----:B------:R-:W2:Y:S01]  /*39a90*/  LDL.64 R2, [UR4+0x70] ;  /* 0x00007004ff027983 */ /* 0x000ea20008100a00 */
        /* <DEDUP_REMOVED lines=18> */
[C---:B------:R-:W-:Y:S02]  /*39bc0*/  ISETP.LT.OR P2, PT, R62.reuse, 0x4a, P2 ;  /* 0x0000004a3e00780c */ /* 0x040fe40001741670 */
[----:B------:R-:W-:Y:S02]  /*39bd0*/  FMNMX.FTZ R9, R5, R6, !PT ;  /* 0x0000000605097209 */ /* 0x000fe40007810000 */
[----:B------:R-:W-:Y:S02]  /*39be0*/  ISETP.LT.OR P3, PT, R62, 0x51, P3 ;  /* 0x000000513e00780c */ /* 0x000fe40001f61670 */
[----:B------:R-:W-:Y:S02]  /*39bf0*/  FSEL R26, R26, -INF , !P2 ;  /* 0xff8000001a1a7808 */ /* 0x000fe40005000000 */
[----:B------:R-:W-:-:S02]  /*39c00*/  FMNMX.FTZ R9, R4, R9, !PT ;  /* 0x0000000904097209 */ /* 0x000fc40007810000 */
[----:B------:R-:W-:Y:S02]  /*39c10*/  ISETP.GT.AND P5, PT, R7, 0x58, !P5 ;  /* 0x000000580700780c */ /* 0x000fe40006fa4270 */
[----:B------:R-:W-:Y:S02]  /*39c20*/  ISETP.LT.OR P4, PT, R62, 0x52, P4 ;  /* 0x000000523e00780c */ /* 0x000fe40002781670 */
[----:B------:R-:W-:Y:S02]  /*39c30*/  FSEL R25, R25, -INF , !P3 ;  /* 0xff80000019197808 */ /* 0x000fe40005800000 */
[----:B------:R-:W-:Y:S02]  /*39c40*/  FMNMX.FTZ R6, R26, R9, !PT ;  /* 0x000000091a067209 */ /* 0x000fe40007810000 */
[----:B------:R-:W-:Y:S02]  /*39c50*/  ISETP.GT.AND P0, PT, R7, 0x59, !P6 ;  /* 0x000000590700780c */ /* 0x000fe40007704270 */
[----:B------:R-:W-:-:S02]  /*39c60*/  ISETP.LT.OR P5, PT, R62, 0x59, P5 ;  /* 0x000000593e00780c */ /* 0x000fc40002fa1670 */
[----:B------:R-:W-:Y:S02]  /*39c70*/  FSEL R28, R28, -INF , !P4 ;  /* 0xff8000001c1c7808 */ /* 0x000fe40006000000 */
[----:B------:R-:W-:Y:S02]  /*39c80*/  FMNMX.FTZ R7, R25, R6, !PT ;  /* 0x0000000619077209 */ /* 0x000fe40007810000 */
[----:B------:R-:W-:Y:S02]  /*39c90*/  ISETP.LT.OR P0, PT, R62, 0x5a, P0 ;  /* 0x0000005a3e00780c */ /* 0x000fe40000701670 */
[----:B------:R-:W-:Y:S02]  /*39ca0*/  FSEL R29, R70, -INF , !P5 ;  /* 0xff800000461d7808 */ /* 0x000fe40006800000 */
[----:B------:R-:W-:Y:S02]  /*39cb0*/  FMNMX.FTZ R6, R28, R7, !PT ;  /* 0x000000071c067209 */ /* 0x000fe40007810000 */
[----:B------:R-:W-:-:S02]  /*39cc0*/  FSEL R27, R63, -INF , !P0 ;  /* 0xff8000003f1b7808 */ /* 0x000fc40004000000 */
[----:B------:R-:W-:-:S04]  /*39cd0*/  FMNMX.FTZ R6, R29, R6, !PT ;  /* 0x000000061d067209 */ /* 0x000fc80007810000 */
[----:B------:R-:W-:-:S05]  /*39ce0*/  FMNMX.FTZ R9, R27, R6, !PT ;  /* 0x000000061b097209 */ /* 0x000fca0007810000 */
[----:B--2---:R0:W-:Y:S04]  /*39cf0*/  ST.E desc[UR6][R2.64+0x4], R9 ;  /* 0x0000040902007985 */ /* 0x0041e8000c101906 */
        /* <DEDUP_REMOVED lines=23> */
[----:B0-----:R-:W-:-:S05]  /*39e70*/  FMNMX.FTZ R9, R15, R6, !PT ;  /* 0x000000060f097209 */ /* 0x001fca0007810000 */
[----:B------:R-:W0:Y:S02]  /*39e80*/  SHFL.BFLY PT, R6, R9, 0x2, 0x1f ;  /* 0x0c401f0009067f89 */ /* 0x000e2400000e0000 */
[----:B0-----:R-:W-:Y:S02]  /*39e90*/  FMNMX.FTZ R8, R9, R6, !PT ;  /* 0x0000000609087209 */ /* 0x001fe40007810000 */
[----:B------:R-:W-:Y:S04]  /*39ea0*/  ST.E desc[UR6][R2.64], R9 ;  /* 0x0000000902007985 */ /* 0x000fe8000c101906 */
[----:B--2---:R-:W0:Y:S02]  /*39eb0*/  SHFL.BFLY PT, R7, R10, 0x2, 0x1f ;  /* 0x0c401f000a077f89 */ /* 0x004e2400000e0000 */
[----:B0-----:R-:W-:-:S02]  /*39ec0*/  FMNMX.FTZ R12, R10, R7, !PT ;  /* 0x000000070a0c7209 */ /* 0x001fc40007810000 */
[----:B------:R-:W0:Y:S04]  /*39ed0*/  SHFL.BFLY PT, R7, R8, 0x1, 0x1f ;  /* 0x0c201f0008077f89 */ /* 0x000e2800000e0000 */
[----:B------:R-:W1:Y:S01]  /*39ee0*/  SHFL.BFLY PT, R61, R12, 0x1, 0x1f ;  /* 0x0c201f000c3d7f89 */ /* 0x000e6200000e0000 */
[----:B0-----:R-:W-:Y:S02]  /*39ef0*/  FMNMX.FTZ R11, R8, R7, !PT ;  /* 0x00000007080b7209 */ /* 0x001fe40007810000 */
[----:B-1----:R-:W-:-:S03]  /*39f00*/  FMNMX.FTZ R61, R12, R61, !PT ;  /* 0x0000003d0c3d7209 */ /* 0x002fc60007810000 */
[----:B------:R-:W-:Y:S04]  /*39f10*/  ST.E desc[UR6][R2.64], R11 ;  /* 0x0000000b02007985 */ /* 0x000fe8000c101906 */
[----:B------:R0:W-:Y:S04]  /*39f20*/  ST.E desc[UR6][R2.64+0x4], R61 ;  /* 0x0000043d02007985 */ /* 0x0001e8000c101906 */
[----:B------:R-:W2:Y:S04]  /*39f30*/  LDL.64 R6, [UR4+0x70] ;  /* 0x00007004ff067983 */ /* 0x000ea80008100a00 */
[----:B--2---:R-:W2:Y:S04]  /*39f40*/  LD.E R63, desc[UR6][R6.64+0x20] ;  /* 0x00002006063f7980 */ /* 0x004ea8000c101900 */
[----:B------:R-:W2:Y:S04]  /*39f50*/  LD.E R10, desc[UR6][R6.64] ;  /* 0x00000006060a7980 */ /* 0x000ea8000c101900 */
[----:B------:R-:W3:Y:S01]  /*39f60*/  LD.E R62, desc[UR6][R6.64+0x4] ;  /* 0x00000406063e7980 */ /* 0x000ee2000c101900 */
[C---:B--2---:R-:W-:Y:S01]  /*39f70*/  FMUL.FTZ R8, R10.reuse, R63 ;  /* 0x0000003f0a087220 */ /* 0x044fe20000410000 */
[----:B------:R-:W-:-:S04]  /*39f80*/  FSETP.NEU.FTZ.AND P0, PT, R10, -INF , PT ;  /* 0xff8000000a00780b */ /* 0x000fc80003f1d000 */
[----:B------:R-:W-:Y:S02]  /*39f90*/  FSEL R12, R8, RZ, P0 ;  /* 0x000000ff080c7208 */ /* 0x000fe40000000000 */
[----:B---3--:R-:W-:-:S03]  /*39fa0*/  FSETP.NEU.FTZ.AND P0, PT, R62, -INF , PT ;  /* 0xff8000003e00780b */ /* 0x008fc60003f1d000 */
[-CC-:B------:R-:W-:Y:S01]  /*39fb0*/  FFMA.FTZ R209, R0, R63.reuse, -R12.reuse ;  /* 0x0000003f00d17223 */ /* 0x180fe2000001080c */
[----:B------:R-:W-:Y:S01]  /*39fc0*/  FMUL.FTZ R0, R63, R62 ;  /* 0x0000003e3f007220 */ /* 0x000fe20000410000 */
[----:B------:R-:W-:-:S04]  /*39fd0*/  FFMA.FTZ R172, R65, R63, -R12 ;  /* 0x0000003f41ac7223 */ /* 0x000fc8000001080c */
[----:B0-----:R-:W-:Y:S01]  /*39fe0*/  FSEL R2, R0, RZ, P0 ;  /* 0x000000ff00027208 */ /* 0x001fe20000000000 */
[-CC-:B------:R-:W-:Y:S01]  /*39ff0*/  FFMA.FTZ R31, R31, R63.reuse, -R12.reuse ;  /* 0x0000003f1f1f7223 */ /* 0x180fe2000001080c */
[----:B------:R-:W-:-:S03]  /*3a000*/  FFMA.FTZ R207, R30, R63, -R12 ;  /* 0x0000003f1ecf7223 */ /* 0x000fc6000001080c */
[-CC-:B------:R-:W-:Y:S01]  /*3a010*/  FFMA.FTZ R173, R13, R63.reuse, -R2.reuse ;  /* 0x0000003f0dad7223 */ /* 0x180fe20000010802 */
[-C--:B------:R-:W-:Y:S01]  /*3a020*/  FFMA.FTZ R30, R54, R63.reuse, -R2 ;  /* 0x0000003f361e7223 */ /* 0x080fe20000010802 */
[-C--:B------:R-:W-:Y:S01]  /*3a030*/  FFMA.FTZ R174, R60, R63.reuse, -R12 ;  /* 0x0000003f3cae7223 */ /* 0x080fe2000001080c */
[-C--:B------:R-:W-:Y:S01]  /*3a040*/  FFMA.FTZ R175, R55, R63.reuse, -R2 ;  /* 0x0000003f37af7223 */ /* 0x080fe20000010802 */
[----:B------:R-:W-:Y:S01]  /*3a050*/  MUFU.EX2 R172, R172 ;  /* 0x000000ac00ac7308 */ /* 0x000fe20000000800 */
[-CC-:B------:R-:W-:Y:S01]  /*3a060*/  FFMA.FTZ R33, R33, R63.reuse, -R12.reuse ;  /* 0x0000003f21217223 */ /* 0x180fe2000001080c */
[-C--:B------:R-:W-:Y:S01]  /*3a070*/  FFMA.FTZ R203, R32, R63.reuse, -R12 ;  /* 0x0000003f20cb7223 */ /* 0x080fe2000001080c */
[----:B------:R-:W-:-:S05]  /*3a080*/  FFMA.FTZ R32, R56, R63, -R2 ;  /* 0x0000003f38207223 */ /* 0x000fca0000010802 */
[----:B------:R-:W0:Y:S01]  /*3a090*/  MUFU.EX2 R31, R31 ;  /* 0x0000001f001f7308 */ /* 0x000e220000000800 */
[-C--:B------:R-:W-:Y:S01]  /*3a0a0*/  FFMA.FTZ R9, R53, R63.reuse, -R12 ;  /* 0x0000003f35097223 */ /* 0x080fe2000001080c */
[----:B------:R-:W-:-:S06]  /*3a0b0*/  FFMA.FTZ R13, R57, R63, -R2 ;  /* 0x0000003f390d7223 */ /* 0x000fcc0000010802 */
[----:B------:R-:W-:Y:S08]  /*3a0c0*/  MUFU.EX2 R173, R173 ;  /* 0x000000ad00ad7308 */ /* 0x000ff00000000800 */
[----:B------:R-:W1:Y:S01]  /*3a0d0*/  MUFU.EX2 R30, R30 ;  /* 0x0000001e001e7308 */ /* 0x000e620000000800 */
[-CC-:B------:R-:W-:Y:S01]  /*3a0e0*/  FFMA.FTZ R8, R52, R63.reuse, -R12.reuse ;  /* 0x0000003f34087223 */ /* 0x180fe2000001080c */
[----:B------:R-:W-:-:S06]  /*3a0f0*/  FFMA.FTZ R11, R51, R63, -R12 ;  /* 0x0000003f330b7223 */ /* 0x000fcc000001080c */
[----:B------:R-:W2:Y:S01]  /*3a100*/  MUFU.EX2 R174, R174 ;  /* 0x000000ae00ae7308 */ /* 0x000ea20000000800 */
[-CC-:B------:R-:W-:Y:S01]  /*3a110*/  FFMA.FTZ R10, R50, R63.reuse, -R12.reuse ;  /* 0x0000003f320a7223 */ /* 0x180fe2000001080c */
[-CC-:B------:R-:W-:Y:S01]  /*3a120*/  FFMA.FTZ R185, R49, R63.reuse, -R12.reuse ;  /* 0x0000003f31b97223 */ /* 0x180fe2000001080c */
[----:B------:R-:W-:-:S05]  /*3a130*/  FFMA.FTZ R184, R48, R63, -R12 ;  /* 0x0000003f30b87223 */ /* 0x000fca000001080c */
[----:B------:R-:W3:Y:S01]  /*3a140*/  MUFU.EX2 R175, R175 ;  /* 0x000000af00af7308 */ /* 0x000ee20000000800 */
[-CC-:B------:R-:W-:Y:S01]  /*3a150*/  FFMA.FTZ R187, R46, R63.reuse, -R12.reuse ;  /* 0x0000003f2ebb7223 */ /* 0x180fe2000001080c */
[-CC-:B------:R-:W-:Y:S01]  /*3a160*/  FFMA.FTZ R186, R45, R63.reuse, -R12.reuse ;  /* 0x0000003f2dba7223 */ /* 0x180fe2000001080c */
[-CC-:B------:R-:W-:Y:S01]  /*3a170*/  FFMA.FTZ R194, R44, R63.reuse, -R12.reuse ;  /* 0x0000003f2cc27223 */ /* 0x180fe2000001080c */
[-CC-:B------:R-:W-:Y:S01]  /*3a180*/  FFMA.FTZ R193, R43, R63.reuse, -R12.reuse ;  /* 0x0000003f2bc17223 */ /* 0x180fe2000001080c */
[-CC-:B------:R-:W-:Y:S01]  /*3a190*/  FFMA.FTZ R196, R42, R63.reuse, -R12.reuse ;  /* 0x0000003f2ac47223 */ /* 0x180fe2000001080c */
[-CC-:B------:R-:W-:Y:S02]  /*3a1a0*/  FFMA.FTZ R195, R40, R63.reuse, -R12.reuse ;  /* 0x0000003f28c37223 */ /* 0x180fe4000001080c */
[----:B------:R-:W4:Y:S01]  /*3a1b0*/  MUFU.EX2 R33, R33 ;  /* 0x0000002100217308 */ /* 0x000f220000000800 */
[-CC-:B------:R-:W-:Y:S01]  /*3a1c0*/  FFMA.FTZ R202, R39, R63.reuse, -R12.reuse ;  /* 0x0000003f27ca7223 */ /* 0x180fe2000001080c */
[-CC-:B------:R-:W-:Y:S01]  /*3a1d0*/  FFMA.FTZ R201, R38, R63.reuse, -R12.reuse ;  /* 0x0000003f26c97223 */ /* 0x180fe2000001080c */
[-CC-:B------:R-:W-:Y:S01]  /*3a1e0*/  FFMA.FTZ R204, R37, R63.reuse, -R12.reuse ;  /* 0x0000003f25cc7223 */ /* 0x180fe2000001080c */
[-CC-:B------:R-:W-:Y:S01]  /*3a1f0*/  FFMA.FTZ R206, R14, R63.reuse, -R12.reuse ;  /* 0x0000003f0ece7223 */ /* 0x180fe2000001080c */
[-C--:B------:R-:W-:Y:S01]  /*3a200*/  FFMA.FTZ R208, R15, R63.reuse, -R12 ;  /* 0x0000003f0fd07223 */ /* 0x080fe2000001080c */
[----:B------:R-:W-:-:S02]  /*3a210*/  FFMA.FTZ R12, R58, R63, -R2 ;  /* 0x0000003f3a0c7223 */ /* 0x000fc40000010802 */
[----:B------:R-:W5:Y:S01]  /*3a220*/  MUFU.EX2 R32, R32 ;  /* 0x0000002000207308 */ /* 0x000f620000000800 */
[-CC-:B------:R-:W-:Y:S01]  /*3a230*/  FFMA.FTZ R15, R59, R63.reuse, -R2.reuse ;  /* 0x0000003f3b0f7223 */ /* 0x180fe20000010802 */
[----:B------:R-:W-:Y:S01]  /*3a240*/  FFMA.FTZ R200, R20, R63, -R2 ;  /* 0x0000003f14c87223 */ /* 0x000fe20000010802 */
[----:B0-----:R-:W-:-:S05]  /*3a250*/  FADD.FTZ R3, R172, R31 ;  /* 0x0000001fac037221 */ /* 0x001fca0000010000 */
[----:B------:R-:W0:Y:S01]  /*3a260*/  MUFU.EX2 R9, R9 ;  /* 0x0000000900097308 */ /* 0x000e220000000800 */
[----:B-1----:R-:W-:Y:S01]  /*3a270*/  FADD.FTZ R20, R173, R30 ;  /* 0x0000001ead147221 */ /* 0x002fe20000010000 */
[----:B------:R-:W-:-:S06]  /*3a280*/  FFMA.FTZ R14, R47, R63, -R2 ;  /* 0x0000003f2f0e7223 */ /* 0x000fcc0000010802 */
        /* <DEDUP_REMOVED lines=8> */
[----:B-----5:R-:W-:-:S06]  /*3a310*/  FADD.FTZ R20, R32, R3 ;  /* 0x0000000320147221 */ /* 0x020fcc0000010000 */
[----:B------:R-:W4:Y:S01]  /*3a320*/  MUFU.EX2 R11, R11 ;  /* 0x0000000b000b7308 */ /* 0x000f220000000800 */
[----:B------:R-:W-:-:S07]  /*3a330*/  FFMA.FTZ R188, R36, R63, -R2 ;  /* 0x0000003f24bc7223 */ /* 0x000fce0000010802 */
[----:B------:R-:W5:Y:S01]  /*3a340*/  MUFU.EX2 R15, R15 ;  /* 0x0000000f000f7308 */ /* 0x000f620000000800 */
[----:B------:R-:W-:Y:S01]  /*3a350*/  FFMA.FTZ R199, R19, R63, -R2 ;  /* 0x0000003f13c77223 */ /* 0x000fe20000010802 */
[----:B0-----:R-:W-:-:S06]  /*3a360*/  FADD.FTZ R3, R9, R24 ;  /* 0x0000001809037221 */ /* 0x001fcc0000010000 */
[----:B------:R-:W0:Y:S01]  /*3a370*/  MUFU.EX2 R10, R10 ;  /* 0x0000000a000a7308 */ /* 0x000e220000000800 */
[----:B-1----:R-:W-:Y:S01]  /*3a380*/  FADD.FTZ R19, R13, R20 ;  /* 0x000000140d137221 */ /* 0x002fe20000010000 */
[----:B------:R-:W-:-:S06]  /*3a390*/  FFMA.FTZ R190, R35, R63, -R2 ;  /* 0x0000003f23be7223 */ /* 0x000fcc0000010802 */
[----:B------:R-:W1:Y:S01]  /*3a3a0*/  MUFU.EX2 R14, R14 ;  /* 0x0000000e000e7308 */ /* 0x000e620000000800 */
[----:B--2---:R-:W-:Y:S01]  /*3a3b0*/  FADD.FTZ R20, R8, R3 ;  /* 0x0000000308147221 */ /* 0x004fe20000010000 */
[----:B---3--:R-:W-:-:S06]  /*3a3c0*/  FADD.FTZ R24, R12, R19 ;  /* 0x000000130c187221 */ /* 0x008fcc0000010000 */
[----:B------:R-:W2:Y:S01]  /*3a3d0*/  MUFU.EX2 R185, R185 ;  /* 0x000000b900b97308 */ /* 0x000ea20000000800 */
[----:B------:R-:W-:-:S07]  /*3a3e0*/  FFMA.FTZ R189, R34, R63, -R2 ;  /* 0x0000003f22bd7223 */ /* 0x000fce0000010802 */
[----:B------:R-:W3:Y:S01]  /*3a3f0*/  MUFU.EX2 R0, R0 ;  /* 0x0000000000007308 */ /* 0x000ee20000000800 */
[-CC-:B------:R-:W-:Y:S01]  /*3a400*/  FFMA.FTZ R205, R18, R63.reuse, -R2.reuse ;  /* 0x0000003f12cd7223 */ /* 0x180fe20000010802 */
[----:B------:R-:W-:Y:S01]  /*3a410*/  FFMA.FTZ R18, R5, R63, -R2 ;  /* 0x0000003f05127223 */ /* 0x000fe20000010802 */
[----:B----4-:R-:W-:-:S05]  /*3a420*/  FADD.FTZ R3, R11, R20 ;  /* 0x000000140b037221 */ /* 0x010fca0000010000 */
[----:B------:R-:W4:Y:S01]  /*3a430*/  MUFU.EX2 R184, R184 ;  /* 0x000000b800b87308 */ /* 0x000f220000000800 */
[----:B-----5:R-:W-:-:S07]  /*3a440*/  FADD.FTZ R5, R15, R24 ;  /* 0x000000180f057221 */ /* 0x020fce0000010000 */
[----:B------:R-:W5:Y:S01]  /*3a450*/  MUFU.EX2 R188, R188 ;  /* 0x000000bc00bc7308 */ /* 0x000f620000000800 */
[----:B0-----:R-:W-:Y:S01]  /*3a460*/  FADD.FTZ R24, R10, R3 ;  /* 0x000000030a187221 */ /* 0x001fe20000010000 */
[----:B-1----:R-:W-:-:S06]  /*3a470*/  FADD.FTZ R5, R14, R5 ;  /* 0x000000050e057221 */ /* 0x002fcc0000010000 */
[----:B------:R-:W0:Y:S01]  /*3a480*/  MUFU.EX2 R187, R187 ;  /* 0x000000bb00bb7308 */ /* 0x000e220000000800 */
        /* <DEDUP_REMOVED lines=11> */
[----:B0-----:R-:W-:Y:S01]  /*3a540*/  FADD.FTZ R3, R187, R4 ;  /* 0x00000004bb037221 */ /* 0x001fe20000010000 */
[----:B-1----:R-:W-:-:S06]  /*3a550*/  FADD.FTZ R4, R190, R5 ;  /* 0x00000005be047221 */ /* 0x002fcc0000010000 */
[----:B------:R-:W0:Y:S08]  /*3a560*/  MUFU.EX2 R193, R193 ;  /* 0x000000c100c17308 */ /* 0x000e300000000800 */
        /* <DEDUP_REMOVED lines=47> */
[----:B-----5:R-:W-:-:S03]  /*3a860*/  FADD.FTZ R2, R21, R2 ;  /* 0x0000000215027221 */ /* 0x020fc60000010000 */
[----:B0-----:R-:W-:Y:S01]  /*3a870*/  FADD.FTZ R3, R209, R4 ;  /* 0x00000004d1037221 */ /* 0x001fe20000010000 */
[----:B-1----:R-:W-:-:S03]  /*3a880*/  FADD.FTZ R2, R181, R2 ;  /* 0x00000002b5027221 */ /* 0x002fc60000010000 */
[----:B--2---:R-:W-:Y:S01]  /*3a890*/  FADD.FTZ R27, R208, R3 ;  /* 0x00000003d01b7221 */ /* 0x004fe20000010000 */
[----:B---3--:R-:W-:-:S04]  /*3a8a0*/  FADD.FTZ R29, R159, R2 ;  /* 0x000000029f1d7221 */ /* 0x008fc80000010000 */
[----:B------:R-:W-:Y:S04]  /*3a8b0*/  ST.E desc[UR6][R6.64+0x10], R27 ;  /* 0x0000101b06007985 */ /* 0x000fe8000c101906 */
[----:B------:R0:W-:Y:S04]  /*3a8c0*/  ST.E desc[UR6][R6.64+0x14], R29 ;  /* 0x0000141d06007985 */ /* 0x0001e8000c101906 */
[----:B------:R-:W2:Y:S04]  /*3a8d0*/  LDL.64 R24, [UR4] ;  /* 0x00000004ff187983 */ /* 0x000ea80008100a00 */
[----:B------:R-:W3:Y:S04]  /*3a8e0*/  LDL.64 R4, [UR4+0x98] ;  /* 0x00009804ff047983 */ /* 0x000ee80008100a00 */
[----:B------:R-:W4:Y:S01]  /*3a8f0*/  LDL.64 R2, [UR4+0x80] ;  /* 0x00008004ff027983 */ /* 0x000f220008100a00 */
[----:B------:R-:W-:-:S03]  /*3a900*/  LEA.HI R26, R215, 0x8, RZ, 0x19 ;  /* 0x00000008d71a7811 */ /* 0x000fc600078fc8ff */
[----:B0-----:R-:W5:Y:S02]  /*3a910*/  LDL.64 R6, [UR4+0x88] ;  /* 0x00008804ff067983 */ /* 0x001f640008100a00 */
[----:B------:R0:W-:Y:S06]  /*3a920*/  BAR.SYNC.DEFER_BLOCKING R26, 0x100 ;  /* 0x0004001a0000751d */ /* 0x0001ec0000010000 */
[----:B--2---:R-:W2:Y:S04]  /*3a930*/  LD.E R25, desc[UR6][R24.64] ;  /* 0x0000000618197980 */ /* 0x004ea8000c101900 */
[----:B---3--:R-:W2:Y:S04]  /*3a940*/  LD.E.64 R4, desc[UR6][R4.64] ;  /* 0x0000000604047980 */ /* 0x008ea8000c101b00 */
[----:B----4-:R-:W3:Y:S04]  /*3a950*/  LD.E R35, desc[UR6][R2.64] ;  /* 0x0000000602237980 */ /* 0x010ee8000c101900 */
        /* <DEDUP_REMOVED lines=127> */
[----:B--2---:R-:W-:Y:S01]  /*3b150*/  IMAD R4, R25, 0xc00, R4 ;  /* 0x00000c0019047824 */ /* 0x004fe200078e0204 */
[----:B------:R-:W-:-:S04]  /*3b160*/  R2UR UR11, R5 ;  /* 0x00000000050b72ca */ /* 0x000fc800000e0000 */
[----:B------:R-:W-:Y:S02]  /*3b170*/  R2UR UR10, R4 ;  /* 0x00000000040a72ca */ /* 0x000fe400000e0000 */
[----:B------:R-:W-:Y:S02]  /*3b180*/  F2FP.BF16.F32.PACK_AB R172, R31, R172 ;  /* 0x000000ac1fac723e */ /* 0x000fe400000010ff */
[----:B------:R-:W-:Y:S02]  /*3b190*/  F2FP.BF16.F32.PACK_AB R174, R33, R174 ;  /* 0x000000ae21ae723e */ /* 0x000fe400000010ff */
[----:B------:R-:W-:Y:S02]  /*3b1a0*/  F2FP.BF16.F32.PACK_AB R173, R30, R173 ;  /* 0x000000ad1ead723e */ /* 0x000fe400000010ff */
[----:B------:R-:W-:Y:S01]  /*3b1b0*/  F2FP.BF16.F32.PACK_AB R175, R32, R175 ;  /* 0x000000af20af723e */ /* 0x000fe200000010ff */
        /* <DEDUP_REMOVED lines=128> */
[----:B------:R-:W-:Y:S01]  /*3b9c0*/  ST.E desc[UR6][R6.64], RZ ;  /* 0x000000ff06007985 */ /* 0x000fe2000c101906 */
[----:B0-----:R-:W-:-:S06]  /*3b9d0*/  WARPGROUP.ARRIVE ;  /* 0x00000000000079c5 */ /* 0x001fcc0000000000 */
[----:B------:R-:W-:Y:S03]  /*3b9e0*/  HGMMA.64x256x16.F32.BF16 R24, R172, gdesc[UR8].tnspB, RZ, !UPT, gsb0 ;  /* 0x43e00008ac187df0 */ /* 0x000fe6000c0018ff */
[----:B------:R-:W-:Y:S02]  /*3b9f0*/  WARPGROUP.DEPBAR.LE gsb0, 0x0 ;  /* 0x00008000000079c5 */ /* 0x000fe40000010000 */
        /* <DEDUP_REMOVED lines=129> */
[----:B0-----:R-:W5:Y:S04]  /*3c210*/  LD.E R24, desc[UR6][R2.64] ;  /* 0x0000000602187980 */ /* 0x001f68000c101900 */
[----:B-1----:R-:W5:Y:S04]  /*3c220*/  LD.E R25, desc[UR6][R2.64+0x4] ;  /* 0x0000040602197980 */ /* 0x002f68000c101900 */
[----:B--2---:R-:W2:Y:S04]  /*3c230*/  LD.E R26, desc[UR6][R2.64+0x8] ;  /* 0x00000806021a7980 */ /* 0x004ea8000c101900 */
[----:B---3--:R-:W2:Y:S04]  /*3c240*/  LD.E R27, desc[UR6][R2.64+0xc] ;  /* 0x00000c06021b7980 */ /* 0x008ea8000c101900 */
[----:B----4-:R-:W2:Y:S04]  /*3c250*/  LD.E R28, desc[UR6][R2.64+0x10] ;  /* 0x00001006021c7980 */ /* 0x010ea8000c101900 */
        /* <DEDUP_REMOVED lines=130> */
[----:B------:R-:W-:-:S04]  /*3ca80*/  F2FP.BF16.F32.PACK_AB R175, R14, R15 ;  /* 0x0000000f0eaf723e */ /* 0x000fc800000010ff */
[----:B--2---:R-:W-:-:S06]  /*3ca90*/  WARPGROUP.ARRIVE ;  /* 0x00000000000079c5 */ /* 0x004fcc0000000000 */
[----:B------:R-:W-:Y:S03]  /*3caa0*/  HGMMA.64x256x16.F32.BF16 R24, R172, gdesc[UR8].tnspB, R24, gsb0 ;  /* 0x43e00008ac187df0 */ /* 0x000fe60008001818 */
        /* <DEDUP_REMOVED lines=1457> */
[----:B------:R-:W-:-:S13]  /*425c0*/  LOP3.LUT P6, RZ, R215, 0x7f, RZ, 0xc0, !PT ;  /* 0x0000007fd7ff7812 */ /* 0x000fda00078cc0ff */
[----:B0-----:R-:W-:Y:S05]  /*425d0*/  @P6 BRA `(.L_x_3253) ;  /* 0x0000000000206947 */ /* 0x001fea0003800000 */
[----:B------:R-:W2:Y:S04]  /*425e0*/  LDL.64 R2, [UR4+0x40] ;  /* 0x00004004ff027983 */ /* 0x000ea80008100a00 */
[----:B------:R-:W3:Y:S04]  /*425f0*/  LDL.64 R4, [UR4] ;  /* 0x00000004ff047983 */ /* 0x000ee80008100a00 */
[----:B--2---:R-:W2:Y:S04]  /*42600*/  LD.E.64 R2, desc[UR6][R2.64+0x30] ;  /* 0x0000300602027980 */ /* 0x004ea8000c101b00 */
[----:B---3--:R-:W3:Y:S01]  /*42610*/  LD.E R4, desc[UR6][R4.64] ;  /* 0x0000000604047980 */ /* 0x008ee2000c101900 */
[----:B--2---:R-:W-:-:S05]  /*42620*/  MOV R7, R2 ;  /* 0x0000000200077202 */ /* 0x004fca0000000f00 */
[----:B---3--:R-:W-:-:S05]  /*42630*/  IMAD R0, R4, 0x8, R7 ;  /* 0x0000000804007824 */ /* 0x008fca00078e0207 */
[----:B------:R-:W-:-:S04]  /*42640*/  PRMT R0, RZ, 0x654, R0 ;  /* 0x00000654ff007816 */ /* 0x000fc80000000000 */
[----:B------:R0:W-:Y:S03]  /*42650*/  SYNCS.ARRIVE.TRANS64.RED.A1T0 RZ, [R0+URZ], RZ ;  /* 0x000000ff00ff79a7 */ /* 0x0001e6000810043f */
.L_x_3253:
[----:B------:R-:W-:-:S04]  /*42660*/  IMAD.MOV.U32 R217, RZ, RZ, 0x0 ;  /* 0x00000000ffd97424 */ /* 0x000fc800078e00ff */
[----:B0-----:R-:W-:Y:S05]  /*42670*/  RET.REL.NODEC R216 `(_ZN7cutlass13device_kernelIN5flash11enable_sm90INS1_16FlashAttnFwdSm90INS1_25CollectiveMainloopFwdSm90ILi2EN4cute5tupleIJNS5_1CILi1EEES8_S8_EEENS6_IJNS7_ILi128EEENS7_ILi96EEENS7_ILi64EEEEEELi256ENS_10bfloat16_tEfNS_4arch4Sm90ELb0ELb1ELb1ELb1ELb0ELb1ELb1ELb1ELb0ELb0ELb0ELb0EEENS1_21CollectiveEpilogueFwdINS6_IJSA_NS7_ILi256EEESB_EEES9_SE_SG_Li256ELb1ELb0ELb0ELb0EEENS1_36VarlenDynamicPersistentTileSchedulerILi128ELi96ELi256ELi32ELb0ELb0ELb1ELb1ELb0ELb1EEEEEEEEEvNT_6ParamsE) ;  /* 0xfffffbd8d8607950 */ /* 0x001fea0003c3ffff */
.L_x_3229:
[----:B0-----:R0:W1:Y:S02]  /*42680*/  SYNCS.PHASECHK.TRANS64.TRYWAIT P0, [R8+URZ], R9 ;  /* 0x00000009080075a7 */ /* 0x001064000800017f */
[----:B-1----:R-:W-:Y:S05]  /*42690*/  @!P0 NANOSLEEP.SYNCS 0x989680 ;  /* 0x009896800000895d */ /* 0x002fea0003900000 */
[----:B------:R-:W1:Y:S02]  /*426a0*/  @!P0 SYNCS.PHASECHK.TRANS64 P0, [R8+URZ], R9 ;  /* 0x00000009080085a7 */ /* 0x000e64000800007f */
[----:B-1----:R-:W-:Y:S05]  /*426b0*/  @!P0 BRA `(.L_x_3229) ;  /* 0xfffffffc00f08947 */ /* 0x002fea000383ffff */
[----:B------:R-:W-:Y:S05]  /*426c0*/  BRA `(.L_x_3228) ;  /* 0xffffff4800087947 */ /* 0x000fea000383ffff */
.L_x_3231:
[----:B0-----:R0:W1:Y:S02]  /*426d0*/  SYNCS.PHASECHK.TRANS64.TRYWAIT P0, [R4+URZ+0x32410], R3 ;  /* 0x03241003040075a7 */ /* 0x001064000800017f */
[----:B-1----:R-:W-:Y:S05]  /*426e0*/  @!P0 NANOSLEEP.SYNCS 0x989680 ;  /* 0x009896800000895d */ /* 0x002fea0003900000 */
[----:B------:R-:W1:Y:S02]  /*426f0*/  @!P0 SYNCS.PHASECHK.TRANS64 P0, [R4+URZ+0x32410], R3 ;  /* 0x03241003040085a7 */ /* 0x000e64000800007f */
[----:B-1----:R-:W-:Y:S05]  /*42700*/  @!P0 BRA `(.L_x_3231) ;  /* 0xfffffffc00f08947 */ /* 0x002fea000383ffff */
[----:B------:R-:W-:Y:S05]  /*42710*/  BRA `(.L_x_3254) ;  /* 0xffffff4800fc7947 */ /* 0x000fea000383ffff */
.L_x_3238:
[----:B0-----:R0:W1:Y:S02]  /*42720*/  SYNCS.PHASECHK.TRANS64.TRYWAIT P0, [R8+URZ], R9 ;  /* 0x00000009080075a7 */ /* 0x001064000800017f */
[----:B-1----:R-:W-:Y:S05]  /*42730*/  @!P0 NANOSLEEP.SYNCS 0x989680 ;  /* 0x009896800000895d */ /* 0x002fea0003900000 */
[----:B------:R-:W1:Y:S02]  /*42740*/  @!P0 SYNCS.PHASECHK.TRANS64 P0, [R8+URZ], R9 ;  /* 0x00000009080085a7 */ /* 0x000e64000800007f */
[----:B-1----:R-:W-:Y:S05]  /*42750*/  @!P0 BRA `(.L_x_3238) ;  /* 0xfffffffc00f08947 */ /* 0x002fea000383ffff */
[----:B------:R-:W-:Y:S05]  /*42760*/  BRA `(.L_x_3237) ;  /* 0xffffff4c00707947 */ /* 0x000fea000383ffff */
.L_x_3255:
        /* <DEDUP_REMOVED lines=9> */
.L_x_4727:


//--------------------- .text._ZN7cutlass13device_kernelIN5flash11enable_sm90INS1_16FlashAttnFwdSm90INS1_25CollectiveMainloopFwdSm90ILi2EN4cute5tupleIJNS5_1CILi1EEES8_S8_EEENS6_IJNS7_ILi128EEENS7_ILi96EEENS7_ILi64EEEEEELi256ENS_10bfloat16_tEfNS_4arch4Sm90ELb1ELb0ELb1ELb0ELb0ELb0ELb0ELb1ELb0ELb0ELb0ELb0EEENS1_21CollectiveEpilogueFwdINS6_IJSA_NS7_ILi256EEESB_EEES9_SE_SG_Li256ELb0ELb0ELb0ELb0EEENS1_30DynamicPersistentTileSchedulerILi256ELi32ELb0ELb0ELb1EEEEEEEEEvNT_6ParamsE --------------------------
	.section	.text._ZN7cutlass13device_kernelIN5flash11enable_sm90INS1_16FlashAttnFwdSm90INS1_25CollectiveMainloopFwdSm90ILi2EN4cute5tupleIJNS5_1CILi1EEES8_S8_EEENS6_IJNS7_ILi128EEENS7_ILi96EEENS7_ILi64EEEEEELi256ENS_10bfloat16_tEfNS_4arch4Sm90ELb1ELb0ELb1ELb0ELb0ELb0ELb0ELb1ELb0ELb0ELb0ELb0EEENS1_21CollectiveEpilogueFwdINS6_IJSA_NS7_ILi256EEESB_EEES9_SE_SG_Li256ELb0ELb0ELb0ELb0EEENS1_30DynamicPersistentTileSchedulerILi256ELi32ELb0ELb0ELb1EEEEEEEEEvNT_6ParamsE,"ax",@progbits
	.align	128
.text._ZN7cutlass13device_kernelIN5flash11enable_sm90INS1_16FlashAttnFwdSm90INS1_25CollectiveMainloopFwdSm90ILi2EN4cute5tupleIJNS5_1CILi1EEES8_S8_EEENS6_IJNS7_ILi128EEENS7_ILi96EEENS7_ILi64EEEEEELi256ENS_10bfloat16_tEfNS_4arch4Sm90ELb1ELb0ELb1ELb0ELb0ELb0ELb0ELb1ELb0ELb0ELb0ELb0EEENS1_21CollectiveEpilogueFwdINS6_IJSA_NS7_ILi256EEESB_EEES9_SE_SG_Li256ELb0ELb0ELb0ELb0EEENS1_30DynamicPersistentTileSchedulerILi256ELi32ELb0ELb0ELb1EEEEEEEEEvNT_6ParamsE:
        .type           _ZN7cutlass13device_kernelIN5flash11enable_sm90INS1_16FlashAttnFwdSm90INS1_25CollectiveMainloopFwdSm90ILi2EN4cute5tupleIJNS5_1CILi1EEES8_S8_EEENS6_IJNS7_ILi128EEENS7_ILi96EEENS7_ILi64EEEEEELi256ENS_10bfloat16_tEfNS_4arch4Sm90ELb1ELb0ELb1ELb0ELb0ELb0ELb0ELb1ELb0ELb0ELb0ELb0EEENS1_21CollectiveEpilogueFwdINS6_IJSA_NS7_ILi256EEESB_EEES9_SE_SG_Li256ELb0ELb0ELb0ELb0EEENS1_30DynamicPersistentTileSchedulerILi256ELi32ELb0ELb0ELb1EEEEEEEEEvNT_6ParamsE,@function
        .size           _ZN7cutlass13device_kernelIN5flash11enable_sm90INS1_16FlashAttnFwdSm90INS1_25CollectiveMainloopFwdSm90ILi2EN4cute5tupleIJNS5_1CILi1EEES8_S8_EEENS6_IJNS7_ILi128EEENS7_ILi96EEENS7_ILi64EEEEEELi256ENS_10bfloat16_tEfNS_4arch4Sm90ELb1ELb0ELb1ELb0ELb0ELb0ELb0ELb1ELb0ELb0ELb0ELb0EEENS1_21CollectiveEpilogueFwdINS6_IJSA_NS7_ILi256EEESB_EEES9_SE_SG_Li256ELb0ELb0ELb0ELb0EEENS1_30DynamicPersistentTileSchedulerILi256ELi32ELb0ELb0ELb1EEEEEEEEEvNT_6ParamsE,(.L_x_4729 - _ZN7cutlass13device_kernelIN5flash11enable_sm90INS1_16FlashAttnFwdSm90INS1_25CollectiveMainloopFwdSm90ILi2EN4cute5tupleIJNS5_1CILi1EEES8_S8_EEENS6_IJNS7_ILi128EEENS7_ILi96EEENS7_ILi64EEEEEELi256ENS_10bfloat16_tEfNS_4arch4Sm90ELb1ELb0ELb1ELb0ELb0ELb0ELb0ELb1ELb0ELb0ELb0ELb0EEENS1_21CollectiveEpilogueFwdINS6_IJSA_NS7_ILi256EEESB_EEES9_SE_SG_Li256ELb0ELb0ELb0ELb0EEENS1_30DynamicPersistentTileSchedulerILi256ELi32ELb0ELb0ELb1EEEEEEEEEvNT_6ParamsE)
        .other          _ZN7cutlass13device_kernelIN5flash11enable_sm90INS1_16FlashAttnFwdSm90INS1_25CollectiveMainloopFwdSm90ILi2EN4cute5tupleIJNS5_1CILi1EEES8_S8_EEENS6_IJNS7_ILi128EEENS7_ILi96EEENS7_ILi64EEEEEELi256ENS_10bfloat16_tEfNS_4arch4Sm90ELb1ELb0ELb1ELb0ELb0ELb0ELb0ELb1ELb0ELb0ELb0ELb0EEENS1_21CollectiveEpilogueFwdINS6_IJSA_NS7_ILi256EEESB_EEES9_SE_SG_Li256ELb0ELb0ELb0ELb0EEENS1_30DynamicPersistentTileSchedulerILi256ELi32ELb0ELb0ELb1EEEEEEEEEvNT_6ParamsE,@"STO_CUDA_ENTRY STV_DEFAULT"
_ZN7cutlass13device_kernelIN5flash11enable_sm90INS1_16FlashAttnFwdSm90INS1_25CollectiveMainloopFwdSm90ILi2EN4cute5tupleIJNS5_1CILi1EEES8_S8_EEENS6_IJNS7_ILi128EEENS7_ILi96EEENS7_ILi64EEEEEELi256ENS_10bfloat16_tEfNS_4arch4Sm90ELb1ELb0ELb1ELb0ELb0ELb0ELb0ELb1ELb0ELb0ELb0ELb0EEENS1_21CollectiveEpilogueFwdINS6_IJSA_NS7_ILi256EEESB_EEES9_SE_SG_Li256ELb0ELb0ELb0ELb0EEENS1_30DynamicPersistentTileSchedulerILi256ELi32ELb0ELb0ELb1EEEEEEEEEvNT_6ParamsE:
        /* <DEDUP_REMOVED lines=23> */
.L_x_3257:
[----:B------:R-:W-:Y:S05]  /*0170*/  BSYNC B0 ;  /* 0x0000000000007941 */ /* 0x000fea0003800000 */
.L_x_3256:
        /* <DEDUP_REMOVED lines=37> */
.L_x_3258:
        /* <DEDUP_REMOVED lines=22> */
.L_x_3259:
        /* <DEDUP_REMOVED lines=18> */
.L_x_3260:
        /* <DEDUP_REMOVED lines=22> */
.L_x_3261:
        /* <DEDUP_REMOVED lines=22> */
.L_x_3262:
[----:B------:R-:W-:Y:S01]  /*0910*/  PLOP3.LUT P0, PT, PT, PT, UP0, 0x80, 0x0 ;  /* 0x000000000000781c */ /* 0x000fe20003f0f008 */
[----:B------:R-:W-:Y:S01]  /*0920*/  UMOV UR36, 0x1 ;  /* 0x0000000100247882 */ /* 0x000fe20000000000 */
[----:B------:R-:W-:Y:S01]  /*0930*/  NOP ;  /* 0x0000000000007918 */ /* 0x000fe20000000000 */
[----:B------:R-:W-:Y:S01]  /*0940*/  USEL UR36, UR36, 0x2, !UP0 ;  /* 0x0000000224247887 */ /* 0x000fe2000c000000 */
[----:B------:R-:W-:Y:S01]  /*0950*/  ULDC.64 UR46, c[0x0][0x208] ;  /* 0x00008200002e7ab9 */ /* 0x000fe20000000a00 */
[----:B-123--:R-:W-:Y:S08]  /*0960*/  BAR.SYNC.DEFER_BLOCKING 0x0 ;  /* 0x0000000000007b1d */ /* 0x00eff00000010000 */
[----:B------:R-:W-:Y:S05]  /*0970*/  @!P0 BRA `(.L_x_3263) ;  /* 0x000000a000908947 */ /* 0x000fea0003800000 */
.L_x_3264:
        /* <DEDUP_REMOVED lines=24> */
[----:B---3--:R-:W-:Y:S02]  /*0b00*/  UMOV UR5, UR6 ;  /* 0x0000000600057c82 */ /* 0x008fe40008000000 */
[----:B------:R-:W-:Y:S01]  /*0b10*/  MOV R17, UR5 ;  /* 0x0000000500117c02 */ /* 0x000fe20008000f00 */
[----:B------:R-:W-:Y:S01]  /*0b20*/  IMAD.U32 R16, RZ, RZ, UR4 ;  /* 0x00000004ff107e24 */ /* 0x000fe2000f8e00ff */
[----:B------:R-:W-:Y:S01]  /*0b30*/  SHF.R.S32.HI R0, RZ, 0x1f, R205 ;  /* 0x0000001fff007819 */ /* 0x000fe200000114cd */
[----:B------:R-:W-:-:S03]  /*0b40*/  UMOV UR4, UR7 ;  /* 0x0000000700047c82 */ /* 0x000fc60008000000 */
[CC--:B------:R-:W-:Y:S02]  /*0b50*/  LEA.HI R3, R0.reuse, R205.reuse, RZ, 0x4 ;  /* 0x000000cd00037211 */ /* 0x0c0fe400078f20ff */
[-C--:B------:R-:W-:Y:S02]  /*0b60*/  LEA.HI R2, R0, R205.reuse, RZ, 0x7 ;  /* 0x000000cd00027211 */ /* 0x080fe400078f38ff */
[----:B------:R-:W-:Y:S02]  /*0b70*/  SHF.R.S32.HI R4, RZ, 0x4, R3 ;  /* 0x00000004ff047819 */ /* 0x000fe40000011403 */
[----:B------:R-:W-:Y:S02]  /*0b80*/  LOP3.LUT R202, R2, 0xffffff80, RZ, 0xc0, !PT ;  /* 0xffffff8002ca7812 */ /* 0x000fe400078ec0ff */
[----:B------:R-:W-:Y:S02]  /*0b90*/  LEA.HI R5, R3, R4, RZ, 0x1 ;  /* 0x0000000403057211 */ /* 0x000fe400078f08ff */
[----:B------:R-:W-:Y:S01]  /*0ba0*/  LEA.HI R204, R0, R205, RZ, 0x5 ;  /* 0x000000cd00cc7211 */ /* 0x000fe200078f28ff */
[----:B------:R-:W-:Y:S01]  /*0bb0*/  IMAD.IADD R202, R205, 0x1, -R202 ;  /* 0x00000001cdca7824 */ /* 0x000fe200078e0aca */
[----:B------:R-:W-:-:S02]  /*0bc0*/  LOP3.LUT R5, R5, 0x1ffffffe, RZ, 0xc0, !PT ;  /* 0x1ffffffe05057812 */ /* 0x000fc400078ec0ff */
[----:B------:R-:W-:Y:S02]  /*0bd0*/  SHF.R.S32.HI R204, RZ, 0x5, R204 ;  /* 0x00000005ffcc7819 */ /* 0x000fe400000114cc */
[----:B------:R-:W-:Y:S02]  /*0be0*/  IADD3 R5, R4, -R5, RZ ;  /* 0x8000000504057210 */ /* 0x000fe40007ffe0ff */
[----:B------:R-:W-:Y:S02]  /*0bf0*/  SHF.R.S32.HI R7, RZ, 0x1f, R202 ;  /* 0x0000001fff077819 */ /* 0x000fe400000114ca */
[----:B------:R-:W-:Y:S02]  /*0c00*/  LOP3.LUT R4, R3, 0x3fffff0, RZ, 0xc0, !PT ;  /* 0x03fffff003047812 */ /* 0x000fe400078ec0ff */
[----:B------:R-:W-:Y:S02]  /*0c10*/  LEA.HI R6, R7, R202, RZ, 0x2 ;  /* 0x000000ca07067211 */ /* 0x000fe400078f10ff */
[----:B------:R-:W-:Y:S01]  /*0c20*/  SHF.R.S32.HI R203, RZ, 0x7, R2 ;  /* 0x00000007ffcb7819 */ /* 0x000fe20000011402 */
[----:B------:R-:W-:Y:S01]  /*0c30*/  IMAD.IADD R3, R205, 0x1, -R4 ;  /* 0x00000001cd037824 */ /* 0x000fe200078e0a04 */
[----:B------:R-:W-:-:S02]  /*0c40*/  SHF.R.S32.HI R4, RZ, 0x2, R6 ;  /* 0x00000002ff047819 */ /* 0x000fc40000011406 */
[----:B------:R-:W-:Y:S01]  /*0c50*/  SHF.R.S32.HI R9, RZ, 0x1f, R6 ;  /* 0x0000001fff097819 */ /* 0x000fe20000011406 */
[----:B------:R-:W-:Y:S01]  /*0c60*/  IMAD R8, R204, 0x10, R3 ;  /* 0x00000010cc087824 */ /* 0x000fe200078e0203 */
[----:B------:R-:W-:Y:S02]  /*0c70*/  LEA.HI R2, R2, R203, RZ, 0x1 ;  /* 0x000000cb02027211 */ /* 0x000fe400078f08ff */
[----:B------:R-:W-:Y:S02]  /*0c80*/  LEA.HI R9, R9, R4, RZ, 0x3 ;  /* 0x0000000409097211 */ /* 0x000fe400078f18ff */
[----:B------:R-:W-:Y:S02]  /*0c90*/  LOP3.LUT R2, R2, 0x3fffffe, RZ, 0xc0, !PT ;  /* 0x03fffffe02027812 */ /* 0x000fe400078ec0ff */
[----:B------:R-:W-:Y:S02]  /*0ca0*/  LEA R3, R8, R5, 0x3 ;  /* 0x0000000508037211 */ /* 0x000fe400078e18ff */
[----:B------:R-:W-:-:S02]  /*0cb0*/  LEA.HI R0, R0, R205, RZ, 0x3 ;  /* 0x000000cd00007211 */ /* 0x000fc400078f18ff */
[----:B------:R-:W-:Y:S01]  /*0cc0*/  LOP3.LUT R9, R9, 0xfffffff8, RZ, 0xc0, !PT ;  /* 0xfffffff809097812 */ /* 0x000fe200078ec0ff */
[----:B------:R-:W-:Y:S01]  /*0cd0*/  IMAD.SHL.U32 R3, R3, 0x8, RZ ;  /* 0x0000000803037824 */ /* 0x000fe200078e00ff */
[----:B------:R-:W-:Y:S02]  /*0ce0*/  LEA.HI R7, R7, R202, RZ, 0x5 ;  /* 0x000000ca07077211 */ /* 0x000fe400078f28ff */
[----:B------:R-:W-:Y:S01]  /*0cf0*/  IADD3 R22, R203, -R2, RZ ;  /* 0x80000002cb167210 */ /* 0x000fe20007ffe0ff */
[----:B------:R-:W-:Y:S01]  /*0d00*/  IMAD.IADD R4, R4, 0x1, -R9 ;  /* 0x0000000104047824 */ /* 0x000fe200078e0a09 */
[----:B------:R-:W-:Y:S01]  /*0d10*/  LOP3.LUT R2, R0, 0x1ffffff8, RZ, 0xc0, !PT ;  /* 0x1ffffff800027812 */ /* 0x000fe200078ec0ff */
[----:B------:R-:W-:Y:S01]  /*0d20*/  IMAD.WIDE R16, R3, 0x2, R16 ;  /* 0x0000000203107825 */ /* 0x000fe200078e0210 */
[----:B------:R-:W-:Y:S02]  /*0d30*/  SHF.R.S32.HI R7, RZ, 0x5, R7 ;  /* 0x00000005ff077819 */ /* 0x000fe40000011407 */
[----:B------:R-:W-:Y:S01]  /*0d40*/  LOP3.LUT R3, R6, 0x7ffffffc, RZ, 0xc0, !PT ;  /* 0x7ffffffc06037812 */ /* 0x000fe200078ec0ff */
[----:B------:R-:W-:Y:S01]  /*0d50*/  IMAD.IADD R2, R205, 0x1, -R2 ;  /* 0x00000001cd027824 */ /* 0x000fe200078e0a02 */
[----:B------:R-:W-:Y:S01]  /*0d60*/  SHF.R.S32.HI R200, RZ, 0x3, R0 ;  /* 0x00000003ffc87819 */ /* 0x000fe20000011400 */
[----:B------:R-:W-:-:S03]  /*0d70*/  IMAD R7, R7, 0x10, R4 ;  /* 0x0000001007077824 */ /* 0x000fc600078e0204 */
[----:B------:R-:W-:Y:S01]  /*0d80*/  SHF.L.U32 R18, R2, 0x3, RZ ;  /* 0x0000000302127819 */ /* 0x000fe200000006ff */
[----:B------:R-:W-:Y:S02]  /*0d90*/  IMAD R22, R22, 0x40, R7 ;  /* 0x0000004016167824 */ /* 0x000fe400078e0207 */
[----:B------:R-:W-:-:S07]  /*0da0*/  IMAD.IADD R2, R202, 0x1, -R3 ;  /* 0x00000001ca027824 */ /* 0x000fce00078e0a03 */
.L_x_3311:
        /* <DEDUP_REMOVED lines=20> */
.L_x_3265:
[----:B------:R-:W-:Y:S01]  /*0ef0*/  ULDC UR6, c[0x0][0xdc4] ;  /* 0x0003710000067ab9 */ /* 0x000fe20000000800 */
[----:B------:R-:W-:Y:S01]  /*0f00*/  UMOV UR40, UR7 ;  /* 0x0000000700287c82 */ /* 0x000fe20008000000 */
[----:B------:R-:W-:-:S11]  /*0f10*/  UISETP.NE.AND UP0, UPT, UR6, 0x1, UPT ;  /* 0x000000010600788c */ /* 0x000fd6000bf05270 */
[----:B------:R-:W-:Y:S02]  /*0f20*/  @UP0 ULDC.64 UR10, c[0x0][0xdc8] ;  /* 0x00037200000a0ab9 */ /* 0x000fe40000000a00 */
[----:B------:R-:W-:-:S04]  /*0f30*/  UIMAD.WIDE.U32 UR4, UR7, UR10, URZ ;  /* 0x0000000a070472a5 */ /* 0x000fc8000f8e003f */
[----:B------:R-:W-:-:S04]  /*0f40*/  @UP0 USHF.R.U32.HI UR40, URZ, UR11, UR5 ;  /* 0x0000000b3f280299 */ /* 0x000fc80008011605 */
[----:B------:R-:W-:-:S12]  /*0f50*/  UIMAD UR4, UR40, UR6, URZ ;  /* 0x00000006280472a4 */ /* 0x000fd8000f8e023f */
.L_x_3266:
[----:B------:R-:W-:Y:S01]  /*0f60*/  ULDC.64 UR10, c[0x0][0x3f8] ;  /* 0x0000fe00000a7ab9 */ /* 0x000fe20000000a00 */
[----:B------:R-:W-:Y:S01]  /*0f70*/  UIADD3 UR9, UR7, -UR4, URZ ;  /* 0x8000000407097290 */ /* 0x000fe2000fffe03f */
[----:B------:R-:W-:Y:S01]  /*0f80*/  PLOP3.LUT P0, PT, PT, PT, PT, 0x80, 0x0 ;  /* 0x000000000000781c */ /* 0x000fe20003f0f070 */
[----:B------:R-:W-:Y:S01]  /*0f90*/  UISETP.NE.U32.AND UP0, UPT, UR10, URZ, UPT ;  /* 0x0000003f0a00728c */ /* 0x000fe2000bf05070 */
[----:B------:R-:W-:Y:S01]  /*0fa0*/  CS2R R20, SRZ ;  /* 0x0000000000147805 */ /* 0x000fe2000001ff00 */
[----:B------:R-:W-:Y:S01]  /*0fb0*/  ULOP3.LUT UR4, URZ, UR40, URZ, 0x33, !UPT ;  /* 0x000000283f047292 */ /* 0x000fe2000f8e333f */
[----:B------:R-:W-:Y:S01]  /*0fc0*/  IMAD.MOV.U32 R3, RZ, RZ, RZ ;  /* 0x000000ffff037224 */ /* 0x000fe200078e00ff */
[----:B------:R-:W-:Y:S01]  /*0fd0*/  ULDC UR5, c[0x0][0xdac] ;  /* 0x00036b0000057ab9 */ /* 0x000fe20000000800 */
[----:B------:R-:W-:Y:S01]  /*0fe0*/  UISETP.NE.AND.EX UP0, UPT, UR11, URZ, UPT, UP0 ;  /* 0x0000003f0b00728c */ /* 0x000fe2000bf05300 */
[----:B------:R-:W-:Y:S01]  /*0ff0*/  CS2R R150, SRZ ;  /* 0x0000000000967805 */ /* 0x000fe2000001ff00 */
[----:B------:R-:W-:Y:S01]  /*1000*/  UIADD3 UR4, UR4, UR5, URZ ;  /* 0x0000000504047290 */ /* 0x000fe2000fffe03f */
[----:B------:R-:W-:Y:S01]  /*1010*/  CS2R R148, SRZ ;  /* 0x0000000000947805 */ /* 0x000fe2000001ff00 */
[----:B------:R-:W-:Y:S01]  /*1020*/  ULDC UR45, c[0x0][0x404] ;  /* 0x00010100002d7ab9 */ /* 0x000fe20000000800 */
[----:B------:R-:W-:Y:S01]  /*1030*/  ULDC UR6, c[0x0][0x2e0] ;  /* 0x0000b80000067ab9 */ /* 0x000fe20000000800 */
[----:B------:R-:W-:Y:S01]  /*1040*/  USEL UR45, UR45, 0x1, UP0 ;  /* 0x000000012d2d7887 */ /* 0x000fe20008000000 */
[----:B------:R-:W-:Y:S01]  /*1050*/  CS2R R146, SRZ ;  /* 0x0000000000927805 */ /* 0x000fe2000001ff00 */
[----:B------:R-:W-:Y:S01]  /*1060*/  USHF.L.U32 UR42, UR4, 0x7, URZ ;  /* 0x00000007042a7899 */ /* 0x000fe2000800063f */
[----:B------:R-:W-:Y:S01]  /*1070*/  CS2R R144, SRZ ;  /* 0x0000000000907805 */ /* 0x000fe2000001ff00 */
[----:B------:R-:W-:Y:S01]  /*1080*/  ULDC UR7, c[0x0][0x288] ;  /* 0x0000a20000077ab9 */ /* 0x000fe20000000800 */
[----:B------:R-:W-:Y:S01]  /*1090*/  UIMAD UR45, UR45, UR6, URZ ;  /* 0x000000062d2d72a4 */ /* 0x000fe2000f8e023f */
[----:B------:R-:W-:Y:S01]  /*10a0*/  CS2R R142, SRZ ;  /* 0x00000000008e7805 */ /* 0x000fe2000001ff00 */
[----:B------:R-:W-:Y:S01]  /*10b0*/  UIADD3 UR5, UR42, 0xdf, -UR7 ;  /* 0x000000df2a057890 */ /* 0x000fe2000fffe807 */
[----:B------:R-:W-:Y:S01]  /*10c0*/  CS2R R140, SRZ ;  /* 0x00000000008c7805 */ /* 0x000fe2000001ff00 */
[----:B------:R-:W-:Y:S01]  /*10d0*/  UIADD3 UR4, UR45, 0x5f, URZ ;  /* 0x0000005f2d047890 */ /* 0x000fe2000fffe03f */
[----:B------:R-:W-:Y:S01]  /*10e0*/  CS2R R138, SRZ ;  /* 0x00000000008a7805 */ /* 0x000fe2000001ff00 */
[----:B------:R-:W-:Y:S01]  /*10f0*/  UIADD3 UR6, UR45, UR5, URZ ;  /* 0x000000052d067290 */ /* 0x000fe2000fffe03f */
[----:B------:R-:W-:Y:S01]  /*1100*/  CS2R R136, SRZ ;  /* 0x0000000000887805 */ /* 0x000fe2000001ff00 */
[----:B------:R-:W-:Y:S01]  /*1110*/  UIMAD.WIDE UR4, UR4, 0x2aaaaaab, URZ ;  /* 0x2aaaaaab040478a5 */ /* 0x000fe2000f8e023f */
[----:B------:R-:W-:Y:S01]  /*1120*/  CS2R R134, SRZ ;  /* 0x0000000000867805 */ /* 0x000fe2000001ff00 */
[----:B------:R-:W-:Y:S01]  /*1130*/  UIMAD.WIDE UR6, UR6, 0x2aaaaaab, URZ ;  /* 0x2aaaaaab060678a5 */ /* 0x000fe2000f8e023f */
[----:B------:R-:W-:Y:S01]  /*1140*/  CS2R R132, SRZ ;  /* 0x0000000000847805 */ /* 0x000fe2000001ff00 */
[----:B------:R-:W-:Y:S01]  /*1150*/  USHF.R.U32.HI UR4, URZ, 0x1f, UR5 ;  /* 0x0000001f3f047899 */ /* 0x000fe20008011605 */
[----:B------:R-:W-:Y:S01]  /*1160*/  CS2R R130, SRZ ;  /* 0x0000000000827805 */ /* 0x000fe2000001ff00 */
[----:B------:R-:W-:Y:S01]  /*1170*/  USHF.R.U32.HI UR6, URZ, 0x1f, UR7 ;  /* 0x0000001f3f067899 */ /* 0x000fe20008011607 */
[----:B------:R-:W-:Y:S01]  /*1180*/  CS2R R128, SRZ ;  /* 0x0000000000807805 */ /* 0x000fe2000001ff00 */
[----:B------:R-:W-:Y:S01]  /*1190*/  ULEA.HI.SX32 UR41, UR5, UR4, 0x1c ;  /* 0x0000000405297291 */ /* 0x000fe2000f8fe23f */
[----:B------:R-:W-:Y:S01]  /*11a0*/  CS2R R126, SRZ ;  /* 0x00000000007e7805 */ /* 0x000fe2000001ff00 */
[----:B------:R-:W-:Y:S01]  /*11b0*/  ULEA.HI.SX32 UR6, UR7, UR6, 0x1c ;  /* 0x0000000607067291 */ /* 0x000fe2000f8fe23f */
[----:B------:R-:W-:Y:S01]  /*11c0*/  CS2R R124, SRZ ;  /* 0x00000000007c7805 */ /* 0x000fe2000001ff00 */
[----:B------:R-:W-:Y:S01]  /*11d0*/  ULDC UR43, c[0x0][0xdb8] ;  /* 0x00036e00002b7ab9 */ /* 0x000fe20000000800 */
[----:B------:R-:W-:Y:S01]  /*11e0*/  ULDC UR10, c[0x0][0xdc4] ;  /* 0x00037100000a7ab9 */ /* 0x000fe20000000800 */
[----:B------:R-:W-:Y:S01]  /*11f0*/  UISETP.LT.AND UP0, UPT, UR41, UR6, UPT ;  /* 0x000000062900728c */ /* 0x000fe2000bf01270 */
[----:B------:R-:W-:Y:S01]  /*1200*/  CS2R R122, SRZ ;  /* 0x00000000007a7805 */ /* 0x000fe2000001ff00 */
[----:B------:R-:W-:Y:S01]  /*1210*/  UISETP.NE.AND UP1, UPT, UR43, 0x1, UPT ;  /* 0x000000012b00788c */ /* 0x000fe2000bf25270 */
[----:B------:R-:W-:Y:S01]  /*1220*/  CS2R R120, SRZ ;  /* 0x0000000000787805 */ /* 0x000fe2000001ff00 */
[----:B------:R-:W-:Y:S01]  /*1230*/  USEL UR41, UR41, UR6, UP0 ;  /* 0x0000000629297287 */ /* 0x000fe20008000000 */
[----:B------:R-:W-:Y:S01]  /*1240*/  CS2R R118, SRZ ;  /* 0x0000000000767805 */ /* 0x000fe2000001ff00 */
[----:B------:R-:W-:Y:S01]  /*1250*/  UIMAD UR9, UR8, UR10, UR9 ;  /* 0x0000000a080972a4 */ /* 0x000fe2000f8e0209 */
[----:B------:R-:W-:Y:S01]  /*1260*/  CS2R R116, SRZ ;  /* 0x0000000000747805 */ /* 0x000fe2000001ff00 */
[----:B------:R-:W-:Y:S01]  /*1270*/  UISETP.GE.AND UP0, UPT, UR41, 0x1, UPT ;  /* 0x000000012900788c */ /* 0x000fe2000bf06270 */
[----:B------:R-:W-:-:S02]  /*1280*/  CS2R R114, SRZ ;  /* 0x0000000000727805 */ /* 0x000fc4000001ff00 */
[----:B------:R-:W-:Y:S02]  /*1290*/  CS2R R112, SRZ ;  /* 0x0000000000707805 */ /* 0x000fe4000001ff00 */
[----:B------:R-:W-:Y:S02]  /*12a0*/  CS2R R110, SRZ ;  /* 0x00000000006e7805 */ /* 0x000fe4000001ff00 */
[----:B------:R-:W-:Y:S01]  /*12b0*/  CS2R R108, SRZ ;  /* 0x00000000006c7805 */ /* 0x000fe2000001ff00 */
[----:B------:R-:W-:Y:S01]  /*12c0*/  @UP1 ULDC UR8, c[0x0][0xdbc] ;  /* 0x00036f0000081ab9 */ /* 0x000fe20000000800 */
[----:B------:R-:W-:Y:S01]  /*12d0*/  PLOP3.LUT P1, PT, PT, PT, UP0, 0x80, 0x0 ;  /* 0x000000000000781c */ /* 0x000fe20003f2f008 */
[----:B------:R-:W-:Y:S01]  /*12e0*/  UIMAD.WIDE.U32 UR4, UR9, UR8, URZ ;  /* 0x00000008090472a5 */ /* 0x000fe2000f8e003f */
[----:B------:R-:W-:Y:S01]  /*12f0*/  CS2R R106, SRZ ;  /* 0x00000000006a7805 */ /* 0x000fe2000001ff00 */
[----:B------:R-:W-:Y:S01]  /*1300*/  @UP1 ULDC UR7, c[0x0][0xdc0] ;  /* 0x0003700000071ab9 */ /* 0x000fe20000000800 */
[----:B------:R-:W-:Y:S01]  /*1310*/  UMOV UR44, UR9 ;  /* 0x00000009002c7c82 */ /* 0x000fe20008000000 */
[----:B------:R-:W-:Y:S01]  /*1320*/  @UP1 USHF.R.U32.HI UR44, URZ, UR7, UR5 ;  /* 0x000000073f2c1299 */ /* 0x000fe20008011605 */
[----:B------:R-:W-:-:S02]  /*1330*/  CS2R R104, SRZ ;  /* 0x0000000000687805 */ /* 0x000fc4000001ff00 */
[----:B------:R-:W-:Y:S02]  /*1340*/  MOV R94, RZ ;  /* 0x000000ff005e7202 */ /* 0x000fe40000000f00 */
[----:B------:R-:W-:Y:S01]  /*1350*/  CS2R R98, SRZ ;  /* 0x0000000000627805 */ /* 0x000fe2000001ff00 */
[----:B------:R-:W-:Y:S01]  /*1360*/  UIADD3 UR4, -UR44, URZ, URZ ;  /* 0x0000003f2c047290 */ /* 0x000fe2000fffe13f */
[----:B------:R-:W-:Y:S02]  /*1370*/  CS2R R100, SRZ ;  /* 0x0000000000647805 */ /* 0x000fe4000001ff00 */
[----:B------:R-:W-:Y:S02]  /*1380*/  CS2R R86, SRZ ;  /* 0x0000000000567805 */ /* 0x000fe4000001ff00 */
[----:B------:R-:W-:Y:S01]  /*1390*/  CS2R R96, SRZ ;  /* 0x0000000000607805 */ /* 0x000fe2000001ff00 */
[----:B------:R-:W-:Y:S01]  /*13a0*/  UIMAD UR43, UR43, UR4, UR9 ;  /* 0x000000042b2b72a4 */ /* 0x000fe2000f8e0209 */
        /* <DEDUP_REMOVED lines=34> */
[----:B------:R-:W-:Y:S01]  /*15d0*/  MOV R175, RZ ;  /* 0x000000ff00af7202 */ /* 0x000fe20000000f00 */
[----:B------:R-:W-:Y:S02]  /*15e0*/  IMAD.MOV.U32 R6, RZ, RZ, RZ ;  /* 0x000000ffff067224 */ /* 0x000fe400078e00ff */
[----:B------:R-:W-:Y:S01]  /*15f0*/  IMAD.MOV.U32 R0, RZ, RZ, RZ ;  /* 0x000000ffff007224 */ /* 0x000fe200078e00ff */
[----:B------:R-:W-:Y:S06]  /*1600*/  @!P1 BRA `(.L_x_3267) ;  /* 0x0000007800ec9947 */ /* 0x000fec0003800000 */
[----:B------:R-:W1:Y:S01]  /*1610*/  SHFL.IDX PT, R0, R203, RZ, 0x1f ;  /* 0x00001fffcb007589 */ /* 0x000e6200000e0000 */
[----:B------:R-:W-:-:S04]  /*1620*/  UIADD3 UR6, UR49, 0x18400, URZ ;  /* 0x0001840031067890 */ /* 0x000fc8000fffe03f */
[----:B------:R-:W-:-:S06]  /*1630*/  ULOP3.LUT UP0, URZ, UR6, 0x1bf, URZ, 0xc0, !UPT ;  /* 0x000001bf063f7892 */ /* 0x000fcc000f80c03f */
[----:B------:R-:W-:Y:S02]  /*1640*/  PLOP3.LUT P0, PT, PT, PT, UP0, 0x80, 0x0 ;  /* 0x000000000000781c */ /* 0x000fe40003f0f008 */
        /* <DEDUP_REMOVED lines=13> */
[----:B------:R-:W-:Y:S01]  /*1720*/  MOV R5, UR5 ;  /* 0x0000000500057c02 */ /* 0x000fe20008000f00 */
[----:B------:R-:W-:Y:S01]  /*1730*/  ULDC.64 UR4, c[0x4][0x98] ;  /* 0x0100260000047ab9 */ /* 0x000fe20000000a00 */
        /* <DEDUP_REMOVED lines=9> */
.L_x_3268:
[----:B------:R-:W-:Y:S01]  /*17d0*/  ULEA.HI UR4, UR39, UR39, URZ, 0x1 ;  /* 0x0000002727047291 */ /* 0x000fe2000f8f083f */
[----:B------:R-:W-:-:S03]  /*17e0*/  IADD3 R6, R23, 0x8, RZ ;  /* 0x0000000817067810 */ /* 0x000fc60007ffe0ff */
[----:B------:R-:W-:-:S04]  /*17f0*/  ULOP3.LUT UR4, UR4, 0xfffffffe, URZ, 0xc0, !UPT ;  /* 0xfffffffe04047892 */ /* 0x000fc8000f8ec03f */
[----:B------:R-:W-:-:S06]  /*1800*/  UIADD3 UR4, UR39, -UR4, URZ ;  /* 0x8000000427047290 */ /* 0x000fcc000fffe03f */
[----:B------:R-:W-:-:S05]  /*1810*/  IMAD.U32 R0, RZ, RZ, UR4 ;  /* 0x00000004ff007e24 */ /* 0x000fca000f8e00ff */
[----:B------:R-:W-:-:S04]  /*1820*/  SHF.L.U32 R0, R0, 0x1f, RZ ;  /* 0x0000001f00007819 */ /* 0x000fc800000006ff */
[----:B------:R-:W1:Y:S02]  /*1830*/  SYNCS.PHASECHK.TRANS64.TRYWAIT P0, [UR49+0x22800], R0 ;  /* 0x02280000ff0075a7 */ /* 0x000e640008000171 */
[----:B-1----:R-:W-:Y:S05]  /*1840*/  @!P0 BRA `(.L_x_3269) ;  /* 0x000000bc00ec8947 */ /* 0x002fea0003800000 */
.L_x_3370:
[----:B-1----:R-:W-:Y:S01]  /*1850*/  IMAD.U32 R0, RZ, RZ, UR48 ;  /* 0x00000030ff007e24 */ /* 0x002fe2000f8e00ff */
[----:B------:R-:W-:Y:S05]  /*1860*/  WARPSYNC.ALL ;  /* 0x0000000000007948 */ /* 0x000fea0003800000 */
[----:B------:R1:W-:Y:S01]  /*1870*/  BAR.SYNC.DEFER_BLOCKING R6, 0x100 ;  /* 0x000400060000751d */ /* 0x0003e20000010000 */
[----:B------:R-:W-:-:S13]  /*1880*/  ISETP.NE.AND P0, PT, R0, 0x3, PT ;  /* 0x000000030000780c */ /* 0x000fda0003f05270 */
[----:B-1----:R-:W-:Y:S05]  /*1890*/  @!P0 BRA `(.L_x_3270) ;  /* 0x0000000000048947 */ /* 0x002fea0003800000 */
[----:B------:R-:W-:Y:S01]  /*18a0*/  BPT.TRAP 0x1 ;  /* 0x000000040000795c */ /* 0x000fe20000300000 */
.L_x_3270:
[----:B------:R-:W-:Y:S01]  /*18b0*/  ULEA UR21, UR37, UR49, 0x3 ;  /* 0x0000003125157291 */ /* 0x000fe2000f8e183f */
[----:B------:R-:W-:-:S05]  /*18c0*/  IMAD.U32 R7, RZ, RZ, UR38 ;  /* 0x00000026ff077e24 */ /* 0x000fca000f8e00ff */
[----:B------:R-:W-:-:S04]  /*18d0*/  SHF.L.U32 R7, R7, 0x1f, RZ ;  /* 0x0000001f07077819 */ /* 0x000fc800000006ff */
[----:B------:R1:W2:Y:S01]  /*18e0*/  SYNCS.PHASECHK.TRANS64.TRYWAIT P1, [UR21+0x22830], R7 ;  /* 0x02283007ff0075a7 */ /* 0x0002a20008020155 */
[----:B------:R-:W-:Y:S05]  /*18f0*/  @!P0 BRA `(.L_x_3271) ;  /* 0x0000000000048947 */ /* 0x000fea0003800000 */
[----:B------:R-:W-:Y:S01]  /*1900*/  BPT.TRAP 0x1 ;  /* 0x000000040000795c */ /* 0x000fe20000300000 */
.L_x_3271:
[----:B--2---:R-:W-:Y:S05]  /*1910*/  @P1 BRA `(.L_x_3272) ;  /* 0x0000000000081947 */ /* 0x004fea0003800000 */
[----:B------:R-:W2:Y:S02]  /*1920*/  SYNCS.PHASECHK.TRANS64.TRYWAIT P1, [UR21+0x22830], R7 ;  /* 0x02283007ff0075a7 */ /* 0x000ea40008020155 */
[----:B--2---:R-:W-:Y:S05]  /*1930*/  @!P1 BRA `(.L_x_3273) ;  /* 0x000000bc00c89947 */ /* 0x004fea0003800000 */
.L_x_3272:
[----:B------:R-:W-:Y:S01]  /*1940*/  UIADD3 UR4, UR49, 0x1c400, URZ ;  /* 0x0001c40031047890 */ /* 0x000fe2000fffe03f */
[----:B------:R-:W-:Y:S01]  /*1950*/  WARPGROUP.ARRIVE ;  /* 0x00000000000079c5 */ /* 0x000fe20000000000 */
[----:B------:R-:W-:Y:S01]  /*1960*/  ULOP3.LUT UR16, UR52, 0x10000, URZ, 0xfc, !UPT ;  /* 0x0001000034107892 */ /* 0x000fe2000f8efc3f */
[----:B------:R-:W-:Y:S01]  /*1970*/  VIADD R4, R22, UR42 ;  /* 0x0000002a16047c36 */ /* 0x000fe20008000000 */
        /* <DEDUP_REMOVED lines=20> */
[----:B------:R-:W-:Y:S01]  /*1ac0*/  ULDC UR27, c[0x0][0x988] ;  /* 0x00026200001b7ab9 */ /* 0x000fe20000000800 */
[----:B------:R-:W-:-:S02]  /*1ad0*/  WARPGROUP.DEPBAR.LE gsb0, 0x0 ;  /* 0x00008000000079c5 */ /* 0x000fc40000010000 */
[----:B------:R-:W-:-:S06]  /*1ae0*/  WARPGROUP.ARRIVE ;  /* 0x00000000000079c5 */ /* 0x000fcc0000000000 */
[----:B------:R-:W-:Y:S01]  /*1af0*/  HGMMA.64x96x16.F32.BF16 R24, gdesc[UR4], R24, gsb0 ;  /* 0x01600000041879f0 */ /* 0x000fe20008001818 */
[----:B------:R-:W-:Y:S02]  /*1b00*/  UIMAD UR6, UR41, -0x60, UR45 ;  /* 0xffffffa0290678a4 */ /* 0x000fe4000f8e022d */
[----:B------:R-:W-:Y:S02]  /*1b10*/  WARPGROUP.DEPBAR.LE gsb0, 0x0 ;  /* 0x00008000000079c5 */ /* 0x000fe40000010000 */
[----:B------:R-:W-:-:S06]  /*1b20*/  WARPGROUP.ARRIVE ;  /* 0x00000000000079c5 */ /* 0x000fcc0000000000 */
[----:B------:R-:W-:Y:S01]  /*1b30*/  HGMMA.64x96x16.F32.BF16 R24, gdesc[UR8], R24, gsb0 ;  /* 0x01600000081879f0 */ /* 0x000fe20008001818 */
[----:B------:R-:W-:Y:S01]  /*1b40*/  ULDC UR11, c[0x0][0x288] ;  /* 0x0000a200000b7ab9 */ /* 0x000fe20000000800 */
[----:B------:R-:W-:Y:S01]  /*1b50*/  ULDC UR10, c[0x0][0x9d8] ;  /* 0x00027600000a7ab9 */ /* 0x000fe20000000800 */
[----:B------:R-:W-:Y:S02]  /*1b60*/  UIADD3 UR7, -UR11, 0x61, UR6 ;  /* 0x000000610b077890 */ /* 0x000fe4000fffe106 */
[----:B------:R-:W-:-:S04]  /*1b70*/  UIADD3 UR6, UR6, 0x60, URZ ;  /* 0x0000006006067890 */ /* 0x000fc8000fffe03f */
[----:B------:R-:W-:Y:S02]  /*1b80*/  MOV R3, UR7 ;  /* 0x0000000700037c02 */ /* 0x000fe40008000f00 */
[----:B------:R-:W-:-:S03]  /*1b90*/  IMAD.U32 R5, RZ, RZ, UR6 ;  /* 0x00000006ff057e24 */ /* 0x000fc6000f8e00ff */
[C---:B------:R-:W-:Y:S02]  /*1ba0*/  IMAD R3, R2.reuse, -0x2, R3 ;  /* 0xfffffffe02037824 */ /* 0x040fe400078e0203 */
[----:B--2---:R-:W-:-:S03]  /*1bb0*/  IMAD R0, R2, -0x2, R5 ;  /* 0xfffffffe02007824 */ /* 0x004fc600078e0205 */
[----:B------:R-:W-:-:S04]  /*1bc0*/  IADD3 R5, R3, 0x8, R4 ;  /* 0x0000000803057810 */ /* 0x000fc80007ffe004 */
[----:B------:R-:W-:Y:S02]  /*1bd0*/  VIMNMX R5, R0, R5, PT ;  /* 0x0000000500057248 */ /* 0x000fe40003fe0100 */
[----:B------:R-:W-:Y:S02]  /*1be0*/  VIADDMNMX R0, R4, R3, R0, PT ;  /* 0x0000000304007246 */ /* 0x000fe40003800100 */
[C---:B------:R-:W-:Y:S02]  /*1bf0*/  ISETP.GT.AND P1, PT, R5.reuse, RZ, PT ;  /* 0x000000ff0500720c */ /* 0x040fe40003f24270 */
[C---:B------:R-:W-:Y:S02]  /*1c00*/  ISETP.GT.AND P2, PT, R5.reuse, 0x1, PT ;  /* 0x000000010500780c */ /* 0x040fe40003f44270 */
[----:B------:R-:W-:Y:S02]  /*1c10*/  ISETP.GT.AND P3, PT, R5, 0x8, PT ;  /* 0x000000080500780c */ /* 0x000fe40003f64270 */
[----:B------:R-:W-:-:S02]  /*1c20*/  ISETP.GT.AND P4, PT, R0, 0x8, PT ;  /* 0x000000080000780c */ /* 0x000fc40003f84270 */
[----:B------:R-:W-:Y:S01]  /*1c30*/  ISETP.GT.AND P5, PT, R0, 0x9, PT ;  /* 0x000000090000780c */ /* 0x000fe20003fa4270 */
        /* <DEDUP_REMOVED lines=35> */
[----:B----4-:R-:W-:Y:S01]  /*1e70*/  FSEL R27, R27, -INF , P2 ;  /* 0xff8000001b1b7808 */ /* 0x010fe20001000000 */
[----:B------:R-:W-:Y:S01]  /*1e80*/  FMUL.FTZ R25, R25, UR10 ;  /* 0x0000000a19197c20 */ /* 0x000fe20008410000 */
[----:B------:R-:W-:Y:S01]  /*1e90*/  ISETP.GT.AND P2, PT, R5, 0x10, PT ;  /* 0x000000100500780c */ /* 0x000fe20003f44270 */
[----:B------:R-:W-:Y:S01]  /*1ea0*/  FMUL.FTZ R28, R28, UR10 ;  /* 0x0000000a1c1c7c20 */ /* 0x000fe20008410000 */
[----:B------:R-:W-:Y:S01]  /*1eb0*/  FMNMX.FTZ R9, R26, R27, !PT ;  /* 0x0000001b1a097209 */ /* 0x000fe20007810000 */
[----:B------:R-:W-:Y:S01]  /*1ec0*/  FMUL.FTZ R29, R29, UR10 ;  /* 0x0000000a1d1d7c20 */ /* 0x000fe20008410000 */
[----:B------:R-:W-:Y:S01]  /*1ed0*/  FMUL.FTZ R32, R32, UR10 ;  /* 0x0000000a20207c20 */ /* 0x000fe20008410000 */
[----:B------:R-:W4:Y:S01]  /*1ee0*/  MUFU.TANH R34, R34 ;  /* 0x0000002200227308 */ /* 0x000f220000002400 */
[----:B-----5:R-:W-:Y:S01]  /*1ef0*/  FSEL R30, R30, -INF , P3 ;  /* 0xff8000001e1e7808 */ /* 0x020fe20001800000 */
[----:B------:R-:W-:Y:S01]  /*1f00*/  FMUL.FTZ R33, R33, UR10 ;  /* 0x0000000a21217c20 */ /* 0x000fe20008410000 */
[----:B------:R-:W-:Y:S01]  /*1f10*/  ISETP.GT.AND P3, PT, R0, 0x1, PT ;  /* 0x000000010000780c */ /* 0x000fe20003f64270 */
[----:B------:R-:W-:Y:S01]  /*1f20*/  FMUL.FTZ R36, R36, UR10 ;  /* 0x0000000a24247c20 */ /* 0x000fe20008410000 */
[----:B------:R-:W-:Y:S01]  /*1f30*/  FMNMX.FTZ R8, R30, R9, !PT ;  /* 0x000000091e087209 */ /* 0x000fe20007810000 */
[----:B------:R-:W-:Y:S01]  /*1f40*/  FMUL.FTZ R37, R37, UR10 ;  /* 0x0000000a25257c20 */ /* 0x000fe20008410000 */
[----:B------:R-:W-:Y:S01]  /*1f50*/  FMUL.FTZ R40, R40, UR10 ;  /* 0x0000000a28287c20 */ /* 0x000fe20008410000 */
[----:B------:R-:W5:Y:S01]  /*1f60*/  MUFU.TANH R35, R35 ;  /* 0x0000002300237308 */ /* 0x000f620000002400 */
[----:B--2---:R-:W-:Y:S01]  /*1f70*/  FSEL R31, R31, -INF , P1 ;  /* 0xff8000001f1f7808 */ /* 0x004fe20000800000 */
[----:B------:R-:W-:Y:S01]  /*1f80*/  FMUL.FTZ R41, R41, UR10 ;  /* 0x0000000a29297c20 */ /* 0x000fe20008410000 */
[----:B------:R-:W-:Y:S01]  /*1f90*/  ISETP.GT.AND P1, PT, R5, 0x11, PT ;  /* 0x000000110500780c */ /* 0x000fe20003f24270 */
[----:B------:R-:W-:Y:S01]  /*1fa0*/  FMUL.FTZ R44, R44, UR10 ;  /* 0x0000000a2c2c7c20 */ /* 0x000fe20008410000 */
[----:B------:R-:W-:Y:S01]  /*1fb0*/  FMNMX.FTZ R9, R31, R8, !PT ;  /* 0x000000081f097209 */ /* 0x000fe20007810000 */
        /* <DEDUP_REMOVED lines=24> */
[----:B------:R-:W-:-:S02]  /*2140*/  FMUL.FTZ R69, R69, UR10 ;  /* 0x0000000a45457c20 */ /* 0x000fc40008410000 */
[----:B------:R-:W2:Y:S01]  /*2150*/  MUFU.TANH R43, R43 ;  /* 0x0000002b002b7308 */ /* 0x000ea20000002400 */
[----:B----4-:R-:W-:Y:S02]  /*2160*/  FSEL R39, R39, -INF , P1 ;  /* 0xff80000027277808 */ /* 0x010fe40000800000 */
[----:B------:R-:W-:Y:S02]  /*2170*/  ISETP.GT.AND P1, PT, R5, 0x21, PT ;  /* 0x000000210500780c */ /* 0x000fe40003f24270 */
[----:B------:R-:W-:-:S03]  /*2180*/  FMNMX.FTZ R9, R39, R8, !PT ;  /* 0x0000000827097209 */ /* 0x000fc60007810000 */
[----:B------:R-:W4:Y:S01]  /*2190*/  MUFU.TANH R46, R46 ;  /* 0x0000002e002e7308 */ /* 0x000f220000002400 */
[----:B-----5:R-:W-:Y:S02]  /*21a0*/  FSEL R42, R42, -INF , P2 ;  /* 0xff8000002a2a7808 */ /* 0x020fe40001000000 */
[----:B------:R-:W-:Y:S02]  /*21b0*/  ISETP.GT.AND P2, PT, R5, 0x28, PT ;  /* 0x000000280500780c */ /* 0x000fe40003f44270 */
[----:B------:R-:W-:-:S03]  /*21c0*/  FMNMX.FTZ R8, R42, R9, !PT ;  /* 0x000000092a087209 */ /* 0x000fc60007810000 */
[----:B------:R-:W5:Y:S01]  /*21d0*/  MUFU.TANH R47, R47 ;  /* 0x0000002f002f7308 */ /* 0x000f620000002400 */
[----:B--2---:R-:W-:Y:S02]  /*21e0*/  FSEL R43, R43, -INF , P1 ;  /* 0xff8000002b2b7808 */ /* 0x004fe40000800000 */
[----:B------:R-:W-:Y:S02]  /*21f0*/  ISETP.GT.AND P1, PT, R5, 0x29, PT ;  /* 0x000000290500780c */ /* 0x000fe40003f24270 */
[----:B------:R-:W-:-:S03]  /*2200*/  FMNMX.FTZ R9, R43, R8, !PT ;  /* 0x000000082b097209 */ /* 0x000fc60007810000 */
        /* <DEDUP_REMOVED lines=50> */
[----:B------:R-:W-:Y:S02]  /*2530*/  ISETP.GT.AND P2, PT, R0, RZ, PT ;  /* 0x000000ff0000720c */ /* 0x000fe40003f44270 */
[----:B------:R-:W-:-:S03]  /*2540*/  FMNMX.FTZ R8, R70, R5, !PT ;  /* 0x0000000546087209 */ /* 0x000fc60007810000 */
[----:B------:R-:W4:Y:S01]  /*2550*/  MUFU.TANH R25, R25 ;  /* 0x0000001900197308 */ /* 0x000f220000002400 */
[----:B-----5:R-:W-:Y:S02]  /*2560*/  FSEL R71, R71, -INF , P1 ;  /* 0xff80000047477808 */ /* 0x020fe40000800000 */
[----:B------:R-:W-:Y:S02]  /*2570*/  ISETP.GT.AND P1, PT, R0, 0x10, PT ;  /* 0x000000100000780c */ /* 0x000fe40003f24270 */
[----:B------:R-:W-:-:S03]  /*2580*/  FMNMX.FTZ R8, R71, R8, !PT ;  /* 0x0000000847087209 */ /* 0x000fc60007810000 */
[----:B------:R-:W5:Y:S01]  /*2590*/  MUFU.TANH R28, R28 ;  /* 0x0000001c001c7308 */ /* 0x000f620000002400 */
[----:B--2---:R-:W-:Y:S01]  /*25a0*/  FSEL R24, R24, -INF , P2 ;  /* 0xff80000018187808 */ /* 0x004fe20001000000 */
[----:B------:R-:W2:Y:S06]  /*25b0*/  SHFL.BFLY PT, R5, R8, 0x2, 0x1f ;  /* 0x0c401f0008057f89 */ /* 0x000eac00000e0000 */
[----:B------:R-:W1:Y:S01]  /*25c0*/  MUFU.TANH R29, R29 ;  /* 0x0000001d001d7308 */ /* 0x000e620000002400 */
[----:B----4-:R-:W-:-:S04]  /*25d0*/  FSEL R25, R25, -INF , P3 ;  /* 0xff80000019197808 */ /* 0x010fc80001800000 */
[----:B------:R-:W-:-:S03]  /*25e0*/  FMNMX.FTZ R3, R24, R25, !PT ;  /* 0x0000001918037209 */ /* 0x000fc60007810000 */
[----:B------:R-:W4:Y:S01]  /*25f0*/  MUFU.TANH R32, R32 ;  /* 0x0000002000207308 */ /* 0x000f220000002400 */
[----:B-----5:R-:W-:-:S07]  /*2600*/  FSEL R28, R28, -INF , P4 ;  /* 0xff8000001c1c7808 */ /* 0x020fce0002000000 */
[----:B------:R-:W-:Y:S01]  /*2610*/  MUFU.TANH R33, R33 ;  /* 0x0000002100217308 */ /* 0x000fe20000002400 */
[----:B-1----:R-:W-:Y:S02]  /*2620*/  FSEL R29, R29, -INF , P5 ;  /* 0xff8000001d1d7808 */ /* 0x002fe40002800000 */
[----:B--2---:R-:W-:-:S05]  /*2630*/  FMNMX.FTZ R5, R8, R5, !PT ;  /* 0x0000000508057209 */ /* 0x004fca0007810000 */
[----:B------:R-:W1:Y:S01]  /*2640*/  SHFL.BFLY PT, R8, R5, 0x1, 0x1f ;  /* 0x0c201f0005087f89 */ /* 0x000e6200000e0000 */
[----:B------:R-:W2:Y:S01]  /*2650*/  MUFU.TANH R36, R36 ;  /* 0x0000002400247308 */ /* 0x000ea20000002400 */
[----:B----4-:R-:W-:Y:S02]  /*2660*/  FSEL R32, R32, -INF , P1 ;  /* 0xff80000020207808 */ /* 0x010fe40000800000 */
[----:B------:R-:W-:-:S05]  /*2670*/  ISETP.GT.AND P1, PT, R0, 0x18, PT ;  /* 0x000000180000780c */ /* 0x000fca0003f24270 */
[----:B------:R-:W4:Y:S08]  /*2680*/  MUFU.TANH R37, R37 ;  /* 0x0000002500257308 */ /* 0x000f300000002400 */
[----:B------:R-:W5:Y:S01]  /*2690*/  MUFU.TANH R40, R40 ;  /* 0x0000002800287308 */ /* 0x000f620000002400 */
[----:B--2---:R-:W-:Y:S02]  /*26a0*/  FSEL R36, R36, -INF , P1 ;  /* 0xff80000024247808 */ /* 0x004fe40000800000 */
[----:B------:R-:W-:-:S02]  /*26b0*/  ISETP.GT.AND P1, PT, R0, 0x20, PT ;  /* 0x000000200000780c */ /* 0x000fc40003f24270 */
[----:B-1----:R-:W-:-:S03]  /*26c0*/  FMNMX.FTZ R4, R5, R8, !PT ;  /* 0x0000000805047209 */ /* 0x002fc60007810000 */
[----:B------:R-:W1:Y:S01]  /*26d0*/  MUFU.TANH R41, R41 ;  /* 0x0000002900297308 */ /* 0x000e620000002400 */
[----:B------:R-:W-:Y:S02]  /*26e0*/  FMNMX.FTZ R8, R28, R3, !PT ;  /* 0x000000031c087209 */ /* 0x000fe40007810000 */
[C---:B------:R-:W-:Y:S01]  /*26f0*/  FSETP.NEU.FTZ.AND P2, PT, R4.reuse, -INF , PT ;  /* 0xff8000000400780b */ /* 0x040fe20003f5d000 */
[----:B------:R-:W-:Y:S01]  /*2700*/  FMUL.FTZ R5, R4, UR27 ;  /* 0x0000001b04057c20 */ /* 0x000fe20008410000 */
[----:B------:R-:W-:-:S03]  /*2710*/  FMNMX.FTZ R3, R29, R8, !PT ;  /* 0x000000081d037209 */ /* 0x000fc60007810000 */
[----:B------:R-:W2:Y:S01]  /*2720*/  MUFU.TANH R44, R44 ;  /* 0x0000002c002c7308 */ /* 0x000ea20000002400 */
[----:B------:R-:W-:Y:S02]  /*2730*/  FSEL R9, R5, RZ, P2 ;  /* 0x000000ff05097208 */ /* 0x000fe40001000000 */
[----:B------:R-:W-:Y:S02]  /*2740*/  ISETP.GT.AND P2, PT, R0, 0x11, PT ;  /* 0x000000110000780c */ /* 0x000fe40003f44270 */
[----:B------:R-:W-:Y:S01]  /*2750*/  FMNMX.FTZ R8, R32, R3, !PT ;  /* 0x0000000320087209 */ /* 0x000fe20007810000 */
[--C-:B------:R-:W-:Y:S01]  /*2760*/  FFMA.FTZ R26, R26, UR27, -R9.reuse ;  /* 0x0000001b1a1a7c23 */ /* 0x100fe20008010809 */
[----:B------:R-:W-:Y:S01]  /*2770*/  FSEL R33, R33, -INF , P2 ;  /* 0xff80000021217808 */ /* 0x000fe20001000000 */
[----:B------:R-:W3:Y:S01]  /*2780*/  MUFU.TANH R45, R45 ;  /* 0x0000002d002d7308 */ /* 0x000ee20000002400 */
[----:B------:R-:W-:Y:S01]  /*2790*/  ISETP.GT.AND P2, PT, R0, 0x19, PT ;  /* 0x000000190000780c */ /* 0x000fe20003f44270 */
[--C-:B------:R-:W-:Y:S01]  /*27a0*/  FFMA.FTZ R27, R27, UR27, -R9.reuse ;  /* 0x0000001b1b1b7c23 */ /* 0x100fe20008010809 */
[----:B------:R-:W-:Y:S01]  /*27b0*/  FMNMX.FTZ R3, R33, R8, !PT ;  /* 0x0000000821037209 */ /* 0x000fe20007810000 */
[--C-:B------:R-:W-:Y:S01]  /*27c0*/  FFMA.FTZ R30, R30, UR27, -R9.reuse ;  /* 0x0000001b1e1e7c23 */ /* 0x100fe20008010809 */
[----:B----4-:R-:W-:Y:S01]  /*27d0*/  FSEL R37, R37, -INF , P2 ;  /* 0xff80000025257808 */ /* 0x010fe20001000000 */
[--C-:B------:R-:W-:Y:S01]  /*27e0*/  FFMA.FTZ R31, R31, UR27, -R9.reuse ;  /* 0x0000001b1f1f7c23 */ /* 0x100fe20008010809 */
[----:B------:R-:W-:Y:S01]  /*27f0*/  FMNMX.FTZ R8, R36, R3, !PT ;  /* 0x0000000324087209 */ /* 0x000fe20007810000 */
[----:B------:R-:W4:Y:S01]  /*2800*/  MUFU.TANH R48, R48 ;  /* 0x0000003000307308 */ /* 0x000f220000002400 */
[----:B------:R-:W-:Y:S01]  /*2810*/  ISETP.GT.AND P2, PT, R0, 0x21, PT ;  /* 0x000000210000780c */ /* 0x000fe20003f44270 */
[--C-:B------:R-:W-:Y:S01]  /*2820*/  FFMA.FTZ R34, R34, UR27, -R9.reuse ;  /* 0x0000001b22227c23 */ /* 0x100fe20008010809 */
[----:B-----5:R-:W-:Y:S01]  /*2830*/  FSEL R40, R40, -INF , P1 ;  /* 0xff80000028287808 */ /* 0x020fe20000800000 */
[--C-:B------:R-:W-:Y:S01]  /*2840*/  FFMA.FTZ R35, R35, UR27, -R9.reuse ;  /* 0x0000001b23237c23 */ /* 0x100fe20008010809 */
[----:B------:R-:W-:Y:S01]  /*2850*/  FMNMX.FTZ R3, R37, R8, !PT ;  /* 0x0000000825037209 */ /* 0x000fe20007810000 */
[--C-:B------:R-:W-:Y:S01]  /*2860*/  FFMA.FTZ R38, R38, UR27, -R9.reuse ;  /* 0x0000001b26267c23 */ /* 0x100fe20008010809 */
[----:B------:R-:W-:Y:S01]  /*2870*/  ISETP.GT.AND P1, PT, R0, 0x28, PT ;  /* 0x000000280000780c */ /* 0x000fe20003f24270 */
[----:B------:R-:W5:Y:S01]  /*2880*/  MUFU.TANH R49, R49 ;  /* 0x0000003100317308 */ /* 0x000f620000002400 */
[----:B-1----:R-:W-:Y:S01]  /*2890*/  FSEL R41, R41, -INF , P2 ;  /* 0xff80000029297808 */ /* 0x002fe20001000000 */
[--C-:B------:R-:W-:Y:S01]  /*28a0*/  FFMA.FTZ R39, R39, UR27, -R9.reuse ;  /* 0x0000001b27277c23 */ /* 0x100fe20008010809 */
[----:B------:R-:W-:Y:S01]  /*28b0*/  FMNMX.FTZ R8, R40, R3, !PT ;  /* 0x0000000328087209 */ /* 0x000fe20007810000 */
[--C-:B------:R-:W-:Y:S01]  /*28c0*/  FFMA.FTZ R42, R42, UR27, -R9.reuse ;  /* 0x0000001b2a2a7c23 */ /* 0x100fe20008010809 */
[----:B------:R-:W-:Y:S01]  /*28d0*/  ISETP.GT.AND P2, PT, R0, 0x29, PT ;  /* 0x000000290000780c */ /* 0x000fe20003f44270 */
[--C-:B------:R-:W-:Y:S01]  /*28e0*/  FFMA.FTZ R43, R43, UR27, -R9.reuse ;  /* 0x0000001b2b2b7c23 */ /* 0x100fe20008010809 */
[----:B--2---:R-:W-:Y:S01]  /*28f0*/  FSEL R44, R44, -INF , P1 ;  /* 0xff8000002c2c7808 */ /* 0x004fe20000800000 */
[----:B------:R-:W1:Y:S01]  /*2900*/  MUFU.TANH R52, R52 ;  /* 0x0000003400347308 */ /* 0x000e620000002400 */
[----:B------:R-:W-:Y:S01]  /*2910*/  FMNMX.FTZ R3, R41, R8, !PT ;  /* 0x0000000829037209 */ /* 0x000fe20007810000 */
[--C-:B------:R-:W-:Y:S01]  /*2920*/  FFMA.FTZ R46, R46, UR27, -R9.reuse ;  /* 0x0000001b2e2e7c23 */ /* 0x100fe20008010809 */
[----:B------:R-:W-:Y:S01]  /*2930*/  ISETP.GT.AND P1, PT, R0, 0x30, PT ;  /* 0x000000300000780c */ /* 0x000fe20003f24270 */
[--C-:B------:R-:W-:Y:S01]  /*2940*/  FFMA.FTZ R47, R47, UR27, -R9.reuse ;  /* 0x0000001b2f2f7c23 */ /* 0x100fe20008010809 */
[----:B---3--:R-:W-:Y:S01]  /*2950*/  FSEL R45, R45, -INF , P2 ;  /* 0xff8000002d2d7808 */ /* 0x008fe20001000000 */
[--C-:B------:R-:W-:Y:S01]  /*2960*/  FFMA.FTZ R50, R50, UR27, -R9.reuse ;  /* 0x0000001b32327c23 */ /* 0x100fe20008010809 */
[----:B------:R-:W-:Y:S01]  /*2970*/  FMNMX.FTZ R8, R44, R3, !PT ;  /* 0x000000032c087209 */ /* 0x000fe20007810000 */
[----:B------:R-:W2:Y:S01]  /*2980*/  MUFU.TANH R53, R53 ;  /* 0x0000003500357308 */ /* 0x000ea20000002400 */
[----:B------:R-:W-:Y:S01]  /*2990*/  ISETP.GT.AND P2, PT, R0, 0x31, PT ;  /* 0x000000310000780c */ /* 0x000fe20003f44270 */
[--C-:B------:R-:W-:Y:S01]  /*29a0*/  FFMA.FTZ R51, R51, UR27, -R9.reuse ;  /* 0x0000001b33337c23 */ /* 0x100fe20008010809 */
[----:B----4-:R-:W-:Y:S01]  /*29b0*/  FSEL R48, R48, -INF , P1 ;  /* 0xff80000030307808 */ /* 0x010fe20000800000 */
[--C-:B------:R-:W-:Y:S01]  /*29c0*/  FFMA.FTZ R54, R54, UR27, -R9.reuse ;  /* 0x0000001b36367c23 */ /* 0x100fe20008010809 */
[----:B------:R-:W-:Y:S01]  /*29d0*/  FMNMX.FTZ R3, R45, R8, !PT ;  /* 0x000000082d037209 */ /* 0x000fe20007810000 */
[--C-:B------:R-:W-:Y:S01]  /*29e0*/  FFMA.FTZ R55, R55, UR27, -R9.reuse ;  /* 0x0000001b37377c23 */ /* 0x100fe20008010809 */
[----:B------:R-:W-:Y:S01]  /*29f0*/  ISETP.GT.AND P1, PT, R0, 0x38, PT ;  /* 0x000000380000780c */ /* 0x000fe20003f24270 */
[----:B------:R-:W3:Y:S01]  /*2a00*/  MUFU.TANH R56, R56 ;  /* 0x0000003800387308 */ /* 0x000ee20000002400 */
[----:B-----5:R-:W-:Y:S01]  /*2a10*/  FSEL R49, R49, -INF , P2 ;  /* 0xff80000031317808 */ /* 0x020fe20001000000 */
[--C-:B------:R-:W-:Y:S01]  /*2a20*/  FFMA.FTZ R58, R58, UR27, -R9.reuse ;  /* 0x0000001b3a3a7c23 */ /* 0x100fe20008010809 */
[----:B------:R-:W-:Y:S01]  /*2a30*/  FMNMX.FTZ R8, R48, R3, !PT ;  /* 0x0000000330087209 */ /* 0x000fe20007810000 */
[--C-:B------:R-:W-:Y:S01]  /*2a40*/  FFMA.FTZ R59, R59, UR27, -R9.reuse ;  /* 0x0000001b3b3b7c23 */ /* 0x100fe20008010809 */
[----:B------:R-:W-:Y:S01]  /*2a50*/  ISETP.GT.AND P2, PT, R0, 0x39, PT ;  /* 0x000000390000780c */ /* 0x000fe20003f44270 */
[--C-:B------:R-:W-:Y:S01]  /*2a60*/  FFMA.FTZ R62, R62, UR27, -R9.reuse ;  /* 0x0000001b3e3e7c23 */ /* 0x100fe20008010809 */
[----:B-1----:R-:W-:Y:S01]  /*2a70*/  FSEL R52, R52, -INF , P1 ;  /* 0xff80000034347808 */ /* 0x002fe20000800000 */
[----:B------:R-:W1:Y:S01]  /*2a80*/  MUFU.TANH R57, R57 ;  /* 0x0000003900397308 */ /* 0x000e620000002400 */
[----:B------:R-:W-:Y:S01]  /*2a90*/  FMNMX.FTZ R3, R49, R8, !PT ;  /* 0x0000000831037209 */ /* 0x000fe20007810000 */
[--C-:B------:R-:W-:Y:S01]  /*2aa0*/  FFMA.FTZ R63, R63, UR27, -R9.reuse ;  /* 0x0000001b3f3f7c23 */ /* 0x100fe20008010809 */
[----:B------:R-:W-:Y:S01]  /*2ab0*/  ISETP.GT.AND P1, PT, R0, 0x40, PT ;  /* 0x000000400000780c */ /* 0x000fe20003f24270 */
[--C-:B------:R-:W-:Y:S01]  /*2ac0*/  FFMA.FTZ R66, R66, UR27, -R9.reuse ;  /* 0x0000001b42427c23 */ /* 0x100fe20008010809 */
[----:B--2---:R-:W-:Y:S01]  /*2ad0*/  FSEL R53, R53, -INF , P2 ;  /* 0xff80000035357808 */ /* 0x004fe20001000000 */
[--C-:B------:R-:W-:Y:S01]  /*2ae0*/  FFMA.FTZ R67, R67, UR27, -R9.reuse ;  /* 0x0000001b43437c23 */ /* 0x100fe20008010809 */
[----:B------:R-:W-:Y:S01]  /*2af0*/  FMNMX.FTZ R8, R52, R3, !PT ;  /* 0x0000000334087209 */ /* 0x000fe20007810000 */
[----:B------:R-:W2:Y:S01]  /*2b00*/  MUFU.TANH R60, R60 ;  /* 0x0000003c003c7308 */ /* 0x000ea20000002400 */
[----:B------:R-:W-:Y:S01]  /*2b10*/  ISETP.GT.AND P2, PT, R0, 0x41, PT ;  /* 0x000000410000780c */ /* 0x000fe20003f44270 */
[--C-:B------:R-:W-:Y:S01]  /*2b20*/  FFMA.FTZ R70, R70, UR27, -R9.reuse ;  /* 0x0000001b46467c23 */ /* 0x100fe20008010809 */
[----:B---3--:R-:W-:Y:S01]  /*2b30*/  FSEL R56, R56, -INF , P1 ;  /* 0xff80000038387808 */ /* 0x008fe20000800000 */
[----:B------:R-:W-:Y:S01]  /*2b40*/  FFMA.FTZ R9, R71, UR27, -R9 ;  /* 0x0000001b47097c23 */ /* 0x000fe20008010809 */
[----:B------:R-:W-:-:S02]  /*2b50*/  FMNMX.FTZ R3, R53, R8, !PT ;  /* 0x0000000835037209 */ /* 0x000fc40007810000 */
[----:B------:R-:W-:Y:S01]  /*2b60*/  ISETP.GT.AND P1, PT, R0, 0x48, PT ;  /* 0x000000480000780c */ /* 0x000fe20003f24270 */
[----:B------:R-:W3:Y:S01]  /*2b70*/  MUFU.TANH R61, R61 ;  /* 0x0000003d003d7308 */ /* 0x000ee20000002400 */
[----:B-1----:R-:W-:Y:S02]  /*2b80*/  FSEL R57, R57, -INF , P2 ;  /* 0xff80000039397808 */ /* 0x002fe40001000000 */
[----:B------:R-:W-:Y:S02]  /*2b90*/  FMNMX.FTZ R8, R56, R3, !PT ;  /* 0x0000000338087209 */ /* 0x000fe40007810000 */
[----:B------:R-:W-:Y:S02]  /*2ba0*/  ISETP.GT.AND P2, PT, R0, 0x49, PT ;  /* 0x000000490000780c */ /* 0x000fe40003f44270 */
[----:B------:R-:W-:Y:S01]  /*2bb0*/  FMNMX.FTZ R3, R57, R8, !PT ;  /* 0x0000000839037209 */ /* 0x000fe20007810000 */
[----:B------:R-:W1:Y:S01]  /*2bc0*/  MUFU.TANH R64, R64 ;  /* 0x0000004000407308 */ /* 0x000e620000002400 */
[----:B--2---:R-:W-:-:S02]  /*2bd0*/  FSEL R60, R60, -INF , P1 ;  /* 0xff8000003c3c7808 */ /* 0x004fc40000800000 */
[----:B------:R-:W-:Y:S02]  /*2be0*/  ISETP.GT.AND P1, PT, R0, 0x50, PT ;  /* 0x000000500000780c */ /* 0x000fe40003f24270 */
[----:B------:R-:W-:-:S03]  /*2bf0*/  FMNMX.FTZ R8, R60, R3, !PT ;  /* 0x000000033c087209 */ /* 0x000fc60007810000 */
[----:B------:R-:W2:Y:S01]  /*2c00*/  MUFU.TANH R65, R65 ;  /* 0x0000004100417308 */ /* 0x000ea20000002400 */
[----:B---3--:R-:W-:Y:S02]  /*2c10*/  FSEL R61, R61, -INF , P2 ;  /* 0xff8000003d3d7808 */ /* 0x008fe40001000000 */
[----:B------:R-:W-:Y:S02]  /*2c20*/  ISETP.GT.AND P2, PT, R0, 0x51, PT ;  /* 0x000000510000780c */ /* 0x000fe40003f44270 */
[----:B------:R-:W-:-:S03]  /*2c30*/  FMNMX.FTZ R3, R61, R8, !PT ;  /* 0x000000083d037209 */ /* 0x000fc60007810000 */
[----:B------:R-:W3:Y:S01]  /*2c40*/  MUFU.TANH R68, R68 ;  /* 0x0000004400447308 */ /* 0x000ee20000002400 */
[----:B-1----:R-:W-:Y:S02]  /*2c50*/  FSEL R64, R64, -INF , P1 ;  /* 0xff80000040407808 */ /* 0x002fe40000800000 */
[----:B------:R-:W-:Y:S02]  /*2c60*/  ISETP.GT.AND P1, PT, R0, 0x58, PT ;  /* 0x000000580000780c */ /* 0x000fe40003f24270 */
[----:B------:R-:W-:-:S03]  /*2c70*/  FMNMX.FTZ R8, R64, R3, !PT ;  /* 0x0000000340087209 */ /* 0x000fc60007810000 */
[----:B------:R-:W1:Y:S01]  /*2c80*/  MUFU.TANH R69, R69 ;  /* 0x0000004500457308 */ /* 0x000e620000002400 */
[----:B--2---:R-:W-:Y:S02]  /*2c90*/  FSEL R65, R65, -INF , P2 ;  /* 0xff80000041417808 */ /* 0x004fe40001000000 */
[----:B------:R-:W-:Y:S02]  /*2ca0*/  ISETP.GT.AND P2, PT, R0, 0x59, PT ;  /* 0x000000590000780c */ /* 0x000fe40003f44270 */
[----:B------:R-:W-:Y:S02]  /*2cb0*/  FMNMX.FTZ R3, R65, R8, !PT ;  /* 0x0000000841037209 */ /* 0x000fe40007810000 */
[----:B------:R-:W-:Y:S01]  /*2cc0*/  MOV R8, UR21 ;  /* 0x0000001500087c02 */ /* 0x000fe20008000f00 */
[----:B------:R-:W-:Y:S01]  /*2cd0*/  MUFU.EX2 R26, R26 ;  /* 0x0000001a001a7308 */ /* 0x000fe20000000800 */
[----:B---3--:R-:W-:-:S04]  /*2ce0*/  FSEL R68, R68, -INF , P1 ;  /* 0xff80000044447808 */ /* 0x008fc80000800000 */
[----:B------:R-:W-:-:S03]  /*2cf0*/  FMNMX.FTZ R0, R68, R3, !PT ;  /* 0x0000000344007209 */ /* 0x000fc60007810000 */
[----:B------:R-:W2:Y:S01]  /*2d00*/  MUFU.EX2 R27, R27 ;  /* 0x0000001b001b7308 */ /* 0x000ea20000000800 */
[----:B-1----:R-:W-:-:S04]  /*2d10*/  FSEL R69, R69, -INF , P2 ;  /* 0xff80000045457808 */ /* 0x002fc80001000000 */
[----:B------:R-:W-:-:S03]  /*2d20*/  FMNMX.FTZ R0, R69, R0, !PT ;  /* 0x0000000045007209 */ /* 0x000fc60007810000 */
[----:B------:R-:W-:Y:S02]  /*2d30*/  MUFU.EX2 R30, R30 ;  /* 0x0000001e001e7308 */ /* 0x000fe40000000800 */
[----:B------:R-:W1:Y:S06]  /*2d40*/  SHFL.BFLY PT, R3, R0, 0x2, 0x1f ;  /* 0x0c401f0000037f89 */ /* 0x000e6c00000e0000 */
[----:B------:R-:W3:Y:S01]  /*2d50*/  MUFU.EX2 R31, R31 ;  /* 0x0000001f001f7308 */ /* 0x000ee20000000800 */
[----:B--2---:R-:W-:-:S07]  /*2d60*/  F2FP.BF16.F32.PACK_AB R153, R27, R26 ;  /* 0x0000001a1b99723e */ /* 0x004fce00000010ff */
[----:B------:R-:W-:Y:S08]  /*2d70*/  MUFU.EX2 R34, R34 ;  /* 0x0000002200227308 */ /* 0x000ff00000000800 */
[----:B------:R-:W2:Y:S01]  /*2d80*/  MUFU.EX2 R35, R35 ;  /* 0x0000002300237308 */ /* 0x000ea20000000800 */
[----:B---3--:R-:W-:Y:S02]  /*2d90*/  F2FP.BF16.F32.PACK_AB R155, R31, R30 ;  /* 0x0000001e1f9b723e */ /* 0x008fe400000010ff */
[----:B-1----:R-:W-:-:S05]  /*2da0*/  FMNMX.FTZ R3, R0, R3, !PT ;  /* 0x0000000300037209 */ /* 0x002fca0007810000 */
[----:B------:R-:W1:Y:S01]  /*2db0*/  SHFL.BFLY PT, R0, R3, 0x1, 0x1f ;  /* 0x0c201f0003007f89 */ /* 0x000e6200000e0000 */
[----:B------:R3:W-:Y:S08]  /*2dc0*/  MUFU.EX2 R175, R9 ;  /* 0x0000000900af7308 */ /* 0x0007f00000000800 */
[----:B------:R-:W-:Y:S01]  /*2dd0*/  MUFU.EX2 R38, R38 ;  /* 0x0000002600267308 */ /* 0x000fe20000000800 */
[----:B---3--:R-:W-:Y:S01]  /*2de0*/  FADD.FTZ R9, R26, R27 ;  /* 0x0000001b1a097221 */ /* 0x008fe20000010000 */
[----:B--2---:R-:W-:-:S06]  /*2df0*/  F2FP.BF16.F32.PACK_AB R157, R35, R34 ;  /* 0x00000022239d723e */ /* 0x004fcc00000010ff */
[----:B------:R-:W2:Y:S01]  /*2e00*/  MUFU.EX2 R39, R39 ;  /* 0x0000002700277308 */ /* 0x000ea20000000800 */
[----:B-1----:R-:W-:-:S07]  /*2e10*/  FMNMX.FTZ R5, R3, R0, !PT ;  /* 0x0000000003057209 */ /* 0x002fce0007810000 */
[----:B------:R-:W1:Y:S01]  /*2e20*/  MUFU.EX2 R42, R42 ;  /* 0x0000002a002a7308 */ /* 0x000e620000000800 */
[C---:B------:R-:W-:Y:S01]  /*2e30*/  FSETP.NEU.FTZ.AND P1, PT, R5.reuse, -INF , PT ;  /* 0xff8000000500780b */ /* 0x040fe20003f3d000 */
[----:B------:R-:W-:-:S06]  /*2e40*/  FMUL.FTZ R0, R5, UR27 ;  /* 0x0000001b05007c20 */ /* 0x000fcc0008410000 */
[----:B------:R-:W-:Y:S01]  /*2e50*/  MUFU.EX2 R43, R43 ;  /* 0x0000002b002b7308 */ /* 0x000fe20000000800 */
[----:B------:R-:W-:Y:S01]  /*2e60*/  FSEL R3, R0, RZ, P1 ;  /* 0x000000ff00037208 */ /* 0x000fe20000800000 */
[----:B------:R-:W-:Y:S01]  /*2e70*/  FADD.FTZ R0, R30, R9 ;  /* 0x000000091e007221 */ /* 0x000fe20000010000 */
[----:B------:R-:W-:Y:S02]  /*2e80*/  LOP3.LUT P1, RZ, R10, 0x7f, RZ, 0xc0, !PT ;  /* 0x0000007f0aff7812 */ /* 0x000fe4000782c0ff */
[----:B--2---:R-:W-:Y:S01]  /*2e90*/  F2FP.BF16.F32.PACK_AB R159, R39, R38 ;  /* 0x00000026279f723e */ /* 0x004fe200000010ff */
[--C-:B------:R-:W-:Y:S01]  /*2ea0*/  FFMA.FTZ R24, R24, UR27, -R3.reuse ;  /* 0x0000001b18187c23 */ /* 0x100fe20008010803 */
[--C-:B------:R-:W-:Y:S01]  /*2eb0*/  FFMA.FTZ R25, R25, UR27, -R3.reuse ;  /* 0x0000001b19197c23 */ /* 0x100fe20008010803 */
[--C-:B------:R-:W-:Y:S01]  /*2ec0*/  FFMA.FTZ R28, R28, UR27, -R3.reuse ;  /* 0x0000001b1c1c7c23 */ /* 0x100fe20008010803 */
[--C-:B------:R-:W-:Y:S01]  /*2ed0*/  FFMA.FTZ R29, R29, UR27, -R3.reuse ;  /* 0x0000001b1d1d7c23 */ /* 0x100fe20008010803 */
[--C-:B------:R-:W-:Y:S01]  /*2ee0*/  FFMA.FTZ R32, R32, UR27, -R3.reuse ;  /* 0x0000001b20207c23 */ /* 0x100fe20008010803 */
[--C-:B------:R-:W-:Y:S01]  /*2ef0*/  FFMA.FTZ R33, R33, UR27, -R3.reuse ;  /* 0x0000001b21217c23 */ /* 0x100fe20008010803 */
[----:B------:R-:W-:Y:S01]  /*2f00*/  MUFU.EX2 R24, R24 ;  /* 0x0000001800187308 */ /* 0x000fe20000000800 */
[----:B------:R-:W-:Y:S01]  /*2f10*/  FADD.FTZ R9, R31, R0 ;  /* 0x000000001f097221 */ /* 0x000fe20000010000 */
[--C-:B------:R-:W-:Y:S01]  /*2f20*/  FFMA.FTZ R36, R36, UR27, -R3.reuse ;  /* 0x0000001b24247c23 */ /* 0x100fe20008010803 */
[--C-:B------:R-:W-:Y:S01]  /*2f30*/  FFMA.FTZ R37, R37, UR27, -R3.reuse ;  /* 0x0000001b25257c23 */ /* 0x100fe20008010803 */
[----:B------:R-:W-:Y:S01]  /*2f40*/  FFMA.FTZ R40, R40, UR27, -R3 ;  /* 0x0000001b28287c23 */ /* 0x000fe20008010803 */
[----:B------:R-:W-:Y:S01]  /*2f50*/  FADD.FTZ R0, R34, R9 ;  /* 0x0000000922007221 */ /* 0x000fe20000010000 */
[--C-:B------:R-:W-:Y:S01]  /*2f60*/  FFMA.FTZ R41, R41, UR27, -R3.reuse ;  /* 0x0000001b29297c23 */ /* 0x100fe20008010803 */
[--C-:B------:R-:W-:Y:S01]  /*2f70*/  FFMA.FTZ R44, R44, UR27, -R3.reuse ;  /* 0x0000001b2c2c7c23 */ /* 0x100fe20008010803 */
[----:B------:R-:W2:Y:S01]  /*2f80*/  MUFU.EX2 R25, R25 ;  /* 0x0000001900197308 */ /* 0x000ea20000000800 */
[----:B------:R-:W-:Y:S01]  /*2f90*/  FADD.FTZ R13, R35, R0 ;  /* 0x00000000230d7221 */ /* 0x000fe20000010000 */
[--C-:B------:R-:W-:Y:S01]  /*2fa0*/  FFMA.FTZ R45, R45, UR27, -R3.reuse ;  /* 0x0000001b2d2d7c23 */ /* 0x100fe20008010803 */
[----:B------:R-:W-:Y:S01]  /*2fb0*/  FFMA.FTZ R48, R48, UR27, -R3 ;  /* 0x0000001b30307c23 */ /* 0x000fe20008010803 */
[----:B------:R-:W-:Y:S01]  /*2fc0*/  IADD3 R9, -R23, 0xb, RZ ;  /* 0x0000000b17097810 */ /* 0x000fe20007ffe1ff */
[----:B------:R-:W-:Y:S01]  /*2fd0*/  FADD.FTZ R10, R38, R13 ;  /* 0x0000000d260a7221 */ /* 0x000fe20000010000 */
[--C-:B------:R-:W-:Y:S01]  /*2fe0*/  FFMA.FTZ R49, R49, UR27, -R3.reuse ;  /* 0x0000001b31317c23 */ /* 0x100fe20008010803 */
[--C-:B------:R-:W-:Y:S01]  /*2ff0*/  FFMA.FTZ R52, R52, UR27, -R3.reuse ;  /* 0x0000001b34347c23 */ /* 0x100fe20008010803 */
[----:B------:R-:W3:Y:S01]  /*3000*/  MUFU.EX2 R28, R28 ;  /* 0x0000001c001c7308 */ /* 0x000ee20000000800 */
[----:B------:R-:W-:Y:S01]  /*3010*/  FADD.FTZ R13, R39, R10 ;  /* 0x0000000a270d7221 */ /* 0x000fe20000010000 */
[--C-:B------:R-:W-:Y:S01]  /*3020*/  FFMA.FTZ R53, R53, UR27, -R3.reuse ;  /* 0x0000001b35357c23 */ /* 0x100fe20008010803 */
[--C-:B------:R-:W-:Y:S01]  /*3030*/  FFMA.FTZ R56, R56, UR27, -R3.reuse ;  /* 0x0000001b38387c23 */ /* 0x100fe20008010803 */
[----:B------:R-:W-:Y:S01]  /*3040*/  FFMA.FTZ R57, R57, UR27, -R3 ;  /* 0x0000001b39397c23 */ /* 0x000fe20008010803 */
[----:B-1----:R-:W-:Y:S01]  /*3050*/  FADD.FTZ R12, R42, R13 ;  /* 0x0000000d2a0c7221 */ /* 0x002fe20000010000 */
[--C-:B------:R-:W-:Y:S01]  /*3060*/  FFMA.FTZ R60, R60, UR27, -R3.reuse ;  /* 0x0000001b3c3c7c23 */ /* 0x100fe20008010803 */
[----:B------:R-:W-:Y:S01]  /*3070*/  FFMA.FTZ R61, R61, UR27, -R3 ;  /* 0x0000001b3d3d7c23 */ /* 0x000fe20008010803 */
[----:B------:R-:W1:Y:S01]  /*3080*/  MUFU.EX2 R29, R29 ;  /* 0x0000001d001d7308 */ /* 0x000e620000000800 */
[----:B--2---:R-:W-:Y:S01]  /*3090*/  FADD.FTZ R11, R24, R25 ;  /* 0x00000019180b7221 */ /* 0x004fe20000010000 */
[----:B------:R-:W-:Y:S01]  /*30a0*/  FADD.FTZ R13, R43, R12 ;  /* 0x0000000c2b0d7221 */ /* 0x000fe20000010000 */
[--C-:B------:R-:W-:Y:S01]  /*30b0*/  FFMA.FTZ R64, R64, UR27, -R3.reuse ;  /* 0x0000001b40407c23 */ /* 0x100fe20008010803 */
[--C-:B------:R-:W-:Y:S01]  /*30c0*/  FFMA.FTZ R65, R65, UR27, -R3.reuse ;  /* 0x0000001b41417c23 */ /* 0x100fe20008010803 */
[--C-:B------:R-:W-:Y:S01]  /*30d0*/  FFMA.FTZ R68, R68, UR27, -R3.reuse ;  /* 0x0000001b44447c23 */ /* 0x100fe20008010803 */
[----:B------:R-:W-:Y:S01]  /*30e0*/  FFMA.FTZ R3, R69, UR27, -R3 ;  /* 0x0000001b45037c23 */ /* 0x000fe20008010803 */
[----:B------:R-:W-:Y:S01]  /*30f0*/  F2FP.BF16.F32.PACK_AB R161, R43, R42 ;  /* 0x0000002a2ba1723e */ /* 0x000fe200000010ff */
[----:B------:R-:W2:Y:S01]  /*3100*/  MUFU.EX2 R32, R32 ;  /* 0x0000002000207308 */ /* 0x000ea20000000800 */
[----:B---3--:R-:W-:Y:S01]  /*3110*/  FADD.FTZ R0, R28, R11 ;  /* 0x0000000b1c007221 */ /* 0x008fe20000010000 */
[----:B------:R-:W-:-:S06]  /*3120*/  F2FP.BF16.F32.PACK_AB R152, R25, R24 ;  /* 0x000000181998723e */ /* 0x000fcc00000010ff */
[----:B------:R-:W3:Y:S01]  /*3130*/  MUFU.EX2 R33, R33 ;  /* 0x0000002100217308 */ /* 0x000ee20000000800 */
[C---:B-1----:R-:W-:Y:S01]  /*3140*/  FADD.FTZ R11, R29.reuse, R0 ;  /* 0x000000001d0b7221 */ /* 0x042fe20000010000 */
[----:B------:R-:W-:Y:S01]  /*3150*/  @!P1 VIADD R0, R8, 0x22840 ;  /* 0x0002284008009836 */ /* 0x000fe20000000000 */
[----:B------:R-:W-:-:S04]  /*3160*/  F2FP.BF16.F32.PACK_AB R154, R29, R28 ;  /* 0x0000001c1d9a723e */ /* 0x000fc800000010ff */
[----:B------:R-:W-:Y:S01]  /*3170*/  @!P1 PRMT R0, RZ, 0x654, R0 ;  /* 0x00000654ff009816 */ /* 0x000fe20000000000 */
[----:B------:R-:W1:Y:S01]  /*3180*/  MUFU.EX2 R36, R36 ;  /* 0x0000002400247308 */ /* 0x000e620000000800 */
[----:B--2---:R-:W-:Y:S01]  /*3190*/  FADD.FTZ R10, R32, R11 ;  /* 0x0000000b200a7221 */ /* 0x004fe20000010000 */
[----:B------:R2:W-:Y:S06]  /*31a0*/  BAR.ARV R9, 0x100 ;  /* 0x000400090000751d */ /* 0x0005ec0000002000 */
[----:B------:R-:W4:Y:S01]  /*31b0*/  MUFU.EX2 R46, R46 ;  /* 0x0000002e002e7308 */ /* 0x000f220000000800 */
[C---:B---3--:R-:W-:Y:S01]  /*31c0*/  FADD.FTZ R11, R33.reuse, R10 ;  /* 0x0000000a210b7221 */ /* 0x048fe20000010000 */
[----:B------:R3:W-:Y:S01]  /*31d0*/  @!P1 SYNCS.ARRIVE.TRANS64.RED.A1T0 RZ, [R0+URZ], RZ ;  /* 0x000000ff00ff99a7 */ /* 0x0007e2000810043f */
[----:B------:R-:W-:-:S05]  /*31e0*/  F2FP.BF16.F32.PACK_AB R156, R33, R32 ;  /* 0x00000020219c723e */ /* 0x000fca00000010ff */
[----:B------:R-:W5:Y:S01]  /*31f0*/  MUFU.EX2 R37, R37 ;  /* 0x0000002500257308 */ /* 0x000f620000000800 */
[----:B-1----:R-:W-:-:S07]  /*3200*/  FADD.FTZ R10, R36, R11 ;  /* 0x0000000b240a7221 */ /* 0x002fce0000010000 */
[----:B------:R-:W1:Y:S01]  /*3210*/  MUFU.EX2 R47, R47 ;  /* 0x0000002f002f7308 */ /* 0x000e620000000800 */
[----:B----4-:R-:W-:-:S07]  /*3220*/  FADD.FTZ R12, R46, R13 ;  /* 0x0000000d2e0c7221 */ /* 0x010fce0000010000 */
[----:B------:R-:W3:Y:S01]  /*3230*/  MUFU.EX2 R40, R40 ;  /* 0x0000002800287308 */ /* 0x000ee20000000800 */
[C---:B-----5:R-:W-:Y:S01]  /*3240*/  FADD.FTZ R11, R37.reuse, R10 ;  /* 0x0000000a250b7221 */ /* 0x060fe20000010000 */
        /* <DEDUP_REMOVED lines=59> */
[----:B----4-:R-:W-:Y:S01]  /*3600*/  FADD.FTZ R13, R61, R0 ;  /* 0x000000003d0d7221 */ /* 0x010fe20000010000 */
[C---:B------:R-:W-:Y:S01]  /*3610*/  FADD.FTZ R0, R175.reuse, R10 ;  /* 0x0000000aaf007221 */ /* 0x040fe20000010000 */
[----:B------:R-:W-:Y:S02]  /*3620*/  F2FP.BF16.F32.PACK_AB R175, R175, R70 ;  /* 0x00000046afaf723e */ /* 0x000fe400000010ff */
[----:B------:R-:W-:-:S03]  /*3630*/  F2FP.BF16.F32.PACK_AB R170, R61, R60 ;  /* 0x0000003c3daa723e */ /* 0x000fc600000010ff */
        /* <DEDUP_REMOVED lines=10> */
.L_x_3274:
[----:B------:R1:W2:Y:S01]  /*36e0*/  SYNCS.PHASECHK.TRANS64.TRYWAIT P2, [UR21+0x22850], R7 ;  /* 0x02285007ff0075a7 */ /* 0x0002a20008040155 */
[----:B------:R-:W-:Y:S05]  /*36f0*/  @!P0 BRA `(.L_x_3275) ;  /* 0x0000000000048947 */ /* 0x000fea0003800000 */
[----:B------:R-:W-:Y:S01]  /*3700*/  BPT.TRAP 0x1 ;  /* 0x000000040000795c */ /* 0x000fe20000300000 */
.L_x_3275:
[----:B--2---:R-:W-:Y:S05]  /*3710*/  @P2 BRA `(.L_x_3276) ;  /* 0x0000000000082947 */ /* 0x004fea0003800000 */
[----:B------:R-:W2:Y:S02]  /*3720*/  SYNCS.PHASECHK.TRANS64.TRYWAIT P2, [UR21+0x22850], R7 ;  /* 0x02285007ff0075a7 */ /* 0x000ea40008040155 */
[----:B--2---:R-:W-:Y:S05]  /*3730*/  @!P2 BRA `(.L_x_3277) ;  /* 0x000000a00060a947 */ /* 0x004fea0003800000 */
.L_x_3276:
[----:B------:R3:W-:Y:S01]  /*3740*/  BAR.SYNC.DEFER_BLOCKING R6, 0x100 ;  /* 0x000400060000751d */ /* 0x0007e20000010000 */
[----:B------:R-:W-:Y:S01]  /*3750*/  UIADD3 UR6, UR49, 0x400, URZ ;  /* 0x0000040031067890 */ /* 0x000fe2000fffe03f */
[----:B--2---:R-:W-:Y:S01]  /*3760*/  @!P1 VIADD R8, R8, 0x22860 ;  /* 0x0002286008089836 */ /* 0x004fe20000000000 */
[----:B------:R-:W-:Y:S02]  /*3770*/  UIADD3 UR29, UR41, -0x2, URZ ;  /* 0xfffffffe291d7890 */ /* 0x000fe4000fffe03f */
[----:B------:R-:W-:Y:S01]  /*3780*/  USHF.R.U32.HI UR6, URZ, 0x4, UR6 ;  /* 0x000000043f067899 */ /* 0x000fe20008011606 */
[----:B------:R-:W-:Y:S01]  /*3790*/  UMOV UR7, 0x40000040 ;  /* 0x4000004000077882 */ /* 0x000fe20000000000 */
[----:B------:R-:W-:Y:S02]  /*37a0*/  @!P1 PRMT R8, RZ, 0x654, R8 ;  /* 0x00000654ff089816 */ /* 0x000fe40000000008 */
        /* <DEDUP_REMOVED lines=36> */
[----:B------:R-:W-:-:S04]  /*39f0*/  UIADD3 UR6, UR42, -UR11, UR45 ;  /* 0x8000000b2a067290 */ /* 0x000fc8000fffe02d */
[----:B------:R-:W-:-:S04]  /*3a00*/  UIMAD.WIDE UR6, UR6, 0x2aaaaaab, URZ ;  /* 0x2aaaaaab060678a5 */ /* 0x000fc8000f8e023f */
[----:B------:R-:W-:-:S04]  /*3a10*/  USHF.R.U32.HI UR6, URZ, 0x1f, UR7 ;  /* 0x0000001f3f067899 */ /* 0x000fc80008011607 */
[----:B------:R-:W-:-:S04]  /*3a20*/  ULEA.HI.SX32 UR6, UR7, UR6, 0x1c ;  /* 0x0000000607067291 */ /* 0x000fc8000f8fe23f */
[----:B------:R-:W-:-:S04]  /*3a30*/  UISETP.LT.AND UP0, UPT, URZ, UR6, UPT ;  /* 0x000000063f00728c */ /* 0x000fc8000bf01270 */
[----:B------:R-:W-:-:S04]  /*3a40*/  USEL UR28, URZ, UR6, !UP0 ;  /* 0x000000063f1c7287 */ /* 0x000fc8000c000000 */
[----:B------:R-:W-:-:S06]  /*3a50*/  UISETP.GE.AND UP0, UPT, UR29, UR28, UPT ;  /* 0x0000001c1d00728c */ /* 0x000fcc000bf06270 */
[----:B------:R-:W-:Y:S01]  /*3a60*/  PLOP3.LUT P2, PT, PT, PT, UP0, 0x80, 0x0 ;  /* 0x000000000000781c */ /* 0x000fe20003f4f008 */
[----:B------:R-:W-:Y:S02]  /*3a70*/  WARPGROUP.DEPBAR.LE gsb0, 0x0 ;  /* 0x00008000000079c5 */ /* 0x000fe40000010000 */
[----:B------:R3:W-:Y:S10]  /*3a80*/  @!P1 SYNCS.ARRIVE.TRANS64.RED.A1T0 RZ, [R8+URZ], RZ ;  /* 0x000000ff08ff99a7 */ /* 0x0007f4000810043f */
[----:B---3--:R-:W-:Y:S05]  /*3a90*/  @!P2 BRA `(.L_x_3278) ;  /* 0x000000280084a947 */ /* 0x008fea0003800000 */
[----:B------:R-:W-:Y:S01]  /*3aa0*/  MOV R8, R4 ;  /* 0x0000000400087202 */ /* 0x000fe20000000f00 */
[----:B-1----:R-:W-:Y:S01]  /*3ab0*/  IMAD.MOV.U32 R7, RZ, RZ, R5 ;  /* 0x000000ffff077224 */ /* 0x002fe200078e0005 */
[----:B------:R-:W-:Y:S01]  /*3ac0*/  ULDC UR24, c[0x0][0x404] ;  /* 0x0001010000187ab9 */ /* 0x000fe20000000800 */
[----:B------:R-:W-:Y:S01]  /*3ad0*/  ULDC UR25, c[0x0][0x2e0] ;  /* 0x0000b80000197ab9 */ /* 0x000fe20000000800 */
[----:B------:R-:W-:Y:S01]  /*3ae0*/  ULDC UR26, c[0x0][0x9d8] ;  /* 0x00027600001a7ab9 */ /* 0x000fe20000000800 */
[----:B------:R-:W-:Y:S01]  /*3af0*/  ULDC UR27, c[0x0][0x988] ;  /* 0x00026200001b7ab9 */ /* 0x000fe20000000800 */
[----:B------:R-:W-:-:S05]  /*3b00*/  ULDC.64 UR22, c[0x0][0x3f8] ;  /* 0x0000fe0000167ab9 */ /* 0x000fca0000000a00 */
.L_x_3287:
[----:B------:R-:W-:-:S04]  /*3b10*/  UIADD3 UR37, UR37, 0x1, URZ ;  /* 0x0000000125257890 */ /* 0x000fc8000fffe03f */
[----:B------:R-:W-:-:S04]  /*3b20*/  UISETP.NE.AND UP0, UPT, UR37, 0x2, UPT ;  /* 0x000000022500788c */ /* 0x000fc8000bf05270 */
[----:B------:R-:W-:Y:S02]  /*3b30*/  USEL UR6, URZ, 0x1, UP0 ;  /* 0x000000013f067887 */ /* 0x000fe40008000000 */
[----:B------:R-:W-:Y:S02]  /*3b40*/  USEL UR37, UR37, URZ, UP0 ;  /* 0x0000003f25257287 */ /* 0x000fe40008000000 */
[----:B------:R-:W-:Y:S01]  /*3b50*/  ULOP3.LUT UR38, UR38, UR6, URZ, 0x3c, !UPT ;  /* 0x0000000626267292 */ /* 0x000fe2000f8e3c3f */
[----:B--2---:R-:W-:Y:S11]  /*3b60*/  @!P0 BRA `(.L_x_3279) ;  /* 0x0000000000048947 */ /* 0x004ff60003800000 */
[----:B------:R-:W-:Y:S01]  /*3b70*/  BPT.TRAP 0x1 ;  /* 0x000000040000795c */ /* 0x000fe20000300000 */
.L_x_3279:
[----:B------:R-:W-:Y:S01]  /*3b80*/  ULEA UR30, UR37, UR49, 0x3 ;  /* 0x00000031251e7291 */ /* 0x000fe2000f8e183f */
[----:B------:R-:W-:-:S05]  /*3b90*/  IMAD.U32 R6, RZ, RZ, UR38 ;  /* 0x00000026ff067e24 */ /* 0x000fca000f8e00ff */
[----:B------:R-:W-:-:S04]  /*3ba0*/  SHF.L.U32 R6, R6, 0x1f, RZ ;  /* 0x0000001f06067819 */ /* 0x000fc800000006ff */
[----:B------:R1:W2:Y:S01]  /*3bb0*/  SYNCS.PHASECHK.TRANS64.TRYWAIT P2, [UR30+0x22830], R6 ;  /* 0x02283006ff0075a7 */ /* 0x0002a2000804015e */
[----:B------:R-:W-:Y:S05]  /*3bc0*/  @!P0 BRA `(.L_x_3280) ;  /* 0x0000000000048947 */ /* 0x000fea0003800000 */
[----:B------:R-:W-:Y:S01]  /*3bd0*/  BPT.TRAP 0x1 ;  /* 0x000000040000795c */ /* 0x000fe20000300000 */
.L_x_3280:
[----:B--2---:R-:W-:Y:S05]  /*3be0*/  @P2 BRA `(.L_x_3281) ;  /* 0x0000000000082947 */ /* 0x004fea0003800000 */
[----:B------:R-:W2:Y:S02]  /*3bf0*/  SYNCS.PHASECHK.TRANS64.TRYWAIT P2, [UR30+0x22830], R6 ;  /* 0x02283006ff0075a7 */ /* 0x000ea4000804015e */
[----:B--2---:R-:W-:Y:S05]  /*3c00*/  @!P2 BRA `(.L_x_3282) ;  /* 0x0000009c0040a947 */ /* 0x004fea0003800000 */
.L_x_3281:
[----:B------:R-:W-:Y:S01]  /*3c10*/  UIMAD UR18, UR37, 0x300, UR20 ;  /* 0x00000300251278a4 */ /* 0x000fe2000f8e0214 */
[----:B------:R-:W-:Y:S01]  /*3c20*/  WARPGROUP.ARRIVE ;  /* 0x00000000000079c5 */ /* 0x000fe20000000000 */
[----:B------:R-:W-:Y:S01]  /*3c30*/  UMOV UR19, 0x40000040 ;  /* 0x4000004000137882 */ /* 0x000fe20000000000 */
[----:B------:R-:W-:Y:S01]  /*3c40*/  UMOV UR7, 0x40000040 ;  /* 0x4000004000077882 */ /* 0x000fe20000000000 */
[----:B------:R-:W-:Y:S01]  /*3c50*/  UIADD3 UR6, UR18, 0x2, URZ ;  /* 0x0000000212067890 */ /* 0x000fe2000fffe03f */
[----:B------:R-:W3:Y:S01]  /*3c60*/  LDC R13, c[0x0][0x288] ;  /* 0x0000a200ff0d7b82 */ /* 0x000ee20000000800 */
[----:B------:R-:W-:Y:S01]  /*3c70*/  UIADD3 UR10, UR18, 0x4, URZ ;  /* 0x00000004120a7890 */ /* 0x000fe2000fffe03f */
[----:B------:R-:W-:Y:S02]  /*3c80*/  UMOV UR11, 0x40000040 ;  /* 0x40000040000b7882 */ /* 0x000fe40000000000 */
[----:B------:R-:W-:Y:S01]  /*3c90*/  HGMMA.64x96x16.F32.BF16 R152, gdesc[UR16], RZ, !UPT, gsb0 ;  /* 0x01600000109879f0 */ /* 0x000fe2000c0018ff */
[----:B------:R-:W-:Y:S01]  /*3ca0*/  UIADD3 UR14, UR18, 0x6, URZ ;  /* 0x00000006120e7890 */ /* 0x000fe2000fffe03f */
[----:B------:R-:W-:Y:S01]  /*3cb0*/  UMOV UR15, 0x40000040 ;  /* 0x40000040000f7882 */ /* 0x000fe20000000000 */
[----:B------:R-:W-:-:S04]  /*3cc0*/  UISETP.NE.U32.AND UP0, UPT, UR22, URZ, UPT ;  /* 0x0000003f1600728c */ /* 0x000fc8000bf05070 */
[----:B------:R-:W-:Y:S01]  /*3cd0*/  UISETP.NE.AND.EX UP0, UPT, UR23, URZ, UPT, UP0 ;  /* 0x0000003f1700728c */ /* 0x000fe2000bf05300 */
[----:B------:R-:W-:Y:S02]  /*3ce0*/  WARPGROUP.DEPBAR.LE gsb0, 0x0 ;  /* 0x00008000000079c5 */ /* 0x000fe40000010000 */
[----:B------:R-:W-:-:S06]  /*3cf0*/  WARPGROUP.ARRIVE ;  /* 0x00000000000079c5 */ /* 0x000fcc0000000000 */
[----:B------:R-:W-:Y:S01]  /*3d00*/  HGMMA.64x96x16.F32.BF16 R152, gdesc[UR4], R152, gsb0 ;  /* 0x01600000049879f0 */ /* 0x000fe20008001898 */
[----:B------:R-:W-:Y:S02]  /*3d10*/  UIMAD UR6, UR29, -0x60, UR42 ;  /* 0xffffffa01d0678a4 */ /* 0x000fe4000f8e022a */
[----:B------:R-:W-:Y:S02]  /*3d20*/  USEL UR7, UR24, 0x1, UP0 ;  /* 0x0000000118077887 */ /* 0x000fe40008000000 */
[----:B------:R-:W-:-:S04]  /*3d30*/  UIADD3 UR6, UR6, 0x1, URZ ;  /* 0x0000000106067890 */ /* 0x000fc8000fffe03f */
[----:B------:R-:W-:-:S06]  /*3d40*/  UIMAD UR6, UR7, UR25, UR6 ;  /* 0x00000019070672a4 */ /* 0x000fcc000f8e0206 */
[----:B---3--:R-:W-:-:S05]  /*3d50*/  IADD3 R13, -R13, UR6, RZ ;  /* 0x000000060d0d7c10 */ /* 0x008fca000fffe1ff */
[----:B------:R-:W-:Y:S01]  /*3d60*/  IMAD R13, R2, -0x2, R13 ;  /* 0xfffffffe020d7824 */ /* 0x000fe200078e020d */
        /* <DEDUP_REMOVED lines=13> */
[----:B------:R-:W-:Y:S01]  /*3e40*/  MUFU.TANH R4, R4 ;  /* 0x0000000400047308 */ /* 0x000fe20000002400 */
[----:B------:R-:W-:Y:S01]  /*3e50*/  FMUL.FTZ R163, R167, UR26 ;  /* 0x0000001aa7a37c20 */ /* 0x000fe20008410000 */
[----:B------:R-:W-:Y:S01]  /*3e60*/  IADD3 R167, R22, R13, RZ ;  /* 0x0000000d16a77210 */ /* 0x000fe20007ffe0ff */
[----:B------:R-:W-:Y:S01]  /*3e70*/  FMUL.FTZ R172, R172, UR26 ;  /* 0x0000001aacac7c20 */ /* 0x000fe20008410000 */
[----:B------:R-:W-:Y:S01]  /*3e80*/  FMUL.FTZ R9, R161, UR26 ;  /* 0x0000001aa1097c20 */ /* 0x000fe20008410000 */
[----:B------:R-:W-:Y:S01]  /*3e90*/  FMUL.FTZ R11, R164, UR26 ;  /* 0x0000001aa40b7c20 */ /* 0x000fe20008410000 */
[----:B------:R-:W-:Y:S01]  /*3ea0*/  ISETP.GT.AND P2, PT, R167, RZ, PT ;  /* 0x000000ffa700720c */ /* 0x000fe20003f44270 */
[----:B------:R-:W-:Y:S01]  /*3eb0*/  FMUL.FTZ R12, R165, UR26 ;  /* 0x0000001aa50c7c20 */ /* 0x000fe20008410000 */
[----:B------:R-:W2:Y:S01]  /*3ec0*/  MUFU.TANH R5, R5 ;  /* 0x0000000500057308 */ /* 0x000ea20000002400 */
[----:B------:R-:W-:Y:S01]  /*3ed0*/  ISETP.GT.AND P3, PT, R167, 0x1, PT ;  /* 0x00000001a700780c */ /* 0x000fe20003f64270 */
[----:B------:R-:W-:Y:S01]  /*3ee0*/  FMUL.FTZ R168, R168, UR26 ;  /* 0x0000001aa8a87c20 */ /* 0x000fe20008410000 */
[----:B------:R-:W-:Y:S01]  /*3ef0*/  FMUL.FTZ R180, R180, UR26 ;  /* 0x0000001ab4b47c20 */ /* 0x000fe20008410000 */
[----:B------:R-:W-:Y:S01]  /*3f00*/  FMUL.FTZ R157, R159, UR26 ;  /* 0x0000001a9f9d7c20 */ /* 0x000fe20008410000 */
[----:B------:R-:W-:Y:S01]  /*3f10*/  FMUL.FTZ R159, R169, UR26 ;  /* 0x0000001aa99f7c20 */ /* 0x000fe20008410000 */
[----:B------:R-:W-:Y:S01]  /*3f20*/  FMUL.FTZ R176, R176, UR26 ;  /* 0x0000001ab0b07c20 */ /* 0x000fe20008410000 */
[----:B------:R-:W-:Y:S01]  /*3f30*/  FMUL.FTZ R206, R154, UR26 ;  /* 0x0000001a9ace7c20 */ /* 0x000fe20008410000 */
[----:B------:R-:W-:Y:S01]  /*3f40*/  MUFU.TANH R210, R210 ;  /* 0x000000d200d27308 */ /* 0x000fe20000002400 */
        /* <DEDUP_REMOVED lines=23> */
[----:B------:R4:W-:Y:S01]  /*40c0*/  MUFU.TANH R156, R172 ;  /* 0x000000ac009c7308 */ /* 0x0009e20000002400 */
[----:B---3--:R-:W-:Y:S01]  /*40d0*/  FSEL R208, R208, -INF , P3 ;  /* 0xff800000d0d07808 */ /* 0x008fe20001800000 */
[----:B------:R-:W-:Y:S01]  /*40e0*/  FMUL.FTZ R182, R182, UR26 ;  /* 0x0000001ab6b67c20 */ /* 0x000fe20008410000 */
[----:B------:R-:W-:Y:S01]  /*40f0*/  ISETP.GT.AND P3, PT, R167, 0x11, PT ;  /* 0x00000011a700780c */ /* 0x000fe20003f64270 */
[----:B------:R-:W-:-:S04]  /*4100*/  FMUL.FTZ R187, R187, UR26 ;  /* 0x0000001abbbb7c20 */ /* 0x000fc80008410000 */
[----:B------:R-:W-:Y:S01]  /*4110*/  MUFU.TANH R9, R9 ;  /* 0x0000000900097308 */ /* 0x000fe20000002400 */
[----:B----4-:R-:W-:Y:S02]  /*4120*/  FSEL R172, R4, -INF , P2 ;  /* 0xff80000004ac7808 */ /* 0x010fe40001000000 */
[C---:B------:R-:W-:Y:S02]  /*4130*/  ISETP.GT.AND P2, PT, R167.reuse, 0x8, PT ;  /* 0x00000008a700780c */ /* 0x040fe40003f44270 */
[----:B------:R-:W-:Y:S02]  /*4140*/  FMNMX.FTZ R5, R172, R7, !PT ;  /* 0x00000007ac057209 */ /* 0x000fe40007810000 */
[----:B------:R-:W-:Y:S01]  /*4150*/  FSEL R210, R210, -INF , P2 ;  /* 0xff800000d2d27808 */ /* 0x000fe20001000000 */
[----:B------:R-:W3:Y:S01]  /*4160*/  MUFU.TANH R11, R11 ;  /* 0x0000000b000b7308 */ /* 0x000ee20000002400 */
[----:B------:R-:W-:Y:S02]  /*4170*/  FMNMX.FTZ R5, R212, R5, !PT ;  /* 0x00000005d4057209 */ /* 0x000fe40007810000 */
[----:B------:R-:W-:-:S02]  /*4180*/  ISETP.GT.AND P2, PT, R167, 0x10, PT ;  /* 0x00000010a700780c */ /* 0x000fc40003f44270 */
[----:B------:R-:W-:-:S03]  /*4190*/  FMNMX.FTZ R5, R210, R5, !PT ;  /* 0x00000005d2057209 */ /* 0x000fc60007810000 */
[----:B------:R-:W-:Y:S01]  /*41a0*/  MUFU.TANH R12, R12 ;  /* 0x0000000c000c7308 */ /* 0x000fe20000002400 */
[----:B------:R-:W-:-:S07]  /*41b0*/  FMNMX.FTZ R5, R208, R5, !PT ;  /* 0x00000005d0057209 */ /* 0x000fce0007810000 */
[----:B------:R-:W4:Y:S08]  /*41c0*/  MUFU.TANH R168, R168 ;  /* 0x000000a800a87308 */ /* 0x000f300000002400 */
[----:B------:R2:W-:Y:S08]  /*41d0*/  MUFU.TANH R152, R180 ;  /* 0x000000b400987308 */ /* 0x0005f00000002400 */
[----:B------:R-:W5:Y:S01]  /*41e0*/  MUFU.TANH R159, R159 ;  /* 0x0000009f009f7308 */ /* 0x000f620000002400 */
[----:B--2---:R-:W-:-:S02]  /*41f0*/  FSEL R180, R10, -INF , P2 ;  /* 0xff8000000ab47808 */ /* 0x004fc40001000000 */
[----:B------:R-:W-:Y:S02]  /*4200*/  ISETP.GT.AND P2, PT, R167, 0x18, PT ;  /* 0x00000018a700780c */ /* 0x000fe40003f44270 */
[----:B------:R-:W-:Y:S02]  /*4210*/  FMNMX.FTZ R5, R180, R5, !PT ;  /* 0x00000005b4057209 */ /* 0x000fe40007810000 */
[----:B---3--:R-:W-:Y:S01]  /*4220*/  FSEL R174, R11, -INF , P2 ;  /* 0xff8000000bae7808 */ /* 0x008fe20001000000 */
[----:B------:R2:W-:Y:S01]  /*4230*/  MUFU.TANH R153, R176 ;  /* 0x000000b000997308 */ /* 0x0005e20000002400 */
[----:B------:R-:W-:-:S04]  /*4240*/  ISETP.GT.AND P2, PT, R167, 0x20, PT ;  /* 0x00000020a700780c */ /* 0x000fc80003f44270 */
[----:B----4-:R-:W-:Y:S02]  /*4250*/  FSEL R168, R168, -INF , P2 ;  /* 0xff800000a8a87808 */ /* 0x010fe40001000000 */
[----:B------:R-:W-:Y:S01]  /*4260*/  ISETP.GT.AND P2, PT, R167, 0x28, PT ;  /* 0x00000028a700780c */ /* 0x000fe20003f44270 */
[----:B------:R-:W3:Y:S01]  /*4270*/  MUFU.TANH R154, R154 ;  /* 0x0000009a009a7308 */ /* 0x000ee20000002400 */
[----:B--2---:R-:W-:Y:S02]  /*4280*/  FSEL R176, R9, -INF , P3 ;  /* 0xff80000009b07808 */ /* 0x004fe40001800000 */
[----:B------:R-:W-:Y:S02]  /*4290*/  ISETP.GT.AND P3, PT, R167, 0x19, PT ;  /* 0x00000019a700780c */ /* 0x000fe40003f64270 */
[----:B------:R-:W-:Y:S02]  /*42a0*/  FMNMX.FTZ R5, R176, R5, !PT ;  /* 0x00000005b0057209 */ /* 0x000fe40007810000 */
[----:B------:R-:W-:Y:S01]  /*42b0*/  FSEL R170, R12, -INF , P3 ;  /* 0xff8000000caa7808 */ /* 0x000fe20001800000 */
[----:B------:R-:W2:Y:S01]  /*42c0*/  MUFU.TANH R21, R177 ;  /* 0x000000b100157308 */ /* 0x000ea20000002400 */
[----:B------:R-:W-:-:S02]  /*42d0*/  FMNMX.FTZ R5, R174, R5, !PT ;  /* 0x00000005ae057209 */ /* 0x000fc40007810000 */
[----:B------:R-:W-:Y:S02]  /*42e0*/  ISETP.GT.AND P3, PT, R167, 0x21, PT ;  /* 0x00000021a700780c */ /* 0x000fe40003f64270 */
[----:B------:R-:W-:Y:S02]  /*42f0*/  FMNMX.FTZ R5, R170, R5, !PT ;  /* 0x00000005aa057209 */ /* 0x000fe40007810000 */
[----:B-----5:R-:W-:Y:S01]  /*4300*/  FSEL R159, R159, -INF , P3 ;  /* 0xff8000009f9f7808 */ /* 0x020fe20001800000 */
[----:B------:R4:W5:Y:S01]  /*4310*/  MUFU.TANH R15, R181 ;  /* 0x000000b5000f7308 */ /* 0x0009620000002400 */
[----:B------:R-:W-:Y:S02]  /*4320*/  FMNMX.FTZ R4, R168, R5, !PT ;  /* 0x00000005a8047209 */ /* 0x000fe40007810000 */
[----:B------:R-:W-:Y:S02]  /*4330*/  ISETP.GT.AND P3, PT, R167, 0x29, PT ;  /* 0x00000029a700780c */ /* 0x000fe40003f64270 */
[----:B------:R-:W-:-:S02]  /*4340*/  FSEL R156, R156, -INF , P2 ;  /* 0xff8000009c9c7808 */ /* 0x000fc40001000000 */
[----:B------:R-:W-:Y:S01]  /*4350*/  FMNMX.FTZ R5, R159, R4, !PT ;  /* 0x000000049f057209 */ /* 0x000fe20007810000 */
[----:B------:R-:W1:Y:S01]  /*4360*/  MUFU.TANH R20, R184 ;  /* 0x000000b800147308 */ /* 0x000e620000002400 */
[----:B------:R-:W-:Y:S01]  /*4370*/  ISETP.GT.AND P2, PT, R167, 0x30, PT ;  /* 0x00000030a700780c */ /* 0x000fe20003f44270 */
[----:B----4-:R-:W-:Y:S01]  /*4380*/  FMUL.FTZ R181, R175, UR26 ;  /* 0x0000001aafb57c20 */ /* 0x010fe20008410000 */
[----:B---3--:R-:W-:Y:S02]  /*4390*/  FSEL R154, R154, -INF , P3 ;  /* 0xff8000009a9a7808 */ /* 0x008fe40001800000 */
[----:B------:R-:W-:Y:S02]  /*43a0*/  FMNMX.FTZ R5, R156, R5, !PT ;  /* 0x000000059c057209 */ /* 0x000fe40007810000 */
[----:B------:R-:W-:Y:S01]  /*43b0*/  ISETP.GT.AND P3, PT, R167, 0x31, PT ;  /* 0x00000031a700780c */ /* 0x000fe20003f64270 */
[----:B------:R3:W4:Y:S01]  /*43c0*/  MUFU.TANH R13, R185 ;  /* 0x000000b9000d7308 */ /* 0x0007220000002400 */
[----:B------:R-:W-:-:S02]  /*43d0*/  FSEL R153, R153, -INF , P2 ;  /* 0xff80000099997808 */ /* 0x000fc40001000000 */
[----:B------:R-:W-:Y:S02]  /*43e0*/  FMNMX.FTZ R4, R154, R5, !PT ;  /* 0x000000059a047209 */ /* 0x000fe40007810000 */
[----:B------:R-:W-:Y:S02]  /*43f0*/  ISETP.GT.AND P2, PT, R167, 0x38, PT ;  /* 0x00000038a700780c */ /* 0x000fe40003f44270 */
[----:B--2---:R-:W-:Y:S01]  /*4400*/  FSEL R21, R21, -INF , P3 ;  /* 0xff80000015157808 */ /* 0x004fe20001800000 */
[----:B------:R2:W4:Y:S01]  /*4410*/  MUFU.TANH R14, R188 ;  /* 0x000000bc000e7308 */ /* 0x0005220000002400 */
[----:B------:R-:W-:Y:S01]  /*4420*/  FMNMX.FTZ R4, R153, R4, !PT ;  /* 0x0000000499047209 */ /* 0x000fe20007810000 */
[----:B---3--:R-:W-:Y:S01]  /*4430*/  FMUL.FTZ R185, R183, UR26 ;  /* 0x0000001ab7b97c20 */ /* 0x008fe20008410000 */
[----:B------:R-:W-:Y:S01]  /*4440*/  ISETP.GT.AND P3, PT, R167, 0x39, PT ;  /* 0x00000039a700780c */ /* 0x000fe20003f64270 */
[----:B------:R-:W-:Y:S01]  /*4450*/  FMUL.FTZ R183, R186, UR26 ;  /* 0x0000001abab77c20 */ /* 0x000fe20008410000 */
[----:B------:R-:W-:Y:S01]  /*4460*/  FSEL R152, R152, -INF , P2 ;  /* 0xff80000098987808 */ /* 0x000fe20001000000 */
[----:B------:R-:W-:Y:S01]  /*4470*/  FMUL.FTZ R186, R190, UR26 ;  /* 0x0000001abeba7c20 */ /* 0x000fe20008410000 */
[----:B------:R-:W-:Y:S01]  /*4480*/  FMNMX.FTZ R5, R21, R4, !PT ;  /* 0x0000000415057209 */ /* 0x000fe20007810000 */
[----:B------:R3:W4:Y:S01]  /*4490*/  MUFU.TANH R11, R189 ;  /* 0x000000bd000b7308 */ /* 0x0007220000002400 */
[----:B------:R-:W-:Y:S01]  /*44a0*/  ISETP.GT.AND P2, PT, R167, 0x40, PT ;  /* 0x00000040a700780c */ /* 0x000fe20003f44270 */
[----:B--2---:R-:W-:Y:S01]  /*44b0*/  FMUL.FTZ R188, R194, UR26 ;  /* 0x0000001ac2bc7c20 */ /* 0x004fe20008410000 */
[----:B-----5:R-:W-:Y:S01]  /*44c0*/  FSEL R15, R15, -INF , P3 ;  /* 0xff8000000f0f7808 */ /* 0x020fe20001800000 */
[----:B------:R-:W-:Y:S01]  /*44d0*/  FMUL.FTZ R190, R195, UR26 ;  /* 0x0000001ac3be7c20 */ /* 0x000fe20008410000 */
[----:B------:R-:W-:-:S02]  /*44e0*/  FMNMX.FTZ R4, R152, R5, !PT ;  /* 0x0000000598047209 */ /* 0x000fc40007810000 */
[----:B------:R-:W-:Y:S01]  /*44f0*/  ISETP.GT.AND P3, PT, R167, 0x41, PT ;  /* 0x00000041a700780c */ /* 0x000fe20003f64270 */
[----:B------:R2:W5:Y:S01]  /*4500*/  MUFU.TANH R12, R192 ;  /* 0x000000c0000c7308 */ /* 0x0005620000002400 */
[----:B-1----:R-:W-:Y:S01]  /*4510*/  FSEL R20, R20, -INF , P2 ;  /* 0xff80000014147808 */ /* 0x002fe20001000000 */
[----:B---3--:R-:W-:Y:S01]  /*4520*/  FMUL.FTZ R189, R191, UR26 ;  /* 0x0000001abfbd7c20 */ /* 0x008fe20008410000 */
[----:B------:R-:W-:Y:S01]  /*4530*/  FMNMX.FTZ R5, R15, R4, !PT ;  /* 0x000000040f057209 */ /* 0x000fe20007810000 */
[----:B------:R-:W-:Y:S01]  /*4540*/  FMUL.FTZ R191, R198, UR26 ;  /* 0x0000001ac6bf7c20 */ /* 0x000fe20008410000 */
[----:B------:R-:W-:Y:S02]  /*4550*/  ISETP.GT.AND P2, PT, R167, 0x48, PT ;  /* 0x00000048a700780c */ /* 0x000fe40003f44270 */
[----:B----4-:R-:W-:Y:S01]  /*4560*/  FSEL R13, R13, -INF , P3 ;  /* 0xff8000000d0d7808 */ /* 0x010fe20001800000 */
[----:B------:R1:W3:Y:S01]  /*4570*/  MUFU.TANH R10, R193 ;  /* 0x000000c1000a7308 */ /* 0x0002e20000002400 */
[----:B------:R-:W-:Y:S01]  /*4580*/  FMNMX.FTZ R184, R20, R5, !PT ;  /* 0x0000000514b87209 */ /* 0x000fe20007810000 */
[C---:B--2---:R-:W-:Y:S01]  /*4590*/  VIADD R192, R167.reuse, 0x8 ;  /* 0x00000008a7c07836 */ /* 0x044fe20000000000 */
[----:B------:R-:W-:-:S02]  /*45a0*/  ISETP.GT.AND P3, PT, R167, 0x49, PT ;  /* 0x00000049a700780c */ /* 0x000fc40003f64270 */
[----:B------:R-:W-:Y:S02]  /*45b0*/  FSEL R14, R14, -INF , P2 ;  /* 0xff8000000e0e7808 */ /* 0x000fe40001000000 */
[----:B------:R-:W-:Y:S01]  /*45c0*/  FMNMX.FTZ R5, R13, R184, !PT ;  /* 0x000000b80d057209 */ /* 0x000fe20007810000 */
[----:B------:R-:W2:Y:S01]  /*45d0*/  MUFU.TANH R4, R196 ;  /* 0x000000c400047308 */ /* 0x000ea20000002400 */
[----:B------:R-:W-:Y:S01]  /*45e0*/  ISETP.GT.AND P2, PT, R167, 0x50, PT ;  /* 0x00000050a700780c */ /* 0x000fe20003f44270 */
[----:B-1----:R-:W-:Y:S01]  /*45f0*/  FMUL.FTZ R193, R199, UR26 ;  /* 0x0000001ac7c17c20 */ /* 0x002fe20008410000 */
[----:B------:R-:W-:Y:S02]  /*4600*/  FSEL R11, R11, -INF , P3 ;  /* 0xff8000000b0b7808 */ /* 0x000fe40001800000 */
[----:B------:R-:W-:Y:S02]  /*4610*/  FMNMX.FTZ R184, R14, R5, !PT ;  /* 0x000000050eb87209 */ /* 0x000fe40007810000 */
[----:B------:R-:W-:Y:S01]  /*4620*/  ISETP.GT.AND P3, PT, R167, 0x51, PT ;  /* 0x00000051a700780c */ /* 0x000fe20003f64270 */
[----:B------:R-:W1:Y:S01]  /*4630*/  MUFU.TANH R9, R197 ;  /* 0x000000c500097308 */ /* 0x000e620000002400 */
[----:B-----5:R-:W-:-:S02]  /*4640*/  FSEL R12, R12, -INF , P2 ;  /* 0xff8000000c0c7808 */ /* 0x020fc40001000000 */
[----:B------:R-:W-:Y:S01]  /*4650*/  FMNMX.FTZ R5, R11, R184, !PT ;  /* 0x000000b80b057209 */ /* 0x000fe20007810000 */
[----:B------:R-:W-:Y:S01]  /*4660*/  FMUL.FTZ R184, R178, UR26 ;  /* 0x0000001ab2b87c20 */ /* 0x000fe20008410000 */
[C---:B------:R-:W-:Y:S02]  /*4670*/  ISETP.GT.AND P2, PT, R167.reuse, 0x58, PT ;  /* 0x00000058a700780c */ /* 0x040fe40003f44270 */
[----:B---3--:R-:W-:Y:S01]  /*4680*/  FSEL R10, R10, -INF , P3 ;  /* 0xff8000000a0a7808 */ /* 0x008fe20001800000 */
[----:B------:R-:W3:Y:S01]  /*4690*/  MUFU.TANH R206, R206 ;  /* 0x000000ce00ce7308 */ /* 0x000ee20000002400 */
[----:B------:R-:W-:Y:S02]  /*46a0*/  FMNMX.FTZ R5, R12, R5, !PT ;  /* 0x000000050c057209 */ /* 0x000fe40007810000 */
[----:B------:R-:W-:Y:S02]  /*46b0*/  ISETP.GT.AND P3, PT, R167, 0x59, PT ;  /* 0x00000059a700780c */ /* 0x000fe40003f64270 */
[----:B--2---:R-:W-:-:S02]  /*46c0*/  FSEL R4, R4, -INF , P2 ;  /* 0xff80000004047808 */ /* 0x004fc40001000000 */
[----:B------:R-:W-:Y:S01]  /*46d0*/  FMNMX.FTZ R5, R10, R5, !PT ;  /* 0x000000050a057209 */ /* 0x000fe20007810000 */
[----:B------:R-:W2:Y:S01]  /*46e0*/  MUFU.TANH R155, R155 ;  /* 0x0000009b009b7308 */ /* 0x000ea20000002400 */
[----:B-1----:R-:W-:Y:S02]  /*46f0*/  FSEL R9, R9, -INF , P3 ;  /* 0xff80000009097808 */ /* 0x002fe40001800000 */
[----:B------:R-:W-:Y:S02]  /*4700*/  FMNMX.FTZ R178, R4, R5, !PT ;  /* 0x0000000504b27209 */ /* 0x000fe40007810000 */
[C---:B------:R-:W-:Y:S02]  /*4710*/  ISETP.GT.AND P3, PT, R192.reuse, RZ, PT ;  /* 0x000000ffc000720c */ /* 0x040fe40003f64270 */
[----:B------:R-:W-:Y:S01]  /*4720*/  FMNMX.FTZ R178, R9, R178, !PT ;  /* 0x000000b209b27209 */ /* 0x000fe20007810000 */
[----:B------:R-:W1:Y:S01]  /*4730*/  MUFU.TANH R158, R158 ;  /* 0x0000009e009e7308 */ /* 0x000e620000002400 */
[----:B------:R-:W-:-:S02]  /*4740*/  ISETP.GT.AND P4, PT, R192, 0x1, PT ;  /* 0x00000001c000780c */ /* 0x000fc40003f84270 */
[----:B---3--:R-:W-:Y:S01]  /*4750*/  FSEL R167, R206, -INF , P3 ;  /* 0xff800000cea77808 */ /* 0x008fe20001800000 */
[----:B------:R-:W3:Y:S01]  /*4760*/  SHFL.BFLY PT, R5, R178, 0x2, 0x1f ;  /* 0x0c401f00b2057f89 */ /* 0x000ee200000e0000 */
[----:B------:R-:W-:-:S03]  /*4770*/  ISETP.GT.AND P3, PT, R192, 0x8, PT ;  /* 0x00000008c000780c */ /* 0x000fc60003f64270 */
[----:B------:R-:W4:Y:S01]  /*4780*/  MUFU.TANH R157, R157 ;  /* 0x0000009d009d7308 */ /* 0x000f220000002400 */
[----:B--2---:R-:W-:Y:S02]  /*4790*/  FSEL R155, R155, -INF , P4 ;  /* 0xff8000009b9b7808 */ /* 0x004fe40002000000 */
[----:B------:R-:W-:-:S05]  /*47a0*/  ISETP.GT.AND P4, PT, R192, 0x9, PT ;  /* 0x00000009c000780c */ /* 0x000fca0003f84270 */
[----:B------:R-:W2:Y:S01]  /*47b0*/  MUFU.TANH R161, R161 ;  /* 0x000000a100a17308 */ /* 0x000ea20000002400 */
[----:B-1----:R-:W-:Y:S02]  /*47c0*/  FSEL R158, R158, -INF , P3 ;  /* 0xff8000009e9e7808 */ /* 0x002fe40001800000 */
[----:B------:R-:W-:-:S05]  /*47d0*/  ISETP.GT.AND P3, PT, R192, 0x10, PT ;  /* 0x00000010c000780c */ /* 0x000fca0003f64270 */
[----:B------:R-:W1:Y:S01]  /*47e0*/  MUFU.TANH R160, R160 ;  /* 0x000000a000a07308 */ /* 0x000e620000002400 */
[----:B----4-:R-:W-:Y:S02]  /*47f0*/  FSEL R157, R157, -INF , P4 ;  /* 0xff8000009d9d7808 */ /* 0x010fe40002000000 */
[----:B------:R-:W-:Y:S02]  /*4800*/  ISETP.GT.AND P4, PT, R192, 0x11, PT ;  /* 0x00000011c000780c */ /* 0x000fe40003f84270 */
[----:B---3--:R-:W-:-:S03]  /*4810*/  FMNMX.FTZ R169, R178, R5, !PT ;  /* 0x00000005b2a97209 */ /* 0x008fc60007810000 */
[----:B------:R-:W3:Y:S01]  /*4820*/  MUFU.TANH R162, R162 ;  /* 0x000000a200a27308 */ /* 0x000ee20000002400 */
[----:B--2---:R-:W-:Y:S01]  /*4830*/  FSEL R161, R161, -INF , P3 ;  /* 0xff800000a1a17808 */ /* 0x004fe20001800000 */
[----:B------:R-:W2:Y:S01]  /*4840*/  SHFL.BFLY PT, R178, R169, 0x1, 0x1f ;  /* 0x0c201f00a9b27f89 */ /* 0x000ea200000e0000 */
[----:B------:R-:W-:-:S05]  /*4850*/  ISETP.GT.AND P3, PT, R192, 0x18, PT ;  /* 0x00000018c000780c */ /* 0x000fca0003f64270 */
[----:B------:R-:W4:Y:S01]  /*4860*/  MUFU.TANH R163, R163 ;  /* 0x000000a300a37308 */ /* 0x000f220000002400 */
[----:B-1----:R-:W-:Y:S02]  /*4870*/  FSEL R160, R160, -INF , P4 ;  /* 0xff800000a0a07808 */ /* 0x002fe40002000000 */
[----:B------:R-:W-:-:S05]  /*4880*/  ISETP.GT.AND P4, PT, R192, 0x19, PT ;  /* 0x00000019c000780c */ /* 0x000fca0003f84270 */
[----:B------:R-:W1:Y:S01]  /*4890*/  MUFU.TANH R164, R164 ;  /* 0x000000a400a47308 */ /* 0x000e620000002400 */
[----:B---3--:R-:W-:Y:S02]  /*48a0*/  FSEL R162, R162, -INF , P3 ;  /* 0xff800000a2a27808 */ /* 0x008fe40001800000 */
[----:B------:R-:W-:-:S05]  /*48b0*/  ISETP.GT.AND P3, PT, R192, 0x20, PT ;  /* 0x00000020c000780c */ /* 0x000fca0003f64270 */
[----:B------:R-:W3:Y:S01]  /*48c0*/  MUFU.TANH R165, R165 ;  /* 0x000000a500a57308 */ /* 0x000ee20000002400 */
[----:B--2---:R-:W-:Y:S02]  /*48d0*/  FMNMX.FTZ R5, R169, R178, !PT ;  /* 0x000000b2a9057209 */ /* 0x004fe40007810000 */
[----:B------:R-:W-:Y:S02]  /*48e0*/  FMNMX.FTZ R178, R167, R8, !PT ;  /* 0x00000008a7b27209 */ /* 0x000fe40007810000 */
[C---:B------:R-:W-:Y:S01]  /*48f0*/  FSETP.NEU.FTZ.AND P2, PT, R5.reuse, -INF , PT ;  /* 0xff8000000500780b */ /* 0x040fe20003f5d000 */
[----:B------:R-:W-:Y:S01]  /*4900*/  FMUL.FTZ R169, R5, UR27 ;  /* 0x0000001b05a97c20 */ /* 0x000fe20008410000 */
[----:B------:R-:W-:Y:S01]  /*4910*/  FMNMX.FTZ R171, R155, R178, !PT ;  /* 0x000000b29bab7209 */ /* 0x000fe20007810000 */
[----:B------:R-:W2:Y:S03]  /*4920*/  MUFU.TANH R166, R166 ;  /* 0x000000a600a67308 */ /* 0x000ea60000002400 */
[----:B------:R-:W-:-:S02]  /*4930*/  FMNMX.FTZ R178, R158, R171, !PT ;  /* 0x000000ab9eb27209 */ /* 0x000fc40007810000 */
[----:B------:R-:W-:Y:S02]  /*4940*/  FSEL R169, R169, RZ, P2 ;  /* 0x000000ffa9a97208 */ /* 0x000fe40001000000 */
[----:B------:R-:W-:Y:S01]  /*4950*/  FMNMX.FTZ R178, R157, R178, !PT ;  /* 0x000000b29db27209 */ /* 0x000fe20007810000 */
[----:B------:R-:W5:Y:S02]  /*4960*/  MUFU.TANH R181, R181 ;  /* 0x000000b500b57308 */ /* 0x000f640000002400 */
[--C-:B------:R-:W-:Y:S01]  /*4970*/  FFMA.FTZ R194, R176, UR27, -R169.reuse ;  /* 0x0000001bb0c27c23 */ /* 0x100fe200080108a9 */
[----:B------:R-:W-:Y:S01]  /*4980*/  FMNMX.FTZ R173, R161, R178, !PT ;  /* 0x000000b2a1ad7209 */ /* 0x000fe20007810000 */
[--C-:B------:R-:W-:Y:S01]  /*4990*/  FFMA.FTZ R172, R172, UR27, -R169.reuse ;  /* 0x0000001bacac7c23 */ /* 0x100fe200080108a9 */
[--C-:B------:R-:W-:Y:S01]  /*49a0*/  FFMA.FTZ R171, R212, UR27, -R169.reuse ;  /* 0x0000001bd4ab7c23 */ /* 0x100fe200080108a9 */
[--C-:B------:R-:W-:Y:S01]  /*49b0*/  FFMA.FTZ R210, R210, UR27, -R169.reuse ;  /* 0x0000001bd2d27c23 */ /* 0x100fe200080108a9 */
[----:B------:R-:W-:Y:S01]  /*49c0*/  FMNMX.FTZ R175, R160, R173, !PT ;  /* 0x000000ada0af7209 */ /* 0x000fe20007810000 */
[----:B------:R-:W5:Y:S01]  /*49d0*/  MUFU.TANH R184, R184 ;  /* 0x000000b800b87308 */ /* 0x000f620000002400 */
[----:B----4-:R-:W-:Y:S01]  /*49e0*/  FSEL R173, R163, -INF , P4 ;  /* 0xff800000a3ad7808 */ /* 0x010fe20002000000 */
        /* <DEDUP_REMOVED lines=14> */
[----:B------:R-:W3:Y:S01]  /*4ad0*/  MUFU.TANH R182, R182 ;  /* 0x000000b600b67308 */ /* 0x000ee20000002400 */
[----:B--2---:R-:W-:Y:S01]  /*4ae0*/  FSEL R177, R166, -INF , P3 ;  /* 0xff800000a6b17808 */ /* 0x004fe20001800000 */
[----:B------:R-:W-:Y:S01]  /*4af0*/  FFMA.FTZ R166, R180, UR27, -R169 ;  /* 0x0000001bb4a67c23 */ /* 0x000fe200080108a9 */
[----:B------:R-:W-:-:S02]  /*4b00*/  ISETP.GT.AND P4, PT, R192, 0x29, PT ;  /* 0x00000029c000780c */ /* 0x000fc40003f84270 */
[----:B------:R-:W-:Y:S02]  /*4b10*/  FMNMX.FTZ R180, R165, R178, !PT ;  /* 0x000000b2a5b47209 */ /* 0x000fe40007810000 */
[----:B-----5:R-:W-:Y:S01]  /*4b20*/  FSEL R178, R181, -INF , P4 ;  /* 0xff800000b5b27808 */ /* 0x020fe20002000000 */
[----:B------:R-:W2:Y:S01]  /*4b30*/  MUFU.TANH R185, R185 ;  /* 0x000000b900b97308 */ /* 0x000ea20000002400 */
[C---:B------:R-:W-:Y:S02]  /*4b40*/  ISETP.GT.AND P3, PT, R192.reuse, 0x30, PT ;  /* 0x00000030c000780c */ /* 0x040fe40003f64270 */
[----:B------:R-:W-:Y:S02]  /*4b50*/  FMNMX.FTZ R181, R177, R180, !PT ;  /* 0x000000b4b1b57209 */ /* 0x000fe40007810000 */
[----:B------:R-:W-:Y:S02]  /*4b60*/  ISETP.GT.AND P4, PT, R192, 0x31, PT ;  /* 0x00000031c000780c */ /* 0x000fe40003f84270 */
[----:B------:R-:W-:Y:S01]  /*4b70*/  FSEL R180, R184, -INF , P3 ;  /* 0xff800000b8b47808 */ /* 0x000fe20001800000 */
[----:B------:R-:W4:Y:S01]  /*4b80*/  MUFU.TANH R183, R183 ;  /* 0x000000b700b77308 */ /* 0x000f220000002400 */
[----:B------:R-:W-:-:S02]  /*4b90*/  FMNMX.FTZ R181, R178, R181, !PT ;  /* 0x000000b5b2b57209 */ /* 0x000fc40007810000 */
[----:B------:R-:W-:Y:S02]  /*4ba0*/  ISETP.GT.AND P3, PT, R192, 0x38, PT ;  /* 0x00000038c000780c */ /* 0x000fe40003f64270 */
[----:B-1----:R-:W-:Y:S02]  /*4bb0*/  FSEL R176, R179, -INF , P4 ;  /* 0xff800000b3b07808 */ /* 0x002fe40002000000 */
[----:B------:R-:W-:Y:S01]  /*4bc0*/  FMNMX.FTZ R195, R180, R181, !PT ;  /* 0x000000b5b4c37209 */ /* 0x000fe20007810000 */
[----:B------:R-:W1:Y:S01]  /*4bd0*/  MUFU.TANH R187, R187 ;  /* 0x000000bb00bb7308 */ /* 0x000e620000002400 */
[----:B------:R-:W-:Y:S02]  /*4be0*/  ISETP.GT.AND P4, PT, R192, 0x39, PT ;  /* 0x00000039c000780c */ /* 0x000fe40003f84270 */
[----:B---3--:R-:W-:Y:S02]  /*4bf0*/  FSEL R181, R182, -INF , P3 ;  /* 0xff800000b6b57808 */ /* 0x008fe40001800000 */
[----:B------:R-:W-:Y:S01]  /*4c00*/  FMNMX.FTZ R184, R176, R195, !PT ;  /* 0x000000c3b0b87209 */ /* 0x000fe20007810000 */
[----:B------:R-:W-:Y:S01]  /*4c10*/  FFMA.FTZ R195, R154, UR27, -R169 ;  /* 0x0000001b9ac37c23 */ /* 0x000fe200080108a9 */
[----:B--2---:R-:W-:Y:S01]  /*4c20*/  FSEL R182, R185, -INF , P4 ;  /* 0xff800000b9b67808 */ /* 0x004fe20002000000 */
[----:B------:R-:W2:Y:S01]  /*4c30*/  MUFU.TANH R186, R186 ;  /* 0x000000ba00ba7308 */ /* 0x000ea20000002400 */
[----:B------:R-:W-:-:S02]  /*4c40*/  ISETP.GT.AND P3, PT, R192, 0x40, PT ;  /* 0x00000040c000780c */ /* 0x000fc40003f64270 */
[----:B------:R-:W-:Y:S02]  /*4c50*/  FMNMX.FTZ R185, R181, R184, !PT ;  /* 0x000000b8b5b97209 */ /* 0x000fe40007810000 */
[----:B------:R-:W-:Y:S02]  /*4c60*/  ISETP.GT.AND P4, PT, R192, 0x41, PT ;  /* 0x00000041c000780c */ /* 0x000fe40003f84270 */
[----:B----4-:R-:W-:Y:S01]  /*4c70*/  FSEL R184, R183, -INF , P3 ;  /* 0xff800000b7b87808 */ /* 0x010fe20001800000 */
[----:B------:R-:W3:Y:S01]  /*4c80*/  MUFU.TANH R189, R189 ;  /* 0x000000bd00bd7308 */ /* 0x000ee20000002400 */
[----:B------:R-:W-:Y:S01]  /*4c90*/  FMNMX.FTZ R185, R182, R185, !PT ;  /* 0x000000b9b6b97209 */ /* 0x000fe20007810000 */
[----:B------:R-:W-:Y:S01]  /*4ca0*/  FFMA.FTZ R183, R170, UR27, -R169 ;  /* 0x0000001baab77c23 */ /* 0x000fe200080108a9 */
[----:B------:R-:W-:Y:S02]  /*4cb0*/  ISETP.GT.AND P3, PT, R192, 0x48, PT ;  /* 0x00000048c000780c */ /* 0x000fe40003f64270 */
[----:B-1----:R-:W-:-:S02]  /*4cc0*/  FSEL R170, R187, -INF , P4 ;  /* 0xff800000bbaa7808 */ /* 0x002fc40002000000 */
[----:B------:R-:W-:Y:S01]  /*4cd0*/  FMNMX.FTZ R187, R184, R185, !PT ;  /* 0x000000b9b8bb7209 */ /* 0x000fe20007810000 */
[----:B------:R-:W-:Y:S01]  /*4ce0*/  MUFU.TANH R188, R188 ;  /* 0x000000bc00bc7308 */ /* 0x000fe20000002400 */
[----:B--2---:R-:W-:Y:S02]  /*4cf0*/  FSEL R185, R186, -INF , P3 ;  /* 0xff800000bab97808 */ /* 0x004fe40001800000 */
[----:B------:R-:W-:Y:S02]  /*4d00*/  ISETP.GT.AND P4, PT, R192, 0x49, PT ;  /* 0x00000049c000780c */ /* 0x000fe40003f84270 */
[----:B------:R-:W-:Y:S02]  /*4d10*/  FMNMX.FTZ R186, R170, R187, !PT ;  /* 0x000000bbaaba7209 */ /* 0x000fe40007810000 */
[----:B------:R-:W-:Y:S01]  /*4d20*/  ISETP.GT.AND P3, PT, R192, 0x50, PT ;  /* 0x00000050c000780c */ /* 0x000fe20003f64270 */
[----:B------:R-:W1:Y:S01]  /*4d30*/  MUFU.TANH R190, R190 ;  /* 0x000000be00be7308 */ /* 0x000e620000002400 */
[----:B---3--:R-:W-:-:S02]  /*4d40*/  FSEL R187, R189, -INF , P4 ;  /* 0xff800000bdbb7808 */ /* 0x008fc40002000000 */
[----:B------:R-:W-:-:S05]  /*4d50*/  ISETP.GT.AND P4, PT, R192, 0x51, PT ;  /* 0x00000051c000780c */ /* 0x000fca0003f84270 */
[----:B------:R-:W2:Y:S08]  /*4d60*/  MUFU.TANH R191, R191 ;  /* 0x000000bf00bf7308 */ /* 0x000eb00000002400 */
[----:B------:R-:W3:Y:S01]  /*4d70*/  MUFU.TANH R193, R193 ;  /* 0x000000c100c17308 */ /* 0x000ee20000002400 */
[----:B-1----:R-:W-:Y:S02]  /*4d80*/  FSEL R190, R190, -INF , P4 ;  /* 0xff800000bebe7808 */ /* 0x002fe40002000000 */
[----:B------:R-:W-:-:S05]  /*4d90*/  ISETP.GT.AND P4, PT, R192, 0x59, PT ;  /* 0x00000059c000780c */ /* 0x000fca0003f84270 */
[----:B------:R1:W-:Y:S08]  /*4da0*/  MUFU.EX2 R179, R194 ;  /* 0x000000c200b37308 */ /* 0x0003f00000000800 */
[----:B------:R-:W-:Y:S01]  /*4db0*/  MUFU.EX2 R172, R172 ;  /* 0x000000ac00ac7308 */ /* 0x000fe20000000800 */
[----:B-1----:R-:W-:Y:S02]  /*4dc0*/  FMNMX.FTZ R194, R185, R186, !PT ;  /* 0x000000bab9c27209 */ /* 0x002fe40007810000 */
[----:B------:R-:W-:Y:S01]  /*4dd0*/  FSEL R186, R188, -INF , P3 ;  /* 0xff800000bcba7808 */ /* 0x000fe20001800000 */
[--C-:B------:R-:W-:Y:S01]  /*4de0*/  FFMA.FTZ R188, R156, UR27, -R169.reuse ;  /* 0x0000001b9cbc7c23 */ /* 0x100fe200080108a9 */
[----:B------:R-:W-:Y:S01]  /*4df0*/  FMNMX.FTZ R189, R187, R194, !PT ;  /* 0x000000c2bbbd7209 */ /* 0x000fe20007810000 */
[--C-:B------:R-:W-:Y:S01]  /*4e00*/  FFMA.FTZ R194, R15, UR27, -R169.reuse ;  /* 0x0000001b0fc27c23 */ /* 0x100fe200080108a9 */
[----:B------:R-:W-:Y:S01]  /*4e10*/  ISETP.GT.AND P3, PT, R192, 0x58, PT ;  /* 0x00000058c000780c */ /* 0x000fe20003f64270 */
[--C-:B------:R-:W-:Y:S01]  /*4e20*/  FFMA.FTZ R15, R20, UR27, -R169.reuse ;  /* 0x0000001b140f7c23 */ /* 0x100fe200080108a9 */
[----:B------:R-:W-:Y:S01]  /*4e30*/  FMNMX.FTZ R189, R186, R189, !PT ;  /* 0x000000bdbabd7209 */ /* 0x000fe20007810000 */
[--C-:B------:R-:W-:Y:S01]  /*4e40*/  FFMA.FTZ R20, R13, UR27, -R169.reuse ;  /* 0x0000001b0d147c23 */ /* 0x100fe200080108a9 */
[----:B--2---:R-:W-:Y:S01]  /*4e50*/  FSEL R191, R191, -INF , P3 ;  /* 0xff800000bfbf7808 */ /* 0x004fe20001800000 */
[--C-:B------:R-:W-:Y:S01]  /*4e60*/  FFMA.FTZ R13, R14, UR27, -R169.reuse ;  /* 0x0000001b0e0d7c23 */ /* 0x100fe200080108a9 */
[----:B------:R-:W-:Y:S01]  /*4e70*/  FMNMX.FTZ R192, R190, R189, !PT ;  /* 0x000000bdbec07209 */ /* 0x000fe20007810000 */
[--C-:B------:R-:W-:Y:S01]  /*4e80*/  FFMA.FTZ R14, R11, UR27, -R169.reuse ;  /* 0x0000001b0b0e7c23 */ /* 0x100fe200080108a9 */
[----:B---3--:R-:W-:Y:S01]  /*4e90*/  FSEL R156, R193, -INF , P4 ;  /* 0xff800000c19c7808 */ /* 0x008fe20002000000 */
[--C-:B------:R-:W-:Y:S01]  /*4ea0*/  FFMA.FTZ R11, R12, UR27, -R169.reuse ;  /* 0x0000001b0c0b7c23 */ /* 0x100fe200080108a9 */
[----:B------:R-:W-:Y:S01]  /*4eb0*/  FMNMX.FTZ R189, R191, R192, !PT ;  /* 0x000000c0bfbd7209 */ /* 0x000fe20007810000 */
[--C-:B------:R-:W-:Y:S01]  /*4ec0*/  FFMA.FTZ R192, R21, UR27, -R169.reuse ;  /* 0x0000001b15c07c23 */ /* 0x100fe200080108a9 */
[--C-:B------:R-:W-:Y:S01]  /*4ed0*/  FFMA.FTZ R21, R152, UR27, -R169.reuse ;  /* 0x0000001b98157c23 */ /* 0x100fe200080108a9 */
[--C-:B------:R-:W-:Y:S01]  /*4ee0*/  FFMA.FTZ R12, R4, UR27, -R169.reuse ;  /* 0x0000001b040c7c23 */ /* 0x100fe200080108a9 */
[----:B------:R-:W-:Y:S01]  /*4ef0*/  FMNMX.FTZ R154, R156, R189, !PT ;  /* 0x000000bd9c9a7209 */ /* 0x000fe20007810000 */
[----:B------:R-:W-:Y:S04]  /*4f00*/  MUFU.EX2 R171, R171 ;  /* 0x000000ab00ab7308 */ /* 0x000fe80000000800 */
[----:B------:R-:W1:Y:S04]  /*4f10*/  SHFL.BFLY PT, R193, R154, 0x2, 0x1f ;  /* 0x0c401f009ac17f89 */ /* 0x000e6800000e0000 */
[----:B------:R2:W-:Y:S08]  /*4f20*/  MUFU.EX2 R163, R210 ;  /* 0x000000d200a37308 */ /* 0x0005f00000000800 */
[----:B------:R-:W-:Y:S08]  /*4f30*/  MUFU.EX2 R164, R164 ;  /* 0x000000a400a47308 */ /* 0x000ff00000000800 */
[----:B------:R-:W-:Y:S01]  /*4f40*/  MUFU.EX2 R166, R166 ;  /* 0x000000a600a67308 */ /* 0x000fe20000000800 */
[----:B-1----:R-:W-:Y:S01]  /*4f50*/  FMNMX.FTZ R193, R154, R193, !PT ;  /* 0x000000c19ac17209 */ /* 0x002fe20007810000 */
[----:B------:R-:W-:-:S06]  /*4f60*/  FFMA.FTZ R154, R9, UR27, -R169 ;  /* 0x0000001b099a7c23 */ /* 0x000fcc00080108a9 */
[----:B------:R-:W-:Y:S01]  /*4f70*/  MUFU.EX2 R174, R174 ;  /* 0x000000ae00ae7308 */ /* 0x000fe20000000800 */
[----:B------:R-:W1:Y:S07]  /*4f80*/  SHFL.BFLY PT, R152, R193, 0x1, 0x1f ;  /* 0x0c201f00c1987f89 */ /* 0x000e6e00000e0000 */
[----:B------:R-:W-:Y:S08]  /*4f90*/  MUFU.EX2 R183, R183 ;  /* 0x000000b700b77308 */ /* 0x000ff00000000800 */
[----:B------:R-:W-:Y:S08]  /*4fa0*/  MUFU.EX2 R168, R168 ;  /* 0x000000a800a87308 */ /* 0x000ff00000000800 */
[----:B------:R-:W-:Y:S01]  /*4fb0*/  MUFU.EX2 R159, R159 ;  /* 0x0000009f009f7308 */ /* 0x000fe20000000800 */
[----:B-1----:R-:W-:-:S02]  /*4fc0*/  FMNMX.FTZ R4, R193, R152, !PT ;  /* 0x00000098c1047209 */ /* 0x002fc40007810000 */
[----:B------:R-:W-:Y:S02]  /*4fd0*/  FSEL R152, R5, RZ, P2 ;  /* 0x000000ff05987208 */ /* 0x000fe40001000000 */
[C---:B------:R-:W-:Y:S01]  /*4fe0*/  FSETP.NEU.FTZ.AND P2, PT, R4.reuse, -INF , PT ;  /* 0xff8000000400780b */ /* 0x040fe20003f5d000 */
[----:B------:R-:W-:Y:S02]  /*4ff0*/  FMUL.FTZ R169, R4, UR27 ;  /* 0x0000001b04a97c20 */ /* 0x000fe40008410000 */
[----:B------:R-:W-:Y:S01]  /*5000*/  FADD.FTZ R9, -R152, R7 ;  /* 0x0000000798097221 */ /* 0x000fe20000010100 */
[----:B------:R-:W-:Y:S02]  /*5010*/  MUFU.EX2 R188, R188 ;  /* 0x000000bc00bc7308 */ /* 0x000fe40000000800 */
[----:B------:R-:W-:Y:S01]  /*5020*/  FSEL R152, R169, RZ, P2 ;  /* 0x000000ffa9987208 */ /* 0x000fe20001000000 */
[----:B------:R-:W-:-:S04]  /*5030*/  FMUL.FTZ R9, R9, UR27 ;  /* 0x0000001b09097c20 */ /* 0x000fc80008410000 */
[--C-:B--2---:R-:W-:Y:S01]  /*5040*/  FFMA.FTZ R210, R165, UR27, -R152.reuse ;  /* 0x0000001ba5d27c23 */ /* 0x104fe20008010898 */
[----:B------:R1:W2:Y:S01]  /*5050*/  MUFU.EX2 R169, R9 ;  /* 0x0000000900a97308 */ /* 0x0002a20000000800 */
[--C-:B------:R-:W-:Y:S01]  /*5060*/  FFMA.FTZ R165, R177, UR27, -R152.reuse ;  /* 0x0000001bb1a57c23 */ /* 0x100fe20008010898 */
[--C-:B------:R-:W-:Y:S01]  /*5070*/  FFMA.FTZ R177, R181, UR27, -R152.reuse ;  /* 0x0000001bb5b17c23 */ /* 0x100fe20008010898 */
[--C-:B------:R-:W-:Y:S01]  /*5080*/  FFMA.FTZ R181, R184, UR27, -R152.reuse ;  /* 0x0000001bb8b57c23 */ /* 0x100fe20008010898 */
[--C-:B------:R-:W-:Y:S01]  /*5090*/  FFMA.FTZ R184, R185, UR27, -R152.reuse ;  /* 0x0000001bb9b87c23 */ /* 0x100fe20008010898 */
[----:B------:R-:W-:Y:S02]  /*50a0*/  IMAD.U32 R185, RZ, RZ, UR30 ;  /* 0x0000001effb97e24 */ /* 0x000fe4000f8e00ff */
[--C-:B------:R-:W-:Y:S01]  /*50b0*/  FFMA.FTZ R167, R167, UR27, -R152.reuse ;  /* 0x0000001ba7a77c23 */ /* 0x100fe20008010898 */
[--C-:B------:R-:W-:Y:S01]  /*50c0*/  FFMA.FTZ R196, R155, UR27, -R152.reuse ;  /* 0x0000001b9bc47c23 */ /* 0x100fe20008010898 */
[----:B------:R2:W-:Y:S01]  /*50d0*/  MUFU.EX2 R7, R154 ;  /* 0x0000009a00077308 */ /* 0x0005e20000000800 */
[----:B-1----:R-:W-:Y:S01]  /*50e0*/  IADD3 R9, -R23, 0xb, RZ ;  /* 0x0000000b17097810 */ /* 0x002fe20007ffe1ff */
[--C-:B------:R-:W-:Y:S01]  /*50f0*/  FFMA.FTZ R155, R158, UR27, -R152.reuse ;  /* 0x0000001b9e9b7c23 */ /* 0x100fe20008010898 */
[--C-:B------:R-:W-:Y:S01]  /*5100*/  FFMA.FTZ R198, R157, UR27, -R152.reuse ;  /* 0x0000001b9dc67c23 */ /* 0x100fe20008010898 */
[--C-:B------:R-:W-:Y:S01]  /*5110*/  FFMA.FTZ R157, R161, UR27, -R152.reuse ;  /* 0x0000001ba19d7c23 */ /* 0x100fe20008010898 */
[--C-:B------:R-:W-:Y:S01]  /*5120*/  FFMA.FTZ R206, R160, UR27, -R152.reuse ;  /* 0x0000001ba0ce7c23 */ /* 0x100fe20008010898 */
[--C-:B------:R-:W-:Y:S01]  /*5130*/  FFMA.FTZ R161, R162, UR27, -R152.reuse ;  /* 0x0000001ba2a17c23 */ /* 0x100fe20008010898 */
[----:B------:R-:W-:Y:S01]  /*5140*/  FFMA.FTZ R208, R173, UR27, -R152 ;  /* 0x0000001badd07c23 */ /* 0x000fe20008010898 */
[----:B------:R-:W1:Y:S01]  /*5150*/  MUFU.EX2 R189, R195 ;  /* 0x000000c300bd7308 */ /* 0x000e620000000800 */
[----:B--2---:R-:W-:Y:S01]  /*5160*/  FFMA.FTZ R154, R169, R3, R172 ;  /* 0x00000003a99a7223 */ /* 0x004fe200000100ac */
[--C-:B------:R-:W-:Y:S01]  /*5170*/  FFMA.FTZ R173, R175, UR27, -R152.reuse ;  /* 0x0000001bafad7c23 */ /* 0x100fe20008010898 */
[--C-:B------:R-:W-:Y:S01]  /*5180*/  FFMA.FTZ R178, R178, UR27, -R152.reuse ;  /* 0x0000001bb2b27c23 */ /* 0x100fe20008010898 */
[----:B------:R-:W-:Y:S01]  /*5190*/  FFMA.FTZ R175, R180, UR27, -R152 ;  /* 0x0000001bb4af7c23 */ /* 0x000fe20008010898 */
[----:B------:R-:W-:Y:S01]  /*51a0*/  FADD.FTZ R154, R171, R154 ;  /* 0x0000009aab9a7221 */ /* 0x000fe20000010000 */
[--C-:B------:R-:W-:Y:S01]  /*51b0*/  FFMA.FTZ R176, R176, UR27, -R152.reuse ;  /* 0x0000001bb0b07c23 */ /* 0x100fe20008010898 */
[----:B------:R-:W-:Y:S01]  /*51c0*/  FFMA.FTZ R180, R182, UR27, -R152 ;  /* 0x0000001bb6b47c23 */ /* 0x000fe20008010898 */
[----:B------:R-:W2:Y:S01]  /*51d0*/  MUFU.EX2 R153, R153 ;  /* 0x0000009900997308 */ /* 0x000ea20000000800 */
[----:B------:R-:W-:Y:S01]  /*51e0*/  FADD.FTZ R3, R163, R154 ;  /* 0x0000009aa3037221 */ /* 0x000fe20000010000 */
[--C-:B------:R-:W-:Y:S01]  /*51f0*/  FFMA.FTZ R182, R170, UR27, -R152.reuse ;  /* 0x0000001baab67c23 */ /* 0x100fe20008010898 */
[--C-:B------:R-:W-:Y:S01]  /*5200*/  FFMA.FTZ R187, R187, UR27, -R152.reuse ;  /* 0x0000001bbbbb7c23 */ /* 0x100fe20008010898 */
[--C-:B------:R-:W-:Y:S01]  /*5210*/  FFMA.FTZ R186, R186, UR27, -R152.reuse ;  /* 0x0000001bbaba7c23 */ /* 0x100fe20008010898 */
[----:B------:R-:W-:Y:S01]  /*5220*/  FADD.FTZ R3, R164, R3 ;  /* 0x00000003a4037221 */ /* 0x000fe20000010000 */
[--C-:B------:R-:W-:Y:S01]  /*5230*/  FFMA.FTZ R190, R190, UR27, -R152.reuse ;  /* 0x0000001bbebe7c23 */ /* 0x100fe20008010898 */
[----:B------:R-:W-:Y:S01]  /*5240*/  FFMA.FTZ R191, R191, UR27, -R152 ;  /* 0x0000001bbfbf7c23 */ /* 0x000fe20008010898 */
[----:B------:R-:W3:Y:S01]  /*5250*/  MUFU.EX2 R192, R192 ;  /* 0x000000c000c07308 */ /* 0x000ee20000000800 */
[----:B------:R-:W-:Y:S01]  /*5260*/  FADD.FTZ R154, R166, R3 ;  /* 0x00000003a69a7221 */ /* 0x000fe20000010000 */
[----:B------:R-:W-:Y:S01]  /*5270*/  F2FP.BF16.F32.PACK_AB R160, R159, R168 ;  /* 0x000000a89fa0723e */ /* 0x000fe200000010ff */
[-C--:B------:R-:W-:Y:S01]  /*5280*/  FMUL.FTZ R24, R24, R169.reuse ;  /* 0x000000a918187220 */ /* 0x080fe20000410000 */
[-C--:B------:R-:W-:Y:S01]  /*5290*/  FMUL.FTZ R25, R25, R169.reuse ;  /* 0x000000a919197220 */ /* 0x080fe20000410000 */
[----:B------:R-:W-:Y:S01]  /*52a0*/  FADD.FTZ R3, R179, R154 ;  /* 0x0000009ab3037221 */ /* 0x000fe20000010000 */
[-C--:B------:R-:W-:Y:S01]  /*52b0*/  FMUL.FTZ R28, R28, R169.reuse ;  /* 0x000000a91c1c7220 */ /* 0x080fe20000410000 */
[-C--:B------:R-:W-:Y:S01]  /*52c0*/  FMUL.FTZ R29, R29, R169.reuse ;  /* 0x000000a91d1d7220 */ /* 0x080fe20000410000 */
[----:B------:R-:W4:Y:S01]  /*52d0*/  MUFU.EX2 R21, R21 ;  /* 0x0000001500157308 */ /* 0x000f220000000800 */
        /* <DEDUP_REMOVED lines=27> */
[-C--:B------:R-:W-:Y:S01]  /*5490*/  FMUL.FTZ R65, R65, R169.reuse ;  /* 0x000000a941417220 */ /* 0x080fe20000410000 */
[----:B---3--:R-:W-:Y:S01]  /*54a0*/  FADD.FTZ R154, R192, R3 ;  /* 0x00000003c09a7221 */ /* 0x008fe20000010000 */
[----:B------:R-:W-:Y:S01]  /*54b0*/  @!P1 IADD3 R3, R185, 0x22840, RZ ;  /* 0x00022840b9039810 */ /* 0x000fe20007ffe0ff */
[-C--:B------:R-:W-:Y:S01]  /*54c0*/  FMUL.FTZ R68, R68, R169.reuse ;  /* 0x000000a944447220 */ /* 0x080fe20000410000 */
[----:B------:R-:W2:Y:S01]  /*54d0*/  MUFU.EX2 R13, R13 ;  /* 0x0000000d000d7308 */ /* 0x000ea20000000800 */
[----:B----4-:R-:W-:Y:S01]  /*54e0*/  FADD.FTZ R193, R21, R154 ;  /* 0x0000009a15c17221 */ /* 0x010fe20000010000 */
[----:B------:R-:W-:Y:S01]  /*54f0*/  @!P1 PRMT R3, RZ, 0x654, R3 ;  /* 0x00000654ff039816 */ /* 0x000fe20000000003 */
[----:B------:R3:W-:Y:S06]  /*5500*/  BAR.ARV R9, 0x100 ;  /* 0x000400090000751d */ /* 0x0007ec0000002000 */
[----:B------:R-:W4:Y:S01]  /*5510*/  MUFU.EX2 R14, R14 ;  /* 0x0000000e000e7308 */ /* 0x000f220000000800 */
[----:B-----5:R-:W-:Y:S01]  /*5520*/  FADD.FTZ R154, R194, R193 ;  /* 0x000000c1c29a7221 */ /* 0x020fe20000010000 */
[----:B------:R-:W-:Y:S01]  /*5530*/  FSEL R193, R4, RZ, P2 ;  /* 0x000000ff04c17208 */ /* 0x000fe20001000000 */
[----:B------:R5:W-:Y:S01]  /*5540*/  @!P1 SYNCS.ARRIVE.TRANS64.RED.A1T0 RZ, [R3+URZ], RZ ;  /* 0x000000ff03ff99a7 */ /* 0x000be2000810043f */
[-C--:B------:R-:W-:Y:S01]  /*5550*/  FMUL.FTZ R69, R69, R169.reuse ;  /* 0x000000a945457220 */ /* 0x080fe20000410000 */
[----:B------:R-:W-:Y:S01]  /*5560*/  FADD.FTZ R195, R15, R154 ;  /* 0x0000009a0fc37221 */ /* 0x000fe20000010000 */
[-C--:B------:R-:W-:Y:S01]  /*5570*/  FMUL.FTZ R72, R72, R169.reuse ;  /* 0x000000a948487220 */ /* 0x080fe20000410000 */
[----:B------:R-:W-:Y:S01]  /*5580*/  FMUL.FTZ R73, R73, R169 ;  /* 0x000000a949497220 */ /* 0x000fe20000410000 */
[----:B------:R-:W3:Y:S01]  /*5590*/  MUFU.EX2 R11, R11 ;  /* 0x0000000b000b7308 */ /* 0x000ee20000000800 */
[----:B-1----:R-:W-:Y:S01]  /*55a0*/  FADD.FTZ R154, R20, R195 ;  /* 0x000000c3149a7221 */ /* 0x002fe20000010000 */
[----:B------:R-:W-:Y:S01]  /*55b0*/  FFMA.FTZ R195, R156, UR27, -R152 ;  /* 0x0000001b9cc37c23 */ /* 0x000fe20008010898 */
[----:B-----5:R-:W-:Y:S01]  /*55c0*/  FADD.FTZ R3, -R193, R8 ;  /* 0x00000008c1037221 */ /* 0x020fe20000010100 */
[----:B------:R-:W-:Y:S01]  /*55d0*/  F2FP.BF16.F32.PACK_AB R152, R171, R172 ;  /* 0x000000acab98723e */ /* 0x000fe200000010ff */
[----:B--2---:R-:W-:Y:S01]  /*55e0*/  FADD.FTZ R197, R13, R154 ;  /* 0x0000009a0dc57221 */ /* 0x004fe20000010000 */
[----:B------:R-:W-:Y:S01]  /*55f0*/  F2FP.BF16.F32.PACK_AB R154, R164, R163 ;  /* 0x000000a3a49a723e */ /* 0x000fe200000010ff */
[----:B------:R-:W-:Y:S01]  /*5600*/  FMUL.FTZ R3, R3, UR27 ;  /* 0x0000001b03037c20 */ /* 0x000fe20008410000 */
[----:B------:R-:W1:Y:S01]  /*5610*/  MUFU.EX2 R10, R10 ;  /* 0x0000000a000a7308 */ /* 0x000e620000000800 */
[----:B----4-:R-:W-:Y:S01]  /*5620*/  FADD.FTZ R158, R14, R197 ;  /* 0x000000c50e9e7221 */ /* 0x010fe20000010000 */
[----:B------:R-:W-:Y:S01]  /*5630*/  F2FP.BF16.F32.PACK_AB R164, R192, R153 ;  /* 0x00000099c0a4723e */ /* 0x000fe200000010ff */
[-C--:B------:R-:W-:Y:S01]  /*5640*/  FMUL.FTZ R76, R76, R169.reuse ;  /* 0x000000a94c4c7220 */ /* 0x080fe20000410000 */
[----:B------:R-:W-:Y:S01]  /*5650*/  F2FP.BF16.F32.PACK_AB R156, R179, R166 ;  /* 0x000000a6b39c723e */ /* 0x000fe200000010ff */
[-C--:B------:R-:W-:Y:S01]  /*5660*/  FMUL.FTZ R77, R77, R169.reuse ;  /* 0x000000a94d4d7220 */ /* 0x080fe20000410000 */
[-C--:B------:R-:W-:Y:S01]  /*5670*/  FMUL.FTZ R80, R80, R169.reuse ;  /* 0x000000a950507220 */ /* 0x080fe20000410000 */
[-C--:B------:R-:W-:Y:S01]  /*5680*/  FMUL.FTZ R81, R81, R169.reuse ;  /* 0x000000a951517220 */ /* 0x080fe20000410000 */
[----:B------:R-:W2:Y:S01]  /*5690*/  MUFU.EX2 R12, R12 ;  /* 0x0000000c000c7308 */ /* 0x000ea20000000800 */
[----:B---3--:R-:W-:Y:S01]  /*56a0*/  FADD.FTZ R163, R11, R158 ;  /* 0x0000009e0ba37221 */ /* 0x008fe20000010000 */
[----:B------:R-:W-:Y:S01]  /*56b0*/  F2FP.BF16.F32.PACK_AB R158, R183, R174 ;  /* 0x000000aeb79e723e */ /* 0x000fe200000010ff */
[-C--:B------:R-:W-:Y:S01]  /*56c0*/  FMUL.FTZ R84, R84, R169.reuse ;  /* 0x000000a954547220 */ /* 0x080fe20000410000 */
[-C--:B------:R-:W-:Y:S01]  /*56d0*/  FMUL.FTZ R85, R85, R169.reuse ;  /* 0x000000a955557220 */ /* 0x080fe20000410000 */
[-C--:B------:R-:W-:Y:S01]  /*56e0*/  FMUL.FTZ R88, R88, R169.reuse ;  /* 0x000000a958587220 */ /* 0x080fe20000410000 */
[-C--:B------:R-:W-:Y:S01]  /*56f0*/  FMUL.FTZ R89, R89, R169.reuse ;  /* 0x000000a959597220 */ /* 0x080fe20000410000 */
[----:B------:R-:W-:Y:S01]  /*5700*/  FMUL.FTZ R92, R92, R169 ;  /* 0x000000a95c5c7220 */ /* 0x000fe20000410000 */
[----:B------:R-:W-:Y:S01]  /*5710*/  MUFU.EX2 R167, R167 ;  /* 0x000000a700a77308 */ /* 0x000fe20000000800 */
[C---:B-1----:R-:W-:Y:S01]  /*5720*/  FADD.FTZ R163, R10.reuse, R163 ;  /* 0x000000a30aa37221 */ /* 0x042fe20000010000 */
[----:B------:R-:W-:Y:S01]  /*5730*/  F2FP.BF16.F32.PACK_AB R172, R10, R11 ;  /* 0x0000000b0aac723e */ /* 0x000fe200000010ff */
[-C--:B------:R-:W-:Y:S01]  /*5740*/  FMUL.FTZ R93, R93, R169.reuse ;  /* 0x000000a95d5d7220 */ /* 0x080fe20000410000 */
[-C--:B------:R-:W-:Y:S01]  /*5750*/  FMUL.FTZ R96, R96, R169.reuse ;  /* 0x000000a960607220 */ /* 0x080fe20000410000 */
[-C--:B------:R-:W-:Y:S01]  /*5760*/  FMUL.FTZ R97, R97, R169.reuse ;  /* 0x000000a961617220 */ /* 0x080fe20000410000 */
[-C--:B------:R-:W-:Y:S01]  /*5770*/  FMUL.FTZ R100, R100, R169.reuse ;  /* 0x000000a964647220 */ /* 0x080fe20000410000 */
        /* <DEDUP_REMOVED lines=18> */
[----:B---3--:R-:W-:Y:S01]  /*58a0*/  FFMA.FTZ R7, R8, R0, R167 ;  /* 0x0000000008077223 */ /* 0x008fe200000100a7 */
        /* <DEDUP_REMOVED lines=16> */
[----:B------:R-:W-:Y:S01]  /*59b0*/  FMUL.FTZ R149, R149, R169 ;  /* 0x000000a995957220 */ /* 0x000fe20000410000 */
[----:B------:R-:W-:Y:S01]  /*59c0*/  F2FP.BF16.F32.PACK_AB R153, R196, R167 ;  /* 0x000000a7c499723e */ /* 0x000fe200000010ff */
[----:B------:R-:W-:Y:S01]  /*59d0*/  FMUL.FTZ R26, R26, R8 ;  /* 0x000000081a1a7220 */ /* 0x000fe20000410000 */
[----:B------:R-:W-:Y:S01]  /*59e0*/  F2FP.BF16.F32.PACK_AB R162, R189, R188 ;  /* 0x000000bcbda2723e */ /* 0x000fe200000010ff */
[-C--:B------:R-:W-:Y:S01]  /*59f0*/  FMUL.FTZ R27, R27, R8.reuse ;  /* 0x000000081b1b7220 */ /* 0x080fe20000410000 */
[----:B------:R-:W-:Y:S01]  /*5a00*/  F2FP.BF16.F32.PACK_AB R166, R194, R21 ;  /* 0x00000015c2a6723e */ /* 0x000fe200000010ff */
[----:B------:R-:W1:Y:S01]  /*5a10*/  MUFU.EX2 R206, R206 ;  /* 0x000000ce00ce7308 */ /* 0x000e620000000800 */
[----:B---3--:R-:W-:Y:S01]  /*5a20*/  FADD.FTZ R0, R198, R7 ;  /* 0x00000007c6007221 */ /* 0x008fe20000010000 */
[----:B------:R-:W-:Y:S01]  /*5a30*/  F2FP.BF16.F32.PACK_AB R168, R20, R15 ;  /* 0x0000000f14a8723e */ /* 0x000fe200000010ff */
[-C--:B------:R-:W-:Y:S01]  /*5a40*/  FMUL.FTZ R30, R30, R8.reuse ;  /* 0x000000081e1e7220 */ /* 0x080fe20000410000 */
[----:B------:R-:W-:Y:S01]  /*5a50*/  F2FP.BF16.F32.PACK_AB R170, R14, R13 ;  /* 0x0000000d0eaa723e */ /* 0x000fe200000010ff */
[-C--:B------:R-:W-:Y:S01]  /*5a60*/  FMUL.FTZ R31, R31, R8.reuse ;  /* 0x000000081f1f7220 */ /* 0x080fe20000410000 */
[----:B------:R-:W-:Y:S01]  /*5a70*/  F2FP.BF16.F32.PACK_AB R155, R198, R155 ;  /* 0x0000009bc69b723e */ /* 0x000fe200000010ff */
        /* <DEDUP_REMOVED lines=86> */
[----:B------:R-:W-:-:S03]  /*5fe0*/  FMUL.FTZ R151, R151, R8 ;  /* 0x0000000897977220 */ /* 0x000fc60000410000 */
[----:B------:R-:W1:Y:S01]  /*5ff0*/  MUFU.EX2 R182, R182 ;  /* 0x000000b600b67308 */ /* 0x000e620000000800 */
[C---:B---3--:R-:W-:Y:S01]  /*6000*/  FADD.FTZ R0, R180.reuse, R7 ;  /* 0x00000007b4007221 */ /* 0x048fe20000010000 */
[----:B------:R-:W-:-:S06]  /*6010*/  F2FP.BF16.F32.PACK_AB R167, R180, R177 ;  /* 0x000000b1b4a7723e */ /* 0x000fcc00000010ff */
[----:B------:R-:W3:Y:S01]  /*6020*/  MUFU.EX2 R184, R184 ;  /* 0x000000b800b87308 */ /* 0x000ee20000000800 */
[----:B--2---:R-:W-:-:S07]  /*6030*/  FADD.FTZ R7, R181, R0 ;  /* 0x00000000b5077221 */ /* 0x004fce0000010000 */
[----:B------:R-:W2:Y:S01]  /*6040*/  MUFU.EX2 R187, R187 ;  /* 0x000000bb00bb7308 */ /* 0x000ea20000000800 */
[C---:B-1----:R-:W-:Y:S01]  /*6050*/  FADD.FTZ R7, R182.reuse, R7 ;  /* 0x00000007b6077221 */ /* 0x042fe20000010000 */
[----:B------:R-:W-:-:S06]  /*6060*/  F2FP.BF16.F32.PACK_AB R169, R182, R181 ;  /* 0x000000b5b6a9723e */ /* 0x000fcc00000010ff */
[----:B------:R-:W1:Y:S01]  /*6070*/  MUFU.EX2 R186, R186 ;  /* 0x000000ba00ba7308 */ /* 0x000e620000000800 */
[----:B---3--:R-:W-:-:S07]  /*6080*/  FADD.FTZ R0, R184, R7 ;  /* 0x00000007b8007221 */ /* 0x008fce0000010000 */
[----:B------:R-:W3:Y:S01]  /*6090*/  MUFU.EX2 R193, R190 ;  /* 0x000000be00c17308 */ /* 0x000ee20000000800 */
[C---:B--2---:R-:W-:Y:S01]  /*60a0*/  FADD.FTZ R7, R187.reuse, R0 ;  /* 0x00000000bb077221 */ /* 0x044fe20000010000 */
[----:B------:R-:W-:-:S06]  /*60b0*/  F2FP.BF16.F32.PACK_AB R171, R187, R184 ;  /* 0x000000b8bbab723e */ /* 0x000fcc00000010ff */
[----:B------:R-:W2:Y:S01]  /*60c0*/  MUFU.EX2 R191, R191 ;  /* 0x000000bf00bf7308 */ /* 0x000ea20000000800 */
[----:B-1----:R-:W-:-:S07]  /*60d0*/  FADD.FTZ R0, R186, R7 ;  /* 0x00000007ba007221 */ /* 0x002fce0000010000 */
[----:B------:R-:W1:Y:S01]  /*60e0*/  MUFU.EX2 R10, R195 ;  /* 0x000000c3000a7308 */ /* 0x000e620000000800 */
[C---:B---3--:R-:W-:Y:S01]  /*60f0*/  FADD.FTZ R0, R193.reuse, R0 ;  /* 0x00000000c1007221 */ /* 0x048fe20000010000 */
[----:B------:R-:W-:-:S03]  /*6100*/  F2FP.BF16.F32.PACK_AB R173, R193, R186 ;  /* 0x000000bac1ad723e */ /* 0x000fc600000010ff */
[----:B--2---:R-:W-:-:S04]  /*6110*/  FADD.FTZ R7, R191, R0 ;  /* 0x00000000bf077221 */ /* 0x004fc80000010000 */
[C---:B-1----:R-:W-:Y:S01]  /*6120*/  FADD.FTZ R0, R10.reuse, R7 ;  /* 0x000000070a007221 */ /* 0x042fe20000010000 */
[----:B------:R-:W-:Y:S01]  /*6130*/  F2FP.BF16.F32.PACK_AB R175, R10, R191 ;  /* 0x000000bf0aaf723e */ /* 0x000fe200000010ff */
[----:B------:R-:W-:Y:S06]  /*6140*/  @!P0 BRA `(.L_x_3283) ;  /* 0x0000000000048947 */ /* 0x000fec0003800000 */
[----:B------:R-:W-:Y:S01]  /*6150*/  BPT.TRAP 0x1 ;  /* 0x000000040000795c */ /* 0x000fe20000300000 */
.L_x_3283:
[----:B------:R1:W2:Y:S01]  /*6160*/  SYNCS.PHASECHK.TRANS64.TRYWAIT P2, [UR30+0x22850], R6 ;  /* 0x02285006ff0075a7 */ /* 0x0002a2000804015e */
[----:B------:R-:W-:Y:S05]  /*6170*/  @!P0 BRA `(.L_x_3284) ;  /* 0x0000000000048947 */ /* 0x000fea0003800000 */
[----:B------:R-:W-:Y:S01]  /*6180*/  BPT.TRAP 0x1 ;  /* 0x000000040000795c */ /* 0x000fe20000300000 */
.L_x_3284:
[----:B--2---:R-:W-:Y:S05]  /*6190*/  @P2 BRA `(.L_x_3285) ;  /* 0x0000000000082947 */ /* 0x004fea0003800000 */
[----:B------:R-:W2:Y:S02]  /*61a0*/  SYNCS.PHASECHK.TRANS64.TRYWAIT P2, [UR30+0x22850], R6 ;  /* 0x02285006ff0075a7 */ /* 0x000ea4000804015e */
[----:B--2---:R-:W-:Y:S05]  /*61b0*/  @!P2 BRA `(.L_x_3286) ;  /* 0x0000007400eca947 */ /* 0x004fea0003800000 */
.L_x_3285:
[----:B-12---:R-:W-:Y:S01]  /*61c0*/  VIADD R6, R23, 0x8 ;  /* 0x0000000817067836 */ /* 0x006fe20000000000 */
[----:B------:R-:W-:Y:S01]  /*61d0*/  UIMAD UR10, UR37, 0xc00, UR21 ;  /* 0x00000c00250a78a4 */ /* 0x000fe2000f8e0215 */
[----:B------:R-:W-:Y:S01]  /*61e0*/  @!P1 VIADD R185, R185, 0x22860 ;  /* 0x00022860b9b99836 */ /* 0x000fe20000000000 */
[----:B------:R-:W-:Y:S01]  /*61f0*/  UMOV UR7, 0x40000040 ;  /* 0x4000004000077882 */ /* 0x000fe20000000000 */
[----:B------:R-:W-:Y:S01]  /*6200*/  UISETP.GT.AND UP0, UPT, UR29, UR28, UPT ;  /* 0x0000001c1d00728c */ /* 0x000fe2000bf04270 */
[----:B------:R2:W-:Y:S01]  /*6210*/  BAR.SYNC.DEFER_BLOCKING R6, 0x100 ;  /* 0x000400060000751d */ /* 0x0005e20000010000 */
[----:B------:R-:W-:Y:S01]  /*6220*/  UIADD3 UR29, UR29, -0x1, URZ ;  /* 0xffffffff1d1d7890 */ /* 0x000fe2000fffe03f */
[----:B------:R-:W-:Y:S01]  /*6230*/  @!P1 PRMT R185, RZ, 0x654, R185 ;  /* 0x00000654ffb99816 */ /* 0x000fe200000000b9 */
[----:B------:R-:W-:Y:S01]  /*6240*/  IMAD.MOV.U32 R7, RZ, RZ, R5 ;  /* 0x000000ffff077224 */ /* 0x000fe200078e0005 */
[----:B------:R-:W-:Y:S02]  /*6250*/  MOV R8, R4 ;  /* 0x0000000400087202 */ /* 0x000fe40000000f00 */
[----:B------:R-:W-:Y:S01]  /*6260*/  UMOV UR6, UR10 ;  /* 0x0000000a00067c82 */ /* 0x000fe20008000000 */
[----:B------:R-:W-:Y:S01]  /*6270*/  PLOP3.LUT P2, PT, PT, PT, UP0, 0x80, 0x0 ;  /* 0x000000000000781c */ /* 0x000fe20003f4f008 */
        /* <DEDUP_REMOVED lines=35> */
.L_x_3278:
[----:B------:R-:W-:-:S13]  /*64b0*/  ISETP.LE.AND P2, PT, RZ, UR29, PT ;  /* 0x0000001dff007c0c */ /* 0x000fda000bf43270 */
[----:B------:R-:W-:Y:S05]  /*64c0*/  @!P2 BRA `(.L_x_3288) ;  /* 0x0000002000b0a947 */ /* 0x000fea0003800000 */
[----:B-1----:R-:W-:Y:S01]  /*64d0*/  IMAD.MOV.U32 R7, RZ, RZ, R4 ;  /* 0x000000ffff077224 */ /* 0x002fe200078e0004 */
[----:B------:R-:W-:Y:S01]  /*64e0*/  MOV R206, R5 ;  /* 0x0000000500ce7202 */ /* 0x000fe20000000f00 */
[----:B------:R-:W-:Y:S01]  /*64f0*/  ULDC UR22, c[0x0][0x9d8] ;  /* 0x0002760000167ab9 */ /* 0x000fe20000000800 */
[----:B------:R-:W-:-:S05]  /*6500*/  ULDC UR27, c[0x0][0x988] ;  /* 0x00026200001b7ab9 */ /* 0x000fca0000000800 */
.L_x_3297:
[----:B------:R-:W-:-:S04]  /*6510*/  UIADD3 UR37, UR37, 0x1, URZ ;  /* 0x0000000125257890 */ /* 0x000fc8000fffe03f */
[----:B------:R-:W-:-:S04]  /*6520*/  UISETP.NE.AND UP0, UPT, UR37, 0x2, UPT ;  /* 0x000000022500788c */ /* 0x000fc8000bf05270 */
[----:B------:R-:W-:Y:S02]  /*6530*/  USEL UR6, URZ, 0x1, UP0 ;  /* 0x000000013f067887 */ /* 0x000fe40008000000 */
[----:B------:R-:W-:Y:S02]  /*6540*/  USEL UR37, UR37, URZ, UP0 ;  /* 0x0000003f25257287 */ /* 0x000fe40008000000 */
[----:B------:R-:W-:Y:S01]  /*6550*/  ULOP3.LUT UR38, UR38, UR6, URZ, 0x3c, !UPT ;  /* 0x0000000626267292 */ /* 0x000fe2000f8e3c3f */
[----:B---3--:R-:W-:Y:S11]  /*6560*/  @!P0 BRA `(.L_x_3289) ;  /* 0x0000000000048947 */ /* 0x008ff60003800000 */
[----:B------:R-:W-:Y:S01]  /*6570*/  BPT.TRAP 0x1 ;  /* 0x000000040000795c */ /* 0x000fe20000300000 */
.L_x_3289:
[----:B------:R-:W-:Y:S01]  /*6580*/  ULEA UR23, UR37, UR49, 0x3 ;  /* 0x0000003125177291 */ /* 0x000fe2000f8e183f */
[----:B--2---:R-:W-:-:S05]  /*6590*/  IMAD.U32 R6, RZ, RZ, UR38 ;  /* 0x00000026ff067e24 */ /* 0x004fca000f8e00ff */
[----:B------:R-:W-:-:S04]  /*65a0*/  SHF.L.U32 R6, R6, 0x1f, RZ ;  /* 0x0000001f06067819 */ /* 0x000fc800000006ff */
[----:B------:R1:W2:Y:S01]  /*65b0*/  SYNCS.PHASECHK.TRANS64.TRYWAIT P2, [UR23+0x22830], R6 ;  /* 0x02283006ff0075a7 */ /* 0x0002a20008040157 */
[----:B------:R-:W-:Y:S05]  /*65c0*/  @!P0 BRA `(.L_x_3290) ;  /* 0x0000000000048947 */ /* 0x000fea0003800000 */
[----:B------:R-:W-:Y:S01]  /*65d0*/  BPT.TRAP 0x1 ;  /* 0x000000040000795c */ /* 0x000fe20000300000 */
.L_x_3290:
[----:B--2---:R-:W-:Y:S05]  /*65e0*/  @P2 BRA `(.L_x_3291) ;  /* 0x0000000000082947 */ /* 0x004fea0003800000 */
[----:B------:R-:W2:Y:S02]  /*65f0*/  SYNCS.PHASECHK.TRANS64.TRYWAIT P2, [UR23+0x22830], R6 ;  /* 0x02283006ff0075a7 */ /* 0x000ea40008040157 */
[----:B--2---:R-:W-:Y:S05]  /*6600*/  @!P2 BRA `(.L_x_3292) ;  /* 0x0000007000eca947 */ /* 0x004fea0003800000 */
.L_x_3291:
        /* <DEDUP_REMOVED lines=77> */
[----:B------:R-:W-:-:S05]  /*6ae0*/  IMAD.U32 R199, RZ, RZ, UR23 ;  /* 0x00000017ffc77e24 */ /* 0x000fca000f8e00ff */
        /* <DEDUP_REMOVED lines=32> */
[----:B----4-:R-:W-:-:S07]  /*6cf0*/  FMNMX.FTZ R162, R188, R5, !PT ;  /* 0x00000005bca27209 */ /* 0x010fce0007810000 */
[----:B------:R-:W4:Y:S01]  /*6d00*/  MUFU.TANH R192, R192 ;  /* 0x000000c000c07308 */ /* 0x000f220000002400 */
[----:B--2---:R-:W-:-:S07]  /*6d10*/  FMNMX.FTZ R162, R193, R162, !PT ;  /* 0x000000a2c1a27209 */ /* 0x004fce0007810000 */
[----:B------:R-:W2:Y:S01]  /*6d20*/  MUFU.TANH R8, R8 ;  /* 0x0000000800087308 */ /* 0x000ea20000002400 */
[----:B---3--:R-:W-:Y:S01]  /*6d30*/  FMNMX.FTZ R5, R189, R162, !PT ;  /* 0x000000a2bd057209 */ /* 0x008fe20007810000 */
[----:B------:R-:W-:-:S06]  /*6d40*/  FMUL.FTZ R162, R182, UR22 ;  /* 0x00000016b6a27c20 */ /* 0x000fcc0008410000 */
[----:B------:R-:W3:Y:S01]  /*6d50*/  MUFU.TANH R9, R9 ;  /* 0x0000000900097308 */ /* 0x000ee20000002400 */
[----:B----4-:R-:W-:-:S05]  /*6d60*/  FMNMX.FTZ R5, R192, R5, !PT ;  /* 0x00000005c0057209 */ /* 0x010fca0007810000 */
        /* <DEDUP_REMOVED lines=10> */
[----:B--2---:R-:W-:Y:S01]  /*6e10*/  FMNMX.FTZ R175, R11, R174, !PT ;  /* 0x000000ae0baf7209 */ /* 0x004fe20007810000 */
[----:B------:R-:W2:Y:S06]  /*6e20*/  SHFL.BFLY PT, R5, R172, 0x1, 0x1f ;  /* 0x0c201f00ac057f89 */ /* 0x000eac00000e0000 */
[----:B------:R-:W5:Y:S08]  /*6e30*/  MUFU.TANH R14, R14 ;  /* 0x0000000e000e7308 */ /* 0x000f700000002400 */
[----:B------:R-:W1:Y:S08]  /*6e40*/  MUFU.TANH R15, R15 ;  /* 0x0000000f000f7308 */ /* 0x000e700000002400 */
[----:B------:R-:W1:Y:S01]  /*6e50*/  MUFU.TANH R20, R20 ;  /* 0x0000001400147308 */ /* 0x000e620000002400 */
[----:B--2---:R-:W-:-:S05]  /*6e60*/  FMNMX.FTZ R5, R172, R5, !PT ;  /* 0x00000005ac057209 */ /* 0x004fca0007810000 */
[C---:B------:R-:W-:Y:S02]  /*6e70*/  FMUL.FTZ R190, R5.reuse, UR27 ;  /* 0x0000001b05be7c20 */ /* 0x040fe40008410000 */
[----:B------:R-:W2:Y:S01]  /*6e80*/  MUFU.TANH R21, R21 ;  /* 0x0000001500157308 */ /* 0x000ea20000002400 */
[----:B------:R-:W-:Y:S01]  /*6e90*/  FADD.FTZ R172, -R5, R206 ;  /* 0x000000ce05ac7221 */ /* 0x000fe20000010100 */
[--C-:B------:R-:W-:Y:S01]  /*6ea0*/  FFMA.FTZ R176, R4, UR27, -R190.reuse ;  /* 0x0000001b04b07c23 */ /* 0x100fe200080108be */
[----:B---3--:R-:W-:Y:S02]  /*6eb0*/  FMNMX.FTZ R4, R12, R175, !PT ;  /* 0x000000af0c047209 */ /* 0x008fe40007810000 */
[----:B------:R-:W-:Y:S01]  /*6ec0*/  FMUL.FTZ R172, R172, UR27 ;  /* 0x0000001bacac7c20 */ /* 0x000fe20008410000 */
[--C-:B------:R-:W-:Y:S01]  /*6ed0*/  FFMA.FTZ R173, R207, UR27, -R190.reuse ;  /* 0x0000001bcfad7c23 */ /* 0x100fe200080108be */
[--C-:B------:R-:W-:Y:S01]  /*6ee0*/  FFMA.FTZ R154, R154, UR27, -R190.reuse ;  /* 0x0000001b9a9a7c23 */ /* 0x100fe200080108be */
[----:B----4-:R-:W-:Y:S01]  /*6ef0*/  FMNMX.FTZ R175, R13, R4, !PT ;  /* 0x000000040daf7209 */ /* 0x010fe20007810000 */
[----:B------:R-:W3:Y:S01]  /*6f00*/  MUFU.TANH R152, R152 ;  /* 0x0000009800987308 */ /* 0x000ee20000002400 */
[--C-:B------:R-:W-:Y:S01]  /*6f10*/  FFMA.FTZ R153, R153, UR27, -R190.reuse ;  /* 0x0000001b99997c23 */ /* 0x100fe200080108be */
[--C-:B------:R-:W-:Y:S01]  /*6f20*/  FFMA.FTZ R156, R156, UR27, -R190.reuse ;  /* 0x0000001b9c9c7c23 */ /* 0x100fe200080108be */
[----:B-----5:R-:W-:Y:S01]  /*6f30*/  FMNMX.FTZ R4, R14, R175, !PT ;  /* 0x000000af0e047209 */ /* 0x020fe20007810000 */
        /* <DEDUP_REMOVED lines=11> */
[----:B--2---:R-:W-:Y:S01]  /*6ff0*/  FMNMX.FTZ R175, R21, R4, !PT ;  /* 0x0000000415af7209 */ /* 0x004fe20007810000 */
[----:B------:R-:W2:Y:S01]  /*7000*/  MUFU.TANH R160, R160 ;  /* 0x000000a000a07308 */ /* 0x000ea20000002400 */
[--C-:B------:R-:W-:Y:S01]  /*7010*/  FFMA.FTZ R184, R184, UR27, -R190.reuse ;  /* 0x0000001bb8b87c23 */ /* 0x100fe200080108be */
[--C-:B------:R-:W-:Y:S01]  /*7020*/  FFMA.FTZ R185, R185, UR27, -R190.reuse ;  /* 0x0000001bb9b97c23 */ /* 0x100fe200080108be */
[----:B---3--:R-:W-:Y:S01]  /*7030*/  FMNMX.FTZ R4, R152, R175, !PT ;  /* 0x000000af98047209 */ /* 0x008fe20007810000 */
[--C-:B------:R-:W-:Y:S01]  /*7040*/  FFMA.FTZ R186, R216, UR27, -R190.reuse ;  /* 0x0000001bd8ba7c23 */ /* 0x100fe200080108be */
[----:B------:R-:W-:-:S03]  /*7050*/  FFMA.FTZ R189, R189, UR27, -R190 ;  /* 0x0000001bbdbd7c23 */ /* 0x000fc600080108be */
        /* <DEDUP_REMOVED lines=11> */
[----:B---3--:R-:W-:Y:S01]  /*7110*/  FMNMX.FTZ R4, R164, R175, !PT ;  /* 0x000000afa4047209 */ /* 0x008fe20007810000 */
[----:B------:R-:W-:-:S06]  /*7120*/  FFMA.FTZ R175, R208, UR27, -R190 ;  /* 0x0000001bd0af7c23 */ /* 0x000fcc00080108be */
[----:B------:R-:W3:Y:S01]  /*7130*/  MUFU.TANH R167, R167 ;  /* 0x000000a700a77308 */ /* 0x000ee20000002400 */
[----:B-1----:R-:W-:-:S07]  /*7140*/  FMNMX.FTZ R177, R165, R4, !PT ;  /* 0x00000004a5b17209 */ /* 0x002fce0007810000 */
[----:B------:R-:W1:Y:S01]  /*7150*/  MUFU.TANH R168, R168 ;  /* 0x000000a800a87308 */ /* 0x000e620000002400 */
[----:B--2---:R-:W-:-:S07]  /*7160*/  FMNMX.FTZ R4, R166, R177, !PT ;  /* 0x000000b1a6047209 */ /* 0x004fce0007810000 */
[----:B------:R-:W2:Y:S01]  /*7170*/  MUFU.TANH R169, R169 ;  /* 0x000000a900a97308 */ /* 0x000ea20000002400 */
[----:B---3--:R-:W-:-:S07]  /*7180*/  FMNMX.FTZ R177, R167, R4, !PT ;  /* 0x00000004a7b17209 */ /* 0x008fce0007810000 */
[----:B------:R-:W3:Y:S01]  /*7190*/  MUFU.TANH R170, R170 ;  /* 0x000000aa00aa7308 */ /* 0x000ee20000002400 */
[----:B-1----:R-:W-:Y:S01]  /*71a0*/  FMNMX.FTZ R4, R168, R177, !PT ;  /* 0x000000b1a8047209 */ /* 0x002fe20007810000 */
[----:B------:R-:W-:-:S06]  /*71b0*/  FFMA.FTZ R177, R210, UR27, -R190 ;  /* 0x0000001bd2b17c23 */ /* 0x000fcc00080108be */
[----:B------:R-:W1:Y:S01]  /*71c0*/  MUFU.TANH R171, R171 ;  /* 0x000000ab00ab7308 */ /* 0x000e620000002400 */
[----:B--2---:R-:W-:-:S07]  /*71d0*/  FMNMX.FTZ R179, R169, R4, !PT ;  /* 0x00000004a9b37209 */ /* 0x004fce0007810000 */
[----:B------:R2:W-:Y:S01]  /*71e0*/  MUFU.EX2 R174, R176 ;  /* 0x000000b000ae7308 */ /* 0x0005e20000000800 */
[----:B---3--:R-:W-:Y:S01]  /*71f0*/  FMNMX.FTZ R4, R170, R179, !PT ;  /* 0x000000b3aa047209 */ /* 0x008fe20007810000 */
[----:B------:R-:W-:-:S06]  /*7200*/  FFMA.FTZ R179, R212, UR27, -R190 ;  /* 0x0000001bd4b37c23 */ /* 0x000fcc00080108be */
[----:B------:R-:W3:Y:S01]  /*7210*/  MUFU.EX2 R172, R172 ;  /* 0x000000ac00ac7308 */ /* 0x000ee20000000800 */
[----:B-1----:R-:W-:Y:S01]  /*7220*/  FMNMX.FTZ R4, R171, R4, !PT ;  /* 0x00000004ab047209 */ /* 0x002fe20007810000 */
[----:B--2---:R-:W-:-:S04]  /*7230*/  FFMA.FTZ R176, R209, UR27, -R190 ;  /* 0x0000001bd1b07c23 */ /* 0x004fc800080108be */
[----:B------:R-:W1:Y:S02]  /*7240*/  SHFL.BFLY PT, R187, R4, 0x2, 0x1f ;  /* 0x0c401f0004bb7f89 */ /* 0x000e6400000e0000 */
[----:B------:R-:W2:Y:S08]  /*7250*/  MUFU.EX2 R173, R173 ;  /* 0x000000ad00ad7308 */ /* 0x000eb00000000800 */
        /* <DEDUP_REMOVED lines=14> */
[----:B-1----:R-:W-:Y:S01]  /*7340*/  FMNMX.FTZ R191, R4, R187, !PT ;  /* 0x000000bb04bf7209 */ /* 0x002fe20007810000 */
[--C-:B------:R-:W-:Y:S01]  /*7350*/  FFMA.FTZ R187, R188, UR27, -R190.reuse ;  /* 0x0000001bbcbb7c23 */ /* 0x100fe200080108be */
[--C-:B------:R-:W-:Y:S01]  /*7360*/  FFMA.FTZ R188, R193, UR27, -R190.reuse ;  /* 0x0000001bc1bc7c23 */ /* 0x100fe200080108be */
[----:B------:R-:W-:Y:S01]  /*7370*/  FFMA.FTZ R190, R192, UR27, -R190 ;  /* 0x0000001bc0be7c23 */ /* 0x000fe200080108be */
[----:B------:R-:W-:Y:S01]  /*7380*/  MUFU.EX2 R156, R156 ;  /* 0x0000009c009c7308 */ /* 0x000fe20000000800 */
[----:B------:R-:W1:Y:S01]  /*7390*/  SHFL.BFLY PT, R4, R191, 0x1, 0x1f ;  /* 0x0c201f00bf047f89 */ /* 0x000e6200000e0000 */
        /* <DEDUP_REMOVED lines=37> */
[----:B------:R-:W-:Y:S01]  /*75f0*/  @!P1 IADD3 R152, R199, 0x22840, RZ ;  /* 0x00022840c7989810 */ /* 0x000fe20007ffe0ff */
[----:B------:R-:W-:Y:S01]  /*7600*/  MUFU.EX2 R7, R7 ;  /* 0x0000000700077308 */ /* 0x000fe20000000800 */
[--C-:B------:R-:W-:Y:S01]  /*7610*/  FFMA.FTZ R11, R11, UR27, -R192.reuse ;  /* 0x0000001b0b0b7c23 */ /* 0x100fe200080108c0 */
[----:B------:R-:W-:Y:S01]  /*7620*/  IADD3 R9, -R23, 0xb, RZ ;  /* 0x0000000b17097810 */ /* 0x000fe20007ffe1ff */
[----:B------:R-:W-:Y:S01]  /*7630*/  FFMA.FTZ R12, R12, UR27, -R192 ;  /* 0x0000001b0c0c7c23 */ /* 0x000fe200080108c0 */
[----:B------:R-:W-:Y:S01]  /*7640*/  @!P1 PRMT R152, RZ, 0x654, R152 ;  /* 0x00000654ff989816 */ /* 0x000fe20000000098 */
[--C-:B------:R-:W-:Y:S01]  /*7650*/  FFMA.FTZ R13, R13, UR27, -R192.reuse ;  /* 0x0000001b0d0d7c23 */ /* 0x100fe200080108c0 */
[--C-:B------:R-:W-:Y:S01]  /*7660*/  FFMA.FTZ R14, R14, UR27, -R192.reuse ;  /* 0x0000001b0e0e7c23 */ /* 0x100fe200080108c0 */
[----:B------:R1:W-:Y:S06]  /*7670*/  BAR.ARV R9, 0x100 ;  /* 0x000400090000751d */ /* 0x0003ec0000002000 */
[----:B------:R-:W2:Y:S01]  /*7680*/  MUFU.EX2 R8, R8 ;  /* 0x0000000800087308 */ /* 0x000ea20000000800 */
[----:B------:R4:W-:Y:S01]  /*7690*/  @!P1 SYNCS.ARRIVE.TRANS64.RED.A1T0 RZ, [R152+URZ], RZ ;  /* 0x000000ff98ff99a7 */ /* 0x0009e2000810043f */
[--C-:B------:R-:W-:Y:S01]  /*76a0*/  FFMA.FTZ R15, R15, UR27, -R192.reuse ;  /* 0x0000001b0f0f7c23 */ /* 0x100fe200080108c0 */
[--C-:B------:R-:W-:Y:S01]  /*76b0*/  FFMA.FTZ R20, R20, UR27, -R192.reuse ;  /* 0x0000001b14147c23 */ /* 0x100fe200080108c0 */
[--C-:B------:R-:W-:Y:S01]  /*76c0*/  FFMA.FTZ R21, R21, UR27, -R192.reuse ;  /* 0x0000001b15157c23 */ /* 0x100fe200080108c0 */
[--C-:B------:R-:W-:Y:S01]  /*76d0*/  FFMA.FTZ R194, R159, UR27, -R192.reuse ;  /* 0x0000001b9fc27c23 */ /* 0x100fe200080108c0 */
[--C-:B------:R-:W-:Y:S01]  /*76e0*/  FFMA.FTZ R195, R160, UR27, -R192.reuse ;  /* 0x0000001ba0c37c23 */ /* 0x100fe200080108c0 */
[--C-:B------:R-:W-:Y:S01]  /*76f0*/  FFMA.FTZ R196, R161, UR27, -R192.reuse ;  /* 0x0000001ba1c47c23 */ /* 0x100fe200080108c0 */
[----:B------:R-:W5:Y:S01]  /*7700*/  MUFU.EX2 R191, R191 ;  /* 0x000000bf00bf7308 */ /* 0x000f620000000800 */
[----:B----4-:R-:W-:Y:S01]  /*7710*/  FADD.FTZ R152, R154, R3 ;  /* 0x000000039a987221 */ /* 0x010fe20000010000 */
[----:B---3--:R-:W-:Y:S01]  /*7720*/  F2FP.BF16.F32.PACK_AB R154, R153, R154 ;  /* 0x0000009a999a723e */ /* 0x008fe200000010ff */
[--C-:B------:R-:W-:Y:S01]  /*7730*/  FFMA.FTZ R197, R162, UR27, -R192.reuse ;  /* 0x0000001ba2c57c23 */ /* 0x100fe200080108c0 */
[----:B------:R-:W-:Y:S01]  /*7740*/  FFMA.FTZ R198, R163, UR27, -R192 ;  /* 0x0000001ba3c67c23 */ /* 0x000fe200080108c0 */
[----:B------:R-:W-:Y:S01]  /*7750*/  FADD.FTZ R3, R153, R152 ;  /* 0x0000009899037221 */ /* 0x000fe20000010000 */
[--C-:B------:R-:W-:Y:S01]  /*7760*/  FFMA.FTZ R206, R164, UR27, -R192.reuse ;  /* 0x0000001ba4ce7c23 */ /* 0x100fe200080108c0 */
[----:B------:R-:W-:Y:S01]  /*7770*/  FFMA.FTZ R207, R165, UR27, -R192 ;  /* 0x0000001ba5cf7c23 */ /* 0x000fe200080108c0 */
[----:B------:R-:W3:Y:S01]  /*7780*/  MUFU.EX2 R10, R10 ;  /* 0x0000000a000a7308 */ /* 0x000ee20000000800 */
[----:B--2---:R-:W-:Y:S01]  /*7790*/  FFMA.FTZ R0, R7, R0, R8 ;  /* 0x0000000007007223 */ /* 0x004fe20000010008 */
[----:B------:R-:W-:Y:S01]  /*77a0*/  FADD.FTZ R152, R156, R3 ;  /* 0x000000039c987221 */ /* 0x000fe20000010000 */
[--C-:B------:R-:W-:Y:S01]  /*77b0*/  FFMA.FTZ R208, R166, UR27, -R192.reuse ;  /* 0x0000001ba6d07c23 */ /* 0x100fe200080108c0 */
[--C-:B------:R-:W-:Y:S01]  /*77c0*/  FFMA.FTZ R209, R167, UR27, -R192.reuse ;  /* 0x0000001ba7d17c23 */ /* 0x100fe200080108c0 */
[----:B------:R-:W-:Y:S01]  /*77d0*/  FFMA.FTZ R168, R168, UR27, -R192 ;  /* 0x0000001ba8a87c23 */ /* 0x000fe200080108c0 */
[----:B------:R-:W-:Y:S01]  /*77e0*/  FADD.FTZ R3, R155, R152 ;  /* 0x000000989b037221 */ /* 0x000fe20000010000 */
[----:B------:R-:W-:Y:S01]  /*77f0*/  FFMA.FTZ R169, R169, UR27, -R192 ;  /* 0x0000001ba9a97c23 */ /* 0x000fe200080108c0 */
[----:B------:R-:W2:Y:S01]  /*7800*/  MUFU.EX2 R11, R11 ;  /* 0x0000000b000b7308 */ /* 0x000ea20000000800 */
[----:B-----5:R-:W-:Y:S01]  /*7810*/  FADD.FTZ R153, R191, R0 ;  /* 0x00000000bf997221 */ /* 0x020fe20000010000 */
[----:B------:R-:W-:Y:S01]  /*7820*/  FADD.FTZ R152, R158, R3 ;  /* 0x000000039e987221 */ /* 0x000fe20000010000 */
[--C-:B------:R-:W-:Y:S01]  /*7830*/  FFMA.FTZ R159, R170, UR27, -R192.reuse ;  /* 0x0000001baa9f7c23 */ /* 0x100fe200080108c0 */
[----:B------:R-:W-:Y:S01]  /*7840*/  FFMA.FTZ R171, R171, UR27, -R192 ;  /* 0x0000001babab7c23 */ /* 0x000fe200080108c0 */
[C---:B------:R-:W-:Y:S01]  /*7850*/  F2FP.BF16.F32.PACK_AB R158, R157.reuse, R158 ;  /* 0x0000009e9d9e723e */ /* 0x040fe200000010ff */
[----:B------:R-:W-:Y:S01]  /*7860*/  FADD.FTZ R152, R157, R152 ;  /* 0x000000989d987221 */ /* 0x000fe20000010000 */
[-C--:B------:R-:W-:Y:S01]  /*7870*/  FMUL.FTZ R26, R26, R7.reuse ;  /* 0x000000071a1a7220 */ /* 0x080fe20000410000 */
[----:B------:R-:W4:Y:S01]  /*7880*/  MUFU.EX2 R12, R12 ;  /* 0x0000000c000c7308 */ /* 0x000f220000000800 */
[----:B---3--:R-:W-:Y:S01]  /*7890*/  FADD.FTZ R0, R10, R153 ;  /* 0x000000990a007221 */ /* 0x008fe20000010000 */
[----:B------:R-:W-:Y:S01]  /*78a0*/  FADD.FTZ R3, R175, R152 ;  /* 0x00000098af037221 */ /* 0x000fe20000010000 */
        /* <DEDUP_REMOVED lines=82> */
[----:B------:R-:W-:Y:S01]  /*7dd0*/  FMUL.FTZ R151, R151, R7 ;  /* 0x0000000797977220 */ /* 0x000fe20000410000 */
        /* <DEDUP_REMOVED lines=38> */
[----:B------:R-:W-:Y:S01]  /*8040*/  FMUL.FTZ R149, R149, R172 ;  /* 0x000000ac95957220 */ /* 0x000fe20000410000 */
[----:B------:R-:W-:-:S02]  /*8050*/  F2FP.BF16.F32.PACK_AB R156, R155, R156 ;  /* 0x0000009c9b9c723e */ /* 0x000fc400000010ff */
[----:B------:R-:W-:Y:S01]  /*8060*/  F2FP.BF16.F32.PACK_AB R162, R178, R177 ;  /* 0x000000b1b2a2723e */ /* 0x000fe200000010ff */
[----:B------:R-:W3:Y:S01]  /*8070*/  MUFU.EX2 R196, R196 ;  /* 0x000000c400c47308 */ /* 0x000ee20000000800 */
[----:B--2---:R-:W-:Y:S01]  /*8080*/  FADD.FTZ R153, R195, R0 ;  /* 0x00000000c3997221 */ /* 0x004fe20000010000 */
[----:B------:R-:W-:Y:S02]  /*8090*/  F2FP.BF16.F32.PACK_AB R164, R180, R179 ;  /* 0x000000b3b4a4723e */ /* 0x000fe400000010ff */
[----:B------:R-:W-:Y:S02]  /*80a0*/  F2FP.BF16.F32.PACK_AB R155, R11, R10 ;  /* 0x0000000a0b9b723e */ /* 0x000fe400000010ff */
[----:B------:R-:W-:Y:S02]  /*80b0*/  F2FP.BF16.F32.PACK_AB R161, R21, R20 ;  /* 0x0000001415a1723e */ /* 0x000fe400000010ff */
[----:B------:R-:W2:Y:S01]  /*80c0*/  MUFU.EX2 R183, R183 ;  /* 0x000000b700b77308 */ /* 0x000ea20000000800 */
[C---:B----4-:R-:W-:Y:S01]  /*80d0*/  FADD.FTZ R152, R182.reuse, R3 ;  /* 0x00000003b6987221 */ /* 0x050fe20000010000 */
[----:B------:R-:W-:-:S02]  /*80e0*/  F2FP.BF16.F32.PACK_AB R166, R182, R181 ;  /* 0x000000b5b6a6723e */ /* 0x000fc400000010ff */
[----:B------:R-:W-:-:S04]  /*80f0*/  F2FP.BF16.F32.PACK_AB R163, R194, R193 ;  /* 0x000000c1c2a3723e */ /* 0x000fc800000010ff */
[----:B------:R-:W4:Y:S01]  /*8100*/  MUFU.EX2 R197, R197 ;  /* 0x000000c500c57308 */ /* 0x000f220000000800 */
[C---:B---3--:R-:W-:Y:S01]  /*8110*/  FADD.FTZ R0, R196.reuse, R153 ;  /* 0x00000099c4007221 */ /* 0x048fe20000010000 */
[----:B------:R-:W-:-:S06]  /*8120*/  F2FP.BF16.F32.PACK_AB R165, R196, R195 ;  /* 0x000000c3c4a5723e */ /* 0x000fcc00000010ff */
[----:B------:R-:W3:Y:S01]  /*8130*/  MUFU.EX2 R184, R184 ;  /* 0x000000b800b87308 */ /* 0x000ee20000000800 */
[----:B--2---:R-:W-:-:S07]  /*8140*/  FADD.FTZ R3, R183, R152 ;  /* 0x00000098b7037221 */ /* 0x004fce0000010000 */
[----:B------:R-:W2:Y:S01]  /*8150*/  MUFU.EX2 R198, R198 ;  /* 0x000000c600c67308 */ /* 0x000ea20000000800 */
[----:B----4-:R-:W-:-:S07]  /*8160*/  FADD.FTZ R153, R197, R0 ;  /* 0x00000000c5997221 */ /* 0x010fce0000010000 */
[----:B------:R-:W4:Y:S01]  /*8170*/  MUFU.EX2 R185, R185 ;  /* 0x000000b900b97308 */ /* 0x000f220000000800 */
[----:B---3--:R-:W-:-:S07]  /*8180*/  FADD.FTZ R152, R184, R3 ;  /* 0x00000003b8987221 */ /* 0x008fce0000010000 */
[----:B------:R-:W3:Y:S01]  /*8190*/  MUFU.EX2 R206, R206 ;  /* 0x000000ce00ce7308 */ /* 0x000ee20000000800 */
[C---:B--2---:R-:W-:Y:S01]  /*81a0*/  FADD.FTZ R153, R198.reuse, R153 ;  /* 0x00000099c6997221 */ /* 0x044fe20000010000 */
[----:B------:R-:W-:-:S06]  /*81b0*/  F2FP.BF16.F32.PACK_AB R167, R198, R197 ;  /* 0x000000c5c6a7723e */ /* 0x000fcc00000010ff */
[----:B------:R-:W2:Y:S01]  /*81c0*/  MUFU.EX2 R186, R186 ;  /* 0x000000ba00ba7308 */ /* 0x000ea20000000800 */
[----:B----4-:R-:W-:Y:S01]  /*81d0*/  FADD.FTZ R3, R185, R152 ;  /* 0x00000098b9037221 */ /* 0x010fe20000010000 */
[----:B------:R-:W-:-:S06]  /*81e0*/  F2FP.BF16.F32.PACK_AB R152, R174, R173 ;  /* 0x000000adae98723e */ /* 0x000fcc00000010ff */
[----:B------:R-:W4:Y:S01]  /*81f0*/  MUFU.EX2 R207, R207 ;  /* 0x000000cf00cf7308 */ /* 0x000f220000000800 */
[----:B---3--:R-:W-:-:S07]  /*8200*/  FADD.FTZ R0, R206, R153 ;  /* 0x00000099ce007221 */ /* 0x008fce0000010000 */
[----:B------:R-:W3:Y:S01]  /*8210*/  MUFU.EX2 R187, R187 ;  /* 0x000000bb00bb7308 */ /* 0x000ee20000000800 */
[C---:B--2---:R-:W-:Y:S01]  /*8220*/  FADD.FTZ R160, R186.reuse, R3 ;  /* 0x00000003baa07221 */ /* 0x044fe20000010000 */
[----:B------:R-:W-:-:S06]  /*8230*/  F2FP.BF16.F32.PACK_AB R170, R186, R185 ;  /* 0x000000b9baaa723e */ /* 0x000fcc00000010ff */
[----:B------:R-:W2:Y:S01]  /*8240*/  MUFU.EX2 R208, R208 ;  /* 0x000000d000d07308 */ /* 0x000ea20000000800 */
[----:B----4-:R-:W-:-:S07]  /*8250*/  FADD.FTZ R153, R207, R0 ;  /* 0x00000000cf997221 */ /* 0x010fce0000010000 */
[----:B------:R-:W4:Y:S01]  /*8260*/  MUFU.EX2 R209, R209 ;  /* 0x000000d100d17308 */ /* 0x000f220000000800 */
[----:B---3--:R-:W-:Y:S01]  /*8270*/  FADD.FTZ R3, R187, R160 ;  /* 0x000000a0bb037221 */ /* 0x008fe20000010000 */
[----:B------:R-:W-:-:S06]  /*8280*/  F2FP.BF16.F32.PACK_AB R160, R176, R175 ;  /* 0x000000afb0a0723e */ /* 0x000fcc00000010ff */
[----:B------:R-:W3:Y:S01]  /*8290*/  MUFU.EX2 R192, R168 ;  /* 0x000000a800c07308 */ /* 0x000ee20000000800 */
[----:B--2---:R-:W-:Y:S01]  /*82a0*/  FADD.FTZ R0, R208, R153 ;  /* 0x00000099d0007221 */ /* 0x004fe20000010000 */
[----:B------:R-:W-:-:S06]  /*82b0*/  F2FP.BF16.F32.PACK_AB R153, R191, R8 ;  /* 0x00000008bf99723e */ /* 0x000fcc00000010ff */
[----:B------:R-:W2:Y:S01]  /*82c0*/  MUFU.EX2 R188, R188 ;  /* 0x000000bc00bc7308 */ /* 0x000ea20000000800 */
[----:B----4-:R-:W-:-:S07]  /*82d0*/  FADD.FTZ R157, R209, R0 ;  /* 0x00000000d19d7221 */ /* 0x010fce0000010000 */
[----:B------:R4:W5:Y:S01]  /*82e0*/  MUFU.EX2 R173, R169 ;  /* 0x000000a900ad7308 */ /* 0x0009620000000800 */
[----:B---3--:R-:W-:Y:S01]  /*82f0*/  FADD.FTZ R0, R192, R157 ;  /* 0x0000009dc0007221 */ /* 0x008fe20000010000 */
[----:B------:R-:W-:-:S06]  /*8300*/  F2FP.BF16.F32.PACK_AB R157, R13, R12 ;  /* 0x0000000c0d9d723e */ /* 0x000fcc00000010ff */
[----:B------:R-:W3:Y:S01]  /*8310*/  MUFU.EX2 R189, R189 ;  /* 0x000000bd00bd7308 */ /* 0x000ee20000000800 */
[C---:B--2---:R-:W-:Y:S01]  /*8320*/  FADD.FTZ R168, R188.reuse, R3 ;  /* 0x00000003bca87221 */ /* 0x044fe20000010000 */
[----:B------:R-:W-:Y:S02]  /*8330*/  F2FP.BF16.F32.PACK_AB R172, R188, R187 ;  /* 0x000000bbbcac723e */ /* 0x000fe400000010ff */
[----:B----4-:R-:W-:-:S04]  /*8340*/  F2FP.BF16.F32.PACK_AB R169, R207, R206 ;  /* 0x000000cecfa9723e */ /* 0x010fc800000010ff */
[----:B------:R2:W4:Y:S01]  /*8350*/  MUFU.EX2 R175, R159 ;  /* 0x0000009f00af7308 */ /* 0x0005220000000800 */
[C---:B-----5:R-:W-:Y:S01]  /*8360*/  FADD.FTZ R0, R173.reuse, R0 ;  /* 0x00000000ad007221 */ /* 0x060fe20000010000 */
[----:B------:R-:W-:-:S06]  /*8370*/  F2FP.BF16.F32.PACK_AB R173, R173, R192 ;  /* 0x000000c0adad723e */ /* 0x000fcc00000010ff */
[----:B------:R-:W5:Y:S01]  /*8380*/  MUFU.EX2 R190, R190 ;  /* 0x000000be00be7308 */ /* 0x000f620000000800 */
[----:B---3--:R-:W-:Y:S01]  /*8390*/  FADD.FTZ R3, R189, R168 ;  /* 0x000000a8bd037221 */ /* 0x008fe20000010000 */
[----:B------:R-:W-:Y:S02]  /*83a0*/  F2FP.BF16.F32.PACK_AB R168, R184, R183 ;  /* 0x000000b7b8a8723e */ /* 0x000fe400000010ff */
[----:B--2---:R-:W-:-:S04]  /*83b0*/  F2FP.BF16.F32.PACK_AB R159, R15, R14 ;  /* 0x0000000e0f9f723e */ /* 0x004fc800000010ff */
[----:B------:R2:W3:Y:S01]  /*83c0*/  MUFU.EX2 R176, R171 ;  /* 0x000000ab00b07308 */ /* 0x0004e20000000800 */
[----:B----4-:R-:W-:Y:S01]  /*83d0*/  FADD.FTZ R7, R175, R0 ;  /* 0x00000000af077221 */ /* 0x010fe20000010000 */
[C---:B-----5:R-:W-:Y:S01]  /*83e0*/  FADD.FTZ R3, R190.reuse, R3 ;  /* 0x00000003be037221 */ /* 0x060fe20000010000 */
[----:B------:R-:W-:Y:S02]  /*83f0*/  F2FP.BF16.F32.PACK_AB R174, R190, R189 ;  /* 0x000000bdbeae723e */ /* 0x000fe400000010ff */
[----:B--2---:R-:W-:Y:S01]  /*8400*/  F2FP.BF16.F32.PACK_AB R171, R209, R208 ;  /* 0x000000d0d1ab723e */ /* 0x004fe200000010ff */
[C---:B---3--:R-:W-:Y:S01]  /*8410*/  FADD.FTZ R0, R176.reuse, R7 ;  /* 0x00000007b0007221 */ /* 0x048fe20000010000 */
[----:B------:R-:W-:Y:S01]  /*8420*/  F2FP.BF16.F32.PACK_AB R175, R176, R175 ;  /* 0x000000afb0af723e */ /* 0x000fe200000010ff */
[----:B-1----:R-:W-:Y:S06]  /*8430*/  @!P0 BRA `(.L_x_3293) ;  /* 0x0000000000048947 */ /* 0x002fec0003800000 */
[----:B------:R-:W-:Y:S01]  /*8440*/  BPT.TRAP 0x1 ;  /* 0x000000040000795c */ /* 0x000fe20000300000 */
.L_x_3293:
[----:B------:R1:W2:Y:S01]  /*8450*/  SYNCS.PHASECHK.TRANS64.TRYWAIT P2, [UR23+0x22850], R6 ;  /* 0x02285006ff0075a7 */ /* 0x0002a20008040157 */
[----:B------:R-:W-:Y:S05]  /*8460*/  @!P0 BRA `(.L_x_3294) ;  /* 0x0000000000048947 */ /* 0x000fea0003800000 */
[----:B------:R-:W-:Y:S01]  /*8470*/  BPT.TRAP 0x1 ;  /* 0x000000040000795c */ /* 0x000fe20000300000 */
.L_x_3294:
[----:B--2---:R-:W-:Y:S05]  /*8480*/  @P2 BRA `(.L_x_3295) ;  /* 0x0000000000082947 */ /* 0x004fea0003800000 */
[----:B------:R-:W2:Y:S02]  /*8490*/  SYNCS.PHASECHK.TRANS64.TRYWAIT P2, [UR23+0x22850], R6 ;  /* 0x02285006ff0075a7 */ /* 0x000ea40008040157 */
[----:B--2---:R-:W-:Y:S05]  /*84a0*/  @!P2 BRA `(.L_x_3296) ;  /* 0x00000054005ca947 */ /* 0x004fea0003800000 */
.L_x_3295:
[----:B-12---:R-:W-:Y:S01]  /*84b0*/  VIADD R6, R23, 0x8 ;  /* 0x0000000817067836 */ /* 0x006fe20000000000 */
[----:B------:R-:W-:-:S04]  /*84c0*/  UIMAD UR10, UR37, 0xc00, UR21 ;  /* 0x00000c00250a78a4 */ /* 0x000fc8000f8e0215 */
[----:B------:R3:W-:Y:S01]  /*84d0*/  BAR.SYNC.DEFER_BLOCKING R6, 0x100 ;  /* 0x000400060000751d */ /* 0x0007e20000010000 */
[----:B------:R-:W-:Y:S01]  /*84e0*/  ISETP.LT.AND P2, PT, RZ, UR29, PT ;  /* 0x0000001dff007c0c */ /* 0x000fe2000bf41270 */
[----:B------:R-:W-:Y:S01]  /*84f0*/  @!P1 VIADD R199, R199, 0x22860 ;  /* 0x00022860c7c79836 */ /* 0x000fe20000000000 */
[----:B------:R-:W-:Y:S01]  /*8500*/  UIADD3 UR29, UR29, -0x1, URZ ;  /* 0xffffffff1d1d7890 */ /* 0x000fe2000fffe03f */
[----:B------:R-:W-:Y:S01]  /*8510*/  MOV R7, R4 ;  /* 0x0000000400077202 */ /* 0x000fe20000000f00 */
[----:B------:R-:W-:Y:S01]  /*8520*/  IMAD.MOV.U32 R206, RZ, RZ, R5 ;  /* 0x000000ffffce7224 */ /* 0x000fe200078e0005 */
[----:B------:R-:W-:Y:S01]  /*8530*/  UMOV UR6, UR10 ;  /* 0x0000000a00067c82 */ /* 0x000fe20008000000 */
[----:B------:R-:W-:Y:S01]  /*8540*/  UMOV UR7, 0x40000040 ;  /* 0x4000004000077882 */ /* 0x000fe20000000000 */
        /* <DEDUP_REMOVED lines=36> */
.L_x_3288:
[----:B--23--:R-:W2:Y:S01]  /*8790*/  SHFL.BFLY PT, R6, R3, 0x2, 0x1f ;  /* 0x0c401f0003067f89 */ /* 0x00cea200000e0000 */
[----:B------:R-:W-:Y:S01]  /*87a0*/  IMAD.MOV.U32 R13, RZ, RZ, RZ ;  /* 0x000000ffff0d7224 */ /* 0x000fe200078e00ff */
[----:B------:R-:W-:Y:S01]  /*87b0*/  UIADD3 UR37, UR37, 0x1, URZ ;  /* 0x0000000125257890 */ /* 0x000fe2000fffe03f */
[----:B------:R-:W-:Y:S01]  /*87c0*/  MOV R178, UR27 ;  /* 0x0000001b00b27c02 */ /* 0x000fe20008000f00 */
[----:B------:R-:W3:Y:S01]  /*87d0*/  SHFL.BFLY PT, R11, R0, 0x2, 0x1f ;  /* 0x0c401f00000b7f89 */ /* 0x000ee200000e0000 */
        /* <DEDUP_REMOVED lines=8> */
[----:B--2---:R-:W-:Y:S01]  /*8860*/  FADD.FTZ R6, R6, R3 ;  /* 0x0000000306067221 */ /* 0x004fe20000010000 */
[----:B------:R-:W-:Y:S01]  /*8870*/  IMAD.MOV.U32 R3, RZ, RZ, -0x800000 ;  /* 0xff800000ff037424 */ /* 0x000fe200078e00ff */
[----:B------:R-:W-:Y:S01]  /*8880*/  USEL UR37, UR37, URZ, UP0 ;  /* 0x0000003f25257287 */ /* 0x000fe20008000000 */
[----:B---3--:R-:W-:-:S02]  /*8890*/  FADD.FTZ R11, R11, R0 ;  /* 0x000000000b0b7221 */ /* 0x008fc40000010000 */
[----:B-1----:R-:W1:Y:S01]  /*88a0*/  SHFL.BFLY PT, R7, R6, 0x1, 0x1f ;  /* 0x0c201f0006077f89 */ /* 0x002e6200000e0000 */
[----:B------:R-:W-:-:S03]  /*88b0*/  ULOP3.LUT UR38, UR38, UR4, URZ, 0x3c, !UPT ;  /* 0x0000000426267292 */ /* 0x000fc6000f8e3c3f */
[----:B------:R-:W2:Y:S01]  /*88c0*/  SHFL.BFLY PT, R8, R11, 0x1, 0x1f ;  /* 0x0c201f000b087f89 */ /* 0x000ea200000e0000 */
[----:B-1----:R-:W-:Y:S01]  /*88d0*/  FADD.FTZ R174, R6, R7 ;  /* 0x0000000706ae7221 */ /* 0x002fe20000010000 */
[----:B------:R-:W-:Y:S01]  /*88e0*/  MOV R7, RZ ;  /* 0x000000ff00077202 */ /* 0x000fe20000000f00 */
[----:B--2---:R-:W-:-:S03]  /*88f0*/  FADD.FTZ R176, R11, R8 ;  /* 0x000000080bb07221 */ /* 0x004fc60000010000 */
[----:B------:R-:W-:Y:S02]  /*8900*/  FSETP.NE.FTZ.AND P1, PT, R174, RZ, PT ;  /* 0x000000ffae00720b */ /* 0x000fe40003f35000 */
[----:B------:R-:W-:-:S11]  /*8910*/  FSETP.NE.FTZ.AND P2, PT, R176, RZ, PT ;  /* 0x000000ffb000720b */ /* 0x000fd60003f55000 */
[----:B------:R-:W1:Y:S01]  /*8920*/  @P1 MUFU.RCP R13, R174 ;  /* 0x000000ae000d1308 */ /* 0x000e620000001000 */
[----:B------:R-:W-:Y:S01]  /*8930*/  @P1 FMUL.FTZ R172, R172, 0.69314718246459960938 ;  /* 0x3f317218acac1820 */ /* 0x000fe20000410000 */
[----:B------:R-:W-:-:S06]  /*8940*/  @P2 FMUL.FTZ R178, R178, 0.69314718246459960938 ;  /* 0x3f317218b2b22820 */ /* 0x000fcc0000410000 */
[----:B------:R-:W2:Y:S08]  /*8950*/  @P2 MUFU.RCP R7, R176 ;  /* 0x000000b000072308 */ /* 0x000eb00000001000 */
[----:B------:R-:W3:Y:S01]  /*8960*/  @P1 MUFU.LG2 R174, R174 ;  /* 0x000000ae00ae1308 */ /* 0x000ee20000000c00 */
[-C--:B-1----:R-:W-:Y:S01]  /*8970*/  FMUL.FTZ R0, R24, R13.reuse ;  /* 0x0000000d18007220 */ /* 0x082fe20000410000 */
[-C--:B------:R-:W-:Y:S01]  /*8980*/  FMUL.FTZ R6, R28, R13.reuse ;  /* 0x0000000d1c067220 */ /* 0x080fe20000410000 */
[-C--:B------:R-:W-:Y:S01]  /*8990*/  FMUL.FTZ R25, R25, R13.reuse ;  /* 0x0000000d19197220 */ /* 0x080fe20000410000 */
[-C--:B------:R-:W-:Y:S01]  /*89a0*/  FMUL.FTZ R29, R29, R13.reuse ;  /* 0x0000000d1d1d7220 */ /* 0x080fe20000410000 */
[-C--:B------:R-:W-:Y:S01]  /*89b0*/  FMUL.FTZ R32, R32, R13.reuse ;  /* 0x0000000d20207220 */ /* 0x080fe20000410000 */
[-C--:B------:R-:W-:Y:S01]  /*89c0*/  FMUL.FTZ R33, R33, R13.reuse ;  /* 0x0000000d21217220 */ /* 0x080fe20000410000 */
[----:B------:R-:W-:Y:S01]  /*89d0*/  FMUL.FTZ R36, R36, R13 ;  /* 0x0000000d24247220 */ /* 0x000fe20000410000 */
[----:B------:R-:W1:Y:S01]  /*89e0*/  @P2 MUFU.LG2 R176, R176 ;  /* 0x000000b000b02308 */ /* 0x000e620000000c00 */
[-C--:B--2---:R-:W-:Y:S01]  /*89f0*/  FMUL.FTZ R175, R27, R7.reuse ;  /* 0x000000071baf7220 */ /* 0x084fe20000410000 */
[-C--:B------:R-:W-:Y:S01]  /*8a00*/  FMUL.FTZ R173, R31, R7.reuse ;  /* 0x000000071fad7220 */ /* 0x080fe20000410000 */
[-C--:B------:R-:W-:Y:S01]  /*8a10*/  FMUL.FTZ R157, R87, R7.reuse ;  /* 0x00000007579d7220 */ /* 0x080fe20000410000 */
[----:B------:R-:W-:Y:S01]  /*8a20*/  FMUL.FTZ R155, R91, R7 ;  /* 0x000000075b9b7220 */ /* 0x000fe20000410000 */
        /* <DEDUP_REMOVED lines=121> */
.L_x_3267:
        /* <DEDUP_REMOVED lines=11> */
[----:B------:R-:W-:Y:S01]  /*9270*/  VIADD R95, R22, UR42 ;  /* 0x0000002a165f7c36 */ /* 0x000fe20008000000 */
[----:B------:R-:W-:Y:S01]  /*9280*/  LOP3.LUT R26, R27, 0x380, RZ, 0xc0, !PT ;  /* 0x000003801b1a7812 */ /* 0x000fe200078ec0ff */
[----:B------:R-:W-:Y:S01]  /*9290*/  USHF.R.S32.HI UR5, URZ, 0x1f, UR43 ;  /* 0x0000001f3f057899 */ /* 0x000fe2000801142b */
[----:B------:R-:W-:Y:S01]  /*92a0*/  IADD3 R39, P3, R16, 0x4000, RZ ;  /* 0x0000400010277810 */ /* 0x000fe20007f7e0ff */
[----:B------:R-:W-:Y:S01]  /*92b0*/  ULDC UR10, c[0x0][0xa88] ;  /* 0x0002a200000a7ab9 */ /* 0x000fe20000000800 */
[----:B------:R-:W-:Y:S01]  /*92c0*/  SHF.R.U64 R26, R26, 0x3, RZ ;  /* 0x000000031a1a7819 */ /* 0x000fe200000012ff */
[----:B------:R-:W-:Y:S01]  /*92d0*/  ULDC.64 UR6, c[0x0][0xb70] ;  /* 0x0002dc0000067ab9 */ /* 0x000fe20000000a00 */
[----:B------:R-:W-:Y:S01]  /*92e0*/  LOP3.LUT R34, R35, 0x380, RZ, 0xc0, !PT ;  /* 0x0000038023227812 */ /* 0x000fe200078ec0ff */
[----:B------:R-:W-:Y:S01]  /*92f0*/  UIMAD UR5, UR5, UR6, URZ ;  /* 0x00000006050572a4 */ /* 0x000fe2000f8e023f */
[----:B------:R-:W-:Y:S01]  /*9300*/  LOP3.LUT R26, R26, R27, RZ, 0x3c, !PT ;  /* 0x0000001b1a1a7212 */ /* 0x000fe200078e3cff */
[----:B------:R-:W-:Y:S01]  /*9310*/  IMAD.X R27, RZ, RZ, R17, P6 ;  /* 0x000000ffff1b7224 */ /* 0x000fe200030e0611 */
[C---:B------:R-:W-:Y:S01]  /*9320*/  IADD3 R47, P6, R16.reuse, 0x4040, RZ ;  /* 0x00004040102f7810 */ /* 0x040fe20007fde0ff */
[----:B------:R-:W-:Y:S01]  /*9330*/  UIMAD.WIDE.U32 UR8, UR43, UR6, URZ ;  /* 0x000000062b0872a5 */ /* 0x000fe2000f8e003f */
[----:B------:R-:W-:Y:S01]  /*9340*/  LOP3.LUT R38, R39, 0x380, RZ, 0xc0, !PT ;  /* 0x0000038027267812 */ /* 0x000fe200078ec0ff */
[----:B------:R-:W-:Y:S01]  /*9350*/  UIMAD UR5, UR43, UR7, UR5 ;  /* 0x000000072b0572a4 */ /* 0x000fe2000f8e0205 */
[----:B------:R-:W-:-:S02]  /*9360*/  IADD3 R31, P5, R16, 0x40, RZ ;  /* 0x00000040101f7810 */ /* 0x000fc40007fbe0ff */
[----:B------:R-:W-:Y:S01]  /*9370*/  LOP3.LUT R46, R47, 0x380, RZ, 0xc0, !PT ;  /* 0x000003802f2e7812 */ /* 0x000fe200078ec0ff */
[----:B------:R-:W-:Y:S01]  /*9380*/  UIADD3 UR5, UR9, UR5, URZ ;  /* 0x0000000509057290 */ /* 0x000fe2000fffe03f */
[----:B------:R-:W-:Y:S01]  /*9390*/  SHF.R.U64 R34, R34, 0x3, RZ ;  /* 0x0000000322227819 */ /* 0x000fe200000012ff */
[----:B------:R-:W-:Y:S01]  /*93a0*/  ULDC.64 UR6, c[0x0][0xb40] ;  /* 0x0002d00000067ab9 */ /* 0x000fe20000000a00 */
[----:B------:R-:W-:Y:S02]  /*93b0*/  SHF.R.U64 R38, R38, 0x3, RZ ;  /* 0x0000000326267819 */ /* 0x000fe400000012ff */
[----:B------:R-:W-:Y:S02]  /*93c0*/  IADD3 R43, P2, R16, 0x4020, RZ ;  /* 0x00004020102b7810 */ /* 0x000fe40007f5e0ff */
[----:B------:R-:W-:Y:S02]  /*93d0*/  LOP3.LUT R30, R31, 0x380, RZ, 0xc0, !PT ;  /* 0x000003801f1e7812 */ /* 0x000fe400078ec0ff */
[----:B------:R-:W-:-:S02]  /*93e0*/  SHF.R.U64 R46, R46, 0x3, RZ ;  /* 0x000000032e2e7819 */ /* 0x000fc400000012ff */
[----:B------:R-:W-:Y:S02]  /*93f0*/  LOP3.LUT R34, R34, R35, RZ, 0x3c, !PT ;  /* 0x0000002322227212 */ /* 0x000fe400078e3cff */
[----:B------:R-:W-:Y:S01]  /*9400*/  LOP3.LUT R38, R38, R39, RZ, 0x3c, !PT ;  /* 0x0000002726267212 */ /* 0x000fe200078e3cff */
[----:B------:R-:W-:Y:S01]  /*9410*/  IMAD.X R39, RZ, RZ, R17, P3 ;  /* 0x000000ffff277224 */ /* 0x000fe200018e0611 */
[----:B------:R-:W-:Y:S02]  /*9420*/  IADD3.X R35, RZ, R17, RZ, P4, !PT ;  /* 0x00000011ff237210 */ /* 0x000fe400027fe4ff */
[----:B------:R-:W-:Y:S02]  /*9430*/  LOP3.LUT R42, R43, 0x380, RZ, 0xc0, !PT ;  /* 0x000003802b2a7812 */ /* 0x000fe400078ec0ff */
[----:B------:R-:W-:Y:S02]  /*9440*/  SHF.R.U64 R30, R30, 0x3, RZ ;  /* 0x000000031e1e7819 */ /* 0x000fe400000012ff */
[----:B------:R-:W-:-:S02]  /*9450*/  IADD3 R55, P4, R16, 0x8000, RZ ;  /* 0x0000800010377810 */ /* 0x000fc40007f9e0ff */
[----:B------:R-:W-:Y:S02]  /*9460*/  IADD3 R59, P3, R16, 0x8020, RZ ;  /* 0x00008020103b7810 */ /* 0x000fe40007f7e0ff */
[----:B------:R-:W-:Y:S02]  /*9470*/  LOP3.LUT R46, R46, R47, RZ, 0x3c, !PT ;  /* 0x0000002f2e2e7212 */ /* 0x000fe400078e3cff */
[----:B------:R-:W-:Y:S02]  /*9480*/  LOP3.LUT R5, R16, 0x380, RZ, 0xc0, !PT ;  /* 0x0000038010057812 */ /* 0x000fe400078ec0ff */
[----:B------:R-:W-:Y:S02]  /*9490*/  IADD3.X R47, RZ, R17, RZ, P6, !PT ;  /* 0x00000011ff2f7210 */ /* 0x000fe400037fe4ff */
[----:B------:R-:W-:Y:S02]  /*94a0*/  SHF.R.U64 R42, R42, 0x3, RZ ;  /* 0x000000032a2a7819 */ /* 0x000fe400000012ff */
[----:B------:R-:W-:-:S02]  /*94b0*/  IADD3 R67, P6, R16, 0x8060, RZ ;  /* 0x0000806010437810 */ /* 0x000fc40007fde0ff */
[----:B------:R-:W-:Y:S01]  /*94c0*/  LOP3.LUT R30, R30, R31, RZ, 0x3c, !PT ;  /* 0x0000001f1e1e7212 */ /* 0x000fe200078e3cff */
[----:B------:R-:W-:Y:S01]  /*94d0*/  IMAD.X R31, RZ, RZ, R17, P5 ;  /* 0x000000ffff1f7224 */ /* 0x000fe200028e0611 */
[----:B------:R-:W-:Y:S02]  /*94e0*/  LOP3.LUT R54, R55, 0x380, RZ, 0xc0, !PT ;  /* 0x0000038037367812 */ /* 0x000fe400078ec0ff */
[----:B------:R-:W-:Y:S02]  /*94f0*/  LOP3.LUT R58, R59, 0x380, RZ, 0xc0, !PT ;  /* 0x000003803b3a7812 */ /* 0x000fe400078ec0ff */
[----:B------:R-:W-:Y:S02]  /*9500*/  LOP3.LUT P0, RZ, R202, 0x3, RZ, 0xc0, !PT ;  /* 0x00000003caff7812 */ /* 0x000fe4000780c0ff */
[----:B------:R-:W-:Y:S02]  /*9510*/  IADD3 R4, R95, 0x8, RZ ;  /* 0x000000085f047810 */ /* 0x000fe40007ffe0ff */
[----:B------:R-:W-:-:S02]  /*9520*/  IADD3 R51, P5, R16, 0x4060, RZ ;  /* 0x0000406010337810 */ /* 0x000fc40007fbe0ff */
[----:B------:R-:W-:Y:S02]  /*9530*/  SHF.R.U64 R5, R5, 0x3, RZ ;  /* 0x0000000305057819 */ /* 0x000fe400000012ff */
[----:B------:R-:W-:Y:S01]  /*9540*/  LOP3.LUT R42, R42, R43, RZ, 0x3c, !PT ;  /* 0x0000002b2a2a7212 */ /* 0x000fe200078e3cff */
[----:B------:R-:W-:Y:S01]  /*9550*/  IMAD.X R43, RZ, RZ, R17, P2 ;  /* 0x000000ffff2b7224 */ /* 0x000fe200010e0611 */
[----:B------:R-:W-:Y:S02]  /*9560*/  LOP3.LUT R66, R67, 0x380, RZ, 0xc0, !PT ;  /* 0x0000038043427812 */ /* 0x000fe400078ec0ff */
[----:B------:R-:W-:Y:S02]  /*9570*/  SHF.R.U64 R54, R54, 0x3, RZ ;  /* 0x0000000336367819 */ /* 0x000fe400000012ff */
[----:B------:R-:W-:Y:S02]  /*9580*/  SHF.R.U64 R58, R58, 0x3, RZ ;  /* 0x000000033a3a7819 */ /* 0x000fe400000012ff */
[----:B------:R-:W-:-:S02]  /*9590*/  ISETP.GE.OR P1, PT, R4, UR10, P0 ;  /* 0x0000000a04007c0c */ /* 0x000fc40008726670 */
[----:B------:R-:W-:Y:S02]  /*95a0*/  IADD3 R63, P2, R16, 0x8040, RZ ;  /* 0x00008040103f7810 */ /* 0x000fe40007f5e0ff */
[----:B------:R-:W-:Y:S02]  /*95b0*/  LOP3.LUT R50, R51, 0x380, RZ, 0xc0, !PT ;  /* 0x0000038033327812 */ /* 0x000fe400078ec0ff */
[----:B------:R-:W-:Y:S01]  /*95c0*/  LOP3.LUT R4, R5, R16, RZ, 0x3c, !PT ;  /* 0x0000001005047212 */ /* 0x000fe200078e3cff */
[--C-:B------:R-:W-:Y:S01]  /*95d0*/  IMAD.MOV.U32 R5, RZ, RZ, R17.reuse ;  /* 0x000000ffff057224 */ /* 0x100fe200078e0011 */
[----:B------:R-:W-:Y:S02]  /*95e0*/  SHF.R.U64 R66, R66, 0x3, RZ ;  /* 0x0000000342427819 */ /* 0x000fe400000012ff */
[----:B------:R-:W-:Y:S02]  /*95f0*/  LOP3.LUT R54, R54, R55, RZ, 0x3c, !PT ;  /* 0x0000003736367212 */ /* 0x000fe400078e3cff */
[----:B------:R-:W-:Y:S01]  /*9600*/  LOP3.LUT R58, R58, R59, RZ, 0x3c, !PT ;  /* 0x0000003b3a3a7212 */ /* 0x000fe200078e3cff */
[----:B------:R-:W-:Y:S01]  /*9610*/  IMAD.X R59, RZ, RZ, R17, P3 ;  /* 0x000000ffff3b7224 */ /* 0x000fe200018e0611 */
[----:B------:R-:W-:-:S02]  /*9620*/  LOP3.LUT R62, R63, 0x380, RZ, 0xc0, !PT ;  /* 0x000003803f3e7812 */ /* 0x000fc400078ec0ff */
[----:B------:R-:W-:Y:S02]  /*9630*/  IADD3.X R55, RZ, R17, RZ, P4, !PT ;  /* 0x00000011ff377210 */ /* 0x000fe400027fe4ff */
[----:B------:R-:W-:Y:S02]  /*9640*/  SHF.R.U64 R50, R50, 0x3, RZ ;  /* 0x0000000332327819 */ /* 0x000fe400000012ff */
[C---:B------:R-:W-:Y:S02]  /*9650*/  IADD3 R83, P4, R16.reuse, 0xc020, RZ ;  /* 0x0000c02010537810 */ /* 0x040fe40007f9e0ff */
[----:B------:R-:W-:Y:S02]  /*9660*/  IADD3 R75, P3, R16, 0xc040, RZ ;  /* 0x0000c040104b7810 */ /* 0x000fe40007f7e0ff */
[----:B------:R-:W-:Y:S02]  /*9670*/  LOP3.LUT R66, R66, R67, RZ, 0x3c, !PT ;  /* 0x0000004342427212 */ /* 0x000fe400078e3cff */
[----:B------:R-:W-:-:S02]  /*9680*/  MOV R67, R4 ;  /* 0x0000000400437202 */ /* 0x000fc40000000f00 */
[----:B------:R-:W-:Y:S02]  /*9690*/  SHF.R.U64 R62, R62, 0x3, RZ ;  /* 0x000000033e3e7819 */ /* 0x000fe400000012ff */
[----:B------:R-:W-:Y:S02]  /*96a0*/  F2FP.BF16.F32.PACK_AB R4, R25, R0 ;  /* 0x000000001904723e */ /* 0x000fe400000010ff */
[----:B------:R-:W-:Y:S02]  /*96b0*/  F2FP.BF16.F32.PACK_AB R5, R175, R168 ;  /* 0x000000a8af05723e */ /* 0x000fe400000010ff */
[----:B------:R-:W-:Y:S02]  /*96c0*/  F2FP.BF16.F32.PACK_AB R6, R29, R6 ;  /* 0x000000061d06723e */ /* 0x000fe400000010ff */
[----:B------:R-:W-:Y:S02]  /*96d0*/  F2FP.BF16.F32.PACK_AB R7, R173, R170 ;  /* 0x000000aaad07723e */ /* 0x000fe400000010ff */
[----:B------:R-:W-:Y:S01]  /*96e0*/  LOP3.LUT R50, R50, R51, RZ, 0x3c, !PT ;  /* 0x0000003332327212 */ /* 0x000fe200078e3cff */
[----:B------:R-:W-:Y:S01]  /*96f0*/  IMAD.X R51, RZ, RZ, R17, P5 ;  /* 0x000000ffff337224 */ /* 0x000fe200028e0611 */
[----:B------:R-:W-:Y:S01]  /*9700*/  LOP3.LUT R82, R83, 0x380, RZ, 0xc0, !PT ;  /* 0x0000038053527812 */ /* 0x000fe200078ec0ff */
[----:B------:R1:W-:Y:S01]  /*9710*/  STSM.16.M88.4 [R67], R4 ;  /* 0x0000000443007844 */ /* 0x0003e20000000200 */
[----:B------:R-:W-:-:S02]  /*9720*/  LOP3.LUT R74, R75, 0x380, RZ, 0xc0, !PT ;  /* 0x000003804b4a7812 */ /* 0x000fc400078ec0ff */
[----:B------:R-:W-:Y:S02]  /*9730*/  IADD3 R71, P5, R16, 0xc000, RZ ;  /* 0x0000c00010477810 */ /* 0x000fe40007fbe0ff */
[----:B------:R-:W-:Y:S01]  /*9740*/  LOP3.LUT R62, R62, R63, RZ, 0x3c, !PT ;  /* 0x0000003f3e3e7212 */ /* 0x000fe200078e3cff */
[----:B------:R-:W-:Y:S01]  /*9750*/  IMAD.X R63, RZ, RZ, R17, P2 ;  /* 0x000000ffff3f7224 */ /* 0x000fe200010e0611 */
[----:B------:R-:W-:Y:S02]  /*9760*/  SHF.R.U64 R82, R82, 0x3, RZ ;  /* 0x0000000352527819 */ /* 0x000fe400000012ff */
[----:B------:R-:W-:Y:S02]  /*9770*/  SHF.R.U64 R74, R74, 0x3, RZ ;  /* 0x000000034a4a7819 */ /* 0x000fe400000012ff */
[----:B------:R-:W-:Y:S02]  /*9780*/  IADD3 R79, P2, R16, 0xc060, RZ ;  /* 0x0000c060104f7810 */ /* 0x000fe40007f5e0ff */
[----:B------:R-:W-:-:S02]  /*9790*/  LOP3.LUT R70, R71, 0x380, RZ, 0xc0, !PT ;  /* 0x0000038047467812 */ /* 0x000fc400078ec0ff */
[----:B------:R-:W-:Y:S01]  /*97a0*/  LOP3.LUT R82, R82, R83, RZ, 0x3c, !PT ;  /* 0x0000005352527212 */ /* 0x000fe200078e3cff */
[----:B------:R-:W-:Y:S01]  /*97b0*/  IMAD.X R83, RZ, RZ, R17, P4 ;  /* 0x000000ffff537224 */ /* 0x000fe200020e0611 */
[----:B-1----:R-:W-:Y:S02]  /*97c0*/  F2FP.BF16.F32.PACK_AB R4, R33, R32 ;  /* 0x000000202104723e */ /* 0x002fe400000010ff */
[----:B------:R-:W1:Y:S01]  /*97d0*/  LDC.64 R32, c[0x0][0xb78] ;  /* 0x0002de00ff207b82 */ /* 0x000e620000000a00 */
[----:B------:R-:W-:Y:S02]  /*97e0*/  LOP3.LUT R74, R74, R75, RZ, 0x3c, !PT ;  /* 0x0000004b4a4a7212 */ /* 0x000fe400078e3cff */
[----:B------:R-:W-:Y:S02]  /*97f0*/  LOP3.LUT R78, R79, 0x380, RZ, 0xc0, !PT ;  /* 0x000003804f4e7812 */ /* 0x000fe400078ec0ff */
[----:B------:R-:W-:Y:S02]  /*9800*/  MOV R168, R26 ;  /* 0x0000001a00a87202 */ /* 0x000fe40000000f00 */
[----:B------:R-:W-:-:S02]  /*9810*/  IADD3.X R75, RZ, R17, RZ, P3, !PT ;  /* 0x00000011ff4b7210 */ /* 0x000fc40001ffe4ff */
[----:B------:R-:W-:Y:S02]  /*9820*/  F2FP.BF16.F32.PACK_AB R5, R166, R153 ;  /* 0x00000099a605723e */ /* 0x000fe400000010ff */
[----:B------:R-:W-:Y:S02]  /*9830*/  F2FP.BF16.F32.PACK_AB R6, R37, R36 ;  /* 0x000000242506723e */ /* 0x000fe400000010ff */
[----:B------:R-:W-:Y:S02]  /*9840*/  F2FP.BF16.F32.PACK_AB R7, R171, R152 ;  /* 0x00000098ab07723e */ /* 0x000fe400000010ff */
[----:B------:R-:W-:Y:S02]  /*9850*/  SHF.R.U64 R70, R70, 0x3, RZ ;  /* 0x0000000346467819 */ /* 0x000fe400000012ff */
[----:B------:R-:W-:Y:S01]  /*9860*/  MOV R103, R30 ;  /* 0x0000001e00677202 */ /* 0x000fe20000000f00 */
[----:B------:R1:W-:Y:S01]  /*9870*/  STSM.16.M88.4 [R168], R4 ;  /* 0x00000004a8007844 */ /* 0x0003e20000000200 */
[----:B------:R-:W-:-:S02]  /*9880*/  F2FP.BF16.F32.PACK_AB R8, R41, R8 ;  /* 0x000000082908723e */ /* 0x000fc400000010ff */
[----:B------:R-:W-:Y:S01]  /*9890*/  F2FP.BF16.F32.PACK_AB R9, R164, R9 ;  /* 0x00000009a409723e */ /* 0x000fe200000010ff */
[----:B------:R-:W2:Y:S01]  /*98a0*/  SHFL.IDX PT, R6, R204, RZ, 0x1f ;  /* 0x00001fffcc067589 */ /* 0x000ea200000e0000 */
[----:B------:R-:W-:Y:S02]  /*98b0*/  F2FP.BF16.F32.PACK_AB R10, R45, R10 ;  /* 0x0000000a2d0a723e */ /* 0x000fe400000010ff */
[----:B------:R-:W-:Y:S02]  /*98c0*/  F2FP.BF16.F32.PACK_AB R11, R162, R11 ;  /* 0x0000000ba20b723e */ /* 0x000fe400000010ff */
[----:B------:R-:W-:Y:S01]  /*98d0*/  MOV R102, R34 ;  /* 0x0000002200667202 */ /* 0x000fe20000000f00 */
[----:B------:R-:W-:Y:S01]  /*98e0*/  IMAD.U32 R35, RZ, RZ, UR9 ;  /* 0x00000009ff237e24 */ /* 0x000fe2000f8e00ff */
[----:B------:R-:W-:Y:S01]  /*98f0*/  F2FP.BF16.F32.PACK_AB R12, R49, R12 ;  /* 0x0000000c310c723e */ /* 0x000fe200000010ff */
        /* <DEDUP_REMOVED lines=10> */
[----:B------:R-:W-:Y:S02]  /*99a0*/  SHF.R.U64 R78, R78, 0x3, RZ ;  /* 0x000000034e4e7819 */ /* 0x000fe400000012ff */
[----:B------:R-:W-:Y:S01]  /*99b0*/  MOV R42, R42 ;  /* 0x0000002a002a7202 */ /* 0x000fe20000000f00 */
[----:B------:R3:W-:Y:S01]  /*99c0*/  STSM.16.M88.4 [R39], R24 ;  /* 0x0000001827007844 */ /* 0x0007e20000000200 */
[----:B------:R-:W-:Y:S02]  /*99d0*/  MOV R0, R74 ;  /* 0x0000004a00007202 */ /* 0x000fe40000000f00 */
[----:B------:R-:W-:Y:S02]  /*99e0*/  F2FP.BF16.F32.PACK_AB R28, R65, R28 ;  /* 0x0000001c411c723e */ /* 0x000fe400000010ff */
[----:B------:R-:W-:-:S02]  /*99f0*/  F2FP.BF16.F32.PACK_AB R29, R165, R52 ;  /* 0x00000034a51d723e */ /* 0x000fc400000010ff */
[----:B------:R-:W-:Y:S02]  /*9a00*/  F2FP.BF16.F32.PACK_AB R30, R69, R68 ;  /* 0x00000044451e723e */ /* 0x000fe400000010ff */
[----:B------:R-:W-:Y:S02]  /*9a10*/  F2FP.BF16.F32.PACK_AB R31, R163, R48 ;  /* 0x00000030a31f723e */ /* 0x000fe400000010ff */
[----:B------:R-:W-:Y:S02]  /*9a20*/  F2FP.BF16.F32.PACK_AB R72, R73, R72 ;  /* 0x000000484948723e */ /* 0x000fe400000010ff */
[----:B------:R-:W-:Y:S01]  /*9a30*/  LOP3.LUT R70, R70, R71, RZ, 0x3c, !PT ;  /* 0x0000004746467212 */ /* 0x000fe200078e3cff */
[----:B------:R-:W-:Y:S01]  /*9a40*/  IMAD.X R71, RZ, RZ, R17, P5 ;  /* 0x000000ffff477224 */ /* 0x000fe200028e0611 */
[----:B------:R-:W-:Y:S01]  /*9a50*/  MOV R46, R46 ;  /* 0x0000002e002e7202 */ /* 0x000fe20000000f00 */
        /* <DEDUP_REMOVED lines=9> */
[----:B------:R-:W-:Y:S02]  /*9af0*/  IADD3.X R67, RZ, R17, RZ, P6, !PT ;  /* 0x00000011ff437210 */ /* 0x000fe400037fe4ff */
        /* <DEDUP_REMOVED lines=12> */
[----:B------:R-:W-:Y:S01]  /*9bc0*/  LOP3.LUT R78, R78, R79, RZ, 0x3c, !PT ;  /* 0x0000004f4e4e7212 */ /* 0x000fe200078e3cff */
[----:B------:R-:W-:Y:S01]  /*9bd0*/  IMAD.X R79, RZ, RZ, R17, P2 ;  /* 0x000000ffff4f7224 */ /* 0x000fe200010e0611 */
        /* <DEDUP_REMOVED lines=32> */
[----:B------:R-:W-:Y:S01]  /*9de0*/  MOV R35, UR5 ;  /* 0x0000000500237c02 */ /* 0x000fe20008000f00 */
[----:B------:R-:W-:Y:S01]  /*9df0*/  USHF.R.S32.HI UR5, URZ, 0x1f, UR44 ;  /* 0x0000001f3f057899 */ /* 0x000fe2000801142c */
[----:B------:R-:W-:Y:S01]  /*9e00*/  MOV R78, R78 ;  /* 0x0000004e004e7202 */ /* 0x000fe20000000f00 */
[----:B------:R3:W-:Y:S01]  /*9e10*/  STSM.16.M88.4 [R0], R136 ;  /* 0x0000008800007844 */ /* 0x0007e20000000200 */
[----:B------:R-:W-:Y:S02]  /*9e20*/  F2FP.BF16.F32.PACK_AB R146, R149, R148 ;  /* 0x000000949592723e */ /* 0x000fe400000010ff */
[----:B------:R-:W-:Y:S01]  /*9e30*/  F2FP.BF16.F32.PACK_AB R147, R151, R150 ;  /* 0x000000969793723e */ /* 0x000fe200000010ff */
[----:B-1----:R-:W-:Y:S01]  /*9e40*/  IMAD R4, R32, UR5, RZ ;  /* 0x0000000520047c24 */ /* 0x002fe2000f8e02ff */
[----:B------:R-:W-:-:S02]  /*9e50*/  MOV R34, UR8 ;  /* 0x0000000800227c02 */ /* 0x000fc40008000f00 */
[----:B------:R-:W-:Y:S01]  /*9e60*/  ISETP.GE.OR P0, PT, R95, UR10, P0 ;  /* 0x0000000a5f007c0c */ /* 0x000fe20008706670 */
[----:B------:R3:W-:Y:S01]  /*9e70*/  STSM.16.M88.4 [R78], R144 ;  /* 0x000000904e007844 */ /* 0x0007e20000000200 */
[----:B------:R-:W-:Y:S01]  /*9e80*/  IMAD R4, R33, UR44, R4 ;  /* 0x0000002c21047c24 */ /* 0x000fe2000f8e0204 */
[----:B------:R-:W-:Y:S01]  /*9e90*/  SHF.R.S32.HI R5, RZ, 0x1f, R95 ;  /* 0x0000001fff057819 */ /* 0x000fe2000001145f */
[----:B------:R-:W-:Y:S01]  /*9ea0*/  IMAD.WIDE.U32 R32, R32, UR44, R34 ;  /* 0x0000002c20207c25 */ /* 0x000fe2000f8e0022 */
[----:B------:R-:W-:Y:S01]  /*9eb0*/  @!PT LDS RZ, [RZ] ;  /* 0x00000000fffff984 */ /* 0x000fe20000000800 */
[----:B------:R-:W-:Y:S01]  /*9ec0*/  @!PT LDS RZ, [RZ] ;  /* 0x00000000fffff984 */ /* 0x000fe20000000800 */
[----:B------:R-:W-:Y:S01]  /*9ed0*/  @!PT LDS RZ, [RZ] ;  /* 0x00000000fffff984 */ /* 0x000fe20000000800 */
[----:B------:R1:W-:Y:S06]  /*9ee0*/  MEMBAR.ALL.CTA ;  /* 0x0000000000007992 */ /* 0x0003ec0000008000 */
[----:B-1----:R-:W1:Y:S02]  /*9ef0*/  FENCE.VIEW.ASYNC.S ;  /* 0x00000000000073c6 */ /* 0x002e640000000000 */
[----:B-1----:R-:W-:Y:S06]  /*9f00*/  BAR.ARV 0x1, 0x120 ;  /* 0x0044800000007b1d */ /* 0x002fec0000002000 */
[----:B------:R-:W-:-:S04]  /*9f10*/  IADD3 R95, P2, R95, R32, RZ ;  /* 0x000000205f5f7210 */ /* 0x000fc80007f5e0ff */
[----:B------:R-:W-:Y:S02]  /*9f20*/  IADD3.X R32, R5, R33, R4, P2, !PT ;  /* 0x0000002105207210 */ /* 0x000fe400017fe404 */
[----:B------:R-:W-:-:S04]  /*9f30*/  LEA R4, P2, R95, UR6, 0x2 ;  /* 0x000000065f047c11 */ /* 0x000fc8000f8410ff */
[----:B------:R-:W-:-:S05]  /*9f40*/  LEA.HI.X R5, R95, UR7, R32, 0x2, P2 ;  /* 0x000000075f057c11 */ /* 0x000fca00090f1420 */
[----:B------:R3:W-:Y:S04]  /*9f50*/  @!P1 STG.E desc[UR46][R4.64+0x20], R20 ;  /* 0x0000201404009986 */ /* 0x0007e8000c10192e */
[----:B------:R3:W-:Y:S01]  /*9f60*/  @!P0 STG.E desc[UR46][R4.64], R3 ;  /* 0x0000000304008986 */ /* 0x0007e2000c10192e */
[----:B--2---:R-:W-:-:S13]  /*9f70*/  ISETP.NE.AND P0, PT, R6, 0x7, PT ;  /* 0x000000070600780c */ /* 0x004fda0003f05270 */
[----:B---3--:R-:W-:Y:S05]  /*9f80*/  @P0 BRA `(.L_x_3299) ;  /* 0x0000000800fc0947 */ /* 0x008fea0003800000 */
        /* <DEDUP_REMOVED lines=30> */
.L_x_3301:
[----:B------:R-:W-:Y:S05]  /*a170*/  BSYNC B0 ;  /* 0x0000000000007941 */ /* 0x000fea0003800000 */
.L_x_3300:
[----:B------:R-:W-:Y:S05]  /*a180*/  BRA `(.L_x_3299) ;  /* 0x00000008007c7947 */ /* 0x000fea0003800000 */
.L_x_3298:
[----:B------:R-:W1:Y:S01]  /*a190*/  LDC.64 R10, c[0x0][0xae0] ;  /* 0x0002b800ff0a7b82 */ /* 0x000e620000000a00 */
        /* <DEDUP_REMOVED lines=23> */
[----:B----4-:R-:W-:-:S03]  /*a310*/  IMAD R0, R14, UR6, RZ ;  /* 0x000000060e007c24 */ /* 0x010fc6000f8e02ff */
[----:B------:R-:W-:Y:S01]  /*a320*/  IADD3 R5, R5, R3, RZ ;  /* 0x0000000305057210 */ /* 0x000fe20007ffe0ff */
[----:B------:R-:W-:Y:S02]  /*a330*/  IMAD R3, R15, UR44, R0 ;  /* 0x0000002c0f037c24 */ /* 0x000fe4000f8e0200 */
[----:B------:R-:W-:-:S04]  /*a340*/  IMAD.WIDE.U32 R4, R14, UR44, R4 ;  /* 0x0000002c0e047c25 */ /* 0x000fc8000f8e0004 */
[----:B------:R-:W-:Y:S01]  /*a350*/  IMAD.IADD R3, R5, 0x1, R3 ;  /* 0x0000000105037824 */ /* 0x000fe200078e0203 */
[----:B------:R-:W-:-:S04]  /*a360*/  LEA R6, P0, R4, UR8, 0x2 ;  /* 0x0000000804067c11 */ /* 0x000fc8000f8010ff */
[----:B------:R-:W-:Y:S02]  /*a370*/  LEA.HI.X R7, R4, UR9, R3, 0x2, P0 ;  /* 0x0000000904077c11 */ /* 0x000fe400080f1403 */
[----:B------:R-:W-:-:S05]  /*a380*/  MOV R3, 0xff800000 ;  /* 0xff80000000037802 */ /* 0x000fca0000000f00 */
[----:B------:R1:W-:Y:S02]  /*a390*/  STG.E desc[UR46][R6.64], R3 ;  /* 0x0000000306007986 */ /* 0x0003e4000c10192e */
.L_x_3303:
[----:B------:R-:W-:Y:S05]  /*a3a0*/  BSYNC B0 ;  /* 0x0000000000007941 */ /* 0x000fea0003800000 */
.L_x_3302:
[----:B------:R-:W-:Y:S01]  /*a3b0*/  ULDC UR5, c[0x0][0xa88] ;  /* 0x0002a20000057ab9 */ /* 0x000fe20000000800 */
[C---:B------:R-:W-:Y:S01]  /*a3c0*/  VIADD R0, R200.reuse, 0x20 ;  /* 0x00000020c8007836 */ /* 0x040fe20000000000 */
[----:B------:R-:W-:Y:S01]  /*a3d0*/  UIADD3 UR42, -UR42, UR5, URZ ;  /* 0x000000052a2a7290 */ /* 0x000fe2000fffe13f */
[----:B-1----:R-:W-:Y:S01]  /*a3e0*/  IMAD R3, R11, UR43, R10 ;  /* 0x0000002b0b037c24 */ /* 0x002fe2000f8e020a */
[----:B------:R-:W-:Y:S01]  /*a3f0*/  ULOP3.LUT UR40, URZ, UR40, URZ, 0x33, !UPT ;  /* 0x000000283f287292 */ /* 0x000fe2000f8e333f */
[----:B------:R-:W-:Y:S01]  /*a400*/  SHF.R.S32.HI R201, RZ, 0x1f, R200 ;  /* 0x0000001fffc97819 */ /* 0x000fe200000114c8 */
[----:B------:R-:W-:Y:S01]  /*a410*/  BSSY B0, `(.L_x_3304) ;  /* 0x0000024000007945 */ /* 0x000fe20003800000 */
[----:B------:R-:W-:Y:S01]  /*a420*/  IMAD.IADD R9, R9, 0x1, R3 ;  /* 0x0000000109097824 */ /* 0x000fe200078e0203 */
[C---:B------:R-:W-:Y:S01]  /*a430*/  ISETP.GE.AND P2, PT, R200.reuse, UR42, PT ;  /* 0x0000002ac8007c0c */ /* 0x040fe2000bf46270 */
[----:B------:R-:W-:Y:S01]  /*a440*/  VIADD R10, R200, 0x60 ;  /* 0x00000060c80a7836 */ /* 0x000fe20000000000 */
[----:B------:R-:W-:Y:S01]  /*a450*/  ISETP.GE.AND P0, PT, R0, UR42, PT ;  /* 0x0000002a00007c0c */ /* 0x000fe2000bf06270 */
[----:B---3--:R-:W-:Y:S01]  /*a460*/  IMAD R0, R12, UR6, RZ ;  /* 0x000000060c007c24 */ /* 0x008fe2000f8e02ff */
[----:B--2---:R-:W-:Y:S01]  /*a470*/  IADD3 R7, R20, UR40, RZ ;  /* 0x0000002814077c10 */ /* 0x004fe2000fffe0ff */
[----:B------:R-:W-:Y:S01]  /*a480*/  IMAD.WIDE.U32 R8, R12, UR44, R8 ;  /* 0x0000002c0c087c25 */ /* 0x000fe2000f8e0008 */
[----:B------:R-:W-:-:S03]  /*a490*/  IADD3 R4, R200, 0x40, RZ ;  /* 0x00000040c8047810 */ /* 0x000fc60007ffe0ff */
[----:B------:R-:W-:Y:S01]  /*a4a0*/  IMAD R3, R13, UR44, R0 ;  /* 0x0000002c0d037c24 */ /* 0x000fe2000f8e0200 */
[----:B------:R-:W-:Y:S01]  /*a4b0*/  ISETP.GE.AND P1, PT, R4, UR42, PT ;  /* 0x0000002a04007c0c */ /* 0x000fe2000bf26270 */
[----:B------:R-:W-:-:S03]  /*a4c0*/  IMAD.WIDE R6, R7, 0x80, R200 ;  /* 0x0000008007067825 */ /* 0x000fc600078e02c8 */
[----:B------:R-:W-:Y:S01]  /*a4d0*/  IADD3 R11, R9, R3, RZ ;  /* 0x00000003090b7210 */ /* 0x000fe20007ffe0ff */
[----:B------:R-:W-:Y:S08]  /*a4e0*/  @P2 BRA `(.L_x_3305) ;  /* 0x0000000000582947 */ /* 0x000ff00003800000 */
[C---:B------:R-:W-:Y:S01]  /*a4f0*/  VIADD R0, R18.reuse, 0x40 ;  /* 0x0000004012007836 */ /* 0x040fe20000000000 */
[----:B------:R-:W-:Y:S01]  /*a500*/  IADD3 R3, R18, 0x80, RZ ;  /* 0x0000008012037810 */ /* 0x000fe20007ffe0ff */
[----:B------:R-:W-:Y:S01]  /*a510*/  ULDC UR5, c[0x0][0xa8c] ;  /* 0x0002a30000057ab9 */ /* 0x000fe20000000800 */
[----:B------:R-:W-:Y:S01]  /*a520*/  ULDC.64 UR6, c[0x0][0xad8] ;  /* 0x0002b60000067ab9 */ /* 0x000fe20000000a00 */
[----:B------:R-:W-:Y:S01]  /*a530*/  MOV R4, R8 ;  /* 0x0000000800047202 */ /* 0x000fe20000000f00 */
[----:B------:R-:W-:Y:S01]  /*a540*/  IMAD.MOV.U32 R5, RZ, RZ, R11 ;  /* 0x000000ffff057224 */ /* 0x000fe200078e000b */
[----:B------:R-:W-:Y:S01]  /*a550*/  ISETP.GE.AND P3, PT, R0, UR5, PT ;  /* 0x0000000500007c0c */ /* 0x000fe2000bf66270 */
[C---:B------:R-:W-:Y:S01]  /*a560*/  VIADD R0, R18.reuse, 0xc0 ;  /* 0x000000c012007836 */ /* 0x040fe20000000000 */
[----:B------:R-:W-:Y:S01]  /*a570*/  ISETP.GE.AND P4, PT, R3, UR5, PT ;  /* 0x0000000503007c0c */ /* 0x000fe2000bf86270 */
[----:B------:R-:W-:Y:S01]  /*a580*/  IMAD R3, R7, UR6, RZ ;  /* 0x0000000607037c24 */ /* 0x000fe2000f8e02ff */
[----:B------:R-:W-:Y:S01]  /*a590*/  ISETP.GE.AND P2, PT, R18, UR5, PT ;  /* 0x0000000512007c0c */ /* 0x000fe2000bf46270 */
[----:B------:R-:W-:Y:S01]  /*a5a0*/  IMAD.WIDE.U32 R4, R6, UR6, R4 ;  /* 0x0000000606047c25 */ /* 0x000fe2000f8e0004 */
[----:B------:R-:W-:-:S03]  /*a5b0*/  ISETP.GE.AND P5, PT, R0, UR5, PT ;  /* 0x0000000500007c0c */ /* 0x000fc6000bfa6270 */
        /* <DEDUP_REMOVED lines=9> */
.L_x_3305:
[----:B------:R-:W-:Y:S05]  /*a650*/  BSYNC B0 ;  /* 0x0000000000007941 */ /* 0x000fea0003800000 */
.L_x_3304:
[----:B------:R-:W-:Y:S01]  /*a660*/  BSSY B0, `(.L_x_3306) ;  /* 0x000001b000007945 */ /* 0x000fe20003800000 */
[----:B------:R-:W-:-:S03]  /*a670*/  ISETP.GE.AND P2, PT, R10, UR42, PT ;  /* 0x0000002a0a007c0c */ /* 0x000fc6000bf46270 */
[----:B------:R-:W-:Y:S10]  /*a680*/  @P0 BRA `(.L_x_3307) ;  /* 0x0000000000600947 */ /* 0x000ff40003800000 */
[----:B------:R-:W-:Y:S01]  /*a690*/  IADD3 R3, P0, R6, 0x20, RZ ;  /* 0x0000002006037810 */ /* 0x000fe20007f1e0ff */
[C---:B------:R-:W-:Y:S01]  /*a6a0*/  VIADD R4, R18.reuse, 0x40 ;  /* 0x0000004012047836 */ /* 0x040fe20000000000 */
[----:B------:R-:W-:Y:S01]  /*a6b0*/  IADD3 R5, R18, 0x80, RZ ;  /* 0x0000008012057810 */ /* 0x000fe20007ffe0ff */
[----:B------:R-:W-:Y:S01]  /*a6c0*/  ULDC UR5, c[0x0][0xa8c] ;  /* 0x0002a30000057ab9 */ /* 0x000fe20000000800 */
[----:B------:R-:W-:Y:S01]  /*a6d0*/  ULDC.64 UR6, c[0x0][0xad8] ;  /* 0x0002b60000067ab9 */ /* 0x000fe20000000a00 */
[----:B------:R-:W-:Y:S01]  /*a6e0*/  IMAD.X R0, RZ, RZ, R7, P0 ;  /* 0x000000ffff007224 */ /* 0x000fe200000e0607 */
[----:B------:R-:W-:Y:S02]  /*a6f0*/  ISETP.GE.AND P5, PT, R5, UR5, PT ;  /* 0x0000000505007c0c */ /* 0x000fe4000bfa6270 */
[----:B------:R-:W-:Y:S01]  /*a700*/  ISETP.GE.AND P4, PT, R4, UR5, PT ;  /* 0x0000000504007c0c */ /* 0x000fe2000bf86270 */
[----:B------:R-:W-:Y:S01]  /*a710*/  IMAD.MOV.U32 R4, RZ, RZ, R8 ;  /* 0x000000ffff047224 */ /* 0x000fe200078e0008 */
[----:B------:R-:W-:Y:S01]  /*a720*/  MOV R5, R11 ;  /* 0x0000000b00057202 */ /* 0x000fe20000000f00 */
[----:B------:R-:W-:Y:S01]  /*a730*/  IMAD R0, R0, UR6, RZ ;  /* 0x0000000600007c24 */ /* 0x000fe2000f8e02ff */
[----:B------:R-:W-:-:S02]  /*a740*/  IADD3 R10, R18, 0xc0, RZ ;  /* 0x000000c0120a7810 */ /* 0x000fc40007ffe0ff */
[----:B------:R-:W-:Y:S01]  /*a750*/  ISETP.GE.AND P3, PT, R18, UR5, PT ;  /* 0x0000000512007c0c */ /* 0x000fe2000bf66270 */
[----:B------:R-:W-:Y:S01]  /*a760*/  IMAD.WIDE.U32 R4, R3, UR6, R4 ;  /* 0x0000000603047c25 */ /* 0x000fe2000f8e0004 */
[----:B------:R-:W-:-:S03]  /*a770*/  ISETP.GE.AND P6, PT, R10, UR5, PT ;  /* 0x000000050a007c0c */ /* 0x000fc6000bfc6270 */
        /* <DEDUP_REMOVED lines=9> */
.L_x_3307:
[----:B------:R-:W-:Y:S05]  /*a810*/  BSYNC B0 ;  /* 0x0000000000007941 */ /* 0x000fea0003800000 */
.L_x_3306:
[----:B------:R-:W-:Y:S04]  /*a820*/  BSSY B0, `(.L_x_3308) ;  /* 0x000001a000007945 */ /* 0x000fe80003800000 */
[----:B------:R-:W-:Y:S05]  /*a830*/  @P1 BRA `(.L_x_3309) ;  /* 0x0000000000601947 */ /* 0x000fea0003800000 */
[----:B------:R-:W-:Y:S01]  /*a840*/  IADD3 R3, P0, R6, 0x40, RZ ;  /* 0x0000004006037810 */ /* 0x000fe20007f1e0ff */
[C---:B------:R-:W-:Y:S01]  /*a850*/  VIADD R5, R18.reuse, 0x80 ;  /* 0x0000008012057836 */ /* 0x040fe20000000000 */
[----:B------:R-:W-:Y:S01]  /*a860*/  IADD3 R4, R18, 0x40, RZ ;  /* 0x0000004012047810 */ /* 0x000fe20007ffe0ff */
[----:B------:R-:W-:Y:S01]  /*a870*/  ULDC UR5, c[0x0][0xa8c] ;  /* 0x0002a30000057ab9 */ /* 0x000fe20000000800 */
[----:B------:R-:W-:Y:S01]  /*a880*/  IADD3.X R0, RZ, R7, RZ, P0, !PT ;  /* 0x00000007ff007210 */ /* 0x000fe200007fe4ff */
[----:B------:R-:W-:Y:S01]  /*a890*/  ULDC.64 UR6, c[0x0][0xad8] ;  /* 0x0002b60000067ab9 */ /* 0x000fe20000000a00 */
[----:B------:R-:W-:Y:S01]  /*a8a0*/  ISETP.GE.AND P3, PT, R4, UR5, PT ;  /* 0x0000000504007c0c */ /* 0x000fe2000bf66270 */
[----:B------:R-:W-:Y:S01]  /*a8b0*/  VIADD R10, R18, 0xc0 ;  /* 0x000000c0120a7836 */ /* 0x000fe20000000000 */
        /* <DEDUP_REMOVED lines=9> */
[----:B-12---:R-:W-:Y:S02]  /*a950*/  LEA R12, P0, R4, UR6, 0x1 ;  /* 0x00000006040c7c11 */ /* 0x006fe4000f8008ff */
[----:B------:R-:W-:-:S04]  /*a960*/  IADD3 R3, R5, R3, RZ ;  /* 0x0000000305037210 */ /* 0x000fc80007ffe0ff */
[----:B------:R-:W-:-:S05]  /*a970*/  LEA.HI.X R13, R4, UR7, R3, 0x1, P0 ;  /* 0x00000007040d7c11 */ /* 0x000fca00080f0c03 */
[----:B------:R3:W-:Y:S04]  /*a980*/  @!P1 STG.E.128 desc[UR46][R12.64], RZ ;  /* 0x000000ff0c009986 */ /* 0x0007e8000c101d2e */
[----:B------:R3:W-:Y:S04]  /*a990*/  @!P3 STG.E.128 desc[UR46][R12.64+0x80], RZ ;  /* 0x000080ff0c00b986 */ /* 0x0007e8000c101d2e */
[----:B------:R3:W-:Y:S04]  /*a9a0*/  @!P4 STG.E.128 desc[UR46][R12.64+0x100], RZ ;  /* 0x000100ff0c00c986 */ /* 0x0007e8000c101d2e */
[----:B------:R3:W-:Y:S02]  /*a9b0*/  @!P5 STG.E.128 desc[UR46][R12.64+0x180], RZ ;  /* 0x000180ff0c00d986 */ /* 0x0007e4000c101d2e */
.L_x_3309:
[----:B------:R-:W-:Y:S05]  /*a9c0*/  BSYNC B0 ;  /* 0x0000000000007941 */ /* 0x000fea0003800000 */
.L_x_3308:
[----:B------:R-:W-:Y:S04]  /*a9d0*/  BSSY B0, `(.L_x_3299) ;  /* 0x000001a000007945 */ /* 0x000fe80003800000 */
[----:B------:R-:W-:Y:S05]  /*a9e0*/  @P2 BRA `(.L_x_3310) ;  /* 0x0000000000602947 */ /* 0x000fea0003800000 */
[----:B------:R-:W-:Y:S01]  /*a9f0*/  IADD3 R3, P0, R6, 0x60, RZ ;  /* 0x0000006006037810 */ /* 0x000fe20007f1e0ff */
[----:B------:R-:W-:Y:S01]  /*aa00*/  VIADD R0, R18, 0x40 ;  /* 0x0000004012007836 */ /* 0x000fe20000000000 */
[----:B------:R-:W-:Y:S01]  /*aa10*/  MOV R5, R11 ;  /* 0x0000000b00057202 */ /* 0x000fe20000000f00 */
[----:B------:R-:W-:Y:S01]  /*aa20*/  ULDC UR5, c[0x0][0xa8c] ;  /* 0x0002a30000057ab9 */ /* 0x000fe20000000800 */
[----:B------:R-:W-:Y:S01]  /*aa30*/  IADD3.X R6, RZ, R7, RZ, P0, !PT ;  /* 0x00000007ff067210 */ /* 0x000fe200007fe4ff */
[----:B------:R-:W-:Y:S01]  /*aa40*/  ULDC.64 UR6, c[0x0][0xad8] ;  /* 0x0002b60000067ab9 */ /* 0x000fe20000000a00 */
[----:B------:R-:W-:Y:S01]  /*aa50*/  IMAD.MOV.U32 R4, RZ, RZ, R8 ;  /* 0x000000ffff047224 */ /* 0x000fe200078e0008 */
[----:B------:R-:W-:Y:S01]  /*aa60*/  ISETP.GE.AND P2, PT, R0, UR5, PT ;  /* 0x0000000500007c0c */ /* 0x000fe2000bf46270 */
[C---:B------:R-:W-:Y:S01]  /*aa70*/  VIADD R7, R18.reuse, 0x80 ;  /* 0x0000008012077836 */ /* 0x040fe20000000000 */
[----:B------:R-:W-:Y:S01]  /*aa80*/  IADD3 R0, R18, 0xc0, RZ ;  /* 0x000000c012007810 */ /* 0x000fe20007ffe0ff */
[----:B------:R-:W-:Y:S01]  /*aa90*/  IMAD R6, R6, UR6, RZ ;  /* 0x0000000606067c24 */ /* 0x000fe2000f8e02ff */
[----:B------:R-:W-:Y:S01]  /*aaa0*/  ISETP.GE.AND P1, PT, R18, UR5, PT ;  /* 0x0000000512007c0c */ /* 0x000fe2000bf26270 */
[----:B------:R-:W-:Y:S01]  /*aab0*/  IMAD.WIDE.U32 R4, R3, UR6, R4 ;  /* 0x0000000603047c25 */ /* 0x000fe2000f8e0004 */
[----:B------:R-:W-:-:S02]  /*aac0*/  ISETP.GE.AND P3, PT, R7, UR5, PT ;  /* 0x0000000507007c0c */ /* 0x000fc4000bf66270 */
        /* <DEDUP_REMOVED lines=10> */
.L_x_3310:
[----:B------:R-:W-:Y:S05]  /*ab70*/  BSYNC B0 ;  /* 0x0000000000007941 */ /* 0x000fea0003800000 */
.L_x_3299:
[----:B------:R-:W5:Y:S02]  /*ab80*/  LDC R0, c[0x0][0xda8] ;  /* 0x00036a00ff007b82 */ /* 0x000f640000000800 */
[----:B-----5:R-:W-:-:S13]  /*ab90*/  ISETP.LE.AND P0, PT, R0, UR4, PT ;  /* 0x0000000400007c0c */ /* 0x020fda000bf03270 */
[----:B------:R-:W-:Y:S05]  /*aba0*/  @!P0 BRA `(.L_x_3311) ;  /* 0xffffff6000808947 */ /* 0x000fea000383ffff */
[----:B------:R-:W-:Y:S05]  /*abb0*/  EXIT ;  /* 0x000000000000794d */ /* 0x000fea0003800000 */
.L_x_3263:
        /* <DEDUP_REMOVED lines=8> */
[----:B------:R-:W-:Y:S01]  /*ac40*/  MOV R17, 0x1 ;  /* 0x0000000100117802 */ /* 0x000fe20000000f00 */
[----:B------:R-:W-:-:S05]  /*ac50*/  IMAD.MOV.U32 R16, RZ, RZ, RZ ;  /* 0x000000ffff107224 */ /* 0x000fca00078e00ff */
[----:B------:R-:W1:Y:S02]  /*ac60*/  LDC R0, c[0x0][0xda8] ;  /* 0x00036a00ff007b82 */ /* 0x000e640000000800 */
[----:B-1----:R-:W-:-:S13]  /*ac70*/  ISETP.LE.AND P0, PT, R0, UR4, PT ;  /* 0x0000000400007c0c */ /* 0x002fda000bf03270 */
[----:B------:R-:W-:Y:S05]  /*ac80*/  @P0 BRA `(.L_x_3312) ;  /* 0x00000028000c0947 */ /* 0x000fea0003800000 */
[----:B------:R-:W1:Y:S01]  /*ac90*/  S2R R2, SR_TID.X ;  /* 0x0000000000027919 */ /* 0x000e620000002100 */
[----:B------:R-:W-:Y:S01]  /*aca0*/  MOV R18, UR4 ;  /* 0x0000000400127c02 */ /* 0x000fe20008000f00 */
[----:B------:R-:W-:Y:S01]  /*acb0*/  IMAD.MOV.U32 R16, RZ, RZ, RZ ;  /* 0x000000ffff107224 */ /* 0x000fe200078e00ff */
[----:B------:R-:W-:Y:S01]  /*acc0*/  MOV R17, 0x1 ;  /* 0x0000000100117802 */ /* 0x000fe20000000f00 */
[----:B------:R-:W-:Y:S01]  /*acd0*/  ULDC UR39, c[0x0][0xc] ;  /* 0x0000030000277ab9 */ /* 0x000fe20000000800 */
[----:B------:R-:W-:Y:S01]  /*ace0*/  ULDC.64 UR48, c[0x0][0x198] ;  /* 0x0000660000307ab9 */ /* 0x000fe20000000a00 */
[----:B------:R-:W-:Y:S01]  /*acf0*/  UMOV UR44, URZ ;  /* 0x0000003f002c7c82 */ /* 0x000fe20008000000 */
[----:B-1----:R-:W-:-:S07]  /*ad00*/  LOP3.LUT R19, R2, 0x1f, RZ, 0xc0, !PT ;  /* 0x0000001f02137812 */ /* 0x002fce00078ec0ff */
.L_x_3360:
        /* <DEDUP_REMOVED lines=21> */
.L_x_3313:
[----:B------:R-:W-:Y:S01]  /*ae60*/  ULDC UR11, c[0x0][0xdc4] ;  /* 0x00037100000b7ab9 */ /* 0x000fe20000000800 */
[----:B------:R-:W-:Y:S01]  /*ae70*/  UMOV UR8, UR9 ;  /* 0x0000000900087c82 */ /* 0x000fe20008000000 */
[----:B------:R-:W-:-:S11]  /*ae80*/  UISETP.NE.AND UP0, UPT, UR11, 0x1, UPT ;  /* 0x000000010b00788c */ /* 0x000fd6000bf05270 */
[----:B------:R-:W-:Y:S02]  /*ae90*/  @UP0 ULDC.64 UR12, c[0x0][0xdc8] ;  /* 0x00037200000c0ab9 */ /* 0x000fe40000000a00 */
[----:B------:R-:W-:-:S04]  /*aea0*/  UIMAD.WIDE.U32 UR6, UR9, UR12, URZ ;  /* 0x0000000c090672a5 */ /* 0x000fc8000f8e003f */
[----:B------:R-:W-:-:S04]  /*aeb0*/  @UP0 USHF.R.U32.HI UR8, URZ, UR13, UR7 ;  /* 0x0000000d3f080299 */ /* 0x000fc80008011607 */
[----:B------:R-:W-:-:S12]  /*aec0*/  UIMAD UR6, UR8, UR11, URZ ;  /* 0x0000000b080672a4 */ /* 0x000fd8000f8e023f */
.L_x_3314:
[----:B------:R-:W-:Y:S01]  /*aed0*/  ULDC.64 UR12, c[0x0][0x3f8] ;  /* 0x0000fe00000c7ab9 */ /* 0x000fe20000000a00 */
[----:B------:R-:W-:Y:S01]  /*aee0*/  ULOP3.LUT UR8, URZ, UR8, URZ, 0x33, !UPT ;  /* 0x000000083f087292 */ /* 0x000fe2000f8e333f */
[----:B------:R-:W-:Y:S01]  /*aef0*/  BSSY B6, `(.L_x_3315) ;  /* 0x000024d000067945 */ /* 0x000fe20003800000 */
[----:B------:R-:W-:Y:S02]  /*af00*/  UISETP.NE.U32.AND UP0, UPT, UR12, URZ, UPT ;  /* 0x0000003f0c00728c */ /* 0x000fe4000bf05070 */
[----:B------:R-:W-:Y:S02]  /*af10*/  UIADD3 UR11, UR9, -UR6, URZ ;  /* 0x80000006090b7290 */ /* 0x000fe4000fffe03f */
[----:B------:R-:W-:Y:S01]  /*af20*/  UISETP.NE.AND.EX UP0, UPT, UR13, URZ, UPT, UP0 ;  /* 0x0000003f0d00728c */ /* 0x000fe2000bf05300 */
[----:B------:R-:W-:Y:S01]  /*af30*/  ULDC UR6, c[0x0][0xdac] ;  /* 0x00036b0000067ab9 */ /* 0x000fe20000000800 */
[----:B------:R-:W-:Y:S01]  /*af40*/  ULDC UR7, c[0x0][0x404] ;  /* 0x0001010000077ab9 */ /* 0x000fe20000000800 */
[----:B------:R-:W-:Y:S01]  /*af50*/  UIADD3 UR8, UR8, UR6, URZ ;  /* 0x0000000608087290 */ /* 0x000fe2000fffe03f */
[----:B------:R-:W-:-:S02]  /*af60*/  ULDC UR9, c[0x0][0x2e0] ;  /* 0x0000b80000097ab9 */ /* 0x000fc40000000800 */
[----:B------:R-:W-:Y:S01]  /*af70*/  ULDC UR6, c[0x0][0x288] ;  /* 0x0000a20000067ab9 */ /* 0x000fe20000000800 */
[----:B------:R-:W-:Y:S02]  /*af80*/  USHF.L.U32 UR41, UR8, 0x7, URZ ;  /* 0x0000000708297899 */ /* 0x000fe4000800063f */
[----:B------:R-:W-:Y:S02]  /*af90*/  USEL UR8, UR7, 0x1, UP0 ;  /* 0x0000000107087887 */ /* 0x000fe40008000000 */
[----:B------:R-:W-:Y:S02]  /*afa0*/  UIADD3 UR7, UR41, 0xdf, -UR6 ;  /* 0x000000df29077890 */ /* 0x000fe4000fffe806 */
[----:B------:R-:W-:Y:S02]  /*afb0*/  UIMAD UR6, UR8, UR9, 0x5f ;  /* 0x0000005f080674a4 */ /* 0x000fe4000f8e0209 */
[----:B------:R-:W-:Y:S02]  /*afc0*/  UIMAD UR8, UR8, UR9, UR7 ;  /* 0x00000009080872a4 */ /* 0x000fe4000f8e0207 */
[----:B------:R-:W-:Y:S01]  /*afd0*/  UIMAD.WIDE UR6, UR6, 0x2aaaaaab, URZ ;  /* 0x2aaaaaab060678a5 */ /* 0x000fe2000f8e023f */
[----:B------:R-:W-:Y:S01]  /*afe0*/  ULDC UR12, c[0x0][0xdc4] ;  /* 0x00037100000c7ab9 */ /* 0x000fe20000000800 */
[----:B------:R-:W-:-:S02]  /*aff0*/  UIMAD.WIDE UR8, UR8, 0x2aaaaaab, URZ ;  /* 0x2aaaaaab080878a5 */ /* 0x000fc4000f8e023f */
[----:B------:R-:W-:Y:S02]  /*b000*/  UIMAD UR12, UR10, UR12, UR11 ;  /* 0x0000000c0a0c72a4 */ /* 0x000fe4000f8e020b */
[----:B------:R-:W-:Y:S01]  /*b010*/  USHF.R.U32.HI UR8, URZ, 0x1f, UR9 ;  /* 0x0000001f3f087899 */ /* 0x000fe20008011609 */
[----:B------:R-:W-:Y:S01]  /*b020*/  UMOV UR10, UR7 ;  /* 0x00000007000a7c82 */ /* 0x000fe20008000000 */
[----:B------:R-:W-:Y:S01]  /*b030*/  ULDC UR13, c[0x0][0xdb8] ;  /* 0x00036e00000d7ab9 */ /* 0x000fe20000000800 */
[----:B------:R-:W-:Y:S02]  /*b040*/  USHF.R.U32.HI UR11, URZ, 0x1f, UR10 ;  /* 0x0000001f3f0b7899 */ /* 0x000fe4000801160a */
[----:B------:R-:W-:Y:S02]  /*b050*/  ULEA.HI.SX32 UR8, UR9, UR8, 0x1c ;  /* 0x0000000809087291 */ /* 0x000fe4000f8fe23f */
[----:B------:R-:W-:Y:S02]  /*b060*/  ULEA.HI.SX32 UR11, UR10, UR11, 0x1c ;  /* 0x0000000b0a0b7291 */ /* 0x000fe4000f8fe23f */
[----:B------:R-:W-:-:S02]  /*b070*/  UISETP.NE.AND UP1, UPT, UR13, 0x1, UPT ;  /* 0x000000010d00788c */ /* 0x000fc4000bf25270 */
[----:B------:R-:W-:Y:S01]  /*b080*/  UISETP.LT.AND UP0, UPT, UR11, UR8, UPT ;  /* 0x000000080b00728c */ /* 0x000fe2000bf01270 */
[----:B------:R-:W-:-:S03]  /*b090*/  UMOV UR43, UR12 ;  /* 0x0000000c002b7c82 */ /* 0x000fc60008000000 */
[----:B------:R-:W-:-:S05]  /*b0a0*/  USEL UR38, UR11, UR8, UP0 ;  /* 0x000000080b267287 */ /* 0x000fca0008000000 */
[----:B------:R-:W-:Y:S01]  /*b0b0*/  @UP1 ULDC UR14, c[0x0][0xdbc] ;  /* 0x00036f00000e1ab9 */ /* 0x000fe20000000800 */
[----:B------:R-:W-:Y:S01]  /*b0c0*/  ISETP.LT.AND P0, PT, RZ, UR38, PT ;  /* 0x00000026ff007c0c */ /* 0x000fe2000bf01270 */
[----:B------:R-:W-:Y:S01]  /*b0d0*/  UIMAD.WIDE.U32 UR6, UR12, UR14, URZ ;  /* 0x0000000e0c0672a5 */ /* 0x000fe2000f8e003f */
[----:B------:R-:W-:-:S03]  /*b0e0*/  @UP1 ULDC UR9, c[0x0][0xdc0] ;  /* 0x0003700000091ab9 */ /* 0x000fc60000000800 */
[----:B------:R-:W-:-:S04]  /*b0f0*/  @UP1 USHF.R.U32.HI UR43, URZ, UR9, UR7 ;  /* 0x000000093f2b1299 */ /* 0x000fc80008011607 */
[----:B------:R-:W-:-:S04]  /*b100*/  UIADD3 UR42, -UR43, URZ, URZ ;  /* 0x0000003f2b2a7290 */ /* 0x000fc8000fffe13f */
[----:B------:R-:W-:Y:S01]  /*b110*/  UIMAD UR42, UR13, UR42, UR12 ;  /* 0x0000002a0d2a72a4 */ /* 0x000fe2000f8e020c */
[----:B------:R-:W-:Y:S11]  /*b120*/  @P0 BRA `(.L_x_3316) ;  /* 0x0000000000400947 */ /* 0x000ff60003800000 */
        /* <DEDUP_REMOVED lines=16> */
.L_x_3316:
        /* <DEDUP_REMOVED lines=11> */
[----:B------:R-:W-:Y:S01]  /*b2e0*/  MOV R4, UR6 ;  /* 0x0000000600047c02 */ /* 0x000fe20008000f00 */
[----:B------:R-:W-:Y:S01]  /*b2f0*/  IMAD.U32 R5, RZ, RZ, UR7 ;  /* 0x00000007ff057e24 */ /* 0x000fe2000f8e00ff */
[----:B------:R-:W1:Y:S01]  /*b300*/  LDC.64 R2, c[0x4][R2] ;  /* 0x0100000002027b82 */ /* 0x000e620000000a00 */
[----:B------:R-:W-:Y:S01]  /*b310*/  MOV R6, UR8 ;  /* 0x0000000800067c02 */ /* 0x000fe20008000f00 */
[----:B------:R-:W-:Y:S01]  /*b320*/  IMAD.U32 R7, RZ, RZ, UR9 ;  /* 0x00000009ff077e24 */ /* 0x000fe2000f8e00ff */
[----:B------:R-:W-:Y:S01]  /*b330*/  MOV R10, UR4 ;  /* 0x00000004000a7c02 */ /* 0x000fe20008000f00 */
[----:B------:R-:W-:Y:S01]  /*b340*/  IMAD.U32 R11, RZ, RZ, UR5 ;  /* 0x00000005ff0b7e24 */ /* 0x000fe2000f8e00ff */
[----:B------:R-:W-:Y:S01]  /*b350*/  MOV R8, 0x70 ;  /* 0x0000007000087802 */ /* 0x000fe20000000f00 */
[----:B------:R-:W-:Y:S01]  /*b360*/  IMAD.MOV.U32 R12, RZ, RZ, 0x1 ;  /* 0x00000001ff0c7424 */ /* 0x000fe200078e00ff */
[----:B------:R-:W-:-:S07]  /*b370*/  MOV R13, RZ ;  /* 0x000000ff000d7202 */ /* 0x000fce0000000f00 */
[----:B------:R-:W-:-:S07]  /*b380*/  LEPC R20, `(.L_x_3318) ;  /* 0x000000001014794e */ /* 0x000fce0000000000 */
[----:B-1----:R-:W-:Y:S05]  /*b390*/  CALL.ABS.NOINC R2 ;  /* 0x0000000002007343 */ /* 0x002fea0003c00000 */
.L_x_3318:
        /* <DEDUP_REMOVED lines=14> */
[----:B------:R-:W-:Y:S01]  /*b480*/  MOV R11, UR5 ;  /* 0x00000005000b7c02 */ /* 0x000fe20008000f00 */
[----:B------:R-:W-:Y:S01]  /*b490*/  IMAD.MOV.U32 R8, RZ, RZ, 0x70 ;  /* 0x00000070ff087424 */ /* 0x000fe200078e00ff */
[----:B------:R-:W-:Y:S01]  /*b4a0*/  MOV R12, 0x1 ;  /* 0x00000001000c7802 */ /* 0x000fe20000000f00 */
[----:B-1----:R-:W-:-:S07]  /*b4b0*/  IMAD.MOV.U32 R13, RZ, RZ, RZ ;  /* 0x000000ffff0d7224 */ /* 0x002fce00078e00ff */
[----:B------:R-:W-:-:S07]  /*b4c0*/  LEPC R20, `(.L_x_3320) ;  /* 0x000000001014794e */ /* 0x000fce0000000000 */
[----:B--2---:R-:W-:Y:S05]  /*b4d0*/  CALL.ABS.NOINC R2 ;  /* 0x0000000002007343 */ /* 0x004fea0003c00000 */
.L_x_3320:
        /* <DEDUP_REMOVED lines=16> */
.L_x_3319:
[----:B------:R-:W-:Y:S01]  /*b5e0*/  ULDC.64 UR4, c[0x0][0x9f8] ;  /* 0x00027e0000047ab9 */ /* 0x000fe20000000a00 */
[----:B------:R-:W-:Y:S01]  /*b5f0*/  IMAD.U32 R5, RZ, RZ, UR43 ;  /* 0x0000002bff057e24 */ /* 0x000fe2000f8e00ff */
[----:B------:R-:W-:Y:S01]  /*b600*/  ISETP.NE.U32.AND P0, PT, RZ, UR4, PT ;  /* 0x00000004ff007c0c */ /* 0x000fe2000bf05070 */
[----:B------:R-:W1:Y:S01]  /*b610*/  LDC R0, c[0x0][0x428] ;  /* 0x00010a00ff007b82 */ /* 0x000e620000000800 */
[----:B------:R-:W-:Y:S02]  /*b620*/  MOV R6, UR43 ;  /* 0x0000002b00067c02 */ /* 0x000fe40008000f00 */
        /* <DEDUP_REMOVED lines=8> */
[----:B------:R-:W-:Y:S01]  /*b6b0*/  MOV R10, UR38 ;  /* 0x00000026000a7c02 */ /* 0x000fe20008000f00 */
[----:B------:R-:W-:Y:S01]  /*b6c0*/  UMOV UR6, 0xffffffff ;  /* 0xffffffff00067882 */ /* 0x000fe20000000000 */
        /* <DEDUP_REMOVED lines=14> */
.L_x_3372:
[----:B------:R-:W-:Y:S01]  /*b7b0*/  UMOV UR4, 0xffffffff ;  /* 0xffffffff00047882 */ /* 0x000fe20000000000 */
[----:B------:R-:W-:Y:S02]  /*b7c0*/  SHF.R.S32.HI R7, RZ, 0x1f, R6 ;  /* 0x0000001fff077819 */ /* 0x000fe40000011406 */
[----:B------:R-:W-:Y:S05]  /*b7d0*/  BRA.DIV UR4, `(.L_x_3322) ;  /* 0x0000002204d07947 */ /* 0x000fea000b800000 */
[----:B------:R-:W-:-:S13]  /*b7e0*/  ELECT P6, URZ, PT ;  /* 0x00000000003f782f */ /* 0x000fda00038c0000 */
.L_x_3375:
[----:B------:R-:W-:Y:S05]  /*b7f0*/  @!P6 BRA `(.L_x_3323) ;  /* 0x0000000000c4e947 */ /* 0x000fea0003800000 */
[----:B------:R-:W-:Y:S01]  /*b800*/  MOV R4, R6 ;  /* 0x0000000600047202 */ /* 0x000fe20000000f00 */
        /* <DEDUP_REMOVED lines=10> */
[----:B------:R-:W-:Y:S02]  /*b8b0*/  SHF.R.S32.HI R5, RZ, 0x1f, R11 ;  /* 0x0000001fff057819 */ /* 0x000fe4000001140b */
[----:B------:R-:W-:-:S05]  /*b8c0*/  MOV R4, R11 ;  /* 0x0000000b00047202 */ /* 0x000fca0000000f00 */
[----:B------:R-:W-:-:S04]  /*b8d0*/  IMAD.WIDE.U32 R4, R6, UR4, R4 ;  /* 0x0000000406047c25 */ /* 0x000fc8000f8e0004 */
[----:B------:R-:W-:Y:S01]  /*b8e0*/  IMAD.IADD R5, R5, 0x1, R9 ;  /* 0x0000000105057824 */ /* 0x000fe200078e0209 */
[----:B------:R-:W-:-:S04]  /*b8f0*/  LEA R8, P2, R4, R2, 0x2 ;  /* 0x0000000204087211 */ /* 0x000fc800078410ff */
[----:B------:R-:W-:-:S05]  /*b900*/  LEA.HI.X R9, R4, R3, R5, 0x2, P2 ;  /* 0x0000000304097211 */ /* 0x000fca00010f1405 */
[----:B------:R1:W5:Y:S01]  /*b910*/  LDG.E R4, desc[UR46][R8.64] ;  /* 0x0000002e08047981 */ /* 0x000362000c1e1900 */
[----:B------:R-:W-:-:S05]  /*b920*/  IADD3 R5, -R11, RZ, RZ ;  /* 0x000000ff0b057210 */ /* 0x000fca0007ffe1ff */
[----:B------:R-:W-:-:S07]  /*b930*/  IMAD R10, R12, R5, R10 ;  /* 0x000000050c0a7224 */ /* 0x000fce00078e020a */
.L_x_3324:
[----:B------:R-:W2:Y:S01]  /*b940*/  S2R R5, SR_TID.X ;  /* 0x0000000000057919 */ /* 0x000ea20000002100 */
[----:B-1----:R-:W-:Y:S02]  /*b950*/  LEA R8, R16, UR37, 0x3 ;  /* 0x0000002510087c11 */ /* 0x002fe4000f8e18ff */
[----:B--2---:R-:W-:Y:S02]  /*b960*/  LOP3.LUT R9, R5, 0x7f, RZ, 0xc0, !PT ;  /* 0x0000007f05097812 */ /* 0x004fe400078ec0ff */
[----:B------:R-:W-:Y:S02]  /*b970*/  SHF.L.U32 R5, R17, 0x1f, RZ ;  /* 0x0000001f11057819 */ /* 0x000fe400000006ff */
[----:B------:R-:W-:Y:S02]  /*b980*/  ISETP.NE.AND P3, PT, R9, RZ, PT ;  /* 0x000000ff0900720c */ /* 0x000fe40003f65270 */
[----:B------:R-:W1:Y:S02]  /*b990*/  SYNCS.PHASECHK.TRANS64.TRYWAIT P2, [R8+URZ+0x22840], R5 ;  /* 0x02284005080075a7 */ /* 0x000e64000804017f */
[----:B-1----:R-:W-:Y:S09]  /*b9a0*/  @!P2 BRA `(.L_x_3325) ;  /* 0x00000020007ca947 */ /* 0x002ff20003800000 */
.L_x_3376:
[----:B------:R-:W-:Y:S05]  /*b9b0*/  @P3 BRA `(.L_x_3326) ;  /* 0x0000000000143947 */ /* 0x000fea0003800000 */
[----:B------:R-:W-:Y:S01]  /*b9c0*/  ISETP.NE.AND P2, PT, R19, RZ, PT ;  /* 0x000000ff1300720c */ /* 0x000fe20003f45270 */
[----:B-1----:R-:W-:-:S04]  /*b9d0*/  IMAD.MOV.U32 R5, RZ, RZ, 0x3000 ;  /* 0x00003000ff057424 */ /* 0x002fc800078e00ff */
[----:B------:R2:W-:Y:S08]  /*b9e0*/  SYNCS.ARRIVE.TRANS64 RZ, [R8+URZ+0x22830], R5 ;  /* 0x0228300508ff79a7 */ /* 0x0005f0000800003f */
[----:B------:R-:W-:Y:S05]  /*b9f0*/  @!P2 BRA `(.L_x_3326) ;  /* 0x000000000004a947 */ /* 0x000fea0003800000 */
[----:B------:R-:W-:Y:S01]  /*ba00*/  BPT.TRAP 0x1 ;  /* 0x000000040000795c */ /* 0x000fe20000300000 */
.L_x_3326:
        /* <DEDUP_REMOVED lines=16> */
.L_x_3323:
        /* <DEDUP_REMOVED lines=9> */
[----:B-12---:R-:W-:Y:S01]  /*bba0*/  @P2 MOV R5, 0x4000 ;  /* 0x0000400000052802 */ /* 0x006fe20000000f00 */
        /* <DEDUP_REMOVED lines=14> */
.L_x_3377:
        /* <DEDUP_REMOVED lines=10> */
.L_x_3378:
[----:B------:R-:W-:Y:S05]  /*bd30*/  @P3 BRA `(.L_x_3331) ;  /* 0x0000000000143947 */ /* 0x000fea0003800000 */
[----:B------:R-:W-:Y:S02]  /*bd40*/  ISETP.NE.AND P2, PT, R19, RZ, PT ;  /* 0x000000ff1300720c */ /* 0x000fe40003f45270 */
[----:B-1----:R-:W-:-:S04]  /*bd50*/  MOV R5, 0xc000 ;  /* 0x0000c00000057802 */ /* 0x002fc80000000f00 */
[----:B------:R2:W-:Y:S07]  /*bd60*/  SYNCS.ARRIVE.TRANS64 RZ, [R8+URZ+0x22850], R5 ;  /* 0x0228500508ff79a7 */ /* 0x0005ee000800003f */
[----:B------:R-:W-:Y:S05]  /*bd70*/  @!P2 BRA `(.L_x_3331) ;  /* 0x000000000004a947 */ /* 0x000fea0003800000 */
[----:B------:R-:W-:Y:S01]  /*bd80*/  BPT.TRAP 0x1 ;  /* 0x000000040000795c */ /* 0x000fe20000300000 */
.L_x_3331:
        /* <DEDUP_REMOVED lines=31> */
.L_x_3329:
[----:B------:R-:W-:Y:S05]  /*bf80*/  BSYNC B0 ;  /* 0x0000000000007941 */ /* 0x000fea0003800000 */
.L_x_3328:
[----:B------:R-:W-:-:S06]  /*bf90*/  UISETP.GE.AND UP0, UPT, UR38, 0x2, UPT ;  /* 0x000000022600788c */ /* 0x000fcc000bf06270 */
[----:B------:R-:W-:-:S13]  /*bfa0*/  PLOP3.LUT P2, PT, PT, PT, UP0, 0x80, 0x0 ;  /* 0x000000000000781c */ /* 0x000fda0003f4f008 */
[----:B------:R-:W-:Y:S05]  /*bfb0*/  @!P2 BRA `(.L_x_3332) ;  /* 0x0000001000aca947 */ /* 0x000fea0003800000 */
[----:B------:R-:W-:Y:S02]  /*bfc0*/  ULOP3.LUT UR6, UR38, 0x1, URZ, 0xc0, !UPT ;  /* 0x0000000126067892 */ /* 0x000fe4000f8ec03f */
[----:B------:R-:W-:Y:S02]  /*bfd0*/  IMAD.U32 R9, RZ, RZ, UR38 ;  /* 0x00000026ff097e24 */ /* 0x000fe4000f8e00ff */
[----:B------:R-:W-:-:S03]  /*bfe0*/  UISETP.NE.U32.AND UP0, UPT, UR6, 0x1, UPT ;  /* 0x000000010600788c */ /* 0x000fc6000bf05070 */
[----:B------:R-:W-:-:S03]  /*bff0*/  IADD3 R9, R9, -0x2, RZ ;  /* 0xfffffffe09097810 */ /* 0x000fc60007ffe0ff */
[----:B------:R-:W-:Y:S02]  /*c000*/  PLOP3.LUT P2, PT, PT, PT, UP0, 0x80, 0x0 ;  /* 0x000000000000781c */ /* 0x000fe40003f4f008 */
[----:B-12---:R-:W-:-:S11]  /*c010*/  IMAD.MOV.U32 R8, RZ, RZ, R9 ;  /* 0x000000ffff087224 */ /* 0x006fd600078e0009 */
[----:B------:R-:W-:Y:S05]  /*c020*/  @!P2 BRA `(.L_x_3333) ;  /* 0x000000040080a947 */ /* 0x000fea0003800000 */
[----:B------:R-:W-:Y:S01]  /*c030*/  IADD3 R16, R16, 0x1, RZ ;  /* 0x0000000110107810 */ /* 0x000fe20007ffe0ff */
[----:B------:R-:W-:Y:S03]  /*c040*/  BSSY B0, `(.L_x_3334) ;  /* 0x000005c000007945 */ /* 0x000fe60003800000 */
[----:B------:R-:W-:-:S04]  /*c050*/  ISETP.NE.AND P2, PT, R16, 0x2, PT ;  /* 0x000000021000780c */ /* 0x000fc80003f45270 */
[----:B------:R-:W-:Y:S02]  /*c060*/  SEL R8, RZ, 0x1, P2 ;  /* 0x00000001ff087807 */ /* 0x000fe40001000000 */
[----:B------:R-:W-:Y:S02]  /*c070*/  SEL R16, R16, RZ, P2 ;  /* 0x000000ff10107207 */ /* 0x000fe40001000000 */
[----:B------:R-:W-:Y:S01]  /*c080*/  LOP3.LUT R17, R17, R8, RZ, 0x3c, !PT ;  /* 0x0000000811117212 */ /* 0x000fe200078e3cff */
[----:B------:R-:W-:Y:S06]  /*c090*/  @!P6 BRA `(.L_x_3335) ;  /* 0x000000040058e947 */ /* 0x000fec0003800000 */
[----:B------:R-:W-:Y:S01]  /*c0a0*/  IMAD.MOV.U32 R8, RZ, RZ, R9 ;  /* 0x000000ffff087224 */ /* 0x000fe200078e0009 */
[----:B------:R-:W-:Y:S06]  /*c0b0*/  @!P0 BRA `(.L_x_3336) ;  /* 0x0000000000488947 */ /* 0x000fec0003800000 */
[----:B------:R-:W1:Y:S01]  /*c0c0*/  LDC R8, c[0x0][0x41c] ;  /* 0x00010700ff087b82 */ /* 0x000e620000000800 */
[----:B------:R-:W-:Y:S01]  /*c0d0*/  MOV R10, R9 ;  /* 0x00000009000a7202 */ /* 0x000fe20000000f00 */
        /* <DEDUP_REMOVED lines=9> */
[----:B------:R-:W-:-:S03]  /*c170*/  IMAD.WIDE.U32 R4, R6, UR6, R4 ;  /* 0x0000000606047c25 */ /* 0x000fc6000f8e0004 */
[----:B------:R-:W-:Y:S02]  /*c180*/  LEA R2, P2, R4, R2, 0x2 ;  /* 0x0000000204027211 */ /* 0x000fe400078410ff */
[----:B------:R-:W-:-:S04]  /*c190*/  IADD3 R5, R11, R5, RZ ;  /* 0x000000050b057210 */ /* 0x000fc80007ffe0ff */
[----:B------:R-:W-:-:S05]  /*c1a0*/  LEA.HI.X R3, R4, R3, R5, 0x2, P2 ;  /* 0x0000000304037211 */ /* 0x000fca00010f1405 */
[----:B------:R1:W5:Y:S01]  /*c1b0*/  LDG.E R4, desc[UR46][R2.64] ;  /* 0x0000002e02047981 */ /* 0x000362000c1e1900 */
[----:B------:R-:W-:-:S04]  /*c1c0*/  IMAD.MOV R5, RZ, RZ, -R10 ;  /* 0x000000ffff057224 */ /* 0x000fc800078e0a0a */
[----:B------:R-:W-:-:S07]  /*c1d0*/  IMAD R8, R8, R5, R9 ;  /* 0x0000000508087224 */ /* 0x000fce00078e0209 */
.L_x_3336:
[----:B-1----:R-:W1:Y:S01]  /*c1e0*/  S2R R2, SR_TID.X ;  /* 0x0000000000027919 */ /* 0x002e620000002100 */
[----:B------:R-:W-:Y:S02]  /*c1f0*/  SHF.L.U32 R3, R17, 0x1f, RZ ;  /* 0x0000001f11037819 */ /* 0x000fe400000006ff */
[----:B-1----:R-:W-:Y:S02]  /*c200*/  LOP3.LUT R5, R2, 0x7f, RZ, 0xc0, !PT ;  /* 0x0000007f02057812 */ /* 0x002fe400078ec0ff */
[----:B------:R-:W-:Y:S02]  /*c210*/  LEA R2, R16, UR37, 0x3 ;  /* 0x0000002510027c11 */ /* 0x000fe4000f8e18ff */
[----:B------:R-:W-:Y:S02]  /*c220*/  ISETP.NE.AND P2, PT, R5, RZ, PT ;  /* 0x000000ff0500720c */ /* 0x000fe40003f45270 */
[----:B------:R-:W1:Y:S02]  /*c230*/  SYNCS.PHASECHK.TRANS64.TRYWAIT P3, [R2+URZ+0x22840], R3 ;  /* 0x02284003020075a7 */ /* 0x000e64000806017f */
[----:B-1----:R-:W-:Y:S09]  /*c240*/  @!P3 BRA `(.L_x_3337) ;  /* 0x000000180094b947 */ /* 0x002ff20003800000 */
.L_x_3379:
[----:B------:R-:W-:Y:S05]  /*c250*/  @P2 BRA `(.L_x_3338) ;  /* 0x0000000000142947 */ /* 0x000fea0003800000 */
[----:B------:R-:W-:Y:S02]  /*c260*/  ISETP.NE.AND P3, PT, R19, RZ, PT ;  /* 0x000000ff1300720c */ /* 0x000fe40003f65270 */
[----:B------:R-:W-:-:S04]  /*c270*/  MOV R5, 0x3000 ;  /* 0x0000300000057802 */ /* 0x000fc80000000f00 */
[----:B------:R2:W-:Y:S07]  /*c280*/  SYNCS.ARRIVE.TRANS64 RZ, [R2+URZ+0x22830], R5 ;  /* 0x0228300502ff79a7 */ /* 0x0005ee000800003f */
[----:B------:R-:W-:Y:S05]  /*c290*/  @!P3 BRA `(.L_x_3338) ;  /* 0x000000000004b947 */ /* 0x000fea0003800000 */
[----:B------:R-:W-:Y:S01]  /*c2a0*/  BPT.TRAP 0x1 ;  /* 0x000000040000795c */ /* 0x000fe20000300000 */
.L_x_3338:
        /* <DEDUP_REMOVED lines=17> */
.L_x_3380:
[----:B------:R-:W-:Y:S05]  /*c3c0*/  @P2 BRA `(.L_x_3340) ;  /* 0x0000000000142947 */ /* 0x000fea0003800000 */
[----:B------:R-:W-:Y:S01]  /*c3d0*/  ISETP.NE.AND P2, PT, R19, RZ, PT ;  /* 0x000000ff1300720c */ /* 0x000fe20003f45270 */
[----:B-12---:R-:W-:-:S04]  /*c3e0*/  IMAD.MOV.U32 R3, RZ, RZ, 0xc000 ;  /* 0x0000c000ff037424 */ /* 0x006fc800078e00ff */
[----:B------:R3:W-:Y:S08]  /*c3f0*/  SYNCS.ARRIVE.TRANS64 RZ, [R2+URZ+0x22850], R3 ;  /* 0x0228500302ff79a7 */ /* 0x0007f0000800003f */
[----:B------:R-:W-:Y:S05]  /*c400*/  @!P2 BRA `(.L_x_3340) ;  /* 0x000000000004a947 */ /* 0x000fea0003800000 */
[----:B------:R-:W-:Y:S01]  /*c410*/  BPT.TRAP 0x1 ;  /* 0x000000040000795c */ /* 0x000fe20000300000 */
.L_x_3340:
        /* <DEDUP_REMOVED lines=30> */
.L_x_3335:
[----:B------:R-:W-:Y:S05]  /*c600*/  BSYNC B0 ;  /* 0x0000000000007941 */ /* 0x000fea0003800000 */
.L_x_3334:
[----:B------:R-:W-:-:S06]  /*c610*/  UIADD3 UR6, UR38, -0x3, URZ ;  /* 0xfffffffd26067890 */ /* 0x000fcc000fffe03f */
[----:B------:R-:W-:-:S07]  /*c620*/  MOV R8, UR6 ;  /* 0x0000000600087c02 */ /* 0x000fce0008000f00 */
.L_x_3333:
[----:B------:R-:W-:Y:S01]  /*c630*/  ISETP.NE.AND P2, PT, R9, RZ, PT ;  /* 0x000000ff0900720c */ /* 0x000fe20003f45270 */
[----:B------:R-:W-:-:S12]  /*c640*/  BSSY B0, `(.L_x_3332) ;  /* 0x00000c2000007945 */ /* 0x000fd80003800000 */
[----:B------:R-:W-:Y:S05]  /*c650*/  @!P2 BRA `(.L_x_3341) ;  /* 0x0000000c0000a947 */ /* 0x000fea0003800000 */
.L_x_3356:
        /* <DEDUP_REMOVED lines=8> */
[----:B------:R-:W-:Y:S01]  /*c6e0*/  MOV R10, R8 ;  /* 0x00000008000a7202 */ /* 0x000fe20000000f00 */
        /* <DEDUP_REMOVED lines=14> */
[----:B--2---:R-:W-:-:S04]  /*c7d0*/  LEA R4, P2, R2, R4, 0x2 ;  /* 0x0000000402047211 */ /* 0x004fc800078410ff */
[----:B------:R-:W-:-:S05]  /*c7e0*/  LEA.HI.X R5, R2, R5, R3, 0x2, P2 ;  /* 0x0000000502057211 */ /* 0x000fca00010f1403 */
[----:B------:R1:W5:Y:S01]  /*c7f0*/  LDG.E R4, desc[UR46][R4.64] ;  /* 0x0000002e04047981 */ /* 0x000362000c1e1900 */
[----:B------:R-:W-:-:S05]  /*c800*/  IADD3 R3, -R11, RZ, RZ ;  /* 0x000000ff0b037210 */ /* 0x000fca0007ffe1ff */
[----:B------:R-:W-:-:S07]  /*c810*/  IMAD R10, R10, R3, R8 ;  /* 0x000000030a0a7224 */ /* 0x000fce00078e0208 */
.L_x_3344:
[----:B------:R-:W1:Y:S01]  /*c820*/  S2R R2, SR_TID.X ;  /* 0x0000000000027919 */ /* 0x000e620000002100 */
[----:B------:R-:W-:Y:S02]  /*c830*/  LEA R3, R9, UR37, 0x3 ;  /* 0x0000002509037c11 */ /* 0x000fe4000f8e18ff */
[----:B-1----:R-:W-:Y:S02]  /*c840*/  LOP3.LUT R5, R2, 0x7f, RZ, 0xc0, !PT ;  /* 0x0000007f02057812 */ /* 0x002fe400078ec0ff */
[----:B------:R-:W-:Y:S02]  /*c850*/  SHF.L.U32 R2, R17, 0x1f, RZ ;  /* 0x0000001f11027819 */ /* 0x000fe400000006ff */
[----:B------:R-:W-:Y:S02]  /*c860*/  ISETP.NE.AND P2, PT, R5, RZ, PT ;  /* 0x000000ff0500720c */ /* 0x000fe40003f45270 */
[----:B------:R-:W1:Y:S02]  /*c870*/  SYNCS.PHASECHK.TRANS64.TRYWAIT P3, [R3+URZ+0x22840], R2 ;  /* 0x02284002030075a7 */ /* 0x000e64000806017f */
[----:B-1----:R-:W-:Y:S09]  /*c880*/  @!P3 BRA `(.L_x_3345) ;  /* 0x00000014002cb947 */ /* 0x002ff20003800000 */
.L_x_3381:
[----:B------:R-:W-:Y:S05]  /*c890*/  @P2 BRA `(.L_x_3346) ;  /* 0x0000000000142947 */ /* 0x000fea0003800000 */
[----:B------:R-:W-:Y:S01]  /*c8a0*/  ISETP.NE.AND P3, PT, R19, RZ, PT ;  /* 0x000000ff1300720c */ /* 0x000fe20003f65270 */
[----:B------:R-:W-:-:S04]  /*c8b0*/  IMAD.MOV.U32 R12, RZ, RZ, 0x3000 ;  /* 0x00003000ff0c7424 */ /* 0x000fc800078e00ff */
[----:B------:R2:W-:Y:S08]  /*c8c0*/  SYNCS.ARRIVE.TRANS64 RZ, [R3+URZ+0x22830], R12 ;  /* 0x0228300c03ff79a7 */ /* 0x0005f0000800003f */
[----:B------:R-:W-:Y:S05]  /*c8d0*/  @!P3 BRA `(.L_x_3346) ;  /* 0x000000000004b947 */ /* 0x000fea0003800000 */
[----:B------:R-:W-:Y:S01]  /*c8e0*/  BPT.TRAP 0x1 ;  /* 0x000000040000795c */ /* 0x000fe20000300000 */
.L_x_3346:
        /* <DEDUP_REMOVED lines=17> */
.L_x_3382:
[----:B------:R-:W-:Y:S05]  /*ca00*/  @P2 BRA `(.L_x_3348) ;  /* 0x0000000000142947 */ /* 0x000fea0003800000 */
[----:B------:R-:W-:Y:S02]  /*ca10*/  ISETP.NE.AND P2, PT, R19, RZ, PT ;  /* 0x000000ff1300720c */ /* 0x000fe40003f45270 */
[----:B-1-3--:R-:W-:-:S04]  /*ca20*/  MOV R2, 0xc000 ;  /* 0x0000c00000027802 */ /* 0x00afc80000000f00 */
[----:B------:R4:W-:Y:S07]  /*ca30*/  SYNCS.ARRIVE.TRANS64 RZ, [R3+URZ+0x22850], R2 ;  /* 0x0228500203ff79a7 */ /* 0x0009ee000800003f */
[----:B------:R-:W-:Y:S05]  /*ca40*/  @!P2 BRA `(.L_x_3348) ;  /* 0x000000000004a947 */ /* 0x000fea0003800000 */
[----:B------:R-:W-:Y:S01]  /*ca50*/  BPT.TRAP 0x1 ;  /* 0x000000040000795c */ /* 0x000fe20000300000 */
.L_x_3348:
        /* <DEDUP_REMOVED lines=30> */
.L_x_3343:
[----:B------:R-:W-:Y:S05]  /*cc40*/  BSYNC B1 ;  /* 0x0000000000017941 */ /* 0x000fea0003800000 */
.L_x_3342:
[----:B------:R-:W-:Y:S01]  /*cc50*/  VIADD R9, R9, 0x1 ;  /* 0x0000000109097836 */ /* 0x000fe20000000000 */
[----:B------:R-:W-:Y:S04]  /*cc60*/  BSSY B1, `(.L_x_3349) ;  /* 0x000005c000017945 */ /* 0x000fe80003800000 */
[----:B------:R-:W-:-:S04]  /*cc70*/  ISETP.NE.AND P2, PT, R9, 0x2, PT ;  /* 0x000000020900780c */ /* 0x000fc80003f45270 */
[----:B---34-:R-:W-:Y:S02]  /*cc80*/  SEL R2, RZ, 0x1, P2 ;  /* 0x00000001ff027807 */ /* 0x018fe40001000000 */
[----:B------:R-:W-:Y:S02]  /*cc90*/  SEL R16, R9, RZ, P2 ;  /* 0x000000ff09107207 */ /* 0x000fe40001000000 */
[----:B------:R-:W-:Y:S01]  /*cca0*/  LOP3.LUT R17, R17, R2, RZ, 0x3c, !PT ;  /* 0x0000000211117212 */ /* 0x000fe200078e3cff */
[----:B------:R-:W-:Y:S06]  /*ccb0*/  @!P6 BRA `(.L_x_3350) ;  /* 0x000000040058e947 */ /* 0x000fec0003800000 */
[----:B------:R-:W-:Y:S01]  /*ccc0*/  IADD3 R10, R8, -0x1, RZ ;  /* 0xffffffff080a7810 */ /* 0x000fe20007ffe0ff */
[----:B------:R-:W-:Y:S06]  /*ccd0*/  @!P0 BRA `(.L_x_3351) ;  /* 0x0000000000488947 */ /* 0x000fec0003800000 */
[----:B------:R-:W1:Y:S01]  /*cce0*/  LDC R9, c[0x0][0x41c] ;  /* 0x00010700ff097b82 */ /* 0x000e620000000800 */
[----:B------:R-:W-:Y:S02]  /*ccf0*/  IMAD.MOV.U32 R11, RZ, RZ, R10 ;  /* 0x000000ffff0b7224 */ /* 0x000fe400078e000a */
[----:B------:R-:W-:-:S04]  /*cd00*/  IMAD R13, R7, UR4, RZ ;  /* 0x00000004070d7c24 */ /* 0x000fc8000f8e02ff */
[----:B------:R-:W-:Y:S01]  /*cd10*/  IMAD R13, R6, UR5, R13 ;  /* 0x00000005060d7c24 */ /* 0x000fe2000f8e020d */
[----:B------:R-:W3:Y:S01]  /*cd20*/  LDC.64 R4, c[0x0][0x3f8] ;  /* 0x0000fe00ff047b82 */ /* 0x000ee20000000a00 */
[----:B-1----:R-:W-:-:S13]  /*cd30*/  ISETP.NE.AND P2, PT, R9, 0x1, PT ;  /* 0x000000010900780c */ /* 0x002fda0003f45270 */
[----:B--2---:R-:W1:Y:S02]  /*cd40*/  @P2 LDC.64 R2, c[0x0][0x420] ;  /* 0x00010800ff022b82 */ /* 0x004e640000000a00 */
[----:B-1----:R-:W-:-:S05]  /*cd50*/  @P2 IMAD.HI.U32 R2, R10, R2, RZ ;  /* 0x000000020a022227 */ /* 0x002fca00078e00ff */
[----:B------:R-:W-:-:S04]  /*cd60*/  @P2 SHF.R.U32.HI R11, RZ, R3, R2 ;  /* 0x00000003ff0b2219 */ /* 0x000fc80000011602 */
[----:B------:R-:W-:Y:S02]  /*cd70*/  SHF.R.S32.HI R3, RZ, 0x1f, R11 ;  /* 0x0000001fff037819 */ /* 0x000fe4000001140b */
[----:B------:R-:W-:-:S05]  /*cd80*/  MOV R2, R11 ;  /* 0x0000000b00027202 */ /* 0x000fca0000000f00 */
[----:B------:R-:W-:-:S04]  /*cd90*/  IMAD.WIDE.U32 R2, R6, UR4, R2 ;  /* 0x0000000406027c25 */ /* 0x000fc8000f8e0002 */
[----:B------:R-:W-:Y:S01]  /*cda0*/  IMAD.IADD R3, R13, 0x1, R3 ;  /* 0x000000010d037824 */ /* 0x000fe200078e0203 */
[----:B---3--:R-:W-:-:S04]  /*cdb0*/  LEA R4, P2, R2, R4, 0x2 ;  /* 0x0000000402047211 */ /* 0x008fc800078410ff */
[----:B------:R-:W-:-:S05]  /*cdc0*/  LEA.HI.X R5, R2, R5, R3, 0x2, P2 ;  /* 0x0000000502057211 */ /* 0x000fca00010f1403 */
[----:B------:R1:W5:Y:S01]  /*cdd0*/  LDG.E R4, desc[UR46][R4.64] ;  /* 0x0000002e04047981 */ /* 0x000362000c1e1900 */
[----:B------:R-:W-:-:S05]  /*cde0*/  IADD3 R2, -R11, RZ, RZ ;  /* 0x000000ff0b027210 */ /* 0x000fca0007ffe1ff */
[----:B------:R-:W-:-:S07]  /*cdf0*/  IMAD R10, R9, R2, R10 ;  /* 0x00000002090a7224 */ /* 0x000fce00078e020a */
.L_x_3351:
[----:B------:R-:W1:Y:S01]  /*ce00*/  S2R R2, SR_TID.X ;  /* 0x0000000000027919 */ /* 0x000e620000002100 */
[----:B--2---:R-:W-:Y:S02]  /*ce10*/  SHF.L.U32 R3, R17, 0x1f, RZ ;  /* 0x0000001f11037819 */ /* 0x004fe400000006ff */
[----:B-1----:R-:W-:Y:S02]  /*ce20*/  LOP3.LUT R5, R2, 0x7f, RZ, 0xc0, !PT ;  /* 0x0000007f02057812 */ /* 0x002fe400078ec0ff */
[----:B------:R-:W-:Y:S02]  /*ce30*/  LEA R2, R16, UR37, 0x3 ;  /* 0x0000002510027c11 */ /* 0x000fe4000f8e18ff */
[----:B------:R-:W-:Y:S02]  /*ce40*/  ISETP.NE.AND P2, PT, R5, RZ, PT ;  /* 0x000000ff0500720c */ /* 0x000fe40003f45270 */
[----:B------:R-:W1:Y:S02]  /*ce50*/  SYNCS.PHASECHK.TRANS64.TRYWAIT P3, [R2+URZ+0x22840], R3 ;  /* 0x02284003020075a7 */ /* 0x000e64000806017f */
[----:B-1----:R-:W-:Y:S09]  /*ce60*/  @!P3 BRA `(.L_x_3352) ;  /* 0x0000000c00dcb947 */ /* 0x002ff20003800000 */
.L_x_3383:
[----:B------:R-:W-:Y:S05]  /*ce70*/  @P2 BRA `(.L_x_3353) ;  /* 0x0000000000142947 */ /* 0x000fea0003800000 */
[----:B------:R-:W-:Y:S01]  /*ce80*/  ISETP.NE.AND P3, PT, R19, RZ, PT ;  /* 0x000000ff1300720c */ /* 0x000fe20003f65270 */
[----:B------:R-:W-:-:S04]  /*ce90*/  IMAD.MOV.U32 R5, RZ, RZ, 0x3000 ;  /* 0x00003000ff057424 */ /* 0x000fc800078e00ff */
[----:B------:R2:W-:Y:S08]  /*cea0*/  SYNCS.ARRIVE.TRANS64 RZ, [R2+URZ+0x22830], R5 ;  /* 0x0228300502ff79a7 */ /* 0x0005f0000800003f */
[----:B------:R-:W-:Y:S05]  /*ceb0*/  @!P3 BRA `(.L_x_3353) ;  /* 0x000000000004b947 */ /* 0x000fea0003800000 */
[----:B------:R-:W-:Y:S01]  /*cec0*/  BPT.TRAP 0x1 ;  /* 0x000000040000795c */ /* 0x000fe20000300000 */
.L_x_3353:
        /* <DEDUP_REMOVED lines=17> */
.L_x_3384:
[----:B------:R-:W-:Y:S05]  /*cfe0*/  @P2 BRA `(.L_x_3355) ;  /* 0x0000000000142947 */ /* 0x000fea0003800000 */
[----:B------:R-:W-:Y:S02]  /*cff0*/  ISETP.NE.AND P2, PT, R19, RZ, PT ;  /* 0x000000ff1300720c */ /* 0x000fe40003f45270 */
[----:B-1-3--:R-:W-:-:S04]  /*d000*/  MOV R3, 0xc000 ;  /* 0x0000c00000037802 */ /* 0x00afc80000000f00 */
[----:B------:R4:W-:Y:S07]  /*d010*/  SYNCS.ARRIVE.TRANS64 RZ, [R2+URZ+0x22850], R3 ;  /* 0x0228500302ff79a7 */ /* 0x0009ee000800003f */
[----:B------:R-:W-:Y:S05]  /*d020*/  @!P2 BRA `(.L_x_3355) ;  /* 0x000000000004a947 */ /* 0x000fea0003800000 */
[----:B------:R-:W-:Y:S01]  /*d030*/  BPT.TRAP 0x1 ;  /* 0x000000040000795c */ /* 0x000fe20000300000 */
.L_x_3355:
        /* <DEDUP_REMOVED lines=30> */
.L_x_3350:
[----:B------:R-:W-:Y:S05]  /*d220*/  BSYNC B1 ;  /* 0x0000000000017941 */ /* 0x000fea0003800000 */
.L_x_3349:
[C---:B------:R-:W-:Y:S01]  /*d230*/  ISETP.GT.AND P2, PT, R8.reuse, 0x1, PT ;  /* 0x000000010800780c */ /* 0x040fe20003f44270 */
[----:B------:R-:W-:-:S12]  /*d240*/  VIADD R8, R8, 0xfffffffe ;  /* 0xfffffffe08087836 */ /* 0x000fd80000000000 */
[----:B------:R-:W-:Y:S05]  /*d250*/  @P2 BRA `(.L_x_3356) ;  /* 0xfffffff400002947 */ /* 0x000fea000383ffff */
.L_x_3341:
[----:B------:R-:W-:Y:S05]  /*d260*/  BSYNC B0 ;  /* 0x0000000000007941 */ /* 0x000fea0003800000 */
.L_x_3332:
[----:B------:R-:W-:Y:S01]  /*d270*/  IADD3 R16, R16, 0x1, RZ ;  /* 0x0000000110107810 */ /* 0x000fe20007ffe0ff */
[----:B------:R-:W-:Y:S03]  /*d280*/  BSSY B0, `(.L_x_3357) ;  /* 0x0000011000007945 */ /* 0x000fe60003800000 */
        /* <DEDUP_REMOVED lines=16> */
.L_x_3358:
[----:B------:R-:W-:Y:S05]  /*d390*/  BSYNC B0 ;  /* 0x0000000000007941 */ /* 0x000fea0003800000 */
.L_x_3357:
[----:B------:R-:W-:Y:S01]  /*d3a0*/  SEL R16, R16, RZ, P0 ;  /* 0x000000ff10107207 */ /* 0x000fe20000000000 */
[----:B------:R-:W-:-:S07]  /*d3b0*/  IMAD.MOV.U32 R13, RZ, RZ, R18 ;  /* 0x000000ffff0d7224 */ /* 0x000fce00078e0012 */
.L_x_3317:
[----:B------:R-:W-:Y:S05]  /*d3c0*/  BSYNC B6 ;  /* 0x0000000000067941 */ /* 0x000fea0003800000 */
.L_x_3315:
[----:B------:R-:W-:-:S03]  /*d3d0*/  UMOV UR6, 0xffffffff ;  /* 0xffffffff00067882 */ /* 0x000fc60000000000 */
[----:B------:R-:W-:Y:S05]  /*d3e0*/  BRA.DIV UR6, `(.L_x_3359) ;  /* 0x0000000a06a47947 */ /* 0x000fea000b800000 */
[----:B------:R1:W1:Y:S02]  /*d3f0*/  SHFL.IDX PT, R14, R13, RZ, 0x1f ;  /* 0x00001fff0d0e7589 */ /* 0x00026400000e0000 */
.L_x_3387:
[----:B------:R-:W-:Y:S01]  /*d400*/  ISETP.NE.AND P0, PT, R19, RZ, PT ;  /* 0x000000ff1300720c */ /* 0x000fe20003f05270 */
[----:B------:R-:W-:Y:S05]  /*d410*/  WARPSYNC.ALL ;  /* 0x0000000000007948 */ /* 0x000fea0003800000 */
[----:B------:R-:W-:Y:S01]  /*d420*/  BAR.SYNC.DEFER_BLOCKING 0x4, 0x120 ;  /* 0x0104800000007b1d */ /* 0x000fe20000010000 */
[----:B-1----:R-:W-:-:S05]  /*d430*/  MOV R18, R14 ;  /* 0x0000000e00127202 */ /* 0x002fca0000000f00 */
        /* <DEDUP_REMOVED lines=8> */
.L_x_3312:
        /* <DEDUP_REMOVED lines=11> */
.L_x_3388:
        /* <DEDUP_REMOVED lines=10> */
[----:B------:R-:W-:-:S04]  /*d610*/  MOV R0, UR4 ;  /* 0x0000000400007c02 */ /* 0x000fc80008000f00 */
[----:B------:R-:W-:-:S13]  /*d620*/  ISETP.NE.AND P2, PT, R0, 0x3, PT ;  /* 0x000000030000780c */ /* 0x000fda0003f45270 */
[----:B------:R-:W-:Y:S05]  /*d630*/  @!P2 BRA `(.L_x_3364) ;  /* 0x000000000004a947 */ /* 0x000fea0003800000 */
[----:B------:R-:W-:Y:S01]  /*d640*/  BPT.TRAP 0x1 ;  /* 0x000000040000795c */ /* 0x000fe20000300000 */
.L_x_3364:
[----:B------:R-:W-:Y:S01]  /*d650*/  VIADD R3, R7, 0x22840 ;  /* 0x0002284007037836 */ /* 0x000fe20000000000 */
[----:B------:R-:W-:Y:S01]  /*d660*/  SHF.L.U32 R4, R17, 0x1f, RZ ;  /* 0x0000001f11047819 */ /* 0x000fe200000006ff */
[----:B------:R-:W-:-:S03]  /*d670*/  VIADD R0, R16, 0x1 ;  /* 0x0000000110007836 */ /* 0x000fc60000000000 */
[----:B------:R-:W-:Y:S02]  /*d680*/  LEA R5, R16, R3, 0x3 ;  /* 0x0000000310057211 */ /* 0x000fe400078e18ff */
[----:B------:R-:W-:Y:S02]  /*d690*/  ISETP.NE.AND P1, PT, R0, 0x2, PT ;  /* 0x000000020000780c */ /* 0x000fe40003f25270 */
[----:B------:R-:W1:Y:S02]  /*d6a0*/  SYNCS.PHASECHK.TRANS64.TRYWAIT P0, [R5+URZ], R4 ;  /* 0x00000004050075a7 */ /* 0x000e64000800017f */
[----:B------:R-:W-:-:S04]  /*d6b0*/  SEL R2, RZ, 0x1, P1 ;  /* 0x00000001ff027807 */ /* 0x000fc80000800000 */
[----:B------:R-:W-:Y:S02]  /*d6c0*/  LOP3.LUT R17, R17, R2, RZ, 0x3c, !PT ;  /* 0x0000000211117212 */ /* 0x000fe400078e3cff */
[----:B------:R-:W-:Y:S02]  /*d6d0*/  SEL R2, R0, RZ, P1 ;  /* 0x000000ff00027207 */ /* 0x000fe40000800000 */
[----:B------:R-:W-:Y:S02]  /*d6e0*/  SHF.L.U32 R0, R17, 0x1f, RZ ;  /* 0x0000001f11007819 */ /* 0x000fe400000006ff */
[----:B------:R-:W-:Y:S01]  /*d6f0*/  LEA R3, R2, R3, 0x3 ;  /* 0x0000000302037211 */ /* 0x000fe200078e18ff */
[----:B-1----:R-:W-:Y:S06]  /*d700*/  @!P0 BRA `(.L_x_3365) ;  /* 0x0000000800148947 */ /* 0x002fec0003800000 */
.L_x_3389:
[----:B------:R-:W2:Y:S02]  /*d710*/  SYNCS.PHASECHK.TRANS64.TRYWAIT P0, [R3+URZ], R0 ;  /* 0x00000000030075a7 */ /* 0x000ea4000800017f */
[----:B--2---:R-:W-:Y:S05]  /*d720*/  @!P0 BRA `(.L_x_3366) ;  /* 0x0000000800208947 */ /* 0x004fea0003800000 */
.L_x_3390:
[----:B------:R-:W-:Y:S05]  /*d730*/  @!P2 BRA `(.L_x_3367) ;  /* 0x000000000004a947 */ /* 0x000fea0003800000 */
[----:B------:R-:W-:Y:S01]  /*d740*/  BPT.TRAP 0x1 ;  /* 0x000000040000795c */ /* 0x000fe20000300000 */
.L_x_3367:
[----:B--2---:R-:W-:-:S05]  /*d750*/  VIADD R3, R7, 0x22860 ;  /* 0x0002286007037836 */ /* 0x004fca0000000000 */
[----:B-1----:R-:W-:-:S04]  /*d760*/  LEA R5, R16, R3, 0x3 ;  /* 0x0000000310057211 */ /* 0x002fc800078e18ff */
[----:B------:R-:W1:Y:S02]  /*d770*/  SYNCS.PHASECHK.TRANS64.TRYWAIT P0, [R5+URZ], R4 ;  /* 0x00000004050075a7 */ /* 0x000e64000800017f */
[----:B-1----:R-:W-:Y:S05]  /*d780*/  @!P0 BRA `(.L_x_3368) ;  /* 0x00000008001c8947 */ /* 0x002fea0003800000 */
.L_x_3391:
[----:B------:R-:W-:-:S07]  /*d790*/  IMAD R3, R2, 0x8, R3 ;  /* 0x0000000802037824 */ /* 0x000fce00078e0203 */
.L_x_3369:
[----:B--2---:R2:W3:Y:S02]  /*d7a0*/  SYNCS.PHASECHK.TRANS64.TRYWAIT P0, [R3+URZ], R0 ;  /* 0x00000000030075a7 */ /* 0x0044e4000800017f */
[----:B---3--:R-:W-:Y:S05]  /*d7b0*/  @!P0 NANOSLEEP.SYNCS 0x989680 ;  /* 0x009896800000895d */ /* 0x008fea0003900000 */
[----:B------:R-:W3:Y:S02]  /*d7c0*/  @!P0 SYNCS.PHASECHK.TRANS64 P0, [R3+URZ], R0 ;  /* 0x00000000030085a7 */ /* 0x000ee4000800007f */
[----:B---3--:R-:W-:Y:S05]  /*d7d0*/  @!P0 BRA `(.L_x_3369) ;  /* 0xfffffffc00f08947 */ /* 0x008fea000383ffff */
.L_x_3363:
[----:B------:R-:W-:Y:S05]  /*d7e0*/  BSYNC B0 ;  /* 0x0000000000007941 */ /* 0x000fea0003800000 */
.L_x_3362:
[----:B------:R-:W-:Y:S05]  /*d7f0*/  EXIT ;  /* 0x000000000000794d */ /* 0x000fea0003800000 */
.L_x_3269:
[----:B-1----:R-:W-:-:S04]  /*d800*/  MOV R3, UR49 ;  /* 0x0000003100037c02 */ /* 0x002fc80008000f00 */
[----:B------:R1:W2:Y:S03]  /*d810*/  SYNCS.PHASECHK.TRANS64.TRYWAIT P0, [R3+URZ+0x22800], R0 ;  /* 0x02280000030075a7 */ /* 0x0002a6000800017f */
[----:B--2---:R-:W-:Y:S05]  /*d820*/  @!P0 NANOSLEEP.SYNCS 0x989680 ;  /* 0x009896800000895d */ /* 0x004fea0003900000 */
[----:B------:R-:W2:Y:S02]  /*d830*/  @!P0 SYNCS.PHASECHK.TRANS64 P0, [R3+URZ+0x22800], R0 ;  /* 0x02280000030085a7 */ /* 0x000ea4000800007f */
[----:B--2---:R-:W-:Y:S05]  /*d840*/  @!P0 BRA `(.L_x_3269) ;  /* 0xfffffffc00ec8947 */ /* 0x004fea000383ffff */
[----:B------:R-:W-:Y:S05]  /*d850*/  BRA `(.L_x_3370) ;  /* 0xffffff3c00fc7947 */ /* 0x000fea000383ffff */
.L_x_3273:
[----:B--2---:R-:W-:-:S04]  /*d860*/  IMAD.U32 R0, RZ, RZ, UR21 ;  /* 0x00000015ff007e24 */ /* 0x004fc8000f8e00ff */
[----:B------:R2:W3:Y:S03]  /*d870*/  SYNCS.PHASECHK.TRANS64.TRYWAIT P1, [R0+URZ+0x22830], R7 ;  /* 0x02283007000075a7 */ /* 0x0004e6000802017f */
[----:B---3--:R-:W-:Y:S05]  /*d880*/  @!P1 NANOSLEEP.SYNCS 0x989680 ;  /* 0x009896800000995d */ /* 0x008fea0003900000 */
[----:B------:R-:W3:Y:S02]  /*d890*/  @!P1 SYNCS.PHASECHK.TRANS64 P1, [R0+URZ+0x22830], R7 ;  /* 0x02283007000095a7 */ /* 0x000ee4000802007f */
[----:B---3--:R-:W-:Y:S05]  /*d8a0*/  @!P1 BRA `(.L_x_3273) ;  /* 0xfffffffc00ec9947 */ /* 0x008fea000383ffff */
[----:B------:R-:W-:Y:S05]  /*d8b0*/  BRA `(.L_x_3272) ;  /* 0xffffff4000207947 */ /* 0x000fea000383ffff */
.L_x_3277:
[----:B--2---:R2:W3:Y:S02]  /*d8c0*/  SYNCS.PHASECHK.TRANS64.TRYWAIT P2, [R8+URZ+0x22850], R7 ;  /* 0x02285007080075a7 */ /* 0x0044e4000804017f */
[----:B---3--:R-:W-:Y:S05]  /*d8d0*/  @!P2 NANOSLEEP.SYNCS 0x989680 ;  /* 0x009896800000a95d */ /* 0x008fea0003900000 */
[----:B------:R-:W3:Y:S02]  /*d8e0*/  @!P2 SYNCS.PHASECHK.TRANS64 P2, [R8+URZ+0x22850], R7 ;  /* 0x022850070800a5a7 */ /* 0x000ee4000804007f */
[----:B---3--:R-:W-:Y:S05]  /*d8f0*/  @!P2 BRA `(.L_x_3277) ;  /* 0xfffffffc00f0a947 */ /* 0x008fea000383ffff */
[----:B------:R-:W-:Y:S05]  /*d900*/  BRA `(.L_x_3276) ;  /* 0xffffff5c008c7947 */ /* 0x000fea000383ffff */
.L_x_3282:
[----:B--2---:R-:W-:-:S04]  /*d910*/  MOV R5, UR30 ;  /* 0x0000001e00057c02 */ /* 0x004fc80008000f00 */
[----:B------:R2:W3:Y:S03]  /*d920*/  SYNCS.PHASECHK.TRANS64.TRYWAIT P2, [R5+URZ+0x22830], R6 ;  /* 0x02283006050075a7 */ /* 0x0004e6000804017f */
[----:B---3--:R-:W-:Y:S05]  /*d930*/  @!P2 NANOSLEEP.SYNCS 0x989680 ;  /* 0x009896800000a95d */ /* 0x008fea0003900000 */
[----:B------:R-:W3:Y:S02]  /*d940*/  @!P2 SYNCS.PHASECHK.TRANS64 P2, [R5+URZ+0x22830], R6 ;  /* 0x022830060500a5a7 */ /* 0x000ee4000804007f */
[----:B---3--:R-:W-:Y:S05]  /*d950*/  @!P2 BRA `(.L_x_3282) ;  /* 0xfffffffc00eca947 */ /* 0x008fea000383ffff */
[----:B------:R-:W-:Y:S05]  /*d960*/  BRA `(.L_x_3281) ;  /* 0xffffff6000a87947 */ /* 0x000fea000383ffff */
.L_x_3286:
[----:B--2---:R2:W3:Y:S02]  /*d970*/  SYNCS.PHASECHK.TRANS64.TRYWAIT P2, [R185+URZ+0x22850], R6 ;  /* 0x02285006b90075a7 */ /* 0x0044e4000804017f */
[----:B---3--:R-:W-:Y:S05]  /*d980*/  @!P2 NANOSLEEP.SYNCS 0x989680 ;  /* 0x009896800000a95d */ /* 0x008fea0003900000 */
[----:B------:R-:W3:Y:S02]  /*d990*/  @!P2 SYNCS.PHASECHK.TRANS64 P2, [R185+URZ+0x22850], R6 ;  /* 0x02285006b900a5a7 */ /* 0x000ee4000804007f */
[----:B---3--:R-:W-:Y:S05]  /*d9a0*/  @!P2 BRA `(.L_x_3286) ;  /* 0xfffffffc00f0a947 */ /* 0x008fea000383ffff */
[----:B------:R-:W-:Y:S05]  /*d9b0*/  BRA `(.L_x_3285) ;  /* 0xffffff8800007947 */ /* 0x000fea000383ffff */
.L_x_3292:
[----:B--2---:R-:W-:-:S04]  /*d9c0*/  IMAD.U32 R5, RZ, RZ, UR23 ;  /* 0x00000017ff057e24 */ /* 0x004fc8000f8e00ff */
[----:B------:R2:W3:Y:S03]  /*d9d0*/  SYNCS.PHASECHK.TRANS64.TRYWAIT P2, [R5+URZ+0x22830], R6 ;  /* 0x02283006050075a7 */ /* 0x0004e6000804017f */
[----:B---3--:R-:W-:Y:S05]  /*d9e0*/  @!P2 NANOSLEEP.SYNCS 0x989680 ;  /* 0x009896800000a95d */ /* 0x008fea0003900000 */
[----:B------:R-:W3:Y:S02]  /*d9f0*/  @!P2 SYNCS.PHASECHK.TRANS64 P2, [R5+URZ+0x22830], R6 ;  /* 0x022830060500a5a7 */ /* 0x000ee4000804007f */
[----:B---3--:R-:W-:Y:S05]  /*da00*/  @!P2 BRA `(.L_x_3292) ;  /* 0xfffffffc00eca947 */ /* 0x008fea000383ffff */
[----:B------:R-:W-:Y:S05]  /*da10*/  BRA `(.L_x_3291) ;  /* 0xffffff8800fc7947 */ /* 0x000fea000383ffff */
.L_x_3296:
[----:B--2---:R2:W3:Y:S02]  /*da20*/  SYNCS.PHASECHK.TRANS64.TRYWAIT P2, [R199+URZ+0x22850], R6 ;  /* 0x02285006c70075a7 */ /* 0x0044e4000804017f */
[----:B---3--:R-:W-:Y:S05]  /*da30*/  @!P2 NANOSLEEP.SYNCS 0x989680 ;  /* 0x009896800000a95d */ /* 0x008fea0003900000 */
[----:B------:R-:W3:Y:S02]  /*da40*/  @!P2 SYNCS.PHASECHK.TRANS64 P2, [R199+URZ+0x22850], R6 ;  /* 0x02285006c700a5a7 */ /* 0x000ee4000804007f */
[----:B---3--:R-:W-:Y:S05]  /*da50*/  @!P2 BRA `(.L_x_3296) ;  /* 0xfffffffc00f0a947 */ /* 0x008fea000383ffff */
[----:B------:R-:W-:Y:S05]  /*da60*/  BRA `(.L_x_3295) ;  /* 0xffffffa800907947 */ /* 0x000fea000383ffff */
.L_x_3321:
[----:B------:R-:W1:Y:S01]  /*da70*/  S2R R7, SR_TID.X ;  /* 0x0000000000077919 */ /* 0x000e620000002100 */
[----:B------:R-:W-:Y:S01]  /*da80*/  IMAD.MOV.U32 R12, RZ, RZ, RZ ;  /* 0x000000ffff0c7224 */ /* 0x000fe200078e00ff */
[----:B------:R-:W-:Y:S01]  /*da90*/  MOV R11, 0x1f ;  /* 0x0000001f000b7802 */ /* 0x000fe20000000f00 */
[----:B------:R-:W-:Y:S01]  /*daa0*/  IMAD.MOV.U32 R15, RZ, RZ, -0x1 ;  /* 0xffffffffff0f7424 */ /* 0x000fe200078e00ff */
[----:B-1----:R-:W-:-:S04]  /*dab0*/  SHF.R.U32.HI R7, RZ, 0x5, R7 ;  /* 0x00000005ff077819 */ /* 0x002fc80000011607 */
[----:B------:R-:W-:-:S04]  /*dac0*/  LOP3.LUT R7, R7, 0x3, RZ, 0xc0, !PT ;  /* 0x0000000307077812 */ /* 0x000fc800078ec0ff */
[----:B------:R-:W-:-:S07]  /*dad0*/  MOV R13, R7 ;  /* 0x00000007000d7202 */ /* 0x000fce0000000f00 */
[----:B------:R-:W-:Y:S05]  /*dae0*/  WARPSYNC.COLLECTIVE R15, `(.L_x_3371) ;  /* 0x000000000f087348 */ /* 0x000fea0003c00000 */
[----:B------:R1:W2:Y:S02]  /*daf0*/  SHFL.IDX P6, R14, R13, R12, R11 ;  /* 0x0000000c0d0e7389 */ /* 0x0002a400000c000b */
[----:B-12---:R-:W-:Y:S01]  /*db00*/  ENDCOLLECTIVE ;  /* 0x000000000000791b */ /* 0x006fe20003800000 */
.L_x_3371:
[----:B------:R-:W-:Y:S05]  /*db10*/  BRA `(.L_x_3372) ;  /* 0xffffffdc00247947 */ /* 0x000fea000383ffff */
.L_x_3322:
[----:B------:R-:W-:Y:S01]  /*db20*/  BSSY B0, `(.L_x_3373) ;  /* 0x0000006000007945 */ /* 0x000fe20003800000 */
[----:B------:R-:W-:-:S07]  /*db30*/  MOV R15, 0xffffffff ;  /* 0xffffffff000f7802 */ /* 0x000fce0000000f00 */
[----:B------:R-:W-:Y:S05]  /*db40*/  WARPSYNC.COLLECTIVE R15, `(.L_x_3374) ;  /* 0x000000000f0c7348 */ /* 0x000fea0003c00000 */
[----:B------:R-:W-:Y:S02]  /*db50*/  ELECT P6, UR62, PT ;  /* 0x00000000003e782f */ /* 0x000fe400038c0000 */
[----:B------:R-:W-:Y:S01]  /*db60*/  MOV R14, UR62 ;  /* 0x0000003e000e7c02 */ /* 0x000fe20008000f00 */
[----:B------:R-:W-:Y:S10]  /*db70*/  ENDCOLLECTIVE ;  /* 0x000000000000791b */ /* 0x000ff40003800000 */
.L_x_3374:
[----:B------:R-:W-:Y:S05]  /*db80*/  BSYNC B0 ;  /* 0x0000000000007941 */ /* 0x000fea0003800000 */
.L_x_3373:
[----:B------:R-:W-:Y:S05]  /*db90*/  BRA `(.L_x_3375) ;  /* 0xffffffdc00147947 */ /* 0x000fea000383ffff */
.L_x_3325:
[----:B-1----:R1:W2:Y:S02]  /*dba0*/  SYNCS.PHASECHK.TRANS64.TRYWAIT P2, [R8+URZ+0x22840], R5 ;  /* 0x02284005080075a7 */ /* 0x0022a4000804017f */
[----:B--2---:R-:W-:Y:S05]  /*dbb0*/  @!P2 NANOSLEEP.SYNCS 0x989680 ;  /* 0x009896800000a95d */ /* 0x004fea0003900000 */
[----:B------:R-:W2:Y:S02]  /*dbc0*/  @!P2 SYNCS.PHASECHK.TRANS64 P2, [R8+URZ+0x22840], R5 ;  /* 0x022840050800a5a7 */ /* 0x000ea4000804007f */
[----:B--2---:R-:W-:Y:S05]  /*dbd0*/  @!P2 BRA `(.L_x_3325) ;  /* 0xfffffffc00f0a947 */ /* 0x004fea000383ffff */
[----:B------:R-:W-:Y:S05]  /*dbe0*/  BRA `(.L_x_3376) ;  /* 0xffffffdc00707947 */ /* 0x000fea000383ffff */
.L_x_3327:
[----:B-1----:R-:W-:-:S04]  /*dbf0*/  IMAD.U32 R8, RZ, RZ, UR37 ;  /* 0x00000025ff087e24 */ /* 0x002fc8000f8e00ff */
[----:B------:R1:W2:Y:S03]  /*dc00*/  SYNCS.PHASECHK.TRANS64.TRYWAIT P2, [R8+URZ+0x22820], R5 ;  /* 0x02282005080075a7 */ /* 0x0002a6000804017f */
[----:B--2---:R-:W-:Y:S05]  /*dc10*/  @!P2 NANOSLEEP.SYNCS 0x989680 ;  /* 0x009896800000a95d */ /* 0x004fea0003900000 */
[----:B------:R-:W2:Y:S02]  /*dc20*/  @!P2 SYNCS.PHASECHK.TRANS64 P2, [R8+URZ+0x22820], R5 ;  /* 0x022820050800a5a7 */ /* 0x000ea4000804007f */
[----:B--2---:R-:W-:Y:S05]  /*dc30*/  @!P2 BRA `(.L_x_3327) ;  /* 0xfffffffc00eca947 */ /* 0x004fea000383ffff */
[----:B------:R-:W-:Y:S05]  /*dc40*/  BRA `(.L_x_3377) ;  /* 0xffffffe000107947 */ /* 0x000fea000383ffff */
.L_x_3330:
[----:B-1----:R1:W2:Y:S02]  /*dc50*/  SYNCS.PHASECHK.TRANS64.TRYWAIT P2, [R8+URZ+0x22860], R5 ;  /* 0x02286005080075a7 */ /* 0x0022a4000804017f */
[----:B--2---:R-:W-:Y:S05]  /*dc60*/  @!P2 NANOSLEEP.SYNCS 0x989680 ;  /* 0x009896800000a95d */ /* 0x004fea0003900000 */
[----:B------:R-:W2:Y:S02]  /*dc70*/  @!P2 SYNCS.PHASECHK.TRANS64 P2, [R8+URZ+0x22860], R5 ;  /* 0x022860050800a5a7 */ /* 0x000ea4000804007f */
[----:B--2---:R-:W-:Y:S05]  /*dc80*/  @!P2 BRA `(.L_x_3330) ;  /* 0xfffffffc00f0a947 */ /* 0x004fea000383ffff */
[----:B------:R-:W-:Y:S05]  /*dc90*/  BRA `(.L_x_3378) ;  /* 0xffffffe000247947 */ /* 0x000fea000383ffff */
.L_x_3337:
[----:B-1----:R1:W2:Y:S02]  /*dca0*/  SYNCS.PHASECHK.TRANS64.TRYWAIT P3, [R2+URZ+0x22840], R3 ;  /* 0x02284003020075a7 */ /* 0x0022a4000806017f */
[----:B--2---:R-:W-:Y:S05]  /*dcb0*/  @!P3 NANOSLEEP.SYNCS 0x989680 ;  /* 0x009896800000b95d */ /* 0x004fea0003900000 */
[----:B------:R-:W2:Y:S02]  /*dcc0*/  @!P3 SYNCS.PHASECHK.TRANS64 P3, [R2+URZ+0x22840], R3 ;  /* 0x022840030200b5a7 */ /* 0x000ea4000806007f */
[----:B--2---:R-:W-:Y:S05]  /*dcd0*/  @!P3 BRA `(.L_x_3337) ;  /* 0xfffffffc00f0b947 */ /* 0x004fea000383ffff */
[----:B------:R-:W-:Y:S05]  /*dce0*/  BRA `(.L_x_3379) ;  /* 0xffffffe400587947 */ /* 0x000fea000383ffff */
.L_x_3339:
[----:B--2---:R2:W3:Y:S02]  /*dcf0*/  SYNCS.PHASECHK.TRANS64.TRYWAIT P3, [R2+URZ+0x22860], R3 ;  /* 0x02286003020075a7 */ /* 0x0044e4000806017f */
[----:B---3--:R-:W-:Y:S05]  /*dd00*/  @!P3 NANOSLEEP.SYNCS 0x989680 ;  /* 0x009896800000b95d */ /* 0x008fea0003900000 */
[----:B------:R-:W3:Y:S02]  /*dd10*/  @!P3 SYNCS.PHASECHK.TRANS64 P3, [R2+URZ+0x22860], R3 ;  /* 0x022860030200b5a7 */ /* 0x000ee4000806007f */
[----:B---3--:R-:W-:Y:S05]  /*dd20*/  @!P3 BRA `(.L_x_3339) ;  /* 0xfffffffc00f0b947 */ /* 0x008fea000383ffff */
[----:B------:R-:W-:Y:S05]  /*dd30*/  BRA `(.L_x_3380) ;  /* 0xffffffe400a07947 */ /* 0x000fea000383ffff */
.L_x_3345:
[----:B-1----:R1:W2:Y:S02]  /*dd40*/  SYNCS.PHASECHK.TRANS64.TRYWAIT P3, [R3+URZ+0x22840], R2 ;  /* 0x02284002030075a7 */ /* 0x0022a4000806017f */
[----:B--2---:R-:W-:Y:S05]  /*dd50*/  @!P3 NANOSLEEP.SYNCS 0x989680 ;  /* 0x009896800000b95d */ /* 0x004fea0003900000 */
[----:B------:R-:W2:Y:S02]  /*dd60*/  @!P3 SYNCS.PHASECHK.TRANS64 P3, [R3+URZ+0x22840], R2 ;  /* 0x022840020300b5a7 */ /* 0x000ea4000806007f */
[----:B--2---:R-:W-:Y:S05]  /*dd70*/  @!P3 BRA `(.L_x_3345) ;  /* 0xfffffffc00f0b947 */ /* 0x004fea000383ffff */
[----:B------:R-:W-:Y:S05]  /*dd80*/  BRA `(.L_x_3381) ;  /* 0xffffffe800c07947 */ /* 0x000fea000383ffff */
.L_x_3347:
[----:B---3--:R3:W4:Y:S02]  /*dd90*/  SYNCS.PHASECHK.TRANS64.TRYWAIT P3, [R3+URZ+0x22860], R2 ;  /* 0x02286002030075a7 */ /* 0x008724000806017f */
[----:B----4-:R-:W-:Y:S05]  /*dda0*/  @!P3 NANOSLEEP.SYNCS 0x989680 ;  /* 0x009896800000b95d */ /* 0x010fea0003900000 */
[----:B------:R-:W4:Y:S02]  /*ddb0*/  @!P3 SYNCS.PHASECHK.TRANS64 P3, [R3+URZ+0x22860], R2 ;  /* 0x022860020300b5a7 */ /* 0x000f24000806007f */
[----:B----4-:R-:W-:Y:S05]  /*ddc0*/  @!P3 BRA `(.L_x_3347) ;  /* 0xfffffffc00f0b947 */ /* 0x010fea000383ffff */
[----:B------:R-:W-:Y:S05]  /*ddd0*/  BRA `(.L_x_3382) ;  /* 0xffffffec00087947 */ /* 0x000fea000383ffff */
.L_x_3352:
[----:B-1----:R1:W2:Y:S02]  /*dde0*/  SYNCS.PHASECHK.TRANS64.TRYWAIT P3, [R2+URZ+0x22840], R3 ;  /* 0x02284003020075a7 */ /* 0x0022a4000806017f */
[----:B--2---:R-:W-:Y:S05]  /*ddf0*/  @!P3 NANOSLEEP.SYNCS 0x989680 ;  /* 0x009896800000b95d */ /* 0x004fea0003900000 */
[----:B------:R-:W2:Y:S02]  /*de00*/  @!P3 SYNCS.PHASECHK.TRANS64 P3, [R2+URZ+0x22840], R3 ;  /* 0x022840030200b5a7 */ /* 0x000ea4000806007f */
[----:B--2---:R-:W-:Y:S05]  /*de10*/  @!P3 BRA `(.L_x_3352) ;  /* 0xfffffffc00f0b947 */ /* 0x004fea000383ffff */
[----:B------:R-:W-:Y:S05]  /*de20*/  BRA `(.L_x_3383) ;  /* 0xfffffff000107947 */ /* 0x000fea000383ffff */
.L_x_3354:
[----:B---3--:R3:W4:Y:S02]  /*de30*/  SYNCS.PHASECHK.TRANS64.TRYWAIT P3, [R2+URZ+0x22860], R3 ;  /* 0x02286003020075a7 */ /* 0x008724000806017f */
[----:B----4-:R-:W-:Y:S05]  /*de40*/  @!P3 NANOSLEEP.SYNCS 0x989680 ;  /* 0x009896800000b95d */ /* 0x010fea0003900000 */
[----:B------:R-:W4:Y:S02]  /*de50*/  @!P3 SYNCS.PHASECHK.TRANS64 P3, [R2+URZ+0x22860], R3 ;  /* 0x022860030200b5a7 */ /* 0x000f24000806007f */
[----:B----4-:R-:W-:Y:S05]  /*de60*/  @!P3 BRA `(.L_x_3354) ;  /* 0xfffffffc00f0b947 */ /* 0x010fea000383ffff */
[----:B------:R-:W-:Y:S05]  /*de70*/  BRA `(.L_x_3384) ;  /* 0xfffffff000587947 */ /* 0x000fea000383ffff */
.L_x_3359:
[----:B------:R-:W-:Y:S01]  /*de80*/  BSSY B0, `(.L_x_3385) ;  /* 0x0000007000007945 */ /* 0x000fe20003800000 */
[----:B--2---:R-:W-:Y:S01]  /*de90*/  MOV R12, RZ ;  /* 0x000000ff000c7202 */ /* 0x004fe20000000f00 */
[----:B------:R-:W-:Y:S01]  /*dea0*/  IMAD.MOV.U32 R11, RZ, RZ, 0x1f ;  /* 0x0000001fff0b7424 */ /* 0x000fe200078e00ff */
[----:B------:R-:W-:-:S07]  /*deb0*/  MOV R15, 0xffffffff ;  /* 0xffffffff000f7802 */ /* 0x000fce0000000f00 */
[----:B-1-34-:R-:W-:Y:S05]  /*dec0*/  WARPSYNC.COLLECTIVE R15, `(.L_x_3386) ;  /* 0x000000000f087348 */ /* 0x01afea0003c00000 */
[----:B------:R2:W1:Y:S02]  /*ded0*/  SHFL.IDX P6, R14, R13, R12, R11 ;  /* 0x0000000c0d0e7389 */ /* 0x00046400000c000b */
[----:B-1234-:R-:W-:Y:S01]  /*dee0*/  ENDCOLLECTIVE ;  /* 0x000000000000791b */ /* 0x01efe20003800000 */
.L_x_3386:
[----:B------:R-:W-:Y:S05]  /*def0*/  BSYNC B0 ;  /* 0x0000000000007941 */ /* 0x000fea0003800000 */
.L_x_3385:
[----:B------:R-:W-:Y:S05]  /*df00*/  BRA `(.L_x_3387) ;  /* 0xfffffff4003c7947 */ /* 0x000fea000383ffff */
.L_x_3361:
[----:B-1----:R1:W2:Y:S02]  /*df10*/  SYNCS.PHASECHK.TRANS64.TRYWAIT P0, [R7+URZ+0x22820], R0 ;  /* 0x02282000070075a7 */ /* 0x0022a4000800017f */
[----:B--2---:R-:W-:Y:S05]  /*df20*/  @!P0 NANOSLEEP.SYNCS 0x989680 ;  /* 0x009896800000895d */ /* 0x004fea0003900000 */
[----:B------:R-:W2:Y:S02]  /*df30*/  @!P0 SYNCS.PHASECHK.TRANS64 P0, [R7+URZ+0x22820], R0 ;  /* 0x02282000070085a7 */ /* 0x000ea4000800007f */
[----:B--2---:R-:W-:Y:S05]  /*df40*/  @!P0 BRA `(.L_x_3361) ;  /* 0xfffffffc00f08947 */ /* 0x004fea000383ffff */
[----:B------:R-:W-:Y:S05]  /*df50*/  BRA `(.L_x_3388) ;  /* 0xfffffff400847947 */ /* 0x000fea000383ffff */
.L_x_3365:
[----:B-1----:R1:W2:Y:S02]  /*df60*/  SYNCS.PHASECHK.TRANS64.TRYWAIT P0, [R5+URZ], R4 ;  /* 0x00000004050075a7 */ /* 0x0022a4000800017f */
[----:B--2---:R-:W-:Y:S05]  /*df70*/  @!P0 NANOSLEEP.SYNCS 0x989680 ;  /* 0x009896800000895d */ /* 0x004fea0003900000 */
[----:B------:R-:W2:Y:S02]  /*df80*/  @!P0 SYNCS.PHASECHK.TRANS64 P0, [R5+URZ], R4 ;  /* 0x00000004050085a7 */ /* 0x000ea4000800007f */
[----:B--2---:R-:W-:Y:S05]  /*df90*/  @!P0 BRA `(.L_x_3365) ;  /* 0xfffffffc00f08947 */ /* 0x004fea000383ffff */
[----:B------:R-:W-:Y:S05]  /*dfa0*/  BRA `(.L_x_3389) ;  /* 0xfffffff400d87947 */ /* 0x000fea000383ffff */
.L_x_3366:
[----:B--2---:R2:W3:Y:S02]  /*dfb0*/  SYNCS.PHASECHK.TRANS64.TRYWAIT P0, [R3+URZ], R0 ;  /* 0x00000000030075a7 */ /* 0x0044e4000800017f */
[----:B---3--:R-:W-:Y:S05]  /*dfc0*/  @!P0 NANOSLEEP.SYNCS 0x989680 ;  /* 0x009896800000895d */ /* 0x008fea0003900000 */
[----:B------:R-:W3:Y:S02]  /*dfd0*/  @!P0 SYNCS.PHASECHK.TRANS64 P0, [R3+URZ], R0 ;  /* 0x00000000030085a7 */ /* 0x000ee4000800007f */
[----:B---3--:R-:W-:Y:S05]  /*dfe0*/  @!P0 BRA `(.L_x_3366) ;  /* 0xfffffffc00f08947 */ /* 0x008fea000383ffff */
[----:B------:R-:W-:Y:S05]  /*dff0*/  BRA `(.L_x_3390) ;  /* 0xfffffff400cc7947 */ /* 0x000fea000383ffff */
.L_x_3368:
[----:B-1----:R1:W2:Y:S02]  /*e000*/  SYNCS.PHASECHK.TRANS64.TRYWAIT P0, [R5+URZ], R4 ;  /* 0x00000004050075a7 */ /* 0x0022a4000800017f */
[----:B--2---:R-:W-:Y:S05]  /*e010*/  @!P0 NANOSLEEP.SYNCS 0x989680 ;  /* 0x009896800000895d */ /* 0x004fea0003900000 */
[----:B------:R-:W2:Y:S02]  /*e020*/  @!P0 SYNCS.PHASECHK.TRANS64 P0, [R5+URZ], R4 ;  /* 0x00000004050085a7 */ /* 0x000ea4000800007f */
[----:B--2---:R-:W-:Y:S05]  /*e030*/  @!P0 BRA `(.L_x_3368) ;  /* 0xfffffffc00f08947 */ /* 0x004fea000383ffff */
[----:B------:R-:W-:Y:S05]  /*e040*/  BRA `(.L_x_3391) ;  /* 0xfffffff400d07947 */ /* 0x000fea000383ffff */
.L_x_3392:
        /* <DEDUP_REMOVED lines=11> */
.L_x_4729:


//--------------------- .text._ZN7cutlass13device_kernelIN5flash11enable_sm90INS1_16FlashAttnFwdSm90INS1_25CollectiveMainloopFwdSm90ILi2EN4cute5tupleIJNS5_1CILi1EEES8_S8_EEENS6_IJNS7_ILi128EEENS7_ILi96EEENS7_ILi64EEEEEELi256ENS_10bfloat16_tEfNS_4arch4Sm90ELb1ELb0ELb1ELb0ELb0ELb0ELb1ELb1ELb0ELb0ELb0ELb0EEENS1_21CollectiveEpilogueFwdINS6_IJSA_NS7_ILi256EEESB_EEES9_SE_SG_Li256ELb0ELb0ELb0ELb0EEENS1_30DynamicPersistentTileSchedulerILi256ELi32ELb0ELb0ELb1EEEEEEEEEvNT_6ParamsE --------------------------
	.section	.text._ZN7cutlass13device_kernelIN5flash11enable_sm90INS1_16FlashAttnFwdSm90INS1_25CollectiveMainloopFwdSm90ILi2EN4cute5tupleIJNS5_1CILi1EEES8_S8_EEENS6_IJNS7_ILi128EEENS7_ILi96EEENS7_ILi64EEEEEELi256ENS_10bfloat16_tEfNS_4arch4Sm90ELb1ELb0ELb1ELb0ELb0ELb0ELb1ELb1ELb0ELb0ELb0ELb0EEENS1_21CollectiveEpilogueFwdINS6_IJSA_NS7_ILi256EEESB_EEES9_SE_SG_Li256ELb0ELb0ELb0ELb0EEENS1_30DynamicPersistentTileSchedulerILi256ELi32ELb0ELb0ELb1EEEEEEEEEvNT_6ParamsE,"ax",@progbits
	.align	128
.text._ZN7cutlass13device_kernelIN5flash11enable_sm90INS1_16FlashAttnFwdSm90INS1_25CollectiveMainloopFwdSm90ILi2EN4cute5tupleIJNS5_1CILi1EEES8_S8_EEENS6_IJNS7_ILi128EEENS7_ILi96EEENS7_ILi64EEEEEELi256ENS_10bfloat16_tEfNS_4arch4Sm90ELb1ELb0ELb1ELb0ELb0ELb0ELb1ELb1ELb0ELb0ELb0ELb0EEENS1_21CollectiveEpilogueFwdINS6_IJSA_NS7_ILi256EEESB_EEES9_SE_SG_Li256ELb0ELb0ELb0ELb0EEENS1_30DynamicPersistentTileSchedulerILi256ELi32ELb0ELb0ELb1EEEEEEEEEvNT_6ParamsE:
        .type           _ZN7cutlass13device_kernelIN5flash11enable_sm90INS1_16FlashAttnFwdSm90INS1_25CollectiveMainloopFwdSm90ILi2EN4cute5tupleIJNS5_1CILi1EEES8_S8_EEENS6_IJNS7_ILi128EEENS7_ILi96EEENS7_ILi64EEEEEELi256ENS_10bfloat16_tEfNS_4arch4Sm90ELb1ELb0ELb1ELb0ELb0ELb0ELb1ELb1ELb0ELb0ELb0ELb0EEENS1_21CollectiveEpilogueFwdINS6_IJSA_NS7_ILi256EEESB_EEES9_SE_SG_Li256ELb0ELb0ELb0ELb0EEENS1_30DynamicPersistentTileSchedulerILi256ELi32ELb0ELb0ELb1EEEEEEEEEvNT_6ParamsE,@function
        .size           _ZN7cutlass13device_kernelIN5flash11enable_sm90INS1_16FlashAttnFwdSm90INS1_25CollectiveMainloopFwdSm90ILi2EN4cute5tupleIJNS5_1CILi1EEES8_S8_EEENS6_IJNS7_ILi128EEENS7_ILi96EEENS7_ILi64EEEEEELi256ENS_10bfloat16_tEfNS_4arch4Sm90ELb1ELb0ELb1ELb0ELb0ELb0ELb1ELb1ELb0ELb0ELb0ELb0EEENS1_21CollectiveEpilogueFwdINS6_IJSA_NS7_ILi256EEESB_EEES9_SE_SG_Li256ELb0ELb0ELb0ELb0EEENS1_30DynamicPersistentTileSchedulerILi256ELi32ELb0ELb0ELb1EEEEEEEEEvNT_6ParamsE,(.L_x_4730 - _ZN7cutlass13device_kernelIN5flash11enable_sm90INS1_16FlashAttnFwdSm90INS1_25CollectiveMainloopFwdSm90ILi2EN4cute5tupleIJNS5_1CILi1EEES8_S8_EEENS6_IJNS7_ILi128EEENS7_ILi96EEENS7_ILi64EEEEEELi256ENS_10bfloat16_tEfNS_4arch4Sm90ELb1ELb0ELb1ELb0ELb0ELb0ELb1ELb1ELb0ELb0ELb0ELb0EEENS1_21CollectiveEpilogueFwdINS6_IJSA_NS7_ILi256EEESB_EEES9_SE_SG_Li256ELb0ELb0ELb0ELb0EEENS1_30DynamicPersistentTileSchedulerILi256ELi32ELb0ELb0ELb1EEEEEEEEEvNT_6ParamsE)
        .other          _ZN7cutlass13device_kernelIN5flash11enable_sm90INS1_16FlashAttnFwdSm90INS1_25CollectiveMainloopFwdSm90ILi2EN4cute5tupleIJNS5_1CILi1EEES8_S8_EEENS6_IJNS7_ILi128EEENS7_ILi96EEENS7_ILi64EEEEEELi256ENS_10bfloat16_tEfNS_4arch4Sm90ELb1ELb0ELb1ELb0ELb0ELb0ELb1ELb1ELb0ELb0ELb0ELb0EEENS1_21CollectiveEpilogueFwdINS6_IJSA_NS7_ILi256EEESB_EEES9_SE_SG_Li256ELb0ELb0ELb0ELb0EEENS1_30DynamicPersistentTileSchedulerILi256ELi32ELb0ELb0ELb1EEEEEEEEEvNT_6ParamsE,@"STO_CUDA_ENTRY STV_DEFAULT"
_ZN7cutlass13device_kernelIN5flash11enable_sm90INS1_16FlashAttnFwdSm90INS1_25CollectiveMainloopFwdSm90ILi2EN4cute5tupleIJNS5_1CILi1EEES8_S8_EEENS6_IJNS7_ILi128EEENS7_ILi96EEENS7_ILi64EEEEEELi256ENS_10bfloat16_tEfNS_4arch4Sm90ELb1ELb0ELb1ELb0ELb0ELb0ELb1ELb1ELb0ELb0ELb0ELb0EEENS1_21CollectiveEpilogueFwdINS6_IJSA_NS7_ILi256EEESB_EEES9_SE_SG_Li256ELb0ELb0ELb0ELb0EEENS1_30DynamicPersistentTileSchedulerILi256ELi32ELb0ELb0ELb1EEEEEEEEEvNT_6ParamsE:
[----:B------:R-:W1:Y:S02]  /*0000*/  LDC R1, c[0x0][0x28] ;  /* 0x00000a00ff017b82 */ /* 0x000e640000000800 */
[----:B-1----:R-:W-:Y:S01]  /*0010*/  VIADD R1, R1, 0xfffffff0 ;  /* 0xfffffff001017836 */ /* 0x002fe20000000000 */
[----:B------:R-:W1:Y:S01]  /*0020*/  S2R R3, SR_TID.X ;  /* 0x0000000000037919 */ /* 0x000e620000002100 */
[----:B------:R-:W-:Y:S01]  /*0030*/  ELECT P0, URZ, PT ;  /* 0x00000000003f782f */ /* 0x000fe20003800000 */
[----:B------:R-:W-:Y:S01]  /*0040*/  BSSY B0, `(.L_x_3393) ;  /* 0x0000016000007945 */ /* 0x000fe20003800000 */
[----:B-1----:R-:W-:-:S05]  /*0050*/  SHF.R.U32.HI R0, RZ, 0x5, R3 ;  /* 0x00000005ff007819 */ /* 0x002fca0000011603 */
        /* <DEDUP_REMOVED lines=20> */
.L_x_3394:
[----:B------:R-:W-:Y:S05]  /*01a0*/  BSYNC B0 ;  /* 0x0000000000007941 */ /* 0x000fea0003800000 */
.L_x_3393:
[----:B------:R-:W-:Y:S01]  /*01b0*/  VOTEU.ANY UP0, P0 ;  /* 0x00000000003f7886 */ /* 0x000fe20000000100 */
[----:B------:R-:W1:Y:S01]  /*01c0*/  SHFL.IDX PT, R2, R0, RZ, 0x1f ;  /* 0x00001fff00027589 */ /* 0x000e6200000e0000 */
[----:B------:R-:W-:Y:S01]  /*01d0*/  UMOV UR4, 0x1 ;  /* 0x0000000100047882 */ /* 0x000fe20000000000 */
[----:B------:R-:W-:Y:S01]  /*01e0*/  VOTEU.ANY UP1, P0 ;  /* 0x00000000003f7886 */ /* 0x000fe20000020100 */
[----:B------:R-:W-:Y:S01]  /*01f0*/  SHF.R.U32.HI R3, RZ, 0x7, R3 ;  /* 0x00000007ff037819 */ /* 0x000fe20000011603 */
[----:B------:R-:W2:Y:S01]  /*0200*/  @UP0 S2UR UR7, SR_CgaCtaId ;  /* 0x00000000000709c3 */ /* 0x000ea20000008800 */
[----:B------:R-:W-:Y:S01]  /*0210*/  @UP0 UMOV UR6, 0x400 ;  /* 0x0000040000060882 */ /* 0x000fe20000000000 */
[----:B------:R-:W-:-:S04]  /*0220*/  @UP0 UIADD3 UR4, -UR4, 0x100000, URZ ;  /* 0x0010000004040890 */ /* 0x000fc8000fffe13f */
[----:B------:R-:W-:Y:S02]  /*0230*/  @UP0 USHF.L.U32 UR5, UR4, 0xb, URZ ;  /* 0x0000000b04050899 */ /* 0x000fe4000800063f */
[----:B------:R-:W-:Y:S01]  /*0240*/  @UP0 USHF.L.U32 UR4, UR4, 0x1, URZ ;  /* 0x0000000104040899 */ /* 0x000fe2000800063f */
[----:B------:R-:W-:Y:S01]  /*0250*/  VOTEU.ANY UP2, P0 ;  /* 0x00000000003f7886 */ /* 0x000fe20000040100 */
[----:B-1----:R-:W-:Y:S02]  /*0260*/  ISETP.NE.AND P1, PT, R2, RZ, PT ;  /* 0x000000ff0200720c */ /* 0x002fe40003f25270 */
[----:B------:R1:W3:Y:S01]  /*0270*/  SHFL.IDX PT, R2, R3, RZ, 0x1f ;  /* 0x00001fff03027589 */ /* 0x0002e200000e0000 */
[----:B--2---:R-:W-:Y:S01]  /*0280*/  @UP0 ULEA UR6, UR7, UR6, 0x18 ;  /* 0x0000000607060291 */ /* 0x004fe2000f8ec03f */
[----:B------:R-:W-:Y:S02]  /*0290*/  VOTEU.ANY UP0, P0 ;  /* 0x00000000003f7886 */ /* 0x000fe40000000100 */
[----:B------:R-:W2:Y:S09]  /*02a0*/  FENCE.VIEW.ASYNC.S ;  /* 0x00000000000073c6 */ /* 0x000eb20000000000 */
[----:B--2---:R1:W2:Y:S01]  /*02b0*/  @UP0 SYNCS.EXCH.64 URZ, [UR6+0x32400], UR4 ;  /* 0x03240004063f05b2 */ /* 0x0042a20008000100 */
[----:B------:R1:W4:Y:S01]  /*02c0*/  @UP1 SYNCS.EXCH.64 URZ, [UR6+0x32410], UR4 ;  /* 0x03241004063f15b2 */ /* 0x0003220008000100 */
[----:B------:R1:W1:Y:S01]  /*02d0*/  @UP2 SYNCS.EXCH.64 URZ, [UR6+0x32420], UR4 ;  /* 0x03242004063f25b2 */ /* 0x0002620008000100 */
        /* <DEDUP_REMOVED lines=19> */
.L_x_3395:
[----:B-1----:R-:W1:Y:S01]  /*0410*/  SHFL.IDX PT, R3, R0, RZ, 0x1f ;  /* 0x00001fff00037589 */ /* 0x002e6200000e0000 */
[----:B------:R-:W-:Y:S01]  /*0420*/  NOP ;  /* 0x0000000000007918 */ /* 0x000fe20000000000 */
[----:B-1----:R-:W-:-:S13]  /*0430*/  ISETP.NE.AND P0, PT, R3, RZ, PT ;  /* 0x000000ff0300720c */ /* 0x002fda0003f05270 */
[----:B------:R-:W-:Y:S05]  /*0440*/  @P0 BRA `(.L_x_3396) ;  /* 0x0000000000480947 */ /* 0x000fea0003800000 */
[----:B------:R-:W1:Y:S01]  /*0450*/  S2UR UR5, SR_CgaCtaId ;  /* 0x00000000000579c3 */ /* 0x000e620000008800 */
        /* <DEDUP_REMOVED lines=17> */
.L_x_3396:
        /* <DEDUP_REMOVED lines=18> */
.L_x_3397:
        /* <DEDUP_REMOVED lines=22> */
.L_x_3398:
        /* <DEDUP_REMOVED lines=22> */
.L_x_3399:
[----:B---3--:R-:W-:Y:S01]  /*0950*/  ISETP.NE.AND P0, PT, R2, RZ, PT ;  /* 0x000000ff0200720c */ /* 0x008fe20003f05270 */
[----:B------:R-:W-:Y:S01]  /*0960*/  IMAD.MOV.U32 R2, RZ, RZ, 0x1 ;  /* 0x00000001ff027424 */ /* 0x000fe200078e00ff */
[----:B------:R-:W-:Y:S01]  /*0970*/  NOP ;  /* 0x0000000000007918 */ /* 0x000fe20000000000 */
[----:B------:R-:W-:-:S03]  /*0980*/  ULDC.64 UR46, c[0x0][0x208] ;  /* 0x00008200002e7ab9 */ /* 0x000fc60000000a00 */
[----:B------:R-:W-:-:S05]  /*0990*/  SEL R2, R2, 0x2, !P0 ;  /* 0x0000000202027807 */ /* 0x000fca0004000000 */
[----:B------:R3:W-:Y:S01]  /*09a0*/  STL [R1+0x8], R2 ;  /* 0x0000080201007387 */ /* 0x0007e20000100800 */
[----:B-12-4-:R-:W-:Y:S06]  /*09b0*/  BAR.SYNC.DEFER_BLOCKING 0x0 ;  /* 0x0000000000007b1d */ /* 0x016fec0000010000 */
[----:B------:R-:W-:Y:S05]  /*09c0*/  @!P0 BRA `(.L_x_3400) ;  /* 0x000000b800608947 */ /* 0x000fea0003800000 */
.L_x_3401:
[----:B------:R-:W-:-:S08]  /*09d0*/  NOP ;  /* 0x0000000000007918 */ /* 0x000fd00000000000 */
[----:B------:R-:W1:Y:S02]  /*09e0*/  USETMAXREG.TRY_ALLOC.CTAPOOL UP0, 0xf0 ;  /* 0x000000f0000079c8 */ /* 0x000e640008000600 */
[----:B-1----:R-:W-:-:S13]  /*09f0*/  PLOP3.LUT P0, PT, PT, PT, UP0, 0x80, 0x0 ;  /* 0x000000000000781c */ /* 0x002fda0003f0f008 */
[----:B------:R-:W-:Y:S05]  /*0a00*/  @!P0 BRA `(.L_x_3401) ;  /* 0xfffffffc00f08947 */ /* 0x000fea000383ffff */
[----:B------:R-:W1:Y:S01]  /*0a10*/  S2R R0, SR_TID.X ;  /* 0x0000000000007919 */ /* 0x000e620000002100 */
[----:B------:R-:W2:Y:S08]  /*0a20*/  S2UR UR7, SR_CTAID.X ;  /* 0x00000000000779c3 */ /* 0x000eb00000002500 */
[----:B------:R-:W-:Y:S08]  /*0a30*/  BAR.ARV 0x4, 0x120 ;  /* 0x0104800000007b1d */ /* 0x000ff00000002000 */
[----:B------:R-:W-:Y:S06]  /*0a40*/  BAR.ARV 0x8, 0x120 ;  /* 0x0204800000007b1d */ /* 0x000fec0000002000 */
[----:B-1----:R-:W-:-:S04]  /*0a50*/  SHF.R.U32.HI R0, RZ, 0x7, R0 ;  /* 0x00000007ff007819 */ /* 0x002fc80000011600 */
[----:B------:R-:W-:Y:S02]  /*0a60*/  ISETP.NE.AND P0, PT, R0, 0x1, PT ;  /* 0x000000010000780c */ /* 0x000fe40003f05270 */
[----:B------:R-:W2:Y:S11]  /*0a70*/  LDC R0, c[0x0][0xea8] ;  /* 0x0003aa00ff007b82 */ /* 0x000eb60000000800 */
[----:B------:R-:W-:Y:S06]  /*0a80*/  @!P0 BAR.ARV 0x9, 0x100 ;  /* 0x0244000000008b1d */ /* 0x000fec0000002000 */
[----:B--2---:R-:W-:-:S13]  /*0a90*/  ISETP.LE.AND P0, PT, R0, UR7, PT ;  /* 0x0000000700007c0c */ /* 0x004fda000bf03270 */
[----:B------:R-:W-:Y:S05]  /*0aa0*/  @P0 EXIT ;  /* 0x000000000000094d */ /* 0x000fea0003800000 */
[----:B------:R-:W2:Y:S01]  /*0ab0*/  LDL.LU R11, [R1+0x8] ;  /* 0x00000800010b7983 */ /* 0x000ea20000300800 */
[----:B---3--:R-:W1:Y:S01]  /*0ac0*/  S2R R2, SR_TID.X ;  /* 0x0000000000027919 */ /* 0x008e620000002100 */
[----:B------:R-:W3:Y:S08]  /*0ad0*/  S2UR UR4, SR_CgaCtaId ;  /* 0x00000000000479c3 */ /* 0x000ef00000008800 */
[----:B------:R-:W4:Y:S01]  /*0ae0*/  S2UR UR6, SR_SWINHI ;  /* 0x00000000000679c3 */ /* 0x000f220000002f00 */
[----:B-1----:R-:W-:-:S05]  /*0af0*/  VIADD R227, R2, 0xffffff80 ;  /* 0xffffff8002e37836 */ /* 0x002fca0000000000 */
[----:B------:R-:W-:-:S04]  /*0b00*/  SHF.R.S32.HI R0, RZ, 0x1f, R227 ;  /* 0x0000001fff007819 */ /* 0x000fc800000114e3 */
[----:B------:R-:W-:-:S04]  /*0b10*/  LEA.HI R2, R0, R227, RZ, 0x7 ;  /* 0x000000e300027211 */ /* 0x000fc800078f38ff */
[----:B------:R-:W-:Y:S02]  /*0b20*/  LOP3.LUT R4, R2, 0xffffff80, RZ, 0xc0, !PT ;  /* 0xffffff8002047812 */ /* 0x000fe400078ec0ff */
[CC--:B------:R-:W-:Y:S02]  /*0b30*/  LEA.HI R3, R0.reuse, R227.reuse, RZ, 0x4 ;  /* 0x000000e300037211 */ /* 0x0c0fe400078f20ff */
[----:B------:R-:W-:Y:S02]  /*0b40*/  IADD3 R224, R227, -R4, RZ ;  /* 0x80000004e3e07210 */ /* 0x000fe40007ffe0ff */
[----:B------:R-:W-:Y:S02]  /*0b50*/  LEA.HI R4, R0, R227, RZ, 0x5 ;  /* 0x000000e300047211 */ /* 0x000fe400078f28ff */
[----:B------:R-:W-:Y:S02]  /*0b60*/  SHF.R.S32.HI R6, RZ, 0x4, R3 ;  /* 0x00000004ff067819 */ /* 0x000fe40000011403 */
[----:B------:R-:W-:-:S02]  /*0b70*/  SHF.R.S32.HI R7, RZ, 0x1f, R224 ;  /* 0x0000001fff077819 */ /* 0x000fc400000114e0 */
[----:B------:R-:W-:Y:S02]  /*0b80*/  SHF.R.S32.HI R5, RZ, 0x5, R4 ;  /* 0x00000005ff057819 */ /* 0x000fe40000011404 */
[C---:B------:R-:W-:Y:S02]  /*0b90*/  LOP3.LUT R4, R3.reuse, 0x3fffff0, RZ, 0xc0, !PT ;  /* 0x03fffff003047812 */ /* 0x040fe400078ec0ff */
[----:B------:R-:W-:Y:S02]  /*0ba0*/  LEA.HI R3, R3, R6, RZ, 0x1 ;  /* 0x0000000603037211 */ /* 0x000fe400078f08ff */
[----:B------:R-:W-:Y:S02]  /*0bb0*/  LEA.HI R8, R7, R224, RZ, 0x2 ;  /* 0x000000e007087211 */ /* 0x000fe400078f10ff */
[----:B------:R-:W-:Y:S02]  /*0bc0*/  LOP3.LUT R3, R3, 0x1ffffffe, RZ, 0xc0, !PT ;  /* 0x1ffffffe03037812 */ /* 0x000fe400078ec0ff */
[----:B------:R-:W-:-:S02]  /*0bd0*/  SHF.R.S32.HI R9, RZ, 0x2, R8 ;  /* 0x00000002ff097819 */ /* 0x000fc40000011408 */
[----:B------:R-:W-:Y:S01]  /*0be0*/  SHF.R.S32.HI R10, RZ, 0x1f, R8 ;  /* 0x0000001fff0a7819 */ /* 0x000fe20000011408 */
[----:B------:R-:W-:Y:S01]  /*0bf0*/  IMAD.IADD R6, R6, 0x1, -R3 ;  /* 0x0000000106067824 */ /* 0x000fe200078e0a03 */
[----:B------:R-:W-:Y:S01]  /*0c00*/  SHF.R.S32.HI R3, RZ, 0x7, R2 ;  /* 0x00000007ff037819 */ /* 0x000fe20000011402 */
[----:B------:R-:W-:Y:S01]  /*0c10*/  IMAD.IADD R4, R227, 0x1, -R4 ;  /* 0x00000001e3047824 */ /* 0x000fe200078e0a04 */
[----:B------:R-:W-:Y:S01]  /*0c20*/  LEA.HI R10, R10, R9, RZ, 0x3 ;  /* 0x000000090a0a7211 */ /* 0x000fe200078f18ff */
[----:B------:R-:W-:Y:S01]  /*0c30*/  UMOV UR39, 0x400 ;  /* 0x0000040000277882 */ /* 0x000fe20000000000 */
[----:B------:R-:W-:Y:S01]  /*0c40*/  LEA.HI R2, R2, R3, RZ, 0x1 ;  /* 0x0000000302027211 */ /* 0x000fe200078f08ff */
[----:B------:R-:W-:Y:S01]  /*0c50*/  IMAD R5, R5, 0x10, R4 ;  /* 0x0000001005057824 */ /* 0x000fe200078e0204 */
[----:B------:R-:W-:Y:S01]  /*0c60*/  LOP3.LUT R10, R10, 0xfffffff8, RZ, 0xc0, !PT ;  /* 0xfffffff80a0a7812 */ /* 0x000fe200078ec0ff */
[----:B---3--:R-:W-:Y:S01]  /*0c70*/  ULEA UR39, UR4, UR39, 0x18 ;  /* 0x0000002704277291 */ /* 0x008fe2000f8ec03f */
[----:B------:R-:W-:-:S02]  /*0c80*/  LEA.HI R7, R7, R224, RZ, 0x5 ;  /* 0x000000e007077211 */ /* 0x000fc400078f28ff */
[----:B------:R-:W-:Y:S01]  /*0c90*/  LEA.HI R0, R0, R227, RZ, 0x3 ;  /* 0x000000e300007211 */ /* 0x000fe200078f18ff */
[----:B------:R-:W-:Y:S01]  /*0ca0*/  IMAD.IADD R10, R9, 0x1, -R10 ;  /* 0x00000001090a7824 */ /* 0x000fe200078e0a0a */
[----:B------:R-:W-:Y:S02]  /*0cb0*/  LOP3.LUT R2, R2, 0x3fffffe, RZ, 0xc0, !PT ;  /* 0x03fffffe02027812 */ /* 0x000fe400078ec0ff */
[----:B------:R-:W-:Y:S02]  /*0cc0*/  SHF.R.S32.HI R7, RZ, 0x5, R7 ;  /* 0x00000005ff077819 */ /* 0x000fe40000011407 */
[----:B------:R-:W-:Y:S02]  /*0cd0*/  LEA R5, R5, R6, 0x3 ;  /* 0x0000000605057211 */ /* 0x000fe400078e18ff */
[----:B------:R-:W-:Y:S01]  /*0ce0*/  LOP3.LUT R0, R0, 0x1ffffff8, RZ, 0xc0, !PT ;  /* 0x1ffffff800007812 */ /* 0x000fe200078ec0ff */
[----:B------:R-:W-:Y:S01]  /*0cf0*/  UMOV UR4, UR39 ;  /* 0x0000002700047c82 */ /* 0x000fe20008000000 */
[----:B----4-:R-:W-:Y:S01]  /*0d00*/  UMOV UR5, UR6 ;  /* 0x0000000600057c82 */ /* 0x010fe20008000000 */
[----:B------:R-:W-:Y:S01]  /*0d10*/  LOP3.LUT R9, R8, 0x7ffffffc, RZ, 0xc0, !PT ;  /* 0x7ffffffc08097812 */ /* 0x000fe200078ec0ff */
[----:B------:R-:W-:Y:S01]  /*0d20*/  IMAD.IADD R2, R3, 0x1, -R2 ;  /* 0x0000000103027824 */ /* 0x000fe200078e0a02 */
[----:B------:R-:W-:Y:S01]  /*0d30*/  SHF.L.U32 R5, R5, 0x3, RZ ;  /* 0x0000000305057819 */ /* 0x000fe200000006ff */
[----:B------:R-:W-:-:S02]  /*0d40*/  IMAD R7, R7, 0x10, R10 ;  /* 0x0000001007077824 */ /* 0x000fc400078e020a */
[----:B------:R-:W-:Y:S02]  /*0d50*/  IMAD.U32 R202, RZ, RZ, UR4 ;  /* 0x00000004ffca7e24 */ /* 0x000fe4000f8e00ff */
[----:B------:R-:W-:Y:S02]  /*0d60*/  IMAD.U32 R203, RZ, RZ, UR5 ;  /* 0x00000005ffcb7e24 */ /* 0x000fe4000f8e00ff */
[----:B------:R-:W-:Y:S01]  /*0d70*/  IMAD.IADD R0, R227, 0x1, -R0 ;  /* 0x00000001e3007824 */ /* 0x000fe200078e0a00 */
[----:B------:R-:W-:Y:S01]  /*0d80*/  LEA R225, R2, R7, 0x6 ;  /* 0x0000000702e17211 */ /* 0x000fe200078e30ff */
[----:B------:R-:W-:Y:S02]  /*0d90*/  IMAD.IADD R224, R224, 0x1, -R9 ;  /* 0x00000001e0e07824 */ /* 0x000fe400078e0a09 */
[----:B------:R-:W-:Y:S01]  /*0da0*/  IMAD.WIDE R202, R5, 0x2, R202 ;  /* 0x0000000205ca7825 */ /* 0x000fe200078e02ca */
[----:B------:R-:W-:-:S03]  /*0db0*/  UMOV UR4, UR7 ;  /* 0x0000000700047c82 */ /* 0x000fc60008000000 */
[----:B------:R-:W-:Y:S02]  /*0dc0*/  IMAD.MOV.U32 R226, RZ, RZ, RZ ;  /* 0x000000ffffe27224 */ /* 0x000fe400078e00ff */
[----:B------:R-:W-:Y:S01]  /*0dd0*/  IMAD.SHL.U32 R204, R0, 0x8, RZ ;  /* 0x0000000800cc7824 */ /* 0x000fe200078e00ff */
[----:B------:R-:W-:Y:S01]  /*0de0*/  ULDC.64 UR60, c[0x0][0x198] ;  /* 0x00006600003c7ab9 */ /* 0x000fe20000000a00 */
[----:B------:R-:W-:Y:S01]  /*0df0*/  UMOV UR37, URZ ;  /* 0x0000003f00257c82 */ /* 0x000fe20008000000 */
[----:B------:R-:W-:Y:S01]  /*0e00*/  UMOV UR36, URZ ;  /* 0x0000003f00247c82 */ /* 0x000fe20008000000 */
[----:B--2---:R-:W-:-:S07]  /*0e10*/  LOP3.LUT R219, R11, 0x1, RZ, 0xfc, !PT ;  /* 0x000000010bdb7812 */ /* 0x004fce00078efcff */
.L_x_3449:
        /* <DEDUP_REMOVED lines=20> */
.L_x_3402:
[----:B------:R-:W-:Y:S01]  /*0f60*/  ULDC UR6, c[0x0][0xec4] ;  /* 0x0003b10000067ab9 */ /* 0x000fe20000000800 */
[----:B------:R-:W-:Y:S01]  /*0f70*/  UMOV UR40, UR7 ;  /* 0x0000000700287c82 */ /* 0x000fe20008000000 */
[----:B------:R-:W-:-:S11]  /*0f80*/  UISETP.NE.AND UP0, UPT, UR6, 0x1, UPT ;  /* 0x000000010600788c */ /* 0x000fd6000bf05270 */
[----:B------:R-:W-:Y:S02]  /*0f90*/  @UP0 ULDC.64 UR10, c[0x0][0xec8] ;  /* 0x0003b200000a0ab9 */ /* 0x000fe40000000a00 */
[----:B------:R-:W-:-:S04]  /*0fa0*/  UIMAD.WIDE.U32 UR4, UR7, UR10, URZ ;  /* 0x0000000a070472a5 */ /* 0x000fc8000f8e003f */
[----:B------:R-:W-:-:S04]  /*0fb0*/  @UP0 USHF.R.U32.HI UR40, URZ, UR11, UR5 ;  /* 0x0000000b3f280299 */ /* 0x000fc80008011605 */
[----:B------:R-:W-:-:S12]  /*0fc0*/  UIMAD UR4, UR40, UR6, URZ ;  /* 0x00000006280472a4 */ /* 0x000fd8000f8e023f */
.L_x_3403:
[----:B------:R-:W1:Y:S01]  /*0fd0*/  LDC R2, c[0x0][0x288] ;  /* 0x0000a200ff027b82 */ /* 0x000e620000000800 */
[----:B------:R-:W-:Y:S01]  /*0fe0*/  ULOP3.LUT UR5, URZ, UR40, URZ, 0x33, !UPT ;  /* 0x000000283f057292 */ /* 0x000fe2000f8e333f */
[----:B------:R-:W-:Y:S01]  /*0ff0*/  PLOP3.LUT P0, PT, PT, PT, PT, 0x80, 0x0 ;  /* 0x000000000000781c */ /* 0x000fe20003f0f070 */
[----:B------:R-:W-:Y:S01]  /*1000*/  ULDC UR6, c[0x0][0xeac] ;  /* 0x0003ab0000067ab9 */ /* 0x000fe20000000800 */
[----:B------:R-:W-:Y:S01]  /*1010*/  ULDC.64 UR10, c[0x0][0x3f8] ;  /* 0x0000fe00000a7ab9 */ /* 0x000fe20000000a00 */
[----:B------:R-:W-:Y:S01]  /*1020*/  UIADD3 UR5, UR5, UR6, URZ ;  /* 0x0000000605057290 */ /* 0x000fe2000fffe03f */
[----:B------:R-:W-:Y:S01]  /*1030*/  MOV R150, RZ ;  /* 0x000000ff00967202 */ /* 0x000fe20000000f00 */
[----:B------:R-:W-:Y:S01]  /*1040*/  UISETP.NE.U32.AND UP0, UPT, UR10, URZ, UPT ;  /* 0x0000003f0a00728c */ /* 0x000fe2000bf05070 */
[----:B------:R-:W2:Y:S01]  /*1050*/  LDC R157, c[0x0][0x2e0] ;  /* 0x0000b800ff9d7b82 */ /* 0x000ea20000000800 */
[----:B------:R-:W-:Y:S01]  /*1060*/  USHF.L.U32 UR42, UR5, 0x7, URZ ;  /* 0x00000007052a7899 */ /* 0x000fe2000800063f */
[----:B------:R-:W-:Y:S01]  /*1070*/  CS2R R148, SRZ ;  /* 0x0000000000947805 */ /* 0x000fe2000001ff00 */
[----:B------:R-:W-:Y:S01]  /*1080*/  UISETP.NE.AND.EX UP0, UPT, UR11, URZ, UPT, UP0 ;  /* 0x0000003f0b00728c */ /* 0x000fe2000bf05300 */
[----:B------:R-:W-:Y:S01]  /*1090*/  CS2R R146, SRZ ;  /* 0x0000000000927805 */ /* 0x000fe2000001ff00 */
[----:B------:R-:W-:Y:S01]  /*10a0*/  ULDC UR6, c[0x0][0x404] ;  /* 0x0001010000067ab9 */ /* 0x000fe20000000800 */
[----:B------:R-:W-:Y:S01]  /*10b0*/  ULDC UR43, c[0x0][0xeb8] ;  /* 0x0003ae00002b7ab9 */ /* 0x000fe20000000800 */
[----:B------:R-:W-:Y:S01]  /*10c0*/  USEL UR5, UR6, 0x1, UP0 ;  /* 0x0000000106057887 */ /* 0x000fe20008000000 */
[----:B------:R-:W-:Y:S01]  /*10d0*/  MOV R223, UR42 ;  /* 0x0000002a00df7c02 */ /* 0x000fe20008000f00 */
[----:B------:R-:W-:Y:S01]  /*10e0*/  UISETP.NE.AND UP0, UPT, UR43, 0x1, UPT ;  /* 0x000000012b00788c */ /* 0x000fe2000bf05270 */
[----:B------:R-:W-:Y:S01]  /*10f0*/  CS2R R144, SRZ ;  /* 0x0000000000907805 */ /* 0x000fe2000001ff00 */
[----:B------:R-:W-:Y:S01]  /*1100*/  UIADD3 UR4, UR7, -UR4, URZ ;  /* 0x8000000407047290 */ /* 0x000fe2000fffe03f */
[----:B------:R-:W-:-:S02]  /*1110*/  CS2R R142, SRZ ;  /* 0x00000000008e7805 */ /* 0x000fc4000001ff00 */
[----:B------:R-:W-:Y:S02]  /*1120*/  CS2R R140, SRZ ;  /* 0x00000000008c7805 */ /* 0x000fe4000001ff00 */
[----:B------:R-:W-:Y:S02]  /*1130*/  CS2R R138, SRZ ;  /* 0x00000000008a7805 */ /* 0x000fe4000001ff00 */
[----:B------:R-:W-:Y:S02]  /*1140*/  CS2R R136, SRZ ;  /* 0x0000000000887805 */ /* 0x000fe4000001ff00 */
[----:B-1----:R-:W-:Y:S02]  /*1150*/  IADD3 R2, R223, 0xdf, -R2 ;  /* 0x000000dfdf027810 */ /* 0x002fe40007ffe802 */
[----:B------:R-:W-:Y:S02]  /*1160*/  CS2R R134, SRZ ;  /* 0x0000000000867805 */ /* 0x000fe4000001ff00 */
[----:B------:R-:W-:-:S02]  /*1170*/  CS2R R132, SRZ ;  /* 0x0000000000847805 */ /* 0x000fc4000001ff00 */
[----:B------:R-:W-:Y:S01]  /*1180*/  CS2R R130, SRZ ;  /* 0x0000000000827805 */ /* 0x000fe2000001ff00 */
[----:B------:R-:W-:Y:S01]  /*1190*/  @UP0 ULDC UR6, c[0x0][0xec0] ;  /* 0x0003b00000060ab9 */ /* 0x000fe20000000800 */
[----:B------:R-:W-:Y:S02]  /*11a0*/  CS2R R128, SRZ ;  /* 0x0000000000807805 */ /* 0x000fe4000001ff00 */
[----:B------:R-:W-:Y:S02]  /*11b0*/  CS2R R126, SRZ ;  /* 0x00000000007e7805 */ /* 0x000fe4000001ff00 */
[----:B------:R-:W-:Y:S01]  /*11c0*/  CS2R R124, SRZ ;  /* 0x00000000007c7805 */ /* 0x000fe2000001ff00 */
[----:B--2---:R-:W-:Y:S01]  /*11d0*/  IMAD R157, R157, UR5, RZ ;  /* 0x000000059d9d7c24 */ /* 0x004fe2000f8e02ff */
[----:B------:R-:W-:Y:S01]  /*11e0*/  ULDC UR5, c[0x0][0xec4] ;  /* 0x0003b10000057ab9 */ /* 0x000fe20000000800 */
[----:B------:R-:W-:Y:S01]  /*11f0*/  CS2R R122, SRZ ;  /* 0x00000000007a7805 */ /* 0x000fe2000001ff00 */
[----:B------:R-:W-:Y:S01]  /*1200*/  UIMAD UR8, UR8, UR5, UR4 ;  /* 0x00000005080872a4 */ /* 0x000fe2000f8e0204 */
[C---:B------:R-:W-:Y:S01]  /*1210*/  VIADD R0, R157.reuse, 0x5f ;  /* 0x0000005f9d007836 */ /* 0x040fe20000000000 */
[----:B------:R-:W-:Y:S01]  /*1220*/  CS2R R120, SRZ ;  /* 0x0000000000787805 */ /* 0x000fe2000001ff00 */
[----:B------:R-:W-:Y:S01]  /*1230*/  IMAD.IADD R2, R157, 0x1, R2 ;  /* 0x000000019d027824 */ /* 0x000fe200078e0202 */
[----:B------:R-:W-:Y:S01]  /*1240*/  @UP0 ULDC UR4, c[0x0][0xebc] ;  /* 0x0003af0000040ab9 */ /* 0x000fe20000000800 */
[----:B------:R-:W-:Y:S01]  /*1250*/  IMAD.HI R0, R0, 0x2aaaaaab, RZ ;  /* 0x2aaaaaab00007827 */ /* 0x000fe200078e02ff */
[----:B------:R-:W-:Y:S01]  /*1260*/  UIMAD.WIDE.U32 UR4, UR8, UR4, URZ ;  /* 0x00000004080472a5 */ /* 0x000fe2000f8e003f */
[----:B------:R-:W-:Y:S01]  /*1270*/  CS2R R118, SRZ ;  /* 0x0000000000767805 */ /* 0x000fe2000001ff00 */
[----:B------:R-:W-:Y:S01]  /*1280*/  UMOV UR44, UR8 ;  /* 0x00000008002c7c82 */ /* 0x000fe20008000000 */
[----:B------:R-:W-:Y:S01]  /*1290*/  IMAD.HI R2, R2, 0x2aaaaaab, RZ ;  /* 0x2aaaaaab02027827 */ /* 0x000fe200078e02ff */
[----:B------:R-:W-:Y:S01]  /*12a0*/  SHF.R.U32.HI R3, RZ, 0x1f, R0 ;  /* 0x0000001fff037819 */ /* 0x000fe20000011600 */
[----:B------:R-:W-:Y:S01]  /*12b0*/  @UP0 USHF.R.U32.HI UR44, URZ, UR6, UR5 ;  /* 0x000000063f2c0299 */ /* 0x000fe20008011605 */
[----:B------:R-:W-:-:S02]  /*12c0*/  CS2R R116, SRZ ;  /* 0x0000000000747805 */ /* 0x000fc4000001ff00 */
[----:B------:R-:W-:Y:S02]  /*12d0*/  CS2R R114, SRZ ;  /* 0x0000000000727805 */ /* 0x000fe4000001ff00 */
[----:B------:R-:W-:Y:S01]  /*12e0*/  SHF.R.U32.HI R5, RZ, 0x1f, R2 ;  /* 0x0000001fff057819 */ /* 0x000fe20000011602 */
[----:B------:R-:W-:Y:S01]  /*12f0*/  UIADD3 UR4, -UR44, URZ, URZ ;  /* 0x0000003f2c047290 */ /* 0x000fe2000fffe13f */
[----:B------:R-:W-:Y:S01]  /*1300*/  LEA.HI.SX32 R3, R0, R3, 0x1c ;  /* 0x0000000300037211 */ /* 0x000fe200078fe2ff */
[----:B------:R-:W-:Y:S01]  /*1310*/  IMAD.MOV.U32 R0, RZ, RZ, RZ ;  /* 0x000000ffff007224 */ /* 0x000fe200078e00ff */
[----:B------:R-:W-:Y:S01]  /*1320*/  LEA.HI.SX32 R2, R2, R5, 0x1c ;  /* 0x0000000502027211 */ /* 0x000fe200078fe2ff */
[----:B------:R-:W-:Y:S01]  /*1330*/  UIMAD UR43, UR43, UR4, UR8 ;  /* 0x000000042b2b72a4 */ /* 0x000fe2000f8e0208 */
[----:B------:R-:W-:Y:S02]  /*1340*/  CS2R R112, SRZ ;  /* 0x0000000000707805 */ /* 0x000fe4000001ff00 */
[----:B------:R-:W-:-:S02]  /*1350*/  CS2R R110, SRZ ;  /* 0x00000000006e7805 */ /* 0x000fc4000001ff00 */
[----:B------:R-:W-:Y:S02]  /*1360*/  VIMNMX R159, R3, R2, PT ;  /* 0x00000002039f7248 */ /* 0x000fe40003fe0100 */
[----:B------:R-:W-:Y:S02]  /*1370*/  CS2R R2, SRZ ;  /* 0x0000000000027805 */ /* 0x000fe4000001ff00 */
[----:B------:R-:W-:Y:S02]  /*1380*/  CS2R R108, SRZ ;  /* 0x00000000006c7805 */ /* 0x000fe4000001ff00 */
[----:B------:R-:W-:Y:S02]  /*1390*/  CS2R R106, SRZ ;  /* 0x00000000006a7805 */ /* 0x000fe4000001ff00 */
[----:B------:R-:W-:Y:S02]  /*13a0*/  ISETP.GE.AND P1, PT, R159, 0x1, PT ;  /* 0x000000019f00780c */ /* 0x000fe40003f26270 */
        /* <DEDUP_REMOVED lines=41> */
[----:B------:R-:W-:Y:S01]  /*1640*/  IMAD.MOV.U32 R168, RZ, RZ, RZ ;  /* 0x000000ffffa87224 */ /* 0x000fe200078e00ff */
[----:B------:R-:W-:Y:S01]  /*1650*/  MOV R25, RZ ;  /* 0x000000ff00197202 */ /* 0x000fe20000000f00 */
        /* <DEDUP_REMOVED lines=13> */
[----:B------:R-:W-:Y:S02]  /*1730*/  USHF.R.U32.HI UR4, URZ, 0x4, UR5 ;  /* 0x000000043f047899 */ /* 0x000fe40008011605 */
[----:B------:R-:W-:Y:S02]  /*1740*/  UIADD3 UR5, UR5, 0xa000, URZ ;  /* 0x0000a00005057890 */ /* 0x000fe4000fffe03f */
[----:B------:R-:W-:Y:S02]  /*1750*/  ULOP3.LUT UR4, UR4, 0x3fff, URZ, 0xc0, !UPT ;  /* 0x00003fff04047892 */ /* 0x000fe4000f8ec03f */
[----:B------:R-:W-:Y:S02]  /*1760*/  USHF.R.U32.HI UR5, URZ, 0x4, UR5 ;  /* 0x000000043f057899 */ /* 0x000fe40008011605 */
[----:B------:R-:W-:Y:S02]  /*1770*/  ULOP3.LUT UR41, UR4, 0x10000, URZ, 0xfc, !UPT ;  /* 0x0001000004297892 */ /* 0x000fe4000f8efc3f */
[----:B------:R-:W-:-:S03]  /*1780*/  ULOP3.LUT UR45, UR5, 0x3fff, URZ, 0xc0, !UPT ;  /* 0x00003fff052d7892 */ /* 0x000fc6000f8ec03f */
[----:B------:R-:W-:Y:S02]  /*1790*/  UMOV UR5, 0x40000040 ;  /* 0x4000004000057882 */ /* 0x000fe40000000000 */
[----:B------:R-:W-:Y:S01]  /*17a0*/  UMOV UR4, UR41 ;  /* 0x0000002900047c82 */ /* 0x000fe20008000000 */
[----:B------:R-:W-:Y:S02]  /*17b0*/  IMAD.U32 R201, RZ, RZ, UR5 ;  /* 0x00000005ffc97e24 */ /* 0x000fe4000f8e00ff */
[----:B------:R-:W-:Y:S01]  /*17c0*/  IMAD.U32 R200, RZ, RZ, UR4 ;  /* 0x00000004ffc87e24 */ /* 0x000fe2000f8e00ff */
[----:B------:R-:W-:Y:S06]  /*17d0*/  @!P0 BRA `(.L_x_3405) ;  /* 0x0000000000408947 */ /* 0x000fec0003800000 */
[----:B------:R-:W-:Y:S01]  /*17e0*/  MOV R0, 0x0 ;  /* 0x0000000000007802 */ /* 0x000fe20000000f00 */
[----:B------:R-:W-:Y:S01]  /*17f0*/  ULDC.64 UR4, c[0x4][0x90] ;  /* 0x0100240000047ab9 */ /* 0x000fe20000000a00 */
[----:B------:R-:W-:Y:S01]  /*1800*/  ULDC.64 UR6, c[0x4][0x28] ;  /* 0x01000a0000067ab9 */ /* 0x000fe20000000a00 */
[----:B------:R-:W-:Y:S01]  /*1810*/  IMAD.U32 R4, RZ, RZ, UR4 ;  /* 0x00000004ff047e24 */ /* 0x000fe2000f8e00ff */
[----:B------:R1:W2:Y:S01]  /*1820*/  LDC.64 R2, c[0x4][R0] ;  /* 0x0100000000027b82 */ /* 0x0002a20000000a00 */
[----:B------:R-:W-:Y:S01]  /*1830*/  MOV R5, UR5 ;  /* 0x0000000500057c02 */ /* 0x000fe20008000f00 */
        /* <DEDUP_REMOVED lines=9> */
[----:B--2---:R-:W-:Y:S05]  /*18d0*/  CALL.ABS.NOINC R2 ;  /* 0x0000000002007343 */ /* 0x004fea0003c00000 */
.L_x_3405:
[----:B------:R-:W-:Y:S01]  /*18e0*/  LEA.HI R0, R226, R226, RZ, 0x1 ;  /* 0x000000e2e2007211 */ /* 0x000fe200078f08ff */
[----:B------:R-:W1:Y:S03]  /*18f0*/  S2R R2, SR_TID.X ;  /* 0x0000000000027919 */ /* 0x000e660000002100 */
[----:B------:R-:W-:-:S04]  /*1900*/  LOP3.LUT R3, R0, 0xfffffffe, RZ, 0xc0, !PT ;  /* 0xfffffffe00037812 */ /* 0x000fc800078ec0ff */
[----:B------:R-:W-:-:S04]  /*1910*/  IADD3 R0, R226, -R3, RZ ;  /* 0x80000003e2007210 */ /* 0x000fc80007ffe0ff */
[----:B------:R-:W-:-:S04]  /*1920*/  SHF.L.U32 R0, R0, 0x1f, RZ ;  /* 0x0000001f00007819 */ /* 0x000fc800000006ff */
[----:B------:R-:W2:Y:S01]  /*1930*/  SYNCS.PHASECHK.TRANS64.TRYWAIT P0, [UR39+0x32400], R0 ;  /* 0x03240000ff0075a7 */ /* 0x000ea20008000167 */
[----:B-1----:R-:W-:-:S05]  /*1940*/  SHF.R.U32.HI R2, RZ, 0x7, R2 ;  /* 0x00000007ff027819 */ /* 0x002fca0000011602 */
[----:B------:R-:W-:Y:S01]  /*1950*/  VIADD R188, R2, 0x8 ;  /* 0x0000000802bc7836 */ /* 0x000fe20000000000 */
[----:B--2---:R-:W-:Y:S06]  /*1960*/  @!P0 BRA `(.L_x_3406) ;  /* 0x000000d800488947 */ /* 0x004fec0003800000 */
.L_x_3510:
[----:B------:R-:W-:Y:S01]  /*1970*/  ISETP.NE.AND P0, PT, R219, 0x3, PT ;  /* 0x00000003db00780c */ /* 0x000fe20003f05270 */
[----:B------:R-:W-:Y:S05]  /*1980*/  WARPSYNC.ALL ;  /* 0x0000000000007948 */ /* 0x000fea0003800000 */
[----:B------:R2:W-:Y:S07]  /*1990*/  BAR.SYNC.DEFER_BLOCKING R188, 0x100 ;  /* 0x000400bc0000751d */ /* 0x0005ee0000010000 */
[----:B------:R-:W-:Y:S05]  /*19a0*/  @!P0 BRA `(.L_x_3407) ;  /* 0x0000000000048947 */ /* 0x000fea0003800000 */
[----:B------:R-:W-:Y:S01]  /*19b0*/  BPT.TRAP 0x1 ;  /* 0x000000040000795c */ /* 0x000fe20000300000 */
.L_x_3407:
[----:B------:R-:W-:Y:S01]  /*19c0*/  ULEA UR7, UR36, UR39, 0x3 ;  /* 0x0000002724077291 */ /* 0x000fe2000f8e183f */
[----:B------:R-:W-:-:S05]  /*19d0*/  IMAD.U32 R2, RZ, RZ, UR37 ;  /* 0x00000025ff027e24 */ /* 0x000fca000f8e00ff */
[----:B------:R-:W-:-:S04]  /*19e0*/  SHF.L.U32 R2, R2, 0x1f, RZ ;  /* 0x0000001f02027819 */ /* 0x000fc800000006ff */
[----:B------:R3:W4:Y:S01]  /*19f0*/  SYNCS.PHASECHK.TRANS64.TRYWAIT P1, [UR7+0x32430], R2 ;  /* 0x03243002ff0075a7 */ /* 0x0007220008020147 */
[----:B------:R-:W-:Y:S05]  /*1a00*/  @!P0 BRA `(.L_x_3408) ;  /* 0x0000000000048947 */ /* 0x000fea0003800000 */
[----:B------:R-:W-:Y:S01]  /*1a10*/  BPT.TRAP 0x1 ;  /* 0x000000040000795c */ /* 0x000fe20000300000 */
.L_x_3408:
[----:B----4-:R-:W-:Y:S05]  /*1a20*/  @P1 BRA `(.L_x_3409) ;  /* 0x0000000000081947 */ /* 0x010fea0003800000 */
[----:B------:R-:W4:Y:S02]  /*1a30*/  SYNCS.PHASECHK.TRANS64.TRYWAIT P1, [UR7+0x32430], R2 ;  /* 0x03243002ff0075a7 */ /* 0x000f240008020147 */
[----:B----4-:R-:W-:Y:S05]  /*1a40*/  @!P1 BRA `(.L_x_3410) ;  /* 0x000000d800289947 */ /* 0x010fea0003800000 */
.L_x_3409:
[----:B------:R-:W-:Y:S01]  /*1a50*/  UIADD3 UR4, UR39, 0x1c400, URZ ;  /* 0x0001c40027047890 */ /* 0x000fe2000fffe03f */
[----:B------:R-:W-:Y:S01]  /*1a60*/  R2UR UR8, R200 ;  /* 0x00000000c80872ca */ /* 0x000fe200000e0000 */
[----:B------:R-:W-:Y:S01]  /*1a70*/  WARPGROUP.ARRIVE ;  /* 0x00000000000079c5 */ /* 0x000fe20000000000 */
[----:B------:R-:W-:Y:S01]  /*1a80*/  R2UR UR9, R201 ;  /* 0x00000000c90972ca */ /* 0x000fe200000e0000 */
[----:B------:R-:W-:Y:S01]  /*1a90*/  USHF.R.U32.HI UR4, URZ, 0x4, UR4 ;  /* 0x000000043f047899 */ /* 0x000fe20008011604 */
[----:B------:R-:W-:Y:S01]  /*1aa0*/  UMOV UR11, 0x40000040 ;  /* 0x40000040000b7882 */ /* 0x000fe20000000000 */
[----:B------:R-:W-:Y:S02]  /*1ab0*/  UIADD3 UR5, UR41, 0x2, URZ ;  /* 0x0000000229057890 */ /* 0x000fe4000fffe03f */
[----:B------:R-:W-:-:S04]  /*1ac0*/  ULOP3.LUT UR4, UR4, 0x3fff, URZ, 0xc0, !UPT ;  /* 0x00003fff04047892 */ /* 0x000fc8000f8ec03f */
[----:B------:R-:W-:-:S04]  /*1ad0*/  ULOP3.LUT UR38, UR4, 0x10000, URZ, 0xfc, !UPT ;  /* 0x0001000004267892 */ /* 0x000fc8000f8efc3f */
[----:B------:R-:W-:-:S04]  /*1ae0*/  UIMAD UR4, UR36, 0x300, UR38 ;  /* 0x00000300240478a4 */ /* 0x000fc8000f8e0226 */
[----:B------:R-:W-:-:S03]  /*1af0*/  UIADD3 UR6, UR4, 0x2, URZ ;  /* 0x0000000204067890 */ /* 0x000fc6000fffe03f */
[----:B------:R-:W-:Y:S02]  /*1b00*/  UMOV UR10, UR4 ;  /* 0x00000004000a7c82 */ /* 0x000fe40008000000 */
        /* <DEDUP_REMOVED lines=8> */
[----:B------:R-:W-:Y:S01]  /*1b90*/  MOV R23, UR9 ;  /* 0x0000000900177c02 */ /* 0x000fe20008000f00 */
        /* <DEDUP_REMOVED lines=18> */
[----:B------:R-:W-:Y:S01]  /*1cc0*/  IMAD.U32 R18, RZ, RZ, UR8 ;  /* 0x00000008ff127e24 */ /* 0x000fe2000f8e00ff */
[----:B------:R-:W-:Y:S01]  /*1cd0*/  MOV R19, UR9 ;  /* 0x0000000900137c02 */ /* 0x000fe20008000f00 */
[----:B------:R-:W-:Y:S02]  /*1ce0*/  WARPGROUP.DEPBAR.LE gsb0, 0x0 ;  /* 0x00008000000079c5 */ /* 0x000fe40000010000 */
[----:B------:R-:W-:-:S06]  /*1cf0*/  WARPGROUP.ARRIVE ;  /* 0x00000000000079c5 */ /* 0x000fcc0000000000 */
[----:B------:R-:W-:Y:S03]  /*1d00*/  HGMMA.64x96x16.F32.BF16 R24, gdesc[UR8], R24, gsb0 ;  /* 0x01600000081879f0 */ /* 0x000fe60008001818 */
[----:B------:R-:W-:Y:S02]  /*1d10*/  WARPGROUP.DEPBAR.LE gsb0, 0x0 ;  /* 0x00008000000079c5 */ /* 0x000fe40000010000 */
[----:B------:R-:W4:Y:S02]  /*1d20*/  SYNCS.PHASECHK.TRANS64.TRYWAIT P1, [UR39+0x32410], R0 ;  /* 0x03241000ff0075a7 */ /* 0x000f240008020167 */
[----:B----4-:R-:W-:Y:S05]  /*1d30*/  @!P1 BRA `(.L_x_3411) ;  /* 0x000000d400849947 */ /* 0x010fea0003800000 */
.L_x_3511:
[----:B------:R-:W-:Y:S05]  /*1d40*/  @!P0 BRA `(.L_x_3412) ;  /* 0x0000000000048947 */ /* 0x000fea0003800000 */
[----:B------:R-:W-:Y:S01]  /*1d50*/  BPT.TRAP 0x1 ;  /* 0x000000040000795c */ /* 0x000fe20000300000 */
.L_x_3412:
[----:B------:R4:W1:Y:S01]  /*1d60*/  SYNCS.PHASECHK.TRANS64.TRYWAIT P1, [UR7+0x32450], R2 ;  /* 0x03245002ff0075a7 */ /* 0x0008620008020147 */
[----:B------:R-:W-:Y:S05]  /*1d70*/  @!P0 BRA `(.L_x_3413) ;  /* 0x0000000000048947 */ /* 0x000fea0003800000 */
[----:B------:R-:W-:Y:S01]  /*1d80*/  BPT.TRAP 0x1 ;  /* 0x000000040000795c */ /* 0x000fe20000300000 */
.L_x_3413:
[----:B-1----:R-:W-:Y:S05]  /*1d90*/  @P1 BRA `(.L_x_3414) ;  /* 0x0000000000081947 */ /* 0x002fea0003800000 */
[----:B------:R-:W1:Y:S02]  /*1da0*/  SYNCS.PHASECHK.TRANS64.TRYWAIT P1, [UR7+0x32450], R2 ;  /* 0x03245002ff0075a7 */ /* 0x000e640008020147 */
[----:B-1----:R-:W-:Y:S05]  /*1db0*/  @!P1 BRA `(.L_x_3415) ;  /* 0x000000d4007c9947 */ /* 0x002fea0003800000 */
.L_x_3414:
[----:B------:R-:W-:Y:S01]  /*1dc0*/  UIADD3 UR4, UR39, 0x400, URZ ;  /* 0x0000040027047890 */ /* 0x000fe2000fffe03f */
[----:B------:R-:W-:Y:S01]  /*1dd0*/  WARPGROUP.ARRIVE ;  /* 0x00000000000079c5 */ /* 0x000fe20000000000 */
[----:B------:R-:W-:Y:S01]  /*1de0*/  UMOV UR9, 0x40000040 ;  /* 0x4000004000097882 */ /* 0x000fe20000000000 */
[----:B------:R-:W-:Y:S01]  /*1df0*/  UMOV UR11, 0x40000040 ;  /* 0x40000040000b7882 */ /* 0x000fe20000000000 */
[----:B------:R-:W-:Y:S01]  /*1e00*/  USHF.R.U32.HI UR4, URZ, 0x4, UR4 ;  /* 0x000000043f047899 */ /* 0x000fe20008011604 */
[----:B------:R-:W-:Y:S01]  /*1e10*/  IMAD.U32 R17, RZ, RZ, UR9 ;  /* 0x00000009ff117e24 */ /* 0x000fe2000f8e00ff */
[----:B------:R-:W-:Y:S01]  /*1e20*/  UMOV UR13, 0x40000040 ;  /* 0x40000040000d7882 */ /* 0x000fe20000000000 */
[----:B------:R-:W-:Y:S01]  /*1e30*/  UMOV UR15, 0x40000040 ;  /* 0x40000040000f7882 */ /* 0x000fe20000000000 */
[----:B------:R-:W-:Y:S01]  /*1e40*/  ULOP3.LUT UR41, UR4, 0x3fff, URZ, 0xc0, !UPT ;  /* 0x00003fff04297892 */ /* 0x000fe2000f8ec03f */
[----:B------:R-:W-:Y:S01]  /*1e50*/  MOV R15, UR13 ;  /* 0x0000000d000f7c02 */ /* 0x000fe20008000f00 */
[----:B------:R-:W-:Y:S01]  /*1e60*/  ULOP3.LUT UR4, UR45, 0x10000, URZ, 0xfc, !UPT ;  /* 0x000100002d047892 */ /* 0x000fe2000f8efc3f */
[----:B------:R-:W1:Y:S01]  /*1e70*/  LDC R0, c[0x0][0x288] ;  /* 0x0000a200ff007b82 */ /* 0x000e620000000800 */
[----:B------:R-:W-:Y:S01]  /*1e80*/  ULOP3.LUT UR6, UR41, 0x10000, URZ, 0xfc, !UPT ;  /* 0x0001000029067892 */ /* 0x000fe2000f8efc3f */
[----:B------:R-:W-:Y:S01]  /*1e90*/  IMAD R13, R159, -0x60, R157 ;  /* 0xffffffa09f0d7824 */ /* 0x000fe200078e029d */
[----:B------:R-:W-:Y:S01]  /*1ea0*/  UIADD3 UR16, UR4, 0x800, URZ ;  /* 0x0000080004107890 */ /* 0x000fe2000fffe03f */
[----:B------:R-:W5:Y:S01]  /*1eb0*/  S2R R74, SR_TID.X ;  /* 0x00000000004a7919 */ /* 0x000f620000002100 */
[----:B------:R-:W-:Y:S01]  /*1ec0*/  UIMAD UR5, UR36, 0xc00, UR6 ;  /* 0x00000c00240578a4 */ /* 0x000fe2000f8e0206 */
[----:B------:R-:W-:Y:S01]  /*1ed0*/  VIADD R73, R13, 0x60 ;  /* 0x000000600d497836 */ /* 0x000fe20000000000 */
[----:B------:R-:W-:Y:S01]  /*1ee0*/  UMOV UR8, UR4 ;  /* 0x0000000400087c82 */ /* 0x000fe20008000000 */
[----:B------:R-:W-:Y:S01]  /*1ef0*/  UMOV UR17, 0x40000040 ;  /* 0x4000004000117882 */ /* 0x000fe20000000000 */
[----:B------:R-:W-:Y:S01]  /*1f00*/  IMAD.U32 R16, RZ, RZ, UR8 ;  /* 0x00000008ff107e24 */ /* 0x000fe2000f8e00ff */
[----:B------:R-:W-:Y:S01]  /*1f10*/  UIADD3 UR18, UR5, 0x600, URZ ;  /* 0x0000060005127890 */ /* 0x000fe2000fffe03f */
[----:B------:R-:W-:Y:S01]  /*1f20*/  IMAD R73, R224, -0x2, R73 ;  /* 0xfffffffee0497824 */ /* 0x000fe200078e0249 */
[----:B------:R-:W-:Y:S01]  /*1f30*/  UMOV UR10, UR5 ;  /* 0x00000005000a7c82 */ /* 0x000fe20008000000 */
[----:B------:R-:W-:Y:S01]  /*1f40*/  UMOV UR19, 0x40000040 ;  /* 0x4000004000137882 */ /* 0x000fe20000000000 */
[----:B------:R-:W-:Y:S01]  /*1f50*/  HGMMA.64x96x16.F32.BF16 R24, gdesc[UR8], R24, gsb0 ;  /* 0x01600000081879f0 */ /* 0x000fe20008001818 */
[----:B------:R-:W-:Y:S01]  /*1f60*/  UIADD3 UR8, UR4, 0x2, URZ ;  /* 0x0000000204087890 */ /* 0x000fe2000fffe03f */
[----:B------:R-:W-:Y:S01]  /*1f70*/  IMAD.U32 R165, RZ, RZ, UR7 ;  /* 0x00000007ffa57e24 */ /* 0x000fe2000f8e00ff */
[----:B------:R-:W-:-:S02]  /*1f80*/  UIADD3 UR9, UR5, 0x2, URZ ;  /* 0x0000000205097890 */ /* 0x000fc4000fffe03f */
[----:B------:R-:W-:Y:S01]  /*1f90*/  UIADD3 UR10, UR5, 0x304, URZ ;  /* 0x00000304050a7890 */ /* 0x000fe2000fffe03f */
[----:B------:R-:W-:Y:S02]  /*1fa0*/  UMOV UR11, 0x40000040 ;  /* 0x40000040000b7882 */ /* 0x000fe40000000000 */
[----:B------:R-:W-:Y:S01]  /*1fb0*/  UMOV UR12, UR8 ;  /* 0x00000008000c7c82 */ /* 0x000fe20008000000 */
[----:B------:R-:W-:Y:S01]  /*1fc0*/  UIADD3 UR8, UR4, 0x4, URZ ;  /* 0x0000000404087890 */ /* 0x000fe2000fffe03f */
[----:B------:R-:W-:Y:S01]  /*1fd0*/  IMAD.U32 R14, RZ, RZ, UR12 ;  /* 0x0000000cff0e7e24 */ /* 0x000fe2000f8e00ff */
[----:B------:R-:W-:Y:S01]  /*1fe0*/  UMOV UR14, UR9 ;  /* 0x00000009000e7c82 */ /* 0x000fe20008000000 */
[----:B------:R-:W-:Y:S01]  /*1ff0*/  UIADD3 UR9, UR5, 0x4, URZ ;  /* 0x0000000405097890 */ /* 0x000fe2000fffe03f */
[C---:B-1----:R-:W-:Y:S01]  /*2000*/  IADD3 R13, -R0.reuse, 0x61, R13 ;  /* 0x00000061000d7810 */ /* 0x042fe20007ffe10d */
[----:B------:R-:W-:Y:S01]  /*2010*/  UIADD3 UR20, UR4, 0x802, URZ ;  /* 0x0000080204147890 */ /* 0x000fe2000fffe03f */
[----:B------:R-:W-:Y:S01]  /*2020*/  IADD3 R0, -R0, UR42, R157 ;  /* 0x0000002a00007c10 */ /* 0x000fe2000fffe19d */
[----:B------:R-:W-:Y:S01]  /*2030*/  UIADD3 UR22, UR5, 0x602, URZ ;  /* 0x0000060205167890 */ /* 0x000fe2000fffe03f */
[----:B------:R-:W-:Y:S01]  /*2040*/  UMOV UR21, 0x40000040 ;  /* 0x4000004000157882 */ /* 0x000fe20000000000 */
[----:B------:R-:W-:Y:S01]  /*2050*/  UMOV UR23, 0x40000040 ;  /* 0x4000004000177882 */ /* 0x000fe20000000000 */
[----:B------:R-:W-:Y:S01]  /*2060*/  UIADD3 UR24, UR4, 0x804, URZ ;  /* 0x0000080404187890 */ /* 0x000fe2000fffe03f */
[----:B------:R-:W-:Y:S01]  /*2070*/  IMAD R12, R224, -0x2, R13 ;  /* 0xfffffffee00c7824 */ /* 0x000fe200078e020d */
[----:B------:R-:W-:Y:S01]  /*2080*/  UIADD3 UR26, UR5, 0x604, URZ ;  /* 0x00000604051a7890 */ /* 0x000fe2000fffe03f */
[----:B------:R-:W-:Y:S01]  /*2090*/  IADD3 R13, R225, UR42, RZ ;  /* 0x0000002ae10d7c10 */ /* 0x000fe2000fffe0ff */
[----:B------:R-:W-:Y:S01]  /*20a0*/  UMOV UR25, 0x40000040 ;  /* 0x4000004000197882 */ /* 0x000fe20000000000 */
[----:B------:R-:W-:Y:S01]  /*20b0*/  UMOV UR27, 0x40000040 ;  /* 0x40000040001b7882 */ /* 0x000fe20000000000 */
[----:B------:R-:W-:Y:S01]  /*20c0*/  UIADD3 UR28, UR4, 0x806, URZ ;  /* 0x00000806041c7890 */ /* 0x000fe2000fffe03f */
[----:B------:R-:W-:Y:S01]  /*20d0*/  VIADDMNMX R72, R13, R12, R73, PT ;  /* 0x0000000c0d487246 */ /* 0x000fe20003800149 */
[----:B------:R-:W-:Y:S01]  /*20e0*/  UIADD3 UR30, UR5, 0x606, URZ ;  /* 0x00000606051e7890 */ /* 0x000fe2000fffe03f */
[----:B------:R-:W-:Y:S01]  /*20f0*/  IADD3 R12, R12, 0x8, R13 ;  /* 0x000000080c0c7810 */ /* 0x000fe20007ffe00d */
[----:B------:R-:W-:Y:S01]  /*2100*/  UMOV UR29, 0x40000040 ;  /* 0x40000040001d7882 */ /* 0x000fe20000000000 */
[----:B------:R-:W-:Y:S01]  /*2110*/  UMOV UR31, 0x40000040 ;  /* 0x40000040001f7882 */ /* 0x000fe20000000000 */
[----:B------:R-:W-:Y:S01]  /*2120*/  UIADD3 UR32, UR4, 0xc00, URZ ;  /* 0x00000c0004207890 */ /* 0x000fe2000fffe03f */
[C---:B------:R-:W-:Y:S01]  /*2130*/  ISETP.GT.AND P5, PT, R72.reuse, RZ, PT ;  /* 0x000000ff4800720c */ /* 0x040fe20003fa4270 */
[----:B------:R-:W-:Y:S01]  /*2140*/  UIADD3 UR34, UR5, 0x900, URZ ;  /* 0x0000090005227890 */ /* 0x000fe2000fffe03f */
[C---:B------:R-:W-:Y:S01]  /*2150*/  ISETP.GT.AND P6, PT, R72.reuse, 0x1, PT ;  /* 0x000000014800780c */ /* 0x040fe20003fc4270 */
[----:B------:R-:W-:Y:S01]  /*2160*/  UMOV UR33, 0x40000040 ;  /* 0x4000004000217882 */ /* 0x000fe20000000000 */
[----:B------:R-:W-:Y:S01]  /*2170*/  UMOV UR35, 0x40000040 ;  /* 0x4000004000237882 */ /* 0x000fe20000000000 */
[----:B------:R-:W-:Y:S01]  /*2180*/  UIADD3 UR48, UR4, 0xc02, URZ ;  /* 0x00000c0204307890 */ /* 0x000fe2000fffe03f */
[C---:B------:R-:W-:Y:S01]  /*2190*/  ISETP.GT.AND P1, PT, R72.reuse, 0x8, PT ;  /* 0x000000084800780c */ /* 0x040fe20003f24270 */
[----:B------:R-:W-:Y:S01]  /*21a0*/  UIADD3 UR50, UR5, 0x902, URZ ;  /* 0x0000090205327890 */ /* 0x000fe2000fffe03f */
[----:B------:R-:W-:Y:S01]  /*21b0*/  VIMNMX R12, R73, R12, PT ;  /* 0x0000000c490c7248 */ /* 0x000fe20003fe0100 */
[----:B------:R-:W-:Y:S01]  /*21c0*/  UMOV UR49, 0x40000040 ;  /* 0x4000004000317882 */ /* 0x000fe20000000000 */
[----:B------:R-:W-:Y:S01]  /*21d0*/  UMOV UR51, 0x40000040 ;  /* 0x4000004000337882 */ /* 0x000fe20000000000 */
[----:B------:R-:W-:Y:S01]  /*21e0*/  UIADD3 UR52, UR4, 0xc04, URZ ;  /* 0x00000c0404347890 */ /* 0x000fe2000fffe03f */
[C---:B------:R-:W-:Y:S01]  /*21f0*/  ISETP.GT.AND P2, PT, R72.reuse, 0x9, PT ;  /* 0x000000094800780c */ /* 0x040fe20003f44270 */
[----:B------:R-:W-:Y:S01]  /*2200*/  UIADD3 UR54, UR5, 0x904, URZ ;  /* 0x0000090405367890 */ /* 0x000fe2000fffe03f */
[C---:B------:R-:W-:Y:S01]  /*2210*/  ISETP.GT.AND P3, PT, R72.reuse, 0x10, PT ;  /* 0x000000104800780c */ /* 0x040fe20003f64270 */
[----:B------:R-:W-:Y:S01]  /*2220*/  UMOV UR53, 0x40000040 ;  /* 0x4000004000357882 */ /* 0x000fe20000000000 */
[----:B------:R-:W-:Y:S01]  /*2230*/  UMOV UR55, 0x40000040 ;  /* 0x4000004000377882 */ /* 0x000fe20000000000 */
[----:B------:R-:W-:Y:S01]  /*2240*/  UMOV UR57, 0x40000040 ;  /* 0x4000004000397882 */ /* 0x000fe20000000000 */
[----:B------:R-:W-:Y:S01]  /*2250*/  UMOV UR59, 0x40000040 ;  /* 0x40000040003b7882 */ /* 0x000fe20000000000 */
[----:B------:R-:W-:Y:S01]  /*2260*/  ISETP.GT.AND P4, PT, R72, 0x11, PT ;  /* 0x000000114800780c */ /* 0x000fe20003f84270 */
[----:B------:R-:W-:Y:S01]  /*2270*/  ULOP3.LUT UR7, UR41, 0x3000000, URZ, 0xfc, !UPT ;  /* 0x0300000029077892 */ /* 0x000fe2000f8efc3f */
[----:B------:R-:W-:-:S04]  /*2280*/  IMAD.HI R0, R0, 0x2aaaaaab, RZ ;  /* 0x2aaaaaab00007827 */ /* 0x000fc800078e02ff */
        /* <DEDUP_REMOVED lines=43> */
[----:B------:R-:W-:Y:S01]  /*2540*/  UMOV UR9, 0x40000040 ;  /* 0x4000004000097882 */ /* 0x000fe20000000000 */
[----:B------:R-:W-:Y:S01]  /*2550*/  MOV R5, UR13 ;  /* 0x0000000d00057c02 */ /* 0x000fe20008000f00 */
[----:B------:R-:W-:Y:S02]  /*2560*/  WARPGROUP.DEPBAR.LE gsb0, 0x0 ;  /* 0x00008000000079c5 */ /* 0x000fe40000010000 */
[----:B------:R-:W-:-:S06]  /*2570*/  WARPGROUP.ARRIVE ;  /* 0x00000000000079c5 */ /* 0x000fcc0000000000 */
[----:B------:R-:W-:Y:S01]  /*2580*/  HGMMA.64x96x16.F32.BF16 R24, gdesc[UR12], R24, gsb0 ;  /* 0x016000000c1879f0 */ /* 0x000fe20008001818 */
[----:B------:R-:W-:Y:S02]  /*2590*/  UIADD3 UR12, UR4, 0x406, URZ ;  /* 0x00000406040c7890 */ /* 0x000fe4000fffe03f */
[----:B------:R-:W-:Y:S01]  /*25a0*/  UIADD3 UR14, UR5, 0x306, URZ ;  /* 0x00000306050e7890 */ /* 0x000fe2000fffe03f */
[----:B------:R-:W-:Y:S01]  /*25b0*/  UMOV UR13, 0x40000040 ;  /* 0x40000040000d7882 */ /* 0x000fe20000000000 */
[----:B------:R-:W-:Y:S01]  /*25c0*/  UMOV UR15, 0x40000040 ;  /* 0x40000040000f7882 */ /* 0x000fe20000000000 */
[----:B------:R-:W-:Y:S02]  /*25d0*/  UIADD3 UR4, UR4, 0xc06, URZ ;  /* 0x00000c0604047890 */ /* 0x000fe4000fffe03f */
[----:B------:R-:W-:-:S05]  /*25e0*/  UIADD3 UR5, UR5, 0x906, URZ ;  /* 0x0000090605057890 */ /* 0x000fca000fffe03f */
[----:B------:R-:W-:Y:S01]  /*25f0*/  UMOV UR56, UR4 ;  /* 0x0000000400387c82 */ /* 0x000fe20008000000 */
[----:B------:R-:W-:Y:S01]  /*2600*/  ULDC UR4, c[0x0][0xad0] ;  /* 0x0002b40000047ab9 */ /* 0x000fe20000000800 */
[----:B------:R-:W-:Y:S01]  /*2610*/  UMOV UR58, UR5 ;  /* 0x00000005003a7c82 */ /* 0x000fe20008000000 */
[----:B---34-:R-:W-:Y:S01]  /*2620*/  IMAD.U32 R2, RZ, RZ, UR56 ;  /* 0x00000038ff027e24 */ /* 0x018fe2000f8e00ff */
        /* <DEDUP_REMOVED lines=57> */
[----:B-1----:R-:W-:Y:S01]  /*29c0*/  FSEL R13, R24, -INF , P5 ;  /* 0xff800000180d7808 */ /* 0x002fe20002800000 */
[----:B------:R-:W-:Y:S01]  /*29d0*/  FMUL.FTZ R30, R30, UR4 ;  /* 0x000000041e1e7c20 */ /* 0x000fe20008410000 */
[----:B------:R-:W-:Y:S01]  /*29e0*/  ISETP.GT.AND P5, PT, R72, 0x18, PT ;  /* 0x000000184800780c */ /* 0x000fe20003fa4270 */
[----:B------:R-:W-:Y:S01]  /*29f0*/  FMUL.FTZ R68, R68, UR4 ;  /* 0x0000000444447c20 */ /* 0x000fe20008410000 */
[----:B------:R-:W-:Y:S01]  /*2a00*/  FMUL.FTZ R31, R31, UR4 ;  /* 0x000000041f1f7c20 */ /* 0x000fe20008410000 */
[----:B------:R-:W1:Y:S01]  /*2a10*/  MUFU.TANH R36, R36 ;  /* 0x0000002400247308 */ /* 0x000e620000002400 */
[----:B---3--:R-:W-:Y:S01]  /*2a20*/  FSEL R25, R25, -INF , P6 ;  /* 0xff80000019197808 */ /* 0x008fe20003000000 */
[----:B------:R-:W-:Y:S01]  /*2a30*/  FMUL.FTZ R35, R35, UR4 ;  /* 0x0000000423237c20 */ /* 0x000fe20008410000 */
[----:B------:R-:W-:Y:S01]  /*2a40*/  ISETP.GT.AND P6, PT, R72, 0x19, PT ;  /* 0x000000194800780c */ /* 0x000fe20003fc4270 */
        /* <DEDUP_REMOVED lines=13> */
[----:B-1----:R-:W-:Y:S01]  /*2b20*/  FSEL R173, R36, -INF , P5 ;  /* 0xff80000024ad7808 */ /* 0x002fe20002800000 */
[----:B------:R-:W-:Y:S01]  /*2b30*/  FMUL.FTZ R47, R47, UR4 ;  /* 0x000000042f2f7c20 */ /* 0x000fe20008410000 */
[----:B------:R-:W-:Y:S01]  /*2b40*/  ISETP.GT.AND P5, PT, R72, 0x30, PT ;  /* 0x000000304800780c */ /* 0x000fe20003fa4270 */
[----:B------:R-:W-:Y:S01]  /*2b50*/  FMUL.FTZ R50, R50, UR4 ;  /* 0x0000000432327c20 */ /* 0x000fe20008410000 */
[----:B------:R-:W-:Y:S01]  /*2b60*/  FMUL.FTZ R57, R57, UR4 ;  /* 0x0000000439397c20 */ /* 0x000fe20008410000 */
[----:B------:R-:W-:Y:S01]  /*2b70*/  FMUL.FTZ R51, R51, UR4 ;  /* 0x0000000433337c20 */ /* 0x000fe20008410000 */
[----:B------:R-:W-:Y:S01]  /*2b80*/  FMUL.FTZ R54, R54, UR4 ;  /* 0x0000000436367c20 */ /* 0x000fe20008410000 */
[----:B------:R-:W1:Y:S01]  /*2b90*/  MUFU.TANH R40, R40 ;  /* 0x0000002800287308 */ /* 0x000e620000002400 */
[----:B---3--:R-:W-:Y:S01]  /*2ba0*/  FSEL R175, R37, -INF , P6 ;  /* 0xff80000025af7808 */ /* 0x008fe20003000000 */
[----:B------:R-:W-:Y:S01]  /*2bb0*/  FMUL.FTZ R55, R55, UR4 ;  /* 0x0000000437377c20 */ /* 0x000fe20008410000 */
[----:B------:R-:W-:Y:S01]  /*2bc0*/  ISETP.GT.AND P6, PT, R72, 0x31, PT ;  /* 0x000000314800780c */ /* 0x000fe20003fc4270 */
[----:B------:R-:W-:Y:S01]  /*2bd0*/  FMUL.FTZ R58, R58, UR4 ;  /* 0x000000043a3a7c20 */ /* 0x000fe20008410000 */
[----:B------:R-:W-:Y:S01]  /*2be0*/  FMUL.FTZ R59, R59, UR4 ;  /* 0x000000043b3b7c20 */ /* 0x000fe20008410000 */
        /* <DEDUP_REMOVED lines=14> */
[----:B------:R-:W-:-:S02]  /*2cd0*/  ULDC UR4, c[0x0][0xa80] ;  /* 0x0002a00000047ab9 */ /* 0x000fc40000000800 */
[----:B------:R-:W-:Y:S01]  /*2ce0*/  IMAD.U32 R195, RZ, RZ, UR4 ;  /* 0x00000004ffc37e24 */ /* 0x000fe2000f8e00ff */
[----:B------:R-:W-:Y:S01]  /*2cf0*/  UIMAD UR4, UR36, 0xc00, UR7 ;  /* 0x00000c00240478a4 */ /* 0x000fe2000f8e0207 */
[----:B------:R-:W1:Y:S01]  /*2d00*/  MUFU.TANH R32, R32 ;  /* 0x0000002000207308 */ /* 0x000e620000002400 */
[----:B---3--:R-:W-:Y:S02]  /*2d10*/  FSEL R233, R48, -INF , P5 ;  /* 0xff80000030e97808 */ /* 0x008fe40002800000 */
[----:B------:R-:W-:-:S03]  /*2d20*/  ISETP.GT.AND P5, PT, R72, 0x48, PT ;  /* 0x000000484800780c */ /* 0x000fc60003fa4270 */
[----:B------:R-:W-:Y:S02]  /*2d30*/  UMOV UR10, UR4 ;  /* 0x00000004000a7c82 */ /* 0x000fe40008000000 */
[----:B------:R-:W3:Y:S01]  /*2d40*/  MUFU.TANH R41, R41 ;  /* 0x0000002900297308 */ /* 0x000ee20000002400 */
[----:B----4-:R-:W-:Y:S02]  /*2d50*/  FSEL R215, R49, -INF , P6 ;  /* 0xff80000031d77808 */ /* 0x010fe40003000000 */
[----:B------:R-:W-:-:S05]  /*2d60*/  ISETP.GT.AND P6, PT, R72, 0x49, PT ;  /* 0x000000494800780c */ /* 0x000fca0003fc4270 */
[----:B------:R-:W4:Y:S01]  /*2d70*/  MUFU.TANH R52, R52 ;  /* 0x0000003400347308 */ /* 0x000f220000002400 */
[----:B-1----:R-:W-:Y:S02]  /*2d80*/  FSEL R169, R32, -INF , P3 ;  /* 0xff80000020a97808 */ /* 0x002fe40001800000 */
[----:B------:R-:W-:Y:S02]  /*2d90*/  ISETP.GT.AND P3, PT, R72, 0x28, PT ;  /* 0x000000284800780c */ /* 0x000fe40003f64270 */
[----:B------:R-:W-:-:S03]  /*2da0*/  FMNMX.FTZ R24, R169, R24, !PT ;  /* 0x00000018a9187209 */ /* 0x000fc60007810000 */
[----:B------:R-:W1:Y:S01]  /*2db0*/  MUFU.TANH R60, R60 ;  /* 0x0000003c003c7308 */ /* 0x000e620000002400 */
[----:B---3--:R-:W-:Y:S02]  /*2dc0*/  FSEL R194, R41, -INF , P2 ;  /* 0xff80000029c27808 */ /* 0x008fe40001000000 */
[----:B------:R-:W-:-:S05]  /*2dd0*/  ISETP.GT.AND P2, PT, R72, 0x39, PT ;  /* 0x000000394800780c */ /* 0x000fca0003f44270 */
[----:B------:R-:W3:Y:S01]  /*2de0*/  MUFU.TANH R61, R61 ;  /* 0x0000003d003d7308 */ /* 0x000ee20000002400 */
[----:B----4-:R-:W-:Y:S02]  /*2df0*/  FSEL R231, R52, -INF , P1 ;  /* 0xff80000034e77808 */ /* 0x010fe40000800000 */
[----:B------:R-:W-:-:S05]  /*2e00*/  ISETP.GT.AND P1, PT, R72, 0x50, PT ;  /* 0x000000504800780c */ /* 0x000fca0003f24270 */
[----:B------:R-:W4:Y:S01]  /*2e10*/  MUFU.TANH R44, R44 ;  /* 0x0000002c002c7308 */ /* 0x000f220000002400 */
[----:B-1----:R-:W-:Y:S02]  /*2e20*/  FSEL R181, R60, -INF , P5 ;  /* 0xff8000003cb57808 */ /* 0x002fe40002800000 */
[----:B------:R-:W-:-:S05]  /*2e30*/  ISETP.GT.AND P5, PT, R12, RZ, PT ;  /* 0x000000ff0c00720c */ /* 0x000fca0003fa4270 */
        /* <DEDUP_REMOVED lines=17> */
[----:B------:R-:W-:Y:S02]  /*2f50*/  FMNMX.FTZ R26, R171, R24, !PT ;  /* 0x00000018ab1a7209 */ /* 0x000fe40007810000 */
[----:B------:R-:W-:Y:S02]  /*2f60*/  ISETP.GT.AND P5, PT, R12, 0x11, PT ;  /* 0x000000110c00780c */ /* 0x000fe40003fa4270 */
[----:B------:R-:W-:Y:S01]  /*2f70*/  FMNMX.FTZ R26, R173, R26, !PT ;  /* 0x0000001aad1a7209 */ /* 0x000fe20007810000 */
[----:B------:R-:W1:Y:S01]  /*2f80*/  MUFU.TANH R65, R65 ;  /* 0x0000004100417308 */ /* 0x000e620000002400 */
[----:B---3--:R-:W-:Y:S02]  /*2f90*/  FSEL R27, R27, -INF , P6 ;  /* 0xff8000001b1b7808 */ /* 0x008fe40003000000 */
[----:B------:R-:W-:-:S02]  /*2fa0*/  FMNMX.FTZ R26, R175, R26, !PT ;  /* 0x0000001aaf1a7209 */ /* 0x000fc40007810000 */
[----:B------:R-:W-:Y:S02]  /*2fb0*/  FMNMX.FTZ R24, R33, R27, !PT ;  /* 0x0000001b21187209 */ /* 0x000fe40007810000 */
[----:B------:R-:W-:Y:S01]  /*2fc0*/  FMNMX.FTZ R41, R193, R26, !PT ;  /* 0x0000001ac1297209 */ /* 0x000fe20007810000 */
[----:B------:R-:W3:Y:S01]  /*2fd0*/  MUFU.TANH R30, R30 ;  /* 0x0000001e001e7308 */ /* 0x000ee20000002400 */
[----:B----4-:R-:W-:Y:S02]  /*2fe0*/  FSEL R177, R56, -INF , P3 ;  /* 0xff80000038b17808 */ /* 0x010fe40001800000 */
[----:B------:R-:W-:Y:S02]  /*2ff0*/  ISETP.GT.AND P3, PT, R72, 0x58, PT ;  /* 0x000000584800780c */ /* 0x000fe40003f64270 */
[----:B------:R-:W-:Y:S02]  /*3000*/  ISETP.GT.AND P6, PT, R12, 0x18, PT ;  /* 0x000000180c00780c */ /* 0x000fe40003fc4270 */
[----:B------:R-:W-:Y:S01]  /*3010*/  FMNMX.FTZ R41, R194, R41, !PT ;  /* 0x00000029c2297209 */ /* 0x000fe20007810000 */
[----:B------:R-:W4:Y:S01]  /*3020*/  MUFU.TANH R68, R68 ;  /* 0x0000004400447308 */ /* 0x000f220000002400 */
[----:B-1----:R-:W-:-:S02]  /*3030*/  FSEL R168, R65, -INF , P2 ;  /* 0xff80000041a87808 */ /* 0x002fc40001000000 */
[----:B------:R-:W-:-:S05]  /*3040*/  ISETP.GT.AND P2, PT, R12, 0x9, PT ;  /* 0x000000090c00780c */ /* 0x000fca0003f44270 */
[----:B------:R-:W1:Y:S01]  /*3050*/  MUFU.TANH R31, R31 ;  /* 0x0000001f001f7308 */ /* 0x000e620000002400 */
[----:B---3--:R-:W-:Y:S02]  /*3060*/  FSEL R37, R30, -INF , P1 ;  /* 0xff8000001e257808 */ /* 0x008fe40000800000 */
[----:B------:R-:W-:Y:S02]  /*3070*/  ISETP.GT.AND P1, PT, R12, 0x19, PT ;  /* 0x000000190c00780c */ /* 0x000fe40003f24270 */
[----:B------:R-:W-:-:S03]  /*3080*/  FMNMX.FTZ R24, R37, R24, !PT ;  /* 0x0000001825187209 */ /* 0x000fc60007810000 */
        /* <DEDUP_REMOVED lines=8> */
[----:B------:R-:W-:Y:S02]  /*3110*/  FMNMX.FTZ R35, R31, R24, !PT ;  /* 0x000000181f237209 */ /* 0x000fe40007810000 */
[----:B------:R-:W-:Y:S02]  /*3120*/  FMNMX.FTZ R24, R196, R41, !PT ;  /* 0x00000029c4187209 */ /* 0x000fe40007810000 */
[----:B------:R-:W-:Y:S01]  /*3130*/  ISETP.GT.AND P5, PT, R12, 0x28, PT ;  /* 0x000000280c00780c */ /* 0x000fe20003fa4270 */
[----:B------:R-:W3:Y:S01]  /*3140*/  MUFU.TANH R45, R45 ;  /* 0x0000002d002d7308 */ /* 0x000ee20000002400 */
[----:B----4-:R-:W-:Y:S02]  /*3150*/  FSEL R190, R34, -INF , P3 ;  /* 0xff80000022be7808 */ /* 0x010fe40001800000 */
[----:B------:R-:W-:-:S02]  /*3160*/  ISETP.GT.AND P3, PT, R12, 0x21, PT ;  /* 0x000000210c00780c */ /* 0x000fc40003f64270 */
[----:B------:R-:W-:-:S03]  /*3170*/  FMNMX.FTZ R35, R190, R35, !PT ;  /* 0x00000023be237209 */ /* 0x000fc60007810000 */
[----:B------:R-:W4:Y:S01]  /*3180*/  MUFU.TANH R39, R39 ;  /* 0x0000002700277308 */ /* 0x000f220000002400 */
[----:B-1----:R-:W-:Y:S02]  /*3190*/  FSEL R198, R38, -INF , P6 ;  /* 0xff80000026c67808 */ /* 0x002fe40003000000 */
[----:B------:R-:W-:Y:S02]  /*31a0*/  FMNMX.FTZ R35, R192, R35, !PT ;  /* 0x00000023c0237209 */ /* 0x000fe40007810000 */
[----:B------:R-:W-:Y:S02]  /*31b0*/  ISETP.GT.AND P6, PT, R12, 0x29, PT ;  /* 0x000000290c00780c */ /* 0x000fe40003fc4270 */
[----:B------:R-:W-:Y:S01]  /*31c0*/  FMNMX.FTZ R35, R198, R35, !PT ;  /* 0x00000023c6237209 */ /* 0x000fe20007810000 */
[----:B------:R-:W1:Y:S01]  /*31d0*/  MUFU.TANH R42, R42 ;  /* 0x0000002a002a7308 */ /* 0x000e620000002400 */
[----:B---3--:R-:W-:Y:S02]  /*31e0*/  FSEL R199, R45, -INF , P4 ;  /* 0xff8000002dc77808 */ /* 0x008fe40002000000 */
[----:B------:R-:W-:-:S02]  /*31f0*/  ISETP.GT.AND P4, PT, R72, 0x41, PT ;  /* 0x000000414800780c */ /* 0x000fc40003f84270 */
[----:B------:R-:W-:-:S03]  /*3200*/  FMNMX.FTZ R26, R199, R24, !PT ;  /* 0x00000018c71a7209 */ /* 0x000fc60007810000 */
[----:B------:R-:W3:Y:S01]  /*3210*/  MUFU.TANH R43, R43 ;  /* 0x0000002b002b7308 */ /* 0x000ee20000002400 */
[----:B----4-:R-:W-:Y:S02]  /*3220*/  FSEL R206, R39, -INF , P1 ;  /* 0xff80000027ce7808 */ /* 0x010fe40000800000 */
[----:B------:R-:W-:Y:S02]  /*3230*/  FMNMX.FTZ R26, R233, R26, !PT ;  /* 0x0000001ae91a7209 */ /* 0x000fe40007810000 */
[----:B------:R-:W-:Y:S02]  /*3240*/  FMNMX.FTZ R24, R206, R35, !PT ;  /* 0x00000023ce187209 */ /* 0x000fe40007810000 */
[----:B------:R-:W-:Y:S01]  /*3250*/  FMNMX.FTZ R26, R215, R26, !PT ;  /* 0x0000001ad71a7209 */ /* 0x000fe20007810000 */
[----:B------:R-:W4:Y:S01]  /*3260*/  MUFU.TANH R46, R46 ;  /* 0x0000002e002e7308 */ /* 0x000f220000002400 */
[----:B-1----:R-:W-:Y:S02]  /*3270*/  FSEL R237, R42, -INF , P2 ;  /* 0xff8000002aed7808 */ /* 0x002fe40001000000 */
[----:B------:R-:W-:-:S02]  /*3280*/  FMNMX.FTZ R26, R231, R26, !PT ;  /* 0x0000001ae71a7209 */ /* 0x000fc40007810000 */
[----:B------:R-:W-:Y:S02]  /*3290*/  FMNMX.FTZ R24, R237, R24, !PT ;  /* 0x00000018ed187209 */ /* 0x000fe40007810000 */
[C---:B------:R-:W-:Y:S01]  /*32a0*/  ISETP.GT.AND P1, PT, R12.reuse, 0x30, PT ;  /* 0x000000300c00780c */ /* 0x040fe20003f24270 */
[----:B------:R-:W1:Y:S01]  /*32b0*/  MUFU.TANH R47, R47 ;  /* 0x0000002f002f7308 */ /* 0x000e620000002400 */
[----:B---3--:R-:W-:Y:S02]  /*32c0*/  FSEL R207, R43, -INF , P3 ;  /* 0xff8000002bcf7808 */ /* 0x008fe40001800000 */
[----:B------:R-:W-:Y:S02]  /*32d0*/  FMNMX.FTZ R26, R229, R26, !PT ;  /* 0x0000001ae51a7209 */ /* 0x000fe40007810000 */
[----:B------:R-:W-:Y:S02]  /*32e0*/  FMNMX.FTZ R24, R207, R24, !PT ;  /* 0x00000018cf187209 */ /* 0x000fe40007810000 */
[----:B------:R-:W-:Y:S01]  /*32f0*/  ISETP.GT.AND P2, PT, R12, 0x31, PT ;  /* 0x000000310c00780c */ /* 0x000fe20003f44270 */
[----:B------:R-:W3:Y:S01]  /*3300*/  MUFU.TANH R50, R50 ;  /* 0x0000003200327308 */ /* 0x000ee20000002400 */
[----:B----4-:R-:W-:-:S02]  /*3310*/  FSEL R235, R46, -INF , P5 ;  /* 0xff8000002eeb7808 */ /* 0x010fc40002800000 */
[----:B------:R-:W-:Y:S02]  /*3320*/  FMNMX.FTZ R26, R177, R26, !PT ;  /* 0x0000001ab11a7209 */ /* 0x000fe40007810000 */
[----:B------:R-:W-:Y:S02]  /*3330*/  FMNMX.FTZ R24, R235, R24, !PT ;  /* 0x00000018eb187209 */ /* 0x000fe40007810000 */
[C---:B------:R-:W-:Y:S01]  /*3340*/  ISETP.GT.AND P3, PT, R12.reuse, 0x38, PT ;  /* 0x000000380c00780c */ /* 0x040fe20003f64270 */
[----:B------:R-:W4:Y:S01]  /*3350*/  MUFU.TANH R57, R57 ;  /* 0x0000003900397308 */ /* 0x000f220000002400 */
[----:B-1----:R-:W-:Y:S02]  /*3360*/  FSEL R209, R47, -INF , P6 ;  /* 0xff8000002fd17808 */ /* 0x002fe40003000000 */
[----:B------:R-:W-:Y:S02]  /*3370*/  ISETP.GT.AND P5, PT, R12, 0x39, PT ;  /* 0x000000390c00780c */ /* 0x000fe40003fa4270 */
[----:B------:R-:W-:-:S02]  /*3380*/  FMNMX.FTZ R24, R209, R24, !PT ;  /* 0x00000018d1187209 */ /* 0x000fc40007810000 */
[----:B------:R-:W-:Y:S01]  /*3390*/  ISETP.GT.AND P6, PT, R12, 0x40, PT ;  /* 0x000000400c00780c */ /* 0x000fe20003fc4270 */
[----:B------:R-:W1:Y:S01]  /*33a0*/  MUFU.TANH R51, R51 ;  /* 0x0000003300337308 */ /* 0x000e620000002400 */
[----:B---3--:R-:W-:Y:S02]  /*33b0*/  FSEL R221, R50, -INF , P1 ;  /* 0xff80000032dd7808 */ /* 0x008fe40000800000 */
[----:B------:R-:W-:Y:S02]  /*33c0*/  ISETP.GT.AND P1, PT, R12, 0x41, PT ;  /* 0x000000410c00780c */ /* 0x000fe40003f24270 */
[----:B------:R-:W-:-:S03]  /*33d0*/  FMNMX.FTZ R24, R221, R24, !PT ;  /* 0x00000018dd187209 */ /* 0x000fc60007810000 */
[----:B------:R-:W3:Y:S01]  /*33e0*/  MUFU.TANH R54, R54 ;  /* 0x0000003600367308 */ /* 0x000ee20000002400 */
[----:B----4-:R-:W-:Y:S02]  /*33f0*/  FSEL R179, R57, -INF , P4 ;  /* 0xff80000039b37808 */ /* 0x010fe40002000000 */
[----:B------:R-:W-:Y:S02]  /*3400*/  ISETP.GT.AND P4, PT, R72, 0x59, PT ;  /* 0x000000594800780c */ /* 0x000fe40003f84270 */
[----:B------:R-:W-:-:S03]  /*3410*/  FMNMX.FTZ R26, R179, R26, !PT ;  /* 0x0000001ab31a7209 */ /* 0x000fc60007810000 */
[----:B------:R-:W4:Y:S01]  /*3420*/  MUFU.TANH R55, R55 ;  /* 0x0000003700377308 */ /* 0x000f220000002400 */
[----:B-1----:R-:W-:Y:S02]  /*3430*/  FSEL R217, R51, -INF , P2 ;  /* 0xff80000033d97808 */ /* 0x002fe40001000000 */
[----:B------:R-:W-:Y:S02]  /*3440*/  FMNMX.FTZ R26, R181, R26, !PT ;  /* 0x0000001ab51a7209 */ /* 0x000fe40007810000 */
[----:B------:R-:W-:Y:S02]  /*3450*/  FMNMX.FTZ R24, R217, R24, !PT ;  /* 0x00000018d9187209 */ /* 0x000fe40007810000 */
[----:B------:R-:W-:Y:S01]  /*3460*/  FMNMX.FTZ R35, R183, R26, !PT ;  /* 0x0000001ab7237209 */ /* 0x000fe20007810000 */
[----:B------:R-:W1:Y:S01]  /*3470*/  MUFU.TANH R58, R58 ;  /* 0x0000003a003a7308 */ /* 0x000e620000002400 */
[----:B---3--:R-:W-:Y:S02]  /*3480*/  FSEL R213, R54, -INF , P3 ;  /* 0xff80000036d57808 */ /* 0x008fe40001800000 */
[----:B------:R-:W-:-:S02]  /*3490*/  FMNMX.FTZ R35, R166, R35, !PT ;  /* 0x00000023a6237209 */ /* 0x000fc40007810000 */
[----:B------:R-:W-:Y:S02]  /*34a0*/  FMNMX.FTZ R24, R213, R24, !PT ;  /* 0x00000018d5187209 */ /* 0x000fe40007810000 */
[----:B------:R-:W-:Y:S01]  /*34b0*/  ISETP.GT.AND P2, PT, R12, 0x48, PT ;  /* 0x000000480c00780c */ /* 0x000fe20003f44270 */
[----:B------:R-:W3:Y:S01]  /*34c0*/  MUFU.TANH R59, R59 ;  /* 0x0000003b003b7308 */ /* 0x000ee20000002400 */
[----:B----4-:R-:W-:Y:S02]  /*34d0*/  FSEL R211, R55, -INF , P5 ;  /* 0xff80000037d37808 */ /* 0x010fe40002800000 */
[----:B------:R-:W-:Y:S02]  /*34e0*/  FMNMX.FTZ R35, R168, R35, !PT ;  /* 0x00000023a8237209 */ /* 0x000fe40007810000 */
[----:B------:R-:W-:Y:S02]  /*34f0*/  FMNMX.FTZ R24, R211, R24, !PT ;  /* 0x00000018d3187209 */ /* 0x000fe40007810000 */
[----:B------:R-:W-:Y:S01]  /*3500*/  ISETP.GT.AND P3, PT, R12, 0x49, PT ;  /* 0x000000490c00780c */ /* 0x000fe20003f64270 */
[----:B------:R-:W4:Y:S01]  /*3510*/  MUFU.TANH R62, R62 ;  /* 0x0000003e003e7308 */ /* 0x000f220000002400 */
[----:B-1----:R-:W-:-:S02]  /*3520*/  FSEL R185, R58, -INF , P6 ;  /* 0xff8000003ab97808 */ /* 0x002fc40003000000 */
[----:B------:R-:W-:Y:S02]  /*3530*/  FMNMX.FTZ R35, R170, R35, !PT ;  /* 0x00000023aa237209 */ /* 0x000fe40007810000 */
[----:B------:R-:W-:Y:S02]  /*3540*/  FMNMX.FTZ R24, R185, R24, !PT ;  /* 0x00000018b9187209 */ /* 0x000fe40007810000 */
[C---:B------:R-:W-:Y:S01]  /*3550*/  ISETP.GT.AND P5, PT, R12.reuse, 0x50, PT ;  /* 0x000000500c00780c */ /* 0x040fe20003fa4270 */
        /* <DEDUP_REMOVED lines=9> */
[----:B-1----:R-:W-:-:S04]  /*35f0*/  FSEL R172, R69, -INF , P4 ;  /* 0xff80000045ac7808 */ /* 0x002fc80002000000 */
[----:B------:R-:W-:-:S03]  /*3600*/  FMNMX.FTZ R26, R172, R35, !PT ;  /* 0x00000023ac1a7209 */ /* 0x000fc60007810000 */
[----:B------:R-:W1:Y:S01]  /*3610*/  MUFU.TANH R67, R67 ;  /* 0x0000004300437308 */ /* 0x000e620000002400 */
[----:B---3--:R-:W-:Y:S01]  /*3620*/  FSEL R191, R63, -INF , P3 ;  /* 0xff8000003fbf7808 */ /* 0x008fe20001800000 */
[----:B------:R-:W3:Y:S03]  /*3630*/  SHFL.BFLY PT, R39, R26, 0x2, 0x1f ;  /* 0x0c401f001a277f89 */ /* 0x000ee600000e0000 */
[----:B------:R-:W-:-:S03]  /*3640*/  FMNMX.FTZ R35, R191, R24, !PT ;  /* 0x00000018bf237209 */ /* 0x000fc60007810000 */
[----:B------:R-:W2:Y:S01]  /*3650*/  MUFU.TANH R70, R70 ;  /* 0x0000004600467308 */ /* 0x000ea20000002400 */
[----:B----4-:R-:W-:-:S04]  /*3660*/  FSEL R174, R66, -INF , P5 ;  /* 0xff80000042ae7808 */ /* 0x010fc80002800000 */
[----:B------:R-:W-:-:S03]  /*3670*/  FMNMX.FTZ R35, R174, R35, !PT ;  /* 0x00000023ae237209 */ /* 0x000fc60007810000 */
[----:B------:R-:W4:Y:S01]  /*3680*/  MUFU.TANH R71, R71 ;  /* 0x0000004700477308 */ /* 0x000f220000002400 */
[----:B-1----:R-:W-:Y:S02]  /*3690*/  FSEL R176, R67, -INF , P1 ;  /* 0xff80000043b07808 */ /* 0x002fe40000800000 */
[----:B------:R-:W-:Y:S02]  /*36a0*/  ISETP.GT.AND P1, PT, R12, 0x59, PT ;  /* 0x000000590c00780c */ /* 0x000fe40003f24270 */
[----:B------:R-:W-:Y:S02]  /*36b0*/  FMNMX.FTZ R35, R176, R35, !PT ;  /* 0x00000023b0237209 */ /* 0x000fe40007810000 */
[----:B--2---:R-:W-:Y:S02]  /*36c0*/  FSEL R178, R70, -INF , P2 ;  /* 0xff80000046b27808 */ /* 0x004fe40001000000 */
[----:B---3--:R-:W-:Y:S02]  /*36d0*/  FMNMX.FTZ R39, R26, R39, !PT ;  /* 0x000000271a277209 */ /* 0x008fe40007810000 */
[----:B------:R-:W-:-:S03]  /*36e0*/  FMNMX.FTZ R35, R178, R35, !PT ;  /* 0x00000023b2237209 */ /* 0x000fc60007810000 */
[----:B------:R-:W1:Y:S01]  /*36f0*/  SHFL.BFLY PT, R12, R39, 0x1, 0x1f ;  /* 0x0c201f00270c7f89 */ /* 0x000e6200000e0000 */
[----:B----4-:R-:W-:-:S04]  /*3700*/  FSEL R180, R71, -INF , P1 ;  /* 0xff80000047b47808 */ /* 0x010fc80000800000 */
[----:B------:R-:W-:-:S05]  /*3710*/  FMNMX.FTZ R35, R180, R35, !PT ;  /* 0x00000023b4237209 */ /* 0x000fca0007810000 */
[----:B------:R-:W2:Y:S01]  /*3720*/  SHFL.BFLY PT, R24, R35, 0x2, 0x1f ;  /* 0x0c401f0023187f89 */ /* 0x000ea200000e0000 */
[----:B-1----:R-:W-:-:S04]  /*3730*/  FMNMX.FTZ R197, R39, R12, !PT ;  /* 0x0000000c27c57209 */ /* 0x002fc80007810000 */
[C---:B------:R-:W-:Y:S01]  /*3740*/  FSETP.NEU.FTZ.AND P1, PT, R197.reuse, -INF , PT ;  /* 0xff800000c500780b */ /* 0x040fe20003f3d000 */
[----:B------:R-:W-:Y:S01]  /*3750*/  FMUL.FTZ R182, R197, R195 ;  /* 0x000000c3c5b67220 */ /* 0x000fe20000410000 */
[----:B--2---:R-:W-:-:S04]  /*3760*/  FMNMX.FTZ R24, R35, R24, !PT ;  /* 0x0000001823187209 */ /* 0x004fc80007810000 */
[----:B------:R-:W-:Y:S01]  /*3770*/  FSEL R182, R182, RZ, P1 ;  /* 0x000000ffb6b67208 */ /* 0x000fe20000800000 */
[----:B------:R-:W1:Y:S04]  /*3780*/  SHFL.BFLY PT, R41, R24, 0x1, 0x1f ;  /* 0x0c201f0018297f89 */ /* 0x000e6800000e0000 */
        /* <DEDUP_REMOVED lines=18> */
[-CC-:B------:R-:W-:Y:S01]  /*38b0*/  FFMA.FTZ R179, R181, R195.reuse, -R182.reuse ;  /* 0x000000c3b5b37223 */ /* 0x180fe200000108b6 */
[-CC-:B------:R-:W-:Y:S01]  /*38c0*/  FFMA.FTZ R218, R183, R195.reuse, -R182.reuse ;  /* 0x000000c3b7da7223 */ /* 0x180fe200000108b6 */
[-CC-:B------:R-:W-:Y:S01]  /*38d0*/  FFMA.FTZ R177, R177, R195.reuse, -R182.reuse ;  /* 0x000000c3b1b17223 */ /* 0x180fe200000108b6 */
[----:B------:R-:W-:Y:S01]  /*38e0*/  FFMA.FTZ R166, R166, R195, -R182 ;  /* 0x000000c3a6a67223 */ /* 0x000fe200000108b6 */
[----:B-1----:R-:W-:Y:S01]  /*38f0*/  FMNMX.FTZ R156, R24, R41, !PT ;  /* 0x00000029189c7209 */ /* 0x002fe20007810000 */
[----:B------:R-:W-:Y:S03]  /*3900*/  MUFU.EX2 R160, R160 ;  /* 0x000000a000a07308 */ /* 0x000fe60000000800 */
[C---:B------:R-:W-:Y:S01]  /*3910*/  FSETP.NEU.FTZ.AND P1, PT, R156.reuse, -INF , PT ;  /* 0xff8000009c00780b */ /* 0x040fe20003f3d000 */
[----:B------:R-:W-:-:S04]  /*3920*/  FMUL.FTZ R184, R156, R195 ;  /* 0x000000c39cb87220 */ /* 0x000fc80000410000 */
[----:B------:R-:W1:Y:S01]  /*3930*/  MUFU.EX2 R161, R161 ;  /* 0x000000a100a17308 */ /* 0x000e620000000800 */
[----:B------:R-:W-:Y:S02]  /*3940*/  FSEL R184, R184, RZ, P1 ;  /* 0x000000ffb8b87208 */ /* 0x000fe40000800000 */
[----:B-----5:R-:W-:Y:S02]  /*3950*/  LOP3.LUT P1, RZ, R74, 0x7f, RZ, 0xc0, !PT ;  /* 0x0000007f4aff7812 */ /* 0x020fe4000782c0ff */
[----:B------:R-:W-:Y:S01]  /*3960*/  SHF.R.U32.HI R74, RZ, 0x7, R74 ;  /* 0x00000007ff4a7819 */ /* 0x000fe2000001164a */
[-CC-:B------:R-:W-:Y:S01]  /*3970*/  FFMA.FTZ R162, R33, R195.reuse, -R184.reuse ;  /* 0x000000c321a27223 */ /* 0x180fe200000108b8 */
[-CC-:B------:R-:W-:Y:S01]  /*3980*/  FFMA.FTZ R163, R27, R195.reuse, -R184.reuse ;  /* 0x000000c31ba37223 */ /* 0x180fe200000108b8 */
[-CC-:B------:R-:W-:Y:S01]  /*3990*/  FFMA.FTZ R164, R37, R195.reuse, -R184.reuse ;  /* 0x000000c325a47223 */ /* 0x180fe200000108b8 */
[----:B------:R-:W-:Y:S01]  /*39a0*/  IADD3 R158, -R74, 0xb, RZ ;  /* 0x0000000b4a9e7810 */ /* 0x000fe20007ffe1ff */
[-CC-:B------:R-:W-:Y:S01]  /*39b0*/  FFMA.FTZ R167, R31, R195.reuse, -R184.reuse ;  /* 0x000000c31fa77223 */ /* 0x180fe200000108b8 */
[----:B--2---:R-:W-:Y:S01]  /*39c0*/  F2FP.BF16.F32.PACK_AB R152, R13, R12 ;  /* 0x0000000c0d98723e */ /* 0x004fe200000010ff */
[----:B------:R-:W-:Y:S01]  /*39d0*/  MUFU.EX2 R162, R162 ;  /* 0x000000a200a27308 */ /* 0x000fe20000000800 */
[-CC-:B------:R-:W-:Y:S01]  /*39e0*/  FFMA.FTZ R173, R190, R195.reuse, -R184.reuse ;  /* 0x000000c3bead7223 */ /* 0x180fe200000108b8 */
[-CC-:B------:R-:W-:Y:S01]  /*39f0*/  FFMA.FTZ R190, R192, R195.reuse, -R184.reuse ;  /* 0x000000c3c0be7223 */ /* 0x180fe200000108b8 */
[-CC-:B------:R-:W-:Y:S01]  /*3a00*/  FFMA.FTZ R192, R206, R195.reuse, -R184.reuse ;  /* 0x000000c3cec07223 */ /* 0x180fe200000108b8 */
[----:B------:R-:W-:Y:S01]  /*3a10*/  @!P1 VIADD R24, R165, 0x32440 ;  /* 0x00032440a5189836 */ /* 0x000fe20000000000 */
[----:B-1----:R-:W-:Y:S01]  /*3a20*/  F2FP.BF16.F32.PACK_AB R154, R161, R160 ;  /* 0x000000a0a19a723e */ /* 0x002fe200000010ff */
[-CC-:B------:R-:W-:Y:S01]  /*3a30*/  FFMA.FTZ R207, R207, R195.reuse, -R184.reuse ;  /* 0x000000c3cfcf7223 */ /* 0x180fe200000108b8 */
[-C--:B------:R-:W-:Y:S01]  /*3a40*/  FFMA.FTZ R206, R235, R195.reuse, -R184 ;  /* 0x000000c3ebce7223 */ /* 0x080fe200000108b8 */
[----:B------:R-:W1:Y:S01]  /*3a50*/  MUFU.EX2 R163, R163 ;  /* 0x000000a300a37308 */ /* 0x000e620000000800 */
[----:B------:R-:W-:Y:S01]  /*3a60*/  @!P1 PRMT R24, RZ, 0x654, R24 ;  /* 0x00000654ff189816 */ /* 0x000fe20000000018 */
[----:B------:R2:W-:Y:S06]  /*3a70*/  BAR.ARV R158, 0x100 ;  /* 0x0004009e0000751d */ /* 0x0005ec0000002000 */
[----:B------:R3:W-:Y:S01]  /*3a80*/  @!P1 SYNCS.ARRIVE.TRANS64.RED.A1T0 RZ, [R24+URZ], RZ ;  /* 0x000000ff18ff99a7 */ /* 0x0007e2000810043f */
[----:B------:R-:W-:Y:S01]  /*3a90*/  MUFU.EX2 R164, R164 ;  /* 0x000000a400a47308 */ /* 0x000fe20000000800 */
[----:B------:R4:W-:Y:S01]  /*3aa0*/  BAR.SYNC.DEFER_BLOCKING R188, 0x100 ;  /* 0x000400bc0000751d */ /* 0x0009e20000010000 */
[-CC-:B------:R-:W-:Y:S01]  /*3ab0*/  FFMA.FTZ R209, R209, R195.reuse, -R184.reuse ;  /* 0x000000c3d1d17223 */ /* 0x180fe200000108b8 */
[-CC-:B------:R-:W-:Y:S01]  /*3ac0*/  FFMA.FTZ R212, R221, R195.reuse, -R184.reuse ;  /* 0x000000c3ddd47223 */ /* 0x180fe200000108b8 */
[-CC-:B------:R-:W-:Y:S01]  /*3ad0*/  FFMA.FTZ R217, R217, R195.reuse, -R184.reuse ;  /* 0x000000c3d9d97223 */ /* 0x180fe200000108b8 */
[-CC-:B------:R-:W-:Y:S01]  /*3ae0*/  FFMA.FTZ R213, R213, R195.reuse, -R184.reuse ;  /* 0x000000c3d5d57223 */ /* 0x180fe200000108b8 */
[-CC-:B------:R-:W-:Y:S01]  /*3af0*/  FFMA.FTZ R214, R211, R195.reuse, -R184.reuse ;  /* 0x000000c3d3d67223 */ /* 0x180fe200000108b8 */
[-C--:B------:R-:W-:Y:S01]  /*3b00*/  FFMA.FTZ R181, R185, R195.reuse, -R184 ;  /* 0x000000c3b9b57223 */ /* 0x080fe200000108b8 */
[----:B------:R-:W5:Y:S01]  /*3b10*/  MUFU.EX2 R167, R167 ;  /* 0x000000a700a77308 */ /* 0x000f620000000800 */
[----:B-1----:R-:W-:Y:S01]  /*3b20*/  F2FP.BF16.F32.PACK_AB R153, R163, R162 ;  /* 0x000000a2a399723e */ /* 0x002fe200000010ff */
[-C--:B----4-:R-:W-:Y:S01]  /*3b30*/  FFMA.FTZ R188, R175, R195.reuse, -R182 ;  /* 0x000000c3afbc7223 */ /* 0x090fe200000108b6 */
[-CC-:B------:R-:W-:Y:S01]  /*3b40*/  FFMA.FTZ R175, R198, R195.reuse, -R184.reuse ;  /* 0x000000c3c6af7223 */ /* 0x180fe200000108b8 */
[-CC-:B------:R-:W-:Y:S01]  /*3b50*/  FFMA.FTZ R198, R237, R195.reuse, -R184.reuse ;  /* 0x000000c3edc67223 */ /* 0x180fe200000108b8 */
[-CC-:B------:R-:W-:Y:S01]  /*3b60*/  FFMA.FTZ R220, R187, R195.reuse, -R184.reuse ;  /* 0x000000c3bbdc7223 */ /* 0x180fe200000108b8 */
[-CC-:B------:R-:W-:Y:S01]  /*3b70*/  FFMA.FTZ R183, R189, R195.reuse, -R184.reuse ;  /* 0x000000c3bdb77223 */ /* 0x180fe200000108b8 */
[-C--:B------:R-:W-:Y:S01]  /*3b80*/  FFMA.FTZ R222, R191, R195.reuse, -R184 ;  /* 0x000000c3bfde7223 */ /* 0x080fe200000108b8 */
[----:B------:R-:W-:Y:S01]  /*3b90*/  MUFU.EX2 R169, R169 ;  /* 0x000000a900a97308 */ /* 0x000fe20000000800 */
[-CC-:B------:R-:W-:Y:S01]  /*3ba0*/  FFMA.FTZ R185, R168, R195.reuse, -R182.reuse ;  /* 0x000000c3a8b97223 */ /* 0x180fe200000108b6 */
[-CC-:B------:R-:W-:Y:S01]  /*3bb0*/  FFMA.FTZ R168, R170, R195.reuse, -R182.reuse ;  /* 0x000000c3aaa87223 */ /* 0x180fe200000108b6 */
[-C--:B------:R-:W-:Y:S01]  /*3bc0*/  FFMA.FTZ R187, R172, R195.reuse, -R182 ;  /* 0x000000c3acbb7223 */ /* 0x080fe200000108b6 */
[-CC-:B------:R-:W-:Y:S01]  /*3bd0*/  FFMA.FTZ R189, R174, R195.reuse, -R184.reuse ;  /* 0x000000c3aebd7223 */ /* 0x180fe200000108b8 */
[-CC-:B------:R-:W-:Y:S01]  /*3be0*/  FFMA.FTZ R170, R176, R195.reuse, -R184.reuse ;  /* 0x000000c3b0aa7223 */ /* 0x180fe200000108b8 */
[-CC-:B------:R-:W-:Y:S01]  /*3bf0*/  FFMA.FTZ R172, R178, R195.reuse, -R184.reuse ;  /* 0x000000c3b2ac7223 */ /* 0x180fe200000108b8 */
[----:B------:R-:W-:Y:S01]  /*3c00*/  FFMA.FTZ R191, R180, R195, -R184 ;  /* 0x000000c3b4bf7223 */ /* 0x000fe200000108b8 */
[----:B------:R-:W1:Y:S01]  /*3c10*/  MUFU.EX2 R186, R186 ;  /* 0x000000ba00ba7308 */ /* 0x000e620000000800 */
[----:B-----5:R-:W-:Y:S01]  /*3c20*/  F2FP.BF16.F32.PACK_AB R155, R167, R164 ;  /* 0x000000a4a79b723e */ /* 0x020fe200000010ff */
[----:B------:R-:W-:Y:S01]  /*3c30*/  FADD.FTZ R13, R12, R13 ;  /* 0x0000000d0c0d7221 */ /* 0x000fe20000010000 */
[----:B------:R-:W-:Y:S01]  /*3c40*/  FADD.FTZ R163, R162, R163 ;  /* 0x000000a3a2a37221 */ /* 0x000fe20000010000 */
[----:B------:R-:W-:Y:S01]  /*3c50*/  @!P1 IADD3 R165, R165, 0x32460, RZ ;  /* 0x00032460a5a59810 */ /* 0x000fe20007ffe0ff */
[----:B---3--:R-:W-:Y:S01]  /*3c60*/  WARPGROUP.ARRIVE ;  /* 0x00000000000079c5 */ /* 0x008fe20000000000 */
[----:B------:R-:W-:Y:S01]  /*3c70*/  FADD.FTZ R160, R160, R13 ;  /* 0x0000000da0a07221 */ /* 0x000fe20000010000 */
[----:B------:R-:W-:Y:S01]  /*3c80*/  FADD.FTZ R164, R164, R163 ;  /* 0x000000a3a4a47221 */ /* 0x000fe20000010000 */
[----:B------:R-:W-:Y:S01]  /*3c90*/  MUFU.EX2 R171, R171 ;  /* 0x000000ab00ab7308 */ /* 0x000fe20000000800 */
[----:B------:R-:W-:Y:S01]  /*3ca0*/  SHF.R.U32.HI R13, RZ, 0x1f, R0 ;  /* 0x0000001fff0d7819 */ /* 0x000fe20000011600 */
[----:B------:R-:W-:Y:S01]  /*3cb0*/  FADD.FTZ R160, R161, R160 ;  /* 0x000000a0a1a07221 */ /* 0x000fe20000010000 */
[----:B------:R-:W-:Y:S01]  /*3cc0*/  HGMMA.64x256x16.F32.BF16 R24, R152, gdesc[UR8].tnspB, RZ, !UPT, gsb0 ;  /* 0x43e0000898187df0 */ /* 0x000fe2000c0018ff */
[----:B------:R-:W-:Y:S01]  /*3cd0*/  UIADD3 UR10, UR4, 0x80, URZ ;  /* 0x00000080040a7890 */ /* 0x000fe2000fffe03f */
[----:B------:R-:W-:Y:S01]  /*3ce0*/  FADD.FTZ R164, R167, R164 ;  /* 0x000000a4a7a47221 */ /* 0x000fe20000010000 */
[----:B------:R-:W-:Y:S01]  /*3cf0*/  UMOV UR11, 0x40000040 ;  /* 0x40000040000b7882 */ /* 0x000fe20000000000 */
[----:B------:R-:W-:Y:S01]  /*3d00*/  @!P1 PRMT R165, RZ, 0x654, R165 ;  /* 0x00000654ffa59816 */ /* 0x000fe200000000a5 */
        /* <DEDUP_REMOVED lines=70> */
[----:B------:R-:W-:Y:S01]  /*4170*/  LEA.HI.SX32 R206, R0, R13, 0x1c ;  /* 0x0000000d00ce7211 */ /* 0x000fe200078fe2ff */
[----:B------:R-:W-:Y:S01]  /*4180*/  UMOV UR11, 0x40000040 ;  /* 0x40000040000b7882 */ /* 0x000fe20000000000 */
[----:B------:R-:W-:Y:S02]  /*4190*/  VIADD R13, R159, 0xfffffffe ;  /* 0xfffffffe9f0d7836 */ /* 0x000fe40000000000 */
[----:B------:R-:W-:-:S04]  /*41a0*/  VIMNMX R206, RZ, R206, !PT ;  /* 0x000000ceffce7248 */ /* 0x000fc80007fe0100 */
[----:B------:R-:W-:Y:S01]  /*41b0*/  ISETP.GE.AND P2, PT, R13, R206, PT ;  /* 0x000000ce0d00720c */ /* 0x000fe20003f46270 */
        /* <DEDUP_REMOVED lines=17> */
[----:B------:R-:W-:Y:S01]  /*42d0*/  UIADD3 UR4, UR4, 0x280, URZ ;  /* 0x0000028004047890 */ /* 0x000fe2000fffe03f */
        /* <DEDUP_REMOVED lines=13> */
[----:B------:R-:W-:-:S07]  /*43b0*/  FADD.FTZ R222, R222, R183 ;  /* 0x000000b7dede7221 */ /* 0x000fce0000010000 */
[----:B------:R-:W-:Y:S01]  /*43c0*/  HGMMA.64x256x16.F32.BF16 R24, R152, gdesc[UR8].tnspB, R24, gsb0 ;  /* 0x43e0000898187df0 */ /* 0x000fe20008001818 */
[----:B------:R-:W-:Y:S01]  /*43d0*/  UMOV UR10, UR4 ;  /* 0x00000004000a7c82 */ /* 0x000fe20008000000 */
[----:B------:R-:W-:Y:S01]  /*43e0*/  UMOV UR11, 0x40000040 ;  /* 0x40000040000b7882 */ /* 0x000fe20000000000 */
[----:B------:R-:W-:Y:S02]  /*43f0*/  WARPGROUP.DEPBAR.LE gsb0, 0x0 ;  /* 0x00008000000079c5 */ /* 0x000fe40000010000 */
[----:B------:R-:W-:Y:S01]  /*4400*/  F2FP.BF16.F32.PACK_AB R152, R185, R166 ;  /* 0x000000a6b998723e */ /* 0x000fe200000010ff */
[----:B------:R-:W-:Y:S01]  /*4410*/  FADD.FTZ R166, R166, R179 ;  /* 0x000000b3a6a67221 */ /* 0x000fe20000010000 */
[C---:B-1----:R-:W-:Y:S01]  /*4420*/  F2FP.BF16.F32.PACK_AB R153, R170.reuse, R189 ;  /* 0x000000bdaa99723e */ /* 0x042fe200000010ff */
        /* <DEDUP_REMOVED lines=14> */
[----:B------:R-:W-:Y:S02]  /*4510*/  IMAD.MOV.U32 R207, RZ, RZ, R156 ;  /* 0x000000ffffcf7224 */ /* 0x000fe400078e009c */
[----:B------:R-:W-:-:S07]  /*4520*/  IMAD.MOV.U32 R208, RZ, RZ, R197 ;  /* 0x000000ffffd07224 */ /* 0x000fce00078e00c5 */
.L_x_3425:
[----:B------:R-:W-:-:S04]  /*4530*/  UIADD3 UR36, UR36, 0x1, URZ ;  /* 0x0000000124247890 */ /* 0x000fc8000fffe03f */
[----:B------:R-:W-:-:S04]  /*4540*/  UISETP.NE.AND UP0, UPT, UR36, 0x2, UPT ;  /* 0x000000022400788c */ /* 0x000fc8000bf05270 */
[----:B------:R-:W-:Y:S02]  /*4550*/  USEL UR4, URZ, 0x1, UP0 ;  /* 0x000000013f047887 */ /* 0x000fe40008000000 */
[----:B------:R-:W-:Y:S02]  /*4560*/  USEL UR36, UR36, URZ, UP0 ;  /* 0x0000003f24247287 */ /* 0x000fe40008000000 */
[----:B------:R-:W-:Y:S01]  /*4570*/  ULOP3.LUT UR37, UR37, UR4, URZ, 0x3c, !UPT ;  /* 0x0000000425257292 */ /* 0x000fe2000f8e3c3f */
[----:B--2---:R-:W-:Y:S11]  /*4580*/  @!P0 BRA `(.L_x_3417) ;  /* 0x0000000000048947 */ /* 0x004ff60003800000 */
[----:B------:R-:W-:Y:S01]  /*4590*/  BPT.TRAP 0x1 ;  /* 0x000000040000795c */ /* 0x000fe20000300000 */
.L_x_3417:
[----:B------:R-:W-:Y:S01]  /*45a0*/  ULEA UR4, UR36, UR39, 0x3 ;  /* 0x0000002724047291 */ /* 0x000fe2000f8e183f */
[----:B------:R-:W-:-:S04]  /*45b0*/  MOV R209, UR37 ;  /* 0x0000002500d17c02 */ /* 0x000fc80008000f00 */
[----:B------:R-:W-:-:S04]  /*45c0*/  SHF.L.U32 R209, R209, 0x1f, RZ ;  /* 0x0000001fd1d17819 */ /* 0x000fc800000006ff */
[----:B------:R2:W3:Y:S01]  /*45d0*/  SYNCS.PHASECHK.TRANS64.TRYWAIT P2, [UR4+0x32430], R209 ;  /* 0x032430d1ff0075a7 */ /* 0x0004e20008040144 */
[----:B------:R-:W-:Y:S05]  /*45e0*/  @!P0 BRA `(.L_x_3418) ;  /* 0x0000000000048947 */ /* 0x000fea0003800000 */
[----:B------:R-:W-:Y:S01]  /*45f0*/  BPT.TRAP 0x1 ;  /* 0x000000040000795c */ /* 0x000fe20000300000 */
.L_x_3418:
[----:B---3--:R-:W-:Y:S05]  /*4600*/  @P2 BRA `(.L_x_3419) ;  /* 0x0000000000082947 */ /* 0x008fea0003800000 */
[----:B------:R-:W3:Y:S02]  /*4610*/  SYNCS.PHASECHK.TRANS64.TRYWAIT P2, [UR4+0x32430], R209 ;  /* 0x032430d1ff0075a7 */ /* 0x000ee40008040144 */
[----:B---3--:R-:W-:Y:S05]  /*4620*/  @!P2 BRA `(.L_x_3420) ;  /* 0x000000ac0078a947 */ /* 0x008fea0003800000 */
.L_x_3419:
[----:B------:R-:W-:Y:S01]  /*4630*/  R2UR UR56, R200 ;  /* 0x00000000c83872ca */ /* 0x000fe200000e0000 */
[----:B------:R-:W-:Y:S01]  /*4640*/  UIMAD UR5, UR36, 0x300, UR38 ;  /* 0x00000300240578a4 */ /* 0x000fe2000f8e0226 */
[----:B------:R-:W-:Y:S01]  /*4650*/  R2UR UR57, R201 ;  /* 0x00000000c93972ca */ /* 0x000fe200000e0000 */
[----:B-1-3--:R-:W-:Y:S01]  /*4660*/  WARPGROUP.ARRIVE ;  /* 0x00000000000079c5 */ /* 0x00afe20000000000 */
        /* <DEDUP_REMOVED lines=27> */
.L_x_3421:
[----:B------:R1:W3:Y:S01]  /*4820*/  SYNCS.PHASECHK.TRANS64.TRYWAIT P2, [UR4+0x32450], R209 ;  /* 0x032450d1ff0075a7 */ /* 0x0002e20008040144 */
[----:B------:R-:W-:Y:S05]  /*4830*/  @!P0 BRA `(.L_x_3422) ;  /* 0x0000000000048947 */ /* 0x000fea0003800000 */
[----:B------:R-:W-:Y:S01]  /*4840*/  BPT.TRAP 0x1 ;  /* 0x000000040000795c */ /* 0x000fe20000300000 */
.L_x_3422:
[----:B---3--:R-:W-:Y:S05]  /*4850*/  @P2 BRA `(.L_x_3423) ;  /* 0x0000000000082947 */ /* 0x008fea0003800000 */
[----:B------:R-:W3:Y:S02]  /*4860*/  SYNCS.PHASECHK.TRANS64.TRYWAIT P2, [UR4+0x32450], R209 ;  /* 0x032450d1ff0075a7 */ /* 0x000ee40008040144 */
[----:B---3--:R-:W-:Y:S05]  /*4870*/  @!P2 BRA `(.L_x_3424) ;  /* 0x000000a800fca947 */ /* 0x008fea0003800000 */
.L_x_3423:
[----:B------:R-:W-:Y:S01]  /*4880*/  R2UR UR56, R16 ;  /* 0x00000000103872ca */ /* 0x000fe200000e0000 */
[----:B------:R-:W-:Y:S01]  /*4890*/  UIMAD UR5, UR36, 0xc00, UR6 ;  /* 0x00000c00240578a4 */ /* 0x000fe2000f8e0206 */
[----:B------:R-:W-:Y:S01]  /*48a0*/  R2UR UR57, R17 ;  /* 0x00000000113972ca */ /* 0x000fe200000e0000 */
[----:B------:R-:W-:Y:S01]  /*48b0*/  WARPGROUP.ARRIVE ;  /* 0x00000000000079c5 */ /* 0x000fe20000000000 */
[----:B------:R-:W-:Y:S01]  /*48c0*/  UMOV UR59, 0x40000040 ;  /* 0x40000040003b7882 */ /* 0x000fe20000000000 */
[----:B------:R-:W-:-:S04]  /*48d0*/  UIADD3 UR10, UR5, 0x304, URZ ;  /* 0x00000304050a7890 */ /* 0x000fc8000fffe03f */
[----:B------:R-:W4:Y:S01]  /*48e0*/  S2R R229, SR_TID.X ;  /* 0x0000000000e57919 */ /* 0x000f220000002100 */
        /* <DEDUP_REMOVED lines=23> */
[----:B----4-:R-:W-:Y:S01]  /*4a60*/  SHF.R.U32.HI R229, RZ, 0x7, R229 ;  /* 0x00000007ffe57819 */ /* 0x010fe200000116e5 */
        /* <DEDUP_REMOVED lines=35> */
[----:B------:R-:W-:Y:S01]  /*4ca0*/  ULDC UR5, c[0x0][0xad0] ;  /* 0x0002b40000057ab9 */ /* 0x000fe20000000800 */
[----:B------:R-:W-:Y:S02]  /*4cb0*/  WARPGROUP.DEPBAR.LE gsb0, 0x0 ;  /* 0x00008000000079c5 */ /* 0x000fe40000010000 */
[----:B------:R-:W-:-:S06]  /*4cc0*/  WARPGROUP.ARRIVE ;  /* 0x00000000000079c5 */ /* 0x000fcc0000000000 */
[----:B------:R-:W-:Y:S01]  /*4cd0*/  HGMMA.64x96x16.F32.BF16 R152, gdesc[UR8], R152, gsb0 ;  /* 0x01600000089879f0 */ /* 0x000fe20008001898 */
[----:B------:R-:W-:Y:S02]  /*4ce0*/  ULDC.64 UR10, c[0x0][0x3f8] ;  /* 0x0000fe00000a7ab9 */ /* 0x000fe40000000a00 */
[----:B------:R-:W-:-:S03]  /*4cf0*/  UISETP.NE.U32.AND UP0, UPT, UR10, URZ, UPT ;  /* 0x0000003f0a00728c */ /* 0x000fc6000bf05070 */
[----:B------:R-:W-:Y:S01]  /*4d00*/  ULDC UR10, c[0x0][0x404] ;  /* 0x00010100000a7ab9 */ /* 0x000fe20000000800 */
[----:B------:R-:W-:-:S03]  /*4d10*/  UISETP.NE.AND.EX UP0, UPT, UR11, URZ, UPT, UP0 ;  /* 0x0000003f0b00728c */ /* 0x000fc6000bf05300 */
[----:B------:R-:W-:Y:S01]  /*4d20*/  UMOV UR11, 0x40000040 ;  /* 0x40000040000b7882 */ /* 0x000fe20000000000 */
[----:B------:R-:W-:Y:S01]  /*4d30*/  USEL UR10, UR10, 0x1, UP0 ;  /* 0x000000010a0a7887 */ /* 0x000fe20008000000 */
        /* <DEDUP_REMOVED lines=29> */
[----:B---3--:R-:W-:Y:S01]  /*4f10*/  FMUL.FTZ R210, R152, UR5 ;  /* 0x0000000598d27c20 */ /* 0x008fe20008410000 */
[----:B------:R-:W3:Y:S01]  /*4f20*/  LDC R165, c[0x0][0x2e0] ;  /* 0x0000b800ffa57b82 */ /* 0x000ee20000000800 */
[----:B------:R-:W-:Y:S01]  /*4f30*/  FMUL.FTZ R152, R154, UR5 ;  /* 0x000000059a987c20 */ /* 0x000fe20008410000 */
[----:B------:R-:W-:Y:S01]  /*4f40*/  FMUL.FTZ R154, R158, UR5 ;  /* 0x000000059e9a7c20 */ /* 0x000fe20008410000 */
[----:B------:R-:W-:Y:S01]  /*4f50*/  FMUL.FTZ R158, R163, UR5 ;  /* 0x00000005a39e7c20 */ /* 0x000fe20008410000 */
[----:B------:R-:W-:-:S02]  /*4f60*/  IMAD R163, R13, -0x60, R223 ;  /* 0xffffffa00da37824 */ /* 0x000fc400078e02df */
[----:B------:R-:W-:Y:S01]  /*4f70*/  FMUL.FTZ R213, R160, UR5 ;  /* 0x00000005a0d57c20 */ /* 0x000fe20008410000 */
[----:B------:R-:W-:Y:S01]  /*4f80*/  FMUL.FTZ R160, R164, UR5 ;  /* 0x00000005a4a07c20 */ /* 0x000fe20008410000 */
[----:B-12---:R-:W-:Y:S01]  /*4f90*/  FMUL.FTZ R209, R153, UR5 ;  /* 0x0000000599d17c20 */ /* 0x006fe20008410000 */
[----:B------:R-:W-:Y:S02]  /*4fa0*/  VIADD R164, R163, 0x1 ;  /* 0x00000001a3a47836 */ /* 0x000fe40000000000 */
        /* <DEDUP_REMOVED lines=15> */
[----:B---3--:R-:W-:Y:S01]  /*50a0*/  IMAD R164, R165, UR10, R164 ;  /* 0x0000000aa5a47c24 */ /* 0x008fe2000f8e02a4 */
[----:B------:R-:W-:Y:S01]  /*50b0*/  ULDC UR10, c[0x0][0x288] ;  /* 0x0000a200000a7ab9 */ /* 0x000fe20000000800 */
[----:B------:R-:W-:Y:S01]  /*50c0*/  FMUL.FTZ R180, R181, UR5 ;  /* 0x00000005b5b47c20 */ /* 0x000fe20008410000 */
[----:B------:R-:W-:Y:S01]  /*50d0*/  FMUL.FTZ R174, R176, UR5 ;  /* 0x00000005b0ae7c20 */ /* 0x000fe20008410000 */
[----:B------:R-:W-:Y:S01]  /*50e0*/  VIADD R165, R164, -UR10 ;  /* 0x8000000aa4a57c36 */ /* 0x000fe20008000000 */
[----:B------:R-:W3:Y:S01]  /*50f0*/  MUFU.TANH R211, R211 ;  /* 0x000000d300d37308 */ /* 0x000ee20000002400 */
[----:B------:R-:W-:Y:S01]  /*5100*/  FMUL.FTZ R221, R177, UR5 ;  /* 0x00000005b1dd7c20 */ /* 0x000fe20008410000 */
[----:B------:R-:W-:Y:S01]  /*5110*/  FMUL.FTZ R181, R184, UR5 ;  /* 0x00000005b8b57c20 */ /* 0x000fe20008410000 */
[----:B------:R-:W-:-:S02]  /*5120*/  IMAD R164, R224, -0x2, R165 ;  /* 0xfffffffee0a47824 */ /* 0x000fc400078e02a5 */
[----:B------:R-:W-:Y:S01]  /*5130*/  FMUL.FTZ R161, R166, UR5 ;  /* 0x00000005a6a17c20 */ /* 0x000fe20008410000 */
[----:B------:R-:W-:Y:S01]  /*5140*/  FMUL.FTZ R185, R185, UR5 ;  /* 0x00000005b9b97c20 */ /* 0x000fe20008410000 */
[----:B------:R-:W-:Y:S01]  /*5150*/  FMUL.FTZ R177, R183, UR5 ;  /* 0x00000005b7b17c20 */ /* 0x000fe20008410000 */
[----:B------:R-:W-:Y:S01]  /*5160*/  IMAD.IADD R175, R225, 0x1, R164 ;  /* 0x00000001e1af7824 */ /* 0x000fe200078e02a4 */
[----:B------:R-:W-:Y:S01]  /*5170*/  MUFU.TANH R157, R157 ;  /* 0x0000009d009d7308 */ /* 0x000fe20000002400 */
[----:B------:R-:W-:Y:S01]  /*5180*/  FMUL.FTZ R164, R188, UR5 ;  /* 0x00000005bca47c20 */ /* 0x000fe20008410000 */
[----:B------:R-:W-:Y:S01]  /*5190*/  FMUL.FTZ R183, R189, UR5 ;  /* 0x00000005bdb77c20 */ /* 0x000fe20008410000 */
[----:B------:R-:W-:Y:S01]  /*51a0*/  FMUL.FTZ R156, R162, UR5 ;  /* 0x00000005a29c7c20 */ /* 0x000fe20008410000 */
[----:B------:R-:W-:Y:S01]  /*51b0*/  ISETP.GT.AND P5, PT, R175, 0x1, PT ;  /* 0x00000001af00780c */ /* 0x000fe20003fa4270 */
[----:B------:R-:W-:Y:S01]  /*51c0*/  FMUL.FTZ R162, R167, UR5 ;  /* 0x00000005a7a27c20 */ /* 0x000fe20008410000 */
[C---:B------:R-:W-:Y:S01]  /*51d0*/  ISETP.GT.AND P6, PT, R175.reuse, RZ, PT ;  /* 0x000000ffaf00720c */ /* 0x040fe20003fc4270 */
[----:B------:R-:W-:Y:S01]  /*51e0*/  FMUL.FTZ R228, R196, UR5 ;  /* 0x00000005c4e47c20 */ /* 0x000fe20008410000 */
[----:B------:R-:W4:Y:S01]  /*51f0*/  MUFU.TANH R160, R160 ;  /* 0x000000a000a07308 */ /* 0x000f220000002400 */
[----:B------:R-:W-:Y:S01]  /*5200*/  ISETP.GT.AND P2, PT, R175, 0x8, PT ;  /* 0x00000008af00780c */ /* 0x000fe20003f44270 */
[----:B------:R-:W-:Y:S01]  /*5210*/  FMUL.FTZ R184, R192, UR5 ;  /* 0x00000005c0b87c20 */ /* 0x000fe20008410000 */
[----:B-1----:R-:W-:Y:S01]  /*5220*/  FSEL R166, R209, -INF , P5 ;  /* 0xff800000d1a67808 */ /* 0x002fe20002800000 */
[----:B------:R-:W-:Y:S01]  /*5230*/  FMUL.FTZ R214, R170, UR5 ;  /* 0x00000005aad67c20 */ /* 0x000fe20008410000 */
[----:B------:R-:W-:Y:S01]  /*5240*/  ISETP.GT.AND P4, PT, R175, 0x9, PT ;  /* 0x00000009af00780c */ /* 0x000fe20003f84270 */
[----:B------:R-:W-:Y:S01]  /*5250*/  FMUL.FTZ R170, R191, UR5 ;  /* 0x00000005bfaa7c20 */ /* 0x000fe20008410000 */
[C---:B------:R-:W-:Y:S01]  /*5260*/  ISETP.GT.AND P5, PT, R175.reuse, 0x18, PT ;  /* 0x00000018af00780c */ /* 0x040fe20003fa4270 */
[----:B------:R-:W1:Y:S01]  /*5270*/  MUFU.TANH R213, R213 ;  /* 0x000000d500d57308 */ /* 0x000e620000002400 */
[----:B------:R-:W-:Y:S01]  /*5280*/  ISETP.GT.AND P3, PT, R175, 0x10, PT ;  /* 0x00000010af00780c */ /* 0x000fe20003f64270 */
[----:B------:R-:W-:Y:S01]  /*5290*/  FMUL.FTZ R222, R193, UR5 ;  /* 0x00000005c1de7c20 */ /* 0x000fe20008410000 */
[----:B--2---:R-:W-:Y:S01]  /*52a0*/  FSEL R167, R210, -INF , P6 ;  /* 0xff800000d2a77808 */ /* 0x004fe20003000000 */
[----:B------:R-:W-:Y:S01]  /*52b0*/  FMUL.FTZ R176, R194, UR5 ;  /* 0x00000005c2b07c20 */ /* 0x000fe20008410000 */
[----:B---3--:R-:W-:Y:S01]  /*52c0*/  FSEL R165, R211, -INF , P2 ;  /* 0xff800000d3a57808 */ /* 0x008fe20001000000 */
[----:B------:R-:W-:Y:S01]  /*52d0*/  FMUL.FTZ R215, R171, UR5 ;  /* 0x00000005abd77c20 */ /* 0x000fe20008410000 */
[----:B------:R-:W-:Y:S01]  /*52e0*/  ISETP.GT.AND P6, PT, R175, 0x11, PT ;  /* 0x00000011af00780c */ /* 0x000fe20003fc4270 */
[----:B------:R-:W2:Y:S01]  /*52f0*/  MUFU.TANH R159, R159 ;  /* 0x0000009f009f7308 */ /* 0x000ea20000002400 */
[----:B----4-:R-:W-:Y:S01]  /*5300*/  FSEL R211, R160, -INF , P5 ;  /* 0xff800000a0d37808 */ /* 0x010fe20002800000 */
[----:B------:R-:W-:Y:S01]  /*5310*/  FMUL.FTZ R179, R179, UR5 ;  /* 0x00000005b3b37c20 */ /* 0x000fe20008410000 */
[C---:B------:R-:W-:Y:S01]  /*5320*/  ISETP.GT.AND P2, PT, R175.reuse, 0x19, PT ;  /* 0x00000019af00780c */ /* 0x040fe20003f44270 */
[----:B------:R-:W-:Y:S01]  /*5330*/  FMUL.FTZ R171, R186, UR5 ;  /* 0x00000005baab7c20 */ /* 0x000fe20008410000 */
[----:B------:R-:W-:Y:S01]  /*5340*/  ISETP.GT.AND P5, PT, R175, 0x29, PT ;  /* 0x00000029af00780c */ /* 0x000fe20003fa4270 */
[----:B------:R-:W-:Y:S01]  /*5350*/  FMUL.FTZ R169, R198, UR5 ;  /* 0x00000005c6a97c20 */ /* 0x000fe20008410000 */
[----:B------:R-:W-:Y:S01]  /*5360*/  FMUL.FTZ R182, R182, UR5 ;  /* 0x00000005b6b67c20 */ /* 0x000fe20008410000 */
[----:B------:R-:W3:Y:S01]  /*5370*/  MUFU.TANH R212, R212 ;  /* 0x000000d400d47308 */ /* 0x000ee20000002400 */
[----:B-1----:R-:W-:Y:S01]  /*5380*/  FSEL R213, R213, -INF , P3 ;  /* 0xff800000d5d57808 */ /* 0x002fe20001800000 */
[----:B------:R-:W-:Y:S01]  /*5390*/  FMUL.FTZ R187, R187, UR5 ;  /* 0x00000005bbbb7c20 */ /* 0x000fe20008410000 */
[----:B------:R-:W-:Y:S01]  /*53a0*/  ISETP.GT.AND P3, PT, R175, 0x21, PT ;  /* 0x00000021af00780c */ /* 0x000fe20003f64270 */
[----:B------:R-:W-:Y:S01]  /*53b0*/  FMUL.FTZ R190, R190, UR5 ;  /* 0x00000005bebe7c20 */ /* 0x000fe20008410000 */
[----:B------:R-:W-:Y:S01]  /*53c0*/  FMUL.FTZ R168, R199, UR5 ;  /* 0x00000005c7a87c20 */ /* 0x000fe20008410000 */
[----:B------:R-:W-:Y:S01]  /*53d0*/  FMUL.FTZ R195, R195, UR5 ;  /* 0x00000005c3c37c20 */ /* 0x000fe20008410000 */
[----:B------:R-:W-:Y:S01]  /*53e0*/  FMUL.FTZ R197, R197, UR5 ;  /* 0x00000005c5c57c20 */ /* 0x000fe20008410000 */
[----:B------:R-:W-:Y:S01]  /*53f0*/  MUFU.TANH R218, R218 ;  /* 0x000000da00da7308 */ /* 0x000fe20000002400 */
[----:B--2---:R-:W-:-:S02]  /*5400*/  FSEL R210, R159, -INF , P6 ;  /* 0xff8000009fd27808 */ /* 0x004fc40003000000 */
[----:B------:R-:W-:-:S05]  /*5410*/  ISETP.GT.AND P6, PT, R175, 0x28, PT ;  /* 0x00000028af00780c */ /* 0x000fca0003fc4270 */
[----:B------:R-:W1:Y:S01]  /*5420*/  MUFU.TANH R173, R173 ;  /* 0x000000ad00ad7308 */ /* 0x000e620000002400 */
[----:B---3--:R-:W-:Y:S02]  /*5430*/  FSEL R212, R212, -INF , P2 ;  /* 0xff800000d4d47808 */ /* 0x008fe40001000000 */
[----:B------:R-:W-:-:S05]  /*5440*/  ISETP.GT.AND P2, PT, R175, 0x30, PT ;  /* 0x00000030af00780c */ /* 0x000fca0003f44270 */
[----:B------:R-:W2:Y:S08]  /*5450*/  MUFU.TANH R220, R220 ;  /* 0x000000dc00dc7308 */ /* 0x000eb00000002400 */
[----:B------:R-:W3:Y:S01]  /*5460*/  MUFU.TANH R172, R172 ;  /* 0x000000ac00ac7308 */ /* 0x000ee20000002400 */
[----:B-1----:R-:W-:Y:S02]  /*5470*/  FSEL R194, R173, -INF , P5 ;  /* 0xff800000adc27808 */ /* 0x002fe40002800000 */
[----:B------:R-:W-:-:S05]  /*5480*/  ISETP.GT.AND P5, PT, R175, 0x40, PT ;  /* 0x00000040af00780c */ /* 0x000fca0003fa4270 */
[----:B------:R-:W1:Y:S01]  /*5490*/  MUFU.TANH R174, R174 ;  /* 0x000000ae00ae7308 */ /* 0x000e620000002400 */
[----:B--2---:R-:W-:Y:S02]  /*54a0*/  FSEL R192, R220, -INF , P3 ;  /* 0xff800000dcc07808 */ /* 0x004fe40001800000 */
[----:B------:R-:W-:-:S05]  /*54b0*/  ISETP.GT.AND P3, PT, R175, 0x38, PT ;  /* 0x00000038af00780c */ /* 0x000fca0003f64270 */
[----:B------:R-:W-:Y:S01]  /*54c0*/  MUFU.TANH R221, R221 ;  /* 0x000000dd00dd7308 */ /* 0x000fe20000002400 */
[----:B---3--:R-:W-:Y:S02]  /*54d0*/  FSEL R193, R172, -INF , P6 ;  /* 0xff800000acc17808 */ /* 0x008fe40003000000 */
[----:B------:R-:W-:-:S05]  /*54e0*/  ISETP.GT.AND P6, PT, R175, 0x39, PT ;  /* 0x00000039af00780c */ /* 0x000fca0003fc4270 */
[----:B------:R-:W2:Y:S01]  /*54f0*/  MUFU.TANH R181, R181 ;  /* 0x000000b500b57308 */ /* 0x000ea20000002400 */
[----:B-1----:R-:W-:Y:S02]  /*5500*/  FSEL R186, R174, -INF , P2 ;  /* 0xff800000aeba7808 */ /* 0x002fe40001000000 */
[----:B------:R-:W-:-:S05]  /*5510*/  ISETP.GT.AND P2, PT, R175, 0x41, PT ;  /* 0x00000041af00780c */ /* 0x000fca0003f44270 */
[----:B------:R-:W-:Y:S08]  /*5520*/  MUFU.TANH R178, R178 ;  /* 0x000000b200b27308 */ /* 0x000ff00000002400 */
[----:B------:R-:W1:Y:S01]  /*5530*/  MUFU.TANH R180, R180 ;  /* 0x000000b400b47308 */ /* 0x000e620000002400 */
[----:B--2---:R-:W-:Y:S02]  /*5540*/  FSEL R172, R181, -INF , P5 ;  /* 0xff800000b5ac7808 */ /* 0x004fe40002800000 */
[----:B------:R-:W-:-:S02]  /*5550*/  FMNMX.FTZ R181, R167, R208, !PT ;  /* 0x000000d0a7b57209 */ /* 0x000fc40007810000 */
[----:B------:R-:W-:-:S03]  /*5560*/  ISETP.GT.AND P5, PT, R175, 0x51, PT ;  /* 0x00000051af00780c */ /* 0x000fc60003fa4270 */
[----:B------:R1:W2:Y:S08]  /*5570*/  MUFU.TANH R188, R185 ;  /* 0x000000b900bc7308 */ /* 0x0002b00000002400 */
[----:B------:R3:W4:Y:S01]  /*5580*/  MUFU.TANH R189, R164 ;  /* 0x000000a400bd7308 */ /* 0x0007220000002400 */
[----:B-1----:R-:W-:Y:S02]  /*5590*/  FSEL R185, R180, -INF , P6 ;  /* 0xff800000b4b97808 */ /* 0x002fe40003000000 */
[----:B------:R-:W-:-:S05]  /*55a0*/  ISETP.GT.AND P6, PT, R175, 0x50, PT ;  /* 0x00000050af00780c */ /* 0x000fca0003fc4270 */
[----:B------:R1:W-:Y:S01]  /*55b0*/  MUFU.TANH R196, R183 ;  /* 0x000000b700c47308 */ /* 0x0003e20000002400 */
[----:B---3--:R-:W-:Y:S02]  /*55c0*/  FSEL R164, R157, -INF , P4 ;  /* 0xff8000009da47808 */ /* 0x008fe40002000000 */
[C---:B------:R-:W-:Y:S02]  /*55d0*/  ISETP.GT.AND P4, PT, R175.reuse, 0x20, PT ;  /* 0x00000020af00780c */ /* 0x040fe40003f84270 */
[----:B--2---:R-:W-:Y:S02]  /*55e0*/  FSEL R173, R188, -INF , P2 ;  /* 0xff800000bcad7808 */ /* 0x004fe40001000000 */
[----:B------:R-:W-:Y:S01]  /*55f0*/  FSEL R191, R218, -INF , P4 ;  /* 0xff800000dabf7808 */ /* 0x000fe20002000000 */
[----:B------:R-:W-:Y:S01]  /*5600*/  MUFU.TANH R152, R152 ;  /* 0x0000009800987308 */ /* 0x000fe20000002400 */
[C---:B------:R-:W-:Y:S02]  /*5610*/  ISETP.GT.AND P4, PT, R175.reuse, 0x31, PT ;  /* 0x00000031af00780c */ /* 0x040fe40003f84270 */
[----:B------:R-:W-:-:S02]  /*5620*/  ISETP.GT.AND P2, PT, R175, 0x58, PT ;  /* 0x00000058af00780c */ /* 0x000fc40003f44270 */
[----:B-1----:R-:W-:Y:S02]  /*5630*/  FSEL R183, R221, -INF , P4 ;  /* 0xff800000ddb77808 */ /* 0x002fe40002000000 */
[----:B------:R-:W-:Y:S01]  /*5640*/  ISETP.GT.AND P4, PT, R175, 0x48, PT ;  /* 0x00000048af00780c */ /* 0x000fe20003f84270 */
[----:B------:R1:W2:Y:S03]  /*5650*/  MUFU.TANH R157, R184 ;  /* 0x000000b8009d7308 */ /* 0x0002a60000002400 */
[----:B----4-:R-:W-:Y:S02]  /*5660*/  FSEL R174, R189, -INF , P4 ;  /* 0xff800000bdae7808 */ /* 0x010fe40002000000 */
[----:B------:R-:W-:-:S03]  /*5670*/  ISETP.GT.AND P4, PT, R175, 0x59, PT ;  /* 0x00000059af00780c */ /* 0x000fc60003f84270 */
[----:B------:R-:W-:Y:S01]  /*5680*/  MUFU.TANH R156, R156 ;  /* 0x0000009c009c7308 */ /* 0x000fe20000002400 */
[----:B-1----:R-:W-:Y:S02]  /*5690*/  FSEL R184, R178, -INF , P3 ;  /* 0xff800000b2b87808 */ /* 0x002fe40001800000 */
[----:B------:R-:W-:Y:S02]  /*56a0*/  ISETP.GT.AND P3, PT, R175, 0x49, PT ;  /* 0x00000049af00780c */ /* 0x000fe40003f64270 */
[----:B------:R-:W-:-:S03]  /*56b0*/  FMNMX.FTZ R178, R166, R181, !PT ;  /* 0x000000b5a6b27209 */ /* 0x000fc60007810000 */
[----:B------:R-:W1:Y:S01]  /*56c0*/  MUFU.TANH R222, R222 ;  /* 0x000000de00de7308 */ /* 0x000e620000002400 */
[----:B------:R-:W-:Y:S02]  /*56d0*/  FMNMX.FTZ R181, R165, R178, !PT ;  /* 0x000000b2a5b57209 */ /* 0x000fe40007810000 */
[----:B--2---:R-:W-:Y:S02]  /*56e0*/  FSEL R160, R157, -INF , P6 ;  /* 0xff8000009da07808 */ /* 0x004fe40003000000 */
[----:B------:R-:W-:-:S03]  /*56f0*/  FMNMX.FTZ R178, R164, R181, !PT ;  /* 0x000000b5a4b27209 */ /* 0x000fc60007810000 */
[----:B------:R-:W2:Y:S01]  /*5700*/  MUFU.TANH R153, R153 ;  /* 0x0000009900997308 */ /* 0x000ea20000002400 */
[----:B------:R-:W-:-:S04]  /*5710*/  FMNMX.FTZ R181, R213, R178, !PT ;  /* 0x000000b2d5b57209 */ /* 0x000fc80007810000 */
[----:B------:R-:W-:-:S03]  /*5720*/  FMNMX.FTZ R178, R210, R181, !PT ;  /* 0x000000b5d2b27209 */ /* 0x000fc60007810000 */
[----:B------:R3:W-:Y:S01]  /*5730*/  MUFU.TANH R198, R179 ;  /* 0x000000b300c67308 */ /* 0x0007e20000002400 */
[----:B-1----:R-:W-:Y:S02]  /*5740*/  FSEL R157, R222, -INF , P5 ;  /* 0xff800000de9d7808 */ /* 0x002fe40002800000 */
[----:B------:R-:W-:-:S05]  /*5750*/  FMNMX.FTZ R189, R211, R178, !PT ;  /* 0x000000b2d3bd7209 */ /* 0x000fca0007810000 */
[----:B------:R-:W1:Y:S01]  /*5760*/  MUFU.TANH R159, R228 ;  /* 0x000000e4009f7308 */ /* 0x000e620000002400 */
[----:B---3--:R-:W-:Y:S02]  /*5770*/  IADD3 R179, R175, 0x8, RZ ;  /* 0x00000008afb37810 */ /* 0x008fe40007ffe0ff */
[----:B------:R-:W-:Y:S02]  /*5780*/  FSEL R175, R196, -INF , P3 ;  /* 0xff800000c4af7808 */ /* 0x000fe40001800000 */
[C---:B------:R-:W-:Y:S02]  /*5790*/  ISETP.GT.AND P3, PT, R179.reuse, RZ, PT ;  /* 0x000000ffb300720c */ /* 0x040fe40003f64270 */
[C---:B------:R-:W-:Y:S01]  /*57a0*/  ISETP.GT.AND P6, PT, R179.reuse, 0x1, PT ;  /* 0x00000001b300780c */ /* 0x040fe20003fc4270 */
[----:B------:R-:W3:Y:S01]  /*57b0*/  MUFU.TANH R154, R154 ;  /* 0x0000009a009a7308 */ /* 0x000ee20000002400 */
[----:B------:R-:W-:Y:S02]  /*57c0*/  FSEL R152, R152, -INF , P3 ;  /* 0xff80000098987808 */ /* 0x000fe40001800000 */
[----:B------:R-:W-:-:S02]  /*57d0*/  ISETP.GT.AND P3, PT, R179, 0x10, PT ;  /* 0x00000010b300780c */ /* 0x000fc40003f64270 */
[----:B------:R-:W-:Y:S02]  /*57e0*/  ISETP.GT.AND P5, PT, R179, 0x8, PT ;  /* 0x00000008b300780c */ /* 0x000fe40003fa4270 */
[----:B------:R-:W-:Y:S01]  /*57f0*/  FSEL R218, R156, -INF , P3 ;  /* 0xff8000009cda7808 */ /* 0x000fe20001800000 */
[----:B------:R-:W4:Y:S01]  /*5800*/  MUFU.TANH R155, R155 ;  /* 0x0000009b009b7308 */ /* 0x000f220000002400 */
[----:B--2---:R-:W-:Y:S02]  /*5810*/  FSEL R153, R153, -INF , P6 ;  /* 0xff80000099997808 */ /* 0x004fe40003000000 */
[----:B------:R-:W-:Y:S02]  /*5820*/  FMNMX.FTZ R156, R152, R207, !PT ;  /* 0x000000cf989c7209 */ /* 0x000fe40007810000 */
[----:B-1----:R-:W-:Y:S02]  /*5830*/  FSEL R159, R159, -INF , P2 ;  /* 0xff8000009f9f7808 */ /* 0x002fe40001000000 */
[----:B------:R-:W-:Y:S01]  /*5840*/  ISETP.GT.AND P2, PT, R179, 0x9, PT ;  /* 0x00000009b300780c */ /* 0x000fe20003f44270 */
[----:B------:R-:W1:Y:S01]  /*5850*/  MUFU.TANH R158, R158 ;  /* 0x0000009e009e7308 */ /* 0x000e620000002400 */
[----:B---3--:R-:W-:-:S02]  /*5860*/  FSEL R154, R154, -INF , P5 ;  /* 0xff8000009a9a7808 */ /* 0x008fc40002800000 */
[----:B------:R-:W-:Y:S02]  /*5870*/  FMNMX.FTZ R181, R153, R156, !PT ;  /* 0x0000009c99b57209 */ /* 0x000fe40007810000 */
[C---:B------:R-:W-:Y:S02]  /*5880*/  ISETP.GT.AND P6, PT, R179.reuse, 0x11, PT ;  /* 0x00000011b300780c */ /* 0x040fe40003fc4270 */
[----:B------:R-:W-:Y:S01]  /*5890*/  ISETP.GT.AND P5, PT, R179, 0x18, PT ;  /* 0x00000018b300780c */ /* 0x000fe20003fa4270 */
[----:B------:R-:W2:Y:S01]  /*58a0*/  MUFU.TANH R161, R161 ;  /* 0x000000a100a17308 */ /* 0x000ea20000002400 */
[----:B----4-:R-:W-:Y:S02]  /*58b0*/  FSEL R155, R155, -INF , P2 ;  /* 0xff8000009b9b7808 */ /* 0x010fe40001000000 */
[----:B------:R-:W-:Y:S02]  /*58c0*/  FMNMX.FTZ R156, R154, R181, !PT ;  /* 0x000000b59a9c7209 */ /* 0x000fe40007810000 */
[----:B------:R-:W-:-:S02]  /*58d0*/  ISETP.GT.AND P2, PT, R179, 0x19, PT ;  /* 0x00000019b300780c */ /* 0x000fc40003f44270 */
[C---:B------:R-:W-:Y:S01]  /*58e0*/  ISETP.GT.AND P3, PT, R179.reuse, 0x20, PT ;  /* 0x00000020b300780c */ /* 0x040fe20003f64270 */
[----:B------:R-:W3:Y:S01]  /*58f0*/  MUFU.TANH R162, R162 ;  /* 0x000000a200a27308 */ /* 0x000ee20000002400 */
[----:B-1----:R-:W-:Y:S02]  /*5900*/  FSEL R220, R158, -INF , P6 ;  /* 0xff8000009edc7808 */ /* 0x002fe40003000000 */
[----:B------:R-:W-:Y:S02]  /*5910*/  FMNMX.FTZ R158, R212, R189, !PT ;  /* 0x000000bdd49e7209 */ /* 0x000fe40007810000 */
[----:B------:R-:W-:Y:S02]  /*5920*/  ISETP.GT.AND P6, PT, R179, 0x21, PT ;  /* 0x00000021b300780c */ /* 0x000fe40003fc4270 */
[----:B------:R-:W-:Y:S01]  /*5930*/  FMNMX.FTZ R181, R191, R158, !PT ;  /* 0x0000009ebfb57209 */ /* 0x000fe20007810000 */
[----:B------:R-:W1:Y:S01]  /*5940*/  MUFU.TANH R214, R214 ;  /* 0x000000d600d67308 */ /* 0x000e620000002400 */
[----:B--2---:R-:W-:-:S02]  /*5950*/  FSEL R221, R161, -INF , P5 ;  /* 0xff800000a1dd7808 */ /* 0x004fc40002800000 */
[----:B------:R-:W-:Y:S02]  /*5960*/  FMNMX.FTZ R161, R155, R156, !PT ;  /* 0x0000009c9ba17209 */ /* 0x000fe40007810000 */
[----:B------:R-:W-:Y:S02]  /*5970*/  FMNMX.FTZ R158, R192, R181, !PT ;  /* 0x000000b5c09e7209 */ /* 0x000fe40007810000 */
[----:B------:R-:W-:Y:S01]  /*5980*/  FMNMX.FTZ R161, R218, R161, !PT ;  /* 0x000000a1daa17209 */ /* 0x000fe20007810000 */
[----:B------:R-:W2:Y:S01]  /*5990*/  MUFU.TANH R215, R215 ;  /* 0x000000d700d77308 */ /* 0x000ea20000002400 */
[----:B------:R-:W-:Y:S02]  /*59a0*/  FMNMX.FTZ R181, R193, R158, !PT ;  /* 0x0000009ec1b57209 */ /* 0x000fe40007810000 */
[----:B------:R-:W-:Y:S02]  /*59b0*/  FMNMX.FTZ R156, R220, R161, !PT ;  /* 0x000000a1dc9c7209 */ /* 0x000fe40007810000 */
[----:B---3--:R-:W-:-:S02]  /*59c0*/  FSEL R222, R162, -INF , P2 ;  /* 0xff800000a2de7808 */ /* 0x008fc40001000000 */
[----:B------:R-:W-:Y:S01]  /*59d0*/  FMNMX.FTZ R161, R221, R156, !PT ;  /* 0x0000009cdda17209 */ /* 0x000fe20007810000 */
[----:B------:R-:W3:Y:S01]  /*59e0*/  MUFU.TANH R216, R216 ;  /* 0x000000d800d87308 */ /* 0x000ee20000002400 */
[----:B------:R-:W-:Y:S02]  /*59f0*/  FMNMX.FTZ R181, R194, R181, !PT ;  /* 0x000000b5c2b57209 */ /* 0x000fe40007810000 */
[----:B-1----:R-:W-:Y:S02]  /*5a00*/  FSEL R214, R214, -INF , P3 ;  /* 0xff800000d6d67808 */ /* 0x002fe40001800000 */
[----:B------:R-:W-:Y:S02]  /*5a10*/  FMNMX.FTZ R161, R222, R161, !PT ;  /* 0x000000a1dea17209 */ /* 0x000fe40007810000 */
[----:B------:R-:W-:Y:S01]  /*5a20*/  FMNMX.FTZ R162, R186, R181, !PT ;  /* 0x000000b5baa27209 */ /* 0x000fe20007810000 */
[----:B------:R-:W1:Y:S01]  /*5a30*/  MUFU.TANH R217, R217 ;  /* 0x000000d900d97308 */ /* 0x000e620000002400 */
[----:B------:R-:W-:-:S02]  /*5a40*/  ISETP.GT.AND P5, PT, R179, 0x28, PT ;  /* 0x00000028b300780c */ /* 0x000fc40003fa4270 */
[----:B--2---:R-:W-:Y:S02]  /*5a50*/  FSEL R215, R215, -INF , P6 ;  /* 0xff800000d7d77808 */ /* 0x004fe40003000000 */
[----:B------:R-:W-:Y:S02]  /*5a60*/  FMNMX.FTZ R158, R214, R161, !PT ;  /* 0x000000a1d69e7209 */ /* 0x000fe40007810000 */
[----:B------:R-:W-:Y:S01]  /*5a70*/  FMNMX.FTZ R181, R183, R162, !PT ;  /* 0x000000a2b7b57209 */ /* 0x000fe20007810000 */
[----:B------:R-:W2:Y:S01]  /*5a80*/  MUFU.TANH R163, R163 ;  /* 0x000000a300a37308 */ /* 0x000ea20000002400 */
[----:B------:R-:W-:Y:S02]  /*5a90*/  ISETP.GT.AND P2, PT, R179, 0x29, PT ;  /* 0x00000029b300780c */ /* 0x000fe40003f44270 */
[----:B---3--:R-:W-:Y:S02]  /*5aa0*/  FSEL R216, R216, -INF , P5 ;  /* 0xff800000d8d87808 */ /* 0x008fe40002800000 */
[----:B------:R-:W-:-:S02]  /*5ab0*/  FMNMX.FTZ R161, R215, R158, !PT ;  /* 0x0000009ed7a17209 */ /* 0x000fc40007810000 */
[----:B------:R-:W-:Y:S01]  /*5ac0*/  ISETP.GT.AND P3, PT, R179, 0x30, PT ;  /* 0x00000030b300780c */ /* 0x000fe20003f64270 */
[----:B------:R-:W3:Y:S01]  /*5ad0*/  MUFU.TANH R182, R182 ;  /* 0x000000b600b67308 */ /* 0x000ee20000002400 */
[----:B------:R-:W-:Y:S02]  /*5ae0*/  FMNMX.FTZ R162, R184, R181, !PT ;  /* 0x000000b5b8a27209 */ /* 0x000fe40007810000 */
[----:B-1----:R-:W-:Y:S02]  /*5af0*/  FSEL R217, R217, -INF , P2 ;  /* 0xff800000d9d97808 */ /* 0x002fe40001000000 */
[----:B------:R-:W-:Y:S02]  /*5b00*/  FMNMX.FTZ R158, R216, R161, !PT ;  /* 0x000000a1d89e7209 */ /* 0x000fe40007810000 */
[----:B------:R-:W-:Y:S01]  /*5b10*/  ISETP.GT.AND P6, PT, R179, 0x31, PT ;  /* 0x00000031b300780c */ /* 0x000fe20003fc4270 */
[----:B------:R-:W1:Y:S01]  /*5b20*/  MUFU.TANH R177, R177 ;  /* 0x000000b100b17308 */ /* 0x000e620000002400 */
[----:B--2---:R-:W-:-:S02]  /*5b30*/  FSEL R196, R163, -INF , P3 ;  /* 0xff800000a3c47808 */ /* 0x004fc40001800000 */
[----:B------:R-:W-:Y:S02]  /*5b40*/  FMNMX.FTZ R163, R185, R162, !PT ;  /* 0x000000a2b9a37209 */ /* 0x000fe40007810000 */
[----:B------:R-:W-:Y:S02]  /*5b50*/  FMNMX.FTZ R161, R217, R158, !PT ;  /* 0x0000009ed9a17209 */ /* 0x000fe40007810000 */
[----:B------:R-:W-:Y:S01]  /*5b60*/  FMNMX.FTZ R158, R172, R163, !PT ;  /* 0x000000a3ac9e7209 */ /* 0x000fe20007810000 */
[----:B------:R-:W2:Y:S01]  /*5b70*/  MUFU.TANH R171, R171 ;  /* 0x000000ab00ab7308 */ /* 0x000ea20000002400 */
[----:B------:R-:W-:Y:S02]  /*5b80*/  ISETP.GT.AND P5, PT, R179, 0x38, PT ;  /* 0x00000038b300780c */ /* 0x000fe40003fa4270 */
[----:B------:R-:W-:Y:S02]  /*5b90*/  FSEL R198, R198, -INF , P6 ;  /* 0xff800000c6c67808 */ /* 0x000fe40003000000 */
[----:B------:R-:W-:-:S02]  /*5ba0*/  FMNMX.FTZ R161, R196, R161, !PT ;  /* 0x000000a1c4a17209 */ /* 0x000fc40007810000 */
[----:B------:R-:W-:Y:S01]  /*5bb0*/  FMNMX.FTZ R163, R173, R158, !PT ;  /* 0x0000009eada37209 */ /* 0x000fe20007810000 */
[----:B------:R2:W4:Y:S01]  /*5bc0*/  MUFU.TANH R188, R187 ;  /* 0x000000bb00bc7308 */ /* 0x0005220000002400 */
[C---:B------:R-:W-:Y:S02]  /*5bd0*/  ISETP.GT.AND P2, PT, R179.reuse, 0x39, PT ;  /* 0x00000039b300780c */ /* 0x040fe40003f44270 */
[----:B---3--:R-:W-:Y:S02]  /*5be0*/  FSEL R199, R182, -INF , P5 ;  /* 0xff800000b6c77808 */ /* 0x008fe40002800000 */
[----:B------:R-:W-:Y:S02]  /*5bf0*/  FMNMX.FTZ R158, R198, R161, !PT ;  /* 0x000000a1c69e7209 */ /* 0x000fe40007810000 */
[----:B------:R-:W-:Y:S01]  /*5c00*/  FMNMX.FTZ R162, R174, R163, !PT ;  /* 0x000000a3aea27209 */ /* 0x000fe20007810000 */
[----:B------:R-:W3:Y:S01]  /*5c10*/  MUFU.TANH R189, R190 ;  /* 0x000000be00bd7308 */ /* 0x000ee20000002400 */
[----:B------:R-:W-:-:S02]  /*5c20*/  ISETP.GT.AND P3, PT, R179, 0x40, PT ;  /* 0x00000040b300780c */ /* 0x000fc40003f64270 */
[----:B-1----:R-:W-:Y:S02]  /*5c30*/  FSEL R209, R177, -INF , P2 ;  /* 0xff800000b1d17808 */ /* 0x002fe40001000000 */
[----:B------:R-:W-:Y:S02]  /*5c40*/  FMNMX.FTZ R158, R199, R158, !PT ;  /* 0x0000009ec79e7209 */ /* 0x000fe40007810000 */
[----:B------:R-:W-:Y:S01]  /*5c50*/  FMNMX.FTZ R161, R175, R162, !PT ;  /* 0x000000a2afa17209 */ /* 0x000fe20007810000 */
[----:B------:R-:W1:Y:S01]  /*5c60*/  MUFU.TANH R170, R170 ;  /* 0x000000aa00aa7308 */ /* 0x000e620000002400 */
[----:B------:R-:W-:Y:S02]  /*5c70*/  ISETP.GT.AND P6, PT, R179, 0x41, PT ;  /* 0x00000041b300780c */ /* 0x000fe40003fc4270 */
[----:B--2---:R-:W-:Y:S02]  /*5c80*/  FSEL R187, R171, -INF , P3 ;  /* 0xff800000abbb7808 */ /* 0x004fe40001800000 */
[----:B------:R-:W-:-:S02]  /*5c90*/  FMNMX.FTZ R158, R209, R158, !PT ;  /* 0x0000009ed19e7209 */ /* 0x000fc40007810000 */
[----:B------:R-:W-:Y:S01]  /*5ca0*/  FMNMX.FTZ R162, R160, R161, !PT ;  /* 0x000000a1a0a27209 */ /* 0x000fe20007810000 */
[----:B------:R-:W2:Y:S01]  /*5cb0*/  MUFU.TANH R156, R176 ;  /* 0x000000b0009c7308 */ /* 0x000ea20000002400 */
[----:B------:R-:W-:Y:S02]  /*5cc0*/  ISETP.GT.AND P5, PT, R179, 0x48, PT ;  /* 0x00000048b300780c */ /* 0x000fe40003fa4270 */
[----:B----4-:R-:W-:Y:S02]  /*5cd0*/  FSEL R188, R188, -INF , P6 ;  /* 0xff800000bcbc7808 */ /* 0x010fe40003000000 */
[----:B------:R-:W-:Y:S02]  /*5ce0*/  FMNMX.FTZ R161, R187, R158, !PT ;  /* 0x0000009ebba17209 */ /* 0x000fe40007810000 */
[----:B------:R-:W-:Y:S01]  /*5cf0*/  ISETP.GT.AND P2, PT, R179, 0x49, PT ;  /* 0x00000049b300780c */ /* 0x000fe20003f44270 */
[----:B------:R4:W5:Y:S01]  /*5d00*/  MUFU.TANH R178, R195 ;  /* 0x000000c300b27308 */ /* 0x0009620000002400 */
[----:B---3--:R-:W-:-:S02]  /*5d10*/  FSEL R189, R189, -INF , P5 ;  /* 0xff800000bdbd7808 */ /* 0x008fc40002800000 */
[----:B------:R-:W-:Y:S02]  /*5d20*/  FMNMX.FTZ R158, R188, R161, !PT ;  /* 0x000000a1bc9e7209 */ /* 0x000fe40007810000 */
[----:B------:R-:W-:Y:S02]  /*5d30*/  ISETP.GT.AND P3, PT, R179, 0x50, PT ;  /* 0x00000050b300780c */ /* 0x000fe40003f64270 */
[----:B-1----:R-:W-:Y:S01]  /*5d40*/  FSEL R190, R170, -INF , P2 ;  /* 0xff800000aabe7808 */ /* 0x002fe20001000000 */
[----:B------:R-:W1:Y:S01]  /*5d50*/  MUFU.TANH R169, R169 ;  /* 0x000000a900a97308 */ /* 0x000e620000002400 */
[----:B------:R-:W-:Y:S01]  /*5d60*/  FMNMX.FTZ R161, R189, R158, !PT ;  /* 0x0000009ebda17209 */ /* 0x000fe20007810000 */
[----:B----4-:R-:W3:Y:S01]  /*5d70*/  LDC R195, c[0x0][0xa80] ;  /* 0x0002a000ffc37b82 */ /* 0x010ee20000000800 */
[----:B--2---:R-:W-:Y:S02]  /*5d80*/  FSEL R177, R156, -INF , P3 ;  /* 0xff8000009cb17808 */ /* 0x004fe40001800000 */
[----:B------:R-:W-:-:S02]  /*5d90*/  ISETP.GT.AND P2, PT, R179, 0x51, PT ;  /* 0x00000051b300780c */ /* 0x000fc40003f44270 */
[----:B------:R-:W-:Y:S01]  /*5da0*/  FMNMX.FTZ R156, R190, R161, !PT ;  /* 0x000000a1be9c7209 */ /* 0x000fe20007810000 */
[----:B------:R-:W2:Y:S01]  /*5db0*/  MUFU.TANH R176, R197 ;  /* 0x000000c500b07308 */ /* 0x000ea20000002400 */
[----:B------:R-:W-:Y:S02]  /*5dc0*/  ISETP.GT.AND P3, PT, R179, 0x58, PT ;  /* 0x00000058b300780c */ /* 0x000fe40003f64270 */
[----:B-----5:R-:W-:Y:S02]  /*5dd0*/  FSEL R178, R178, -INF , P2 ;  /* 0xff800000b2b27808 */ /* 0x020fe40001000000 */
[----:B------:R-:W-:Y:S02]  /*5de0*/  FMNMX.FTZ R161, R177, R156, !PT ;  /* 0x0000009cb1a17209 */ /* 0x000fe40007810000 */
[----:B------:R-:W-:Y:S01]  /*5df0*/  FMNMX.FTZ R162, R157, R162, !PT ;  /* 0x000000a29da27209 */ /* 0x000fe20007810000 */
[----:B------:R-:W4:Y:S01]  /*5e00*/  MUFU.TANH R168, R168 ;  /* 0x000000a800a87308 */ /* 0x000f220000002400 */
[----:B------:R-:W-:-:S02]  /*5e10*/  ISETP.GT.AND P2, PT, R179, 0x59, PT ;  /* 0x00000059b300780c */ /* 0x000fc40003f44270 */
[----:B-1----:R-:W-:Y:S01]  /*5e20*/  FSEL R179, R169, -INF , P3 ;  /* 0xff800000a9b37808 */ /* 0x002fe20001800000 */
[----:B------:R-:W-:Y:S01]  /*5e30*/  IMAD.U32 R169, RZ, RZ, UR4 ;  /* 0x00000004ffa97e24 */ /* 0x000fe2000f8e00ff */
[----:B------:R-:W-:Y:S01]  /*5e40*/  FMNMX.FTZ R156, R178, R161, !PT ;  /* 0x000000a1b29c7209 */ /* 0x000fe20007810000 */
[----:B------:R-:W-:Y:S01]  /*5e50*/  UIMAD UR4, UR36, 0xc00, UR7 ;  /* 0x00000c00240478a4 */ /* 0x000fe2000f8e0207 */
[----:B------:R-:W-:Y:S02]  /*5e60*/  FMNMX.FTZ R163, R159, R162, !PT ;  /* 0x000000a29fa37209 */ /* 0x000fe40007810000 */
[----:B--2---:R-:W-:Y:S02]  /*5e70*/  FSEL R176, R176, -INF , P4 ;  /* 0xff800000b0b07808 */ /* 0x004fe40002000000 */
[----:B------:R-:W-:Y:S02]  /*5e80*/  FMNMX.FTZ R161, R179, R156, !PT ;  /* 0x0000009cb3a17209 */ /* 0x000fe40007810000 */
[----:B------:R-:W-:Y:S01]  /*5e90*/  FMNMX.FTZ R163, R176, R163, !PT ;  /* 0x000000a3b0a37209 */ /* 0x000fe20007810000 */
[----:B------:R-:W-:Y:S01]  /*5ea0*/  UMOV UR10, UR4 ;  /* 0x00000004000a7c82 */ /* 0x000fe20008000000 */
[----:B----4-:R-:W-:-:S03]  /*5eb0*/  FSEL R180, R168, -INF , P2 ;  /* 0xff800000a8b47808 */ /* 0x010fc60001000000 */
[----:B------:R-:W1:Y:S01]  /*5ec0*/  SHFL.BFLY PT, R158, R163, 0x2, 0x1f ;  /* 0x0c401f00a39e7f89 */ /* 0x000e6200000e0000 */
[----:B------:R-:W-:-:S05]  /*5ed0*/  FMNMX.FTZ R161, R180, R161, !PT ;  /* 0x000000a1b4a17209 */ /* 0x000fca0007810000 */
[----:B------:R-:W2:Y:S01]  /*5ee0*/  SHFL.BFLY PT, R156, R161, 0x2, 0x1f ;  /* 0x0c401f00a19c7f89 */ /* 0x000ea200000e0000 */
[----:B-1----:R-:W-:-:S05]  /*5ef0*/  FMNMX.FTZ R158, R163, R158, !PT ;  /* 0x0000009ea39e7209 */ /* 0x002fca0007810000 */
[----:B------:R-:W1:Y:S01]  /*5f00*/  SHFL.BFLY PT, R197, R158, 0x1, 0x1f ;  /* 0x0c201f009ec57f89 */ /* 0x000e6200000e0000 */
[----:B--2---:R-:W-:-:S05]  /*5f10*/  FMNMX.FTZ R163, R161, R156, !PT ;  /* 0x0000009ca1a37209 */ /* 0x004fca0007810000 */
[----:B------:R-:W2:Y:S01]  /*5f20*/  SHFL.BFLY PT, R156, R163, 0x1, 0x1f ;  /* 0x0c201f00a39c7f89 */ /* 0x000ea200000e0000 */
[----:B-1----:R-:W-:Y:S02]  /*5f30*/  FMNMX.FTZ R197, R158, R197, !PT ;  /* 0x000000c59ec57209 */ /* 0x002fe40007810000 */
[----:B------:R-:W-:-:S05]  /*5f40*/  IADD3 R158, -R229, 0xb, RZ ;  /* 0x0000000be59e7810 */ /* 0x000fca0007ffe1ff */
[----:B------:R4:W-:Y:S06]  /*5f50*/  BAR.ARV R158, 0x100 ;  /* 0x0004009e0000751d */ /* 0x0009ec0000002000 */
[----:B--2---:R-:W-:Y:S01]  /*5f60*/  FMNMX.FTZ R156, R163, R156, !PT ;  /* 0x0000009ca39c7209 */ /* 0x004fe20007810000 */
[CC--:B---3--:R-:W-:Y:S01]  /*5f70*/  FMUL.FTZ R181, R197.reuse, R195.reuse ;  /* 0x000000c3c5b57220 */ /* 0x0c8fe20000410000 */
[----:B------:R-:W-:Y:S02]  /*5f80*/  FSETP.NEU.FTZ.AND P2, PT, R197, -INF , PT ;  /* 0xff800000c500780b */ /* 0x000fe40003f5d000 */
[C---:B------:R-:W-:Y:S01]  /*5f90*/  FSETP.NEU.FTZ.AND P3, PT, R156.reuse, -INF , PT ;  /* 0xff8000009c00780b */ /* 0x040fe20003f7d000 */
[----:B------:R-:W-:Y:S01]  /*5fa0*/  FMUL.FTZ R182, R156, R195 ;  /* 0x000000c39cb67220 */ /* 0x000fe20000410000 */
[----:B------:R-:W-:-:S04]  /*5fb0*/  FSEL R181, R181, RZ, P2 ;  /* 0x000000ffb5b57208 */ /* 0x000fc80001000000 */
[----:B------:R-:W-:Y:S01]  /*5fc0*/  FSEL R182, R182, RZ, P3 ;  /* 0x000000ffb6b67208 */ /* 0x000fe20001800000 */
[-CC-:B------:R-:W-:Y:S01]  /*5fd0*/  FFMA.FTZ R162, R166, R195.reuse, -R181.reuse ;  /* 0x000000c3a6a27223 */ /* 0x180fe200000108b5 */
[-CC-:B------:R-:W-:Y:S01]  /*5fe0*/  FFMA.FTZ R167, R167, R195.reuse, -R181.reuse ;  /* 0x000000c3a7a77223 */ /* 0x180fe200000108b5 */
[-CC-:B------:R-:W-:Y:S01]  /*5ff0*/  FFMA.FTZ R163, R165, R195.reuse, -R181.reuse ;  /* 0x000000c3a5a37223 */ /* 0x180fe200000108b5 */
[-CC-:B------:R-:W-:Y:S01]  /*6000*/  FFMA.FTZ R164, R164, R195.reuse, -R181.reuse ;  /* 0x000000c3a4a47223 */ /* 0x180fe200000108b5 */
[-CC-:B------:R-:W-:Y:S01]  /*6010*/  FFMA.FTZ R166, R153, R195.reuse, -R182.reuse ;  /* 0x000000c399a67223 */ /* 0x180fe200000108b6 */
[----:B------:R-:W-:Y:S01]  /*6020*/  FSEL R153, R197, RZ, P2 ;  /* 0x000000ffc5997208 */ /* 0x000fe20001000000 */
[----:B------:R1:W-:Y:S01]  /*6030*/  MUFU.EX2 R161, R167 ;  /* 0x000000a700a17308 */ /* 0x0003e20000000800 */
[-CC-:B------:R-:W-:Y:S01]  /*6040*/  FFMA.FTZ R165, R152, R195.reuse, -R182.reuse ;  /* 0x000000c398a57223 */ /* 0x180fe200000108b6 */
[-C--:B------:R-:W-:Y:S01]  /*6050*/  FFMA.FTZ R168, R155, R195.reuse, -R182 ;  /* 0x000000c39ba87223 */ /* 0x080fe200000108b6 */
[-CC-:B------:R-:W-:Y:S01]  /*6060*/  FFMA.FTZ R191, R191, R195.reuse, -R181.reuse ;  /* 0x000000c3bfbf7223 */ /* 0x180fe200000108b5 */
[----:B------:R-:W-:Y:S01]  /*6070*/  FADD.FTZ R152, -R153, R208 ;  /* 0x000000d099987221 */ /* 0x000fe20000010100 */
[-CC-:B------:R-:W-:Y:S01]  /*6080*/  FFMA.FTZ R208, R210, R195.reuse, -R181.reuse ;  /* 0x000000c3d2d07223 */ /* 0x180fe200000108b5 */
[-CC-:B------:R-:W-:Y:S01]  /*6090*/  FFMA.FTZ R210, R211, R195.reuse, -R181.reuse ;  /* 0x000000c3d3d27223 */ /* 0x180fe200000108b5 */
[-C--:B------:R-:W-:Y:S01]  /*60a0*/  FFMA.FTZ R211, R212, R195.reuse, -R181 ;  /* 0x000000c3d4d37223 */ /* 0x080fe200000108b5 */
[-C--:B------:R-:W-:Y:S01]  /*60b0*/  FMUL.FTZ R170, R152, R195.reuse ;  /* 0x000000c398aa7220 */ /* 0x080fe20000410000 */
[-CC-:B-1----:R-:W-:Y:S01]  /*60c0*/  FFMA.FTZ R167, R154, R195.reuse, -R182.reuse ;  /* 0x000000c39aa77223 */ /* 0x182fe200000108b6 */
[----:B------:R-:W-:Y:S01]  /*60d0*/  FSEL R154, R156, RZ, P3 ;  /* 0x000000ff9c9a7208 */ /* 0x000fe20001800000 */
[----:B------:R-:W-:Y:S01]  /*60e0*/  @!P1 VIADD R152, R169, 0x32440 ;  /* 0x00032440a9989836 */ /* 0x000fe20000000000 */
[----:B------:R-:W1:Y:S01]  /*60f0*/  MUFU.EX2 R162, R162 ;  /* 0x000000a200a27308 */ /* 0x000e620000000800 */
[-CC-:B------:R-:W-:Y:S01]  /*6100*/  FFMA.FTZ R212, R218, R195.reuse, -R182.reuse ;  /* 0x000000c3dad47223 */ /* 0x180fe200000108b6 */
[-C--:B------:R-:W-:Y:S01]  /*6110*/  FFMA.FTZ R218, R221, R195.reuse, -R182 ;  /* 0x000000c3ddda7223 */ /* 0x080fe200000108b6 */
[----:B------:R-:W-:Y:S01]  /*6120*/  FADD.FTZ R154, -R154, R207 ;  /* 0x000000cf9a9a7221 */ /* 0x000fe20000010100 */
[----:B------:R-:W-:Y:S01]  /*6130*/  VIADD R207, R229, 0x8 ;  /* 0x00000008e5cf7836 */ /* 0x000fe20000000000 */
[----:B------:R-:W-:Y:S01]  /*6140*/  @!P1 PRMT R152, RZ, 0x654, R152 ;  /* 0x00000654ff989816 */ /* 0x000fe20000000098 */
[-CC-:B------:R-:W-:Y:S01]  /*6150*/  FFMA.FTZ R192, R192, R195.reuse, -R181.reuse ;  /* 0x000000c3c0c07223 */ /* 0x180fe200000108b5 */
[-C--:B------:R-:W-:Y:S01]  /*6160*/  FMUL.FTZ R171, R154, R195.reuse ;  /* 0x000000c39aab7220 */ /* 0x080fe20000410000 */
[----:B------:R-:W2:Y:S01]  /*6170*/  MUFU.EX2 R170, R170 ;  /* 0x000000aa00aa7308 */ /* 0x000ea20000000800 */
[----:B------:R1:W-:Y:S01]  /*6180*/  @!P1 SYNCS.ARRIVE.TRANS64.RED.A1T0 RZ, [R152+URZ], RZ ;  /* 0x000000ff98ff99a7 */ /* 0x0003e2000810043f */
[----:B------:R3:W-:Y:S01]  /*6190*/  BAR.SYNC.DEFER_BLOCKING R207, 0x100 ;  /* 0x000400cf0000751d */ /* 0x0007e20000010000 */
[-CC-:B------:R-:W-:Y:S01]  /*61a0*/  FFMA.FTZ R193, R193, R195.reuse, -R181.reuse ;  /* 0x000000c3c1c17223 */ /* 0x180fe200000108b5 */
[-CC-:B------:R-:W-:Y:S01]  /*61b0*/  FFMA.FTZ R194, R194, R195.reuse, -R181.reuse ;  /* 0x000000c3c2c27223 */ /* 0x180fe200000108b5 */
[-CC-:B------:R-:W-:Y:S01]  /*61c0*/  FFMA.FTZ R214, R214, R195.reuse, -R182.reuse ;  /* 0x000000c3d6d67223 */ /* 0x180fe200000108b6 */
[-CC-:B------:R-:W-:Y:S01]  /*61d0*/  FFMA.FTZ R215, R215, R195.reuse, -R182.reuse ;  /* 0x000000c3d7d77223 */ /* 0x180fe200000108b6 */
[--C-:B------:R-:W-:Y:S01]  /*61e0*/  FFMA.FTZ R216, R216, R195, -R182.reuse ;  /* 0x000000c3d8d87223 */ /* 0x100fe200000108b6 */
[----:B------:R-:W5:Y:S01]  /*61f0*/  MUFU.EX2 R171, R171 ;  /* 0x000000ab00ab7308 */ /* 0x000f620000000800 */
[----:B-1----:R-:W-:Y:S01]  /*6200*/  F2FP.BF16.F32.PACK_AB R152, R162, R161 ;  /* 0x000000a1a298723e */ /* 0x002fe200000010ff */
[-CC-:B---3--:R-:W-:Y:S01]  /*6210*/  FFMA.FTZ R207, R213, R195.reuse, -R181.reuse ;  /* 0x000000c3d5cf7223 */ /* 0x188fe200000108b5 */
[-CC-:B------:R-:W-:Y:S01]  /*6220*/  FFMA.FTZ R213, R220, R195.reuse, -R182.reuse ;  /* 0x000000c3dcd57223 */ /* 0x180fe200000108b6 */
[-CC-:B------:R-:W-:Y:S01]  /*6230*/  FFMA.FTZ R220, R222, R195.reuse, -R182.reuse ;  /* 0x000000c3dedc7223 */ /* 0x180fe200000108b6 */
[-CC-:B------:R-:W-:Y:S01]  /*6240*/  FFMA.FTZ R217, R217, R195.reuse, -R182.reuse ;  /* 0x000000c3d9d97223 */ /* 0x180fe200000108b6 */
[-CC-:B------:R-:W-:Y:S01]  /*6250*/  FFMA.FTZ R221, R198, R195.reuse, -R182.reuse ;  /* 0x000000c3c6dd7223 */ /* 0x180fe200000108b6 */
[--C-:B------:R-:W-:Y:S01]  /*6260*/  FFMA.FTZ R198, R199, R195, -R182.reuse ;  /* 0x000000c3c7c67223 */ /* 0x100fe200000108b6 */
[----:B------:R-:W-:Y:S01]  /*6270*/  MUFU.EX2 R163, R163 ;  /* 0x000000a300a37308 */ /* 0x000fe20000000800 */
[-C--:B--2---:R-:W-:Y:S01]  /*6280*/  FMUL.FTZ R24, R24, R170.reuse ;  /* 0x000000aa18187220 */ /* 0x084fe20000410000 */
        /* <DEDUP_REMOVED lines=132> */
[----:B-1----:R-:W-:Y:S01]  /*6ad0*/  F2FP.BF16.F32.PACK_AB R154, R164, R163 ;  /* 0x000000a3a49a723e */ /* 0x002fe200000010ff */
[----:B------:R-:W-:Y:S01]  /*6ae0*/  MUFU.EX2 R207, R207 ;  /* 0x000000cf00cf7308 */ /* 0x000fe20000000800 */
[----:B--2---:R-:W-:Y:S01]  /*6af0*/  F2FP.BF16.F32.PACK_AB R153, R166, R165 ;  /* 0x000000a5a699723e */ /* 0x004fe200000010ff */
[--C-:B------:R-:W-:Y:S01]  /*6b00*/  FFMA.FTZ R186, R186, R195, -R181.reuse ;  /* 0x000000c3baba7223 */ /* 0x100fe200000108b5 */
[----:B---3--:R-:W-:Y:S01]  /*6b10*/  F2FP.BF16.F32.PACK_AB R155, R168, R167 ;  /* 0x000000a7a89b723e */ /* 0x008fe200000010ff */
[-CC-:B------:R-:W-:Y:S01]  /*6b20*/  FFMA.FTZ R183, R183, R195.reuse, -R181.reuse ;  /* 0x000000c3b7b77223 */ /* 0x180fe200000108b5 */
[-CC-:B------:R-:W-:Y:S01]  /*6b30*/  FFMA.FTZ R184, R184, R195.reuse, -R181.reuse ;  /* 0x000000c3b8b87223 */ /* 0x180fe200000108b5 */
[-CC-:B------:R-:W-:Y:S01]  /*6b40*/  FFMA.FTZ R185, R185, R195.reuse, -R181.reuse ;  /* 0x000000c3b9b97223 */ /* 0x180fe200000108b5 */
[----:B------:R-:W-:Y:S01]  /*6b50*/  WARPGROUP.ARRIVE ;  /* 0x00000000000079c5 */ /* 0x000fe20000000000 */
[----:B------:R-:W1:Y:S01]  /*6b60*/  MUFU.EX2 R208, R208 ;  /* 0x000000d000d07308 */ /* 0x000e620000000800 */
[-CC-:B------:R-:W-:Y:S01]  /*6b70*/  FFMA.FTZ R196, R196, R195.reuse, -R182.reuse ;  /* 0x000000c3c4c47223 */ /* 0x180fe200000108b6 */
[-CC-:B------:R-:W-:Y:S01]  /*6b80*/  FFMA.FTZ R199, R209, R195.reuse, -R182.reuse ;  /* 0x000000c3d1c77223 */ /* 0x180fe200000108b6 */
[-CC-:B------:R-:W-:Y:S01]  /*6b90*/  FFMA.FTZ R172, R172, R195.reuse, -R181.reuse ;  /* 0x000000c3acac7223 */ /* 0x180fe200000108b5 */
[-CC-:B------:R-:W-:Y:S01]  /*6ba0*/  FFMA.FTZ R173, R173, R195.reuse, -R181.reuse ;  /* 0x000000c3adad7223 */ /* 0x180fe200000108b5 */
[----:B------:R-:W-:Y:S01]  /*6bb0*/  HGMMA.64x256x16.F32.BF16 R24, R152, gdesc[UR8].tnspB, R24, gsb0 ;  /* 0x43e0000898187df0 */ /* 0x000fe20008001818 */
[----:B------:R-:W-:Y:S01]  /*6bc0*/  UIADD3 UR10, UR4, 0x80, URZ ;  /* 0x00000080040a7890 */ /* 0x000fe2000fffe03f */
[-CC-:B------:R-:W-:Y:S01]  /*6bd0*/  FFMA.FTZ R174, R174, R195.reuse, -R181.reuse ;  /* 0x000000c3aeae7223 */ /* 0x180fe200000108b5 */
[----:B------:R-:W-:Y:S01]  /*6be0*/  MUFU.EX2 R210, R210 ;  /* 0x000000d200d27308 */ /* 0x000fe20000000800 */
[----:B------:R-:W-:Y:S01]  /*6bf0*/  UMOV UR11, 0x40000040 ;  /* 0x40000040000b7882 */ /* 0x000fe20000000000 */
        /* <DEDUP_REMOVED lines=14> */
[----:B------:R-:W-:Y:S01]  /*6ce0*/  MUFU.EX2 R212, R212 ;  /* 0x000000d400d47308 */ /* 0x000fe20000000800 */
[----:B------:R-:W-:Y:S01]  /*6cf0*/  FFMA.FTZ R161, R170, R12, R161 ;  /* 0x0000000caaa17223 */ /* 0x000fe200000100a1 */
[----:B------:R-:W-:Y:S01]  /*6d00*/  FFMA.FTZ R165, R171, R0, R165 ;  /* 0x00000000aba57223 */ /* 0x000fe200000100a5 */
[C---:B------:R-:W-:Y:S01]  /*6d10*/  ISETP.GT.AND P2, PT, R13.reuse, R206, PT ;  /* 0x000000ce0d00720c */ /* 0x040fe20003f44270 */
[----:B------:R-:W-:-:S02]  /*6d20*/  VIADD R13, R13, 0xffffffff ;  /* 0xffffffff0d0d7836 */ /* 0x000fc40000000000 */
[----:B------:R-:W-:Y:S01]  /*6d30*/  FADD.FTZ R162, R162, R161 ;  /* 0x000000a1a2a27221 */ /* 0x000fe20000010000 */
[----:B------:R-:W-:Y:S01]  /*6d40*/  FADD.FTZ R166, R166, R165 ;  /* 0x000000a5a6a67221 */ /* 0x000fe20000010000 */
[----:B------:R-:W-:Y:S01]  /*6d50*/  @!P1 IADD3 R169, R169, 0x32460, RZ ;  /* 0x00032460a9a99810 */ /* 0x000fe20007ffe0ff */
[----:B------:R-:W2:Y:S01]  /*6d60*/  MUFU.EX2 R213, R213 ;  /* 0x000000d500d57308 */ /* 0x000ea20000000800 */
[----:B------:R-:W-:Y:S01]  /*6d70*/  FADD.FTZ R163, R163, R162 ;  /* 0x000000a2a3a37221 */ /* 0x000fe20000010000 */
[----:B------:R-:W-:Y:S01]  /*6d80*/  FADD.FTZ R167, R167, R166 ;  /* 0x000000a6a7a77221 */ /* 0x000fe20000010000 */
[----:B------:R-:W-:Y:S02]  /*6d90*/  @!P1 PRMT R169, RZ, 0x654, R169 ;  /* 0x00000654ffa99816 */ /* 0x000fe400000000a9 */
[----:B------:R-:W-:Y:S01]  /*6da0*/  FADD.FTZ R164, R164, R163 ;  /* 0x000000a3a4a47221 */ /* 0x000fe20000010000 */
[----:B------:R-:W-:Y:S02]  /*6db0*/  FADD.FTZ R167, R168, R167 ;  /* 0x000000a7a8a77221 */ /* 0x000fe40000010000 */
[----:B------:R-:W-:Y:S08]  /*6dc0*/  MUFU.EX2 R218, R218 ;  /* 0x000000da00da7308 */ /* 0x000ff00000000800 */
[----:B------:R-:W3:Y:S08]  /*6dd0*/  MUFU.EX2 R220, R220 ;  /* 0x000000dc00dc7308 */ /* 0x000ef00000000800 */
[----:B------:R-:W-:Y:S08]  /*6de0*/  MUFU.EX2 R191, R191 ;  /* 0x000000bf00bf7308 */ /* 0x000ff00000000800 */
[----:B------:R-:W5:Y:S08]  /*6df0*/  MUFU.EX2 R192, R192 ;  /* 0x000000c000c07308 */ /* 0x000f700000000800 */
[----:B------:R-:W-:Y:S08]  /*6e00*/  MUFU.EX2 R193, R193 ;  /* 0x000000c100c17308 */ /* 0x000ff00000000800 */
[----:B------:R-:W-:Y:S08]  /*6e10*/  MUFU.EX2 R194, R194 ;  /* 0x000000c200c27308 */ /* 0x000ff00000000800 */
[----:B------:R-:W-:Y:S08]  /*6e20*/  MUFU.EX2 R214, R214 ;  /* 0x000000d600d67308 */ /* 0x000ff00000000800 */
[----:B------:R-:W4:Y:S08]  /*6e30*/  MUFU.EX2 R215, R215 ;  /* 0x000000d700d77308 */ /* 0x000f300000000800 */
[----:B------:R-:W-:Y:S08]  /*6e40*/  MUFU.EX2 R216, R216 ;  /* 0x000000d800d87308 */ /* 0x000ff00000000800 */
[----:B------:R-:W4:Y:S08]  /*6e50*/  MUFU.EX2 R217, R217 ;  /* 0x000000d900d97308 */ /* 0x000f300000000800 */
[----:B------:R-:W-:Y:S08]  /*6e60*/  MUFU.EX2 R186, R186 ;  /* 0x000000ba00ba7308 */ /* 0x000ff00000000800 */
[----:B------:R-:W4:Y:S08]  /*6e70*/  MUFU.EX2 R183, R183 ;  /* 0x000000b700b77308 */ /* 0x000f300000000800 */
        /* <DEDUP_REMOVED lines=17> */
[----:B------:R-:W-:Y:S01]  /*6f90*/  MUFU.EX2 R176, R176 ;  /* 0x000000b000b07308 */ /* 0x000fe20000000800 */
[----:B------:R-:W-:-:S02]  /*6fa0*/  WARPGROUP.DEPBAR.LE gsb0, 0x0 ;  /* 0x00008000000079c5 */ /* 0x000fc40000010000 */
[----:B-1----:R-:W-:Y:S01]  /*6fb0*/  F2FP.BF16.F32.PACK_AB R152, R208, R207 ;  /* 0x000000cfd098723e */ /* 0x002fe200000010ff */
[----:B------:R-:W-:Y:S01]  /*6fc0*/  FADD.FTZ R207, R207, R164 ;  /* 0x000000a4cfcf7221 */ /* 0x000fe20000010000 */
[----:B--2---:R-:W-:-:S03]  /*6fd0*/  F2FP.BF16.F32.PACK_AB R153, R213, R212 ;  /* 0x000000d4d599723e */ /* 0x004fc600000010ff */
[----:B------:R-:W-:Y:S01]  /*6fe0*/  MUFU.EX2 R177, R177 ;  /* 0x000000b100b17308 */ /* 0x000fe20000000800 */
[----:B------:R-:W-:Y:S01]  /*6ff0*/  F2FP.BF16.F32.PACK_AB R154, R211, R210 ;  /* 0x000000d2d39a723e */ /* 0x000fe200000010ff */
[----:B------:R-:W-:Y:S01]  /*7000*/  FADD.FTZ R212, R212, R167 ;  /* 0x000000a7d4d47221 */ /* 0x000fe20000010000 */
[----:B---3--:R-:W-:Y:S01]  /*7010*/  F2FP.BF16.F32.PACK_AB R155, R220, R218 ;  /* 0x000000dadc9b723e */ /* 0x008fe200000010ff */
[----:B------:R-:W-:Y:S01]  /*7020*/  FADD.FTZ R207, R208, R207 ;  /* 0x000000cfd0cf7221 */ /* 0x000fe20000010000 */
[----:B------:R-:W-:Y:S02]  /*7030*/  IMAD.MOV.U32 R208, RZ, RZ, R197 ;  /* 0x000000ffffd07224 */ /* 0x000fe400078e00c5 */
[----:B------:R-:W-:Y:S01]  /*7040*/  FADD.FTZ R213, R213, R212 ;  /* 0x000000d4d5d57221 */ /* 0x000fe20000010000 */
[----:B------:R-:W-:Y:S01]  /*7050*/  WARPGROUP.ARRIVE ;  /* 0x00000000000079c5 */ /* 0x000fe20000000000 */
[----:B------:R-:W1:Y:S01]  /*7060*/  MUFU.EX2 R178, R178 ;  /* 0x000000b200b27308 */ /* 0x000e620000000800 */
[----:B------:R-:W-:Y:S01]  /*7070*/  FADD.FTZ R210, R210, R207 ;  /* 0x000000cfd2d27221 */ /* 0x000fe20000010000 */
[----:B------:R-:W-:Y:S01]  /*7080*/  FADD.FTZ R213, R218, R213 ;  /* 0x000000d5dad57221 */ /* 0x000fe20000010000 */
[----:B------:R-:W-:-:S02]  /*7090*/  IMAD.MOV.U32 R207, RZ, RZ, R156 ;  /* 0x000000ffffcf7224 */ /* 0x000fc400078e009c */
[----:B------:R-:W-:Y:S01]  /*70a0*/  HGMMA.64x256x16.F32.BF16 R24, R152, gdesc[UR8].tnspB, R24, gsb0 ;  /* 0x43e0000898187df0 */ /* 0x000fe20008001818 */
[----:B------:R-:W-:Y:S01]  /*70b0*/  UIADD3 UR10, UR4, 0x100, URZ ;  /* 0x00000100040a7890 */ /* 0x000fe2000fffe03f */
[----:B------:R-:W-:Y:S01]  /*70c0*/  FADD.FTZ R210, R211, R210 ;  /* 0x000000d2d3d27221 */ /* 0x000fe20000010000 */
[----:B------:R-:W-:Y:S01]  /*70d0*/  UMOV UR11, 0x40000040 ;  /* 0x40000040000b7882 */ /* 0x000fe20000000000 */
[----:B------:R-:W-:Y:S01]  /*70e0*/  MUFU.EX2 R179, R179 ;  /* 0x000000b300b37308 */ /* 0x000fe20000000800 */
[----:B------:R-:W-:-:S07]  /*70f0*/  FADD.FTZ R213, R220, R213 ;  /* 0x000000d5dcd57221 */ /* 0x000fce0000010000 */
[----:B------:R-:W2:Y:S01]  /*7100*/  MUFU.EX2 R180, R180 ;  /* 0x000000b400b47308 */ /* 0x000ea20000000800 */
[----:B------:R-:W-:Y:S02]  /*7110*/  WARPGROUP.DEPBAR.LE gsb0, 0x0 ;  /* 0x00008000000079c5 */ /* 0x000fe40000010000 */
[----:B-----5:R-:W-:Y:S01]  /*7120*/  F2FP.BF16.F32.PACK_AB R152, R192, R191 ;  /* 0x000000bfc098723e */ /* 0x020fe200000010ff */
[----:B------:R-:W-:Y:S01]  /*7130*/  FADD.FTZ R191, R191, R210 ;  /* 0x000000d2bfbf7221 */ /* 0x000fe20000010000 */
[----:B----4-:R-:W-:Y:S01]  /*7140*/  F2FP.BF16.F32.PACK_AB R153, R215, R214 ;  /* 0x000000d6d799723e */ /* 0x010fe200000010ff */
        /* <DEDUP_REMOVED lines=30> */
[----:B------:R-:W-:Y:S01]  /*7330*/  UIADD3 UR4, UR4, 0x280, URZ ;  /* 0x0000028004047890 */ /* 0x000fe2000fffe03f */
        /* <DEDUP_REMOVED lines=35> */
.L_x_3416:
[----:B------:R-:W-:-:S13]  /*7570*/  ISETP.GE.AND P2, PT, R13, RZ, PT ;  /* 0x000000ff0d00720c */ /* 0x000fda0003f46270 */
[----:B------:R-:W-:Y:S05]  /*7580*/  @!P2 BRA `(.L_x_3426) ;  /* 0x000000280048a947 */ /* 0x000fea0003800000 */
[----:B------:R-:W-:Y:S01]  /*7590*/  MOV R207, R156 ;  /* 0x0000009c00cf7202 */ /* 0x000fe20000000f00 */
[----:B------:R-:W-:-:S07]  /*75a0*/  IMAD.MOV.U32 R206, RZ, RZ, R197 ;  /* 0x000000ffffce7224 */ /* 0x000fce00078e00c5 */
.L_x_3435:
[----:B------:R-:W-:-:S04]  /*75b0*/  UIADD3 UR36, UR36, 0x1, URZ ;  /* 0x0000000124247890 */ /* 0x000fc8000fffe03f */
[----:B------:R-:W-:-:S04]  /*75c0*/  UISETP.NE.AND UP0, UPT, UR36, 0x2, UPT ;  /* 0x000000022400788c */ /* 0x000fc8000bf05270 */
[----:B------:R-:W-:Y:S02]  /*75d0*/  USEL UR4, URZ, 0x1, UP0 ;  /* 0x000000013f047887 */ /* 0x000fe40008000000 */
[----:B------:R-:W-:Y:S02]  /*75e0*/  USEL UR36, UR36, URZ, UP0 ;  /* 0x0000003f24247287 */ /* 0x000fe40008000000 */
[----:B------:R-:W-:Y:S01]  /*75f0*/  ULOP3.LUT UR37, UR37, UR4, URZ, 0x3c, !UPT ;  /* 0x0000000425257292 */ /* 0x000fe2000f8e3c3f */
[----:B---3--:R-:W-:Y:S11]  /*7600*/  @!P0 BRA `(.L_x_3427) ;  /* 0x0000000000048947 */ /* 0x008ff60003800000 */
[----:B------:R-:W-:Y:S01]  /*7610*/  BPT.TRAP 0x1 ;  /* 0x000000040000795c */ /* 0x000fe20000300000 */
.L_x_3427:
[----:B------:R-:W-:Y:S01]  /*7620*/  ULEA UR4, UR36, UR39, 0x3 ;  /* 0x0000002724047291 */ /* 0x000fe2000f8e183f */
[----:B------:R-:W-:-:S05]  /*7630*/  IMAD.U32 R208, RZ, RZ, UR37 ;  /* 0x00000025ffd07e24 */ /* 0x000fca000f8e00ff */
[----:B------:R-:W-:-:S04]  /*7640*/  SHF.L.U32 R208, R208, 0x1f, RZ ;  /* 0x0000001fd0d07819 */ /* 0x000fc800000006ff */
[----:B------:R3:W4:Y:S01]  /*7650*/  SYNCS.PHASECHK.TRANS64.TRYWAIT P2, [UR4+0x32430], R208 ;  /* 0x032430d0ff0075a7 */ /* 0x0007220008040144 */
[----:B------:R-:W-:Y:S05]  /*7660*/  @!P0 BRA `(.L_x_3428) ;  /* 0x0000000000048947 */ /* 0x000fea0003800000 */
[----:B------:R-:W-:Y:S01]  /*7670*/  BPT.TRAP 0x1 ;  /* 0x000000040000795c */ /* 0x000fe20000300000 */
.L_x_3428:
[----:B----4-:R-:W-:Y:S05]  /*7680*/  @P2 BRA `(.L_x_3429) ;  /* 0x0000000000082947 */ /* 0x010fea0003800000 */
[----:B------:R-:W4:Y:S02]  /*7690*/  SYNCS.PHASECHK.TRANS64.TRYWAIT P2, [UR4+0x32430], R208 ;  /* 0x032430d0ff0075a7 */ /* 0x000f240008040144 */
[----:B----4-:R-:W-:Y:S05]  /*76a0*/  @!P2 BRA `(.L_x_3430) ;  /* 0x0000007c0088a947 */ /* 0x010fea0003800000 */
.L_x_3429:
[----:B------:R-:W-:Y:S01]  /*76b0*/  R2UR UR56, R200 ;  /* 0x00000000c83872ca */ /* 0x000fe200000e0000 */
[----:B------:R-:W-:Y:S01]  /*76c0*/  UIMAD UR5, UR36, 0x300, UR38 ;  /* 0x00000300240578a4 */ /* 0x000fe2000f8e0226 */
[----:B------:R-:W-:Y:S01]  /*76d0*/  R2UR UR57, R201 ;  /* 0x00000000c93972ca */ /* 0x000fe200000e0000 */
[----:B-12-4-:R-:W-:Y:S01]  /*76e0*/  WARPGROUP.ARRIVE ;  /* 0x00000000000079c5 */ /* 0x016fe20000000000 */
        /* <DEDUP_REMOVED lines=27> */
.L_x_3431:
[----:B------:R1:W2:Y:S01]  /*78a0*/  SYNCS.PHASECHK.TRANS64.TRYWAIT P2, [UR4+0x32450], R208 ;  /* 0x032450d0ff0075a7 */ /* 0x0002a20008040144 */
[----:B------:R-:W-:Y:S05]  /*78b0*/  @!P0 BRA `(.L_x_3432) ;  /* 0x0000000000048947 */ /* 0x000fea0003800000 */
[----:B------:R-:W-:Y:S01]  /*78c0*/  BPT.TRAP 0x1 ;  /* 0x000000040000795c */ /* 0x000fe20000300000 */
.L_x_3432:
[----:B--2---:R-:W-:Y:S05]  /*78d0*/  @P2 BRA `(.L_x_3433) ;  /* 0x0000000000082947 */ /* 0x004fea0003800000 */
[----:B------:R-:W2:Y:S02]  /*78e0*/  SYNCS.PHASECHK.TRANS64.TRYWAIT P2, [UR4+0x32450], R208 ;  /* 0x032450d0ff0075a7 */ /* 0x000ea40008040144 */
[----:B--2---:R-:W-:Y:S05]  /*78f0*/  @!P2 BRA `(.L_x_3434) ;  /* 0x0000007c000ca947 */ /* 0x004fea0003800000 */
.L_x_3433:
        /* <DEDUP_REMOVED lines=10> */
[C---:B------:R-:W-:Y:S01]  /*79a0*/  ISETP.GT.AND P2, PT, R13.reuse, RZ, PT ;  /* 0x000000ff0d00720c */ /* 0x040fe20003f44270 */
[----:B------:R-:W-:Y:S01]  /*79b0*/  UMOV UR15, 0x40000040 ;  /* 0x40000040000f7882 */ /* 0x000fe20000000000 */
[----:B------:R-:W-:Y:S01]  /*79c0*/  UIADD3 UR18, UR5, 0x600, URZ ;  /* 0x0000060005127890 */ /* 0x000fe2000fffe03f */
[----:B------:R-:W-:Y:S01]  /*79d0*/  VIADD R13, R13, 0xffffffff ;  /* 0xffffffff0d0d7836 */ /* 0x000fe20000000000 */
        /* <DEDUP_REMOVED lines=116> */
[----:B-123--:R-:W-:Y:S01]  /*8120*/  FMNMX.FTZ R208, R152, R206, !PT ;  /* 0x000000ce98d07209 */ /* 0x00efe20007810000 */
[----:B------:R-:W1:Y:S01]  /*8130*/  MUFU.TANH R157, R157 ;  /* 0x0000009d009d7308 */ /* 0x000e620000002400 */
[----:B------:R-:W-:Y:S01]  /*8140*/  FMUL.FTZ R181, R182, UR5 ;  /* 0x00000005b6b57c20 */ /* 0x000fe20008410000 */
[----:B------:R-:W-:Y:S01]  /*8150*/  FMUL.FTZ R154, R154, UR5 ;  /* 0x000000059a9a7c20 */ /* 0x000fe20008410000 */
[----:B------:R-:W-:Y:S01]  /*8160*/  FMUL.FTZ R182, R183, UR5 ;  /* 0x00000005b7b67c20 */ /* 0x000fe20008410000 */
[----:B------:R-:W-:Y:S01]  /*8170*/  FMUL.FTZ R183, R184, UR5 ;  /* 0x00000005b8b77c20 */ /* 0x000fe20008410000 */
[----:B------:R-:W-:Y:S01]  /*8180*/  FMUL.FTZ R184, R185, UR5 ;  /* 0x00000005b9b87c20 */ /* 0x000fe20008410000 */
[----:B----4-:R-:W-:Y:S01]  /*8190*/  FMNMX.FTZ R209, R153, R208, !PT ;  /* 0x000000d099d17209 */ /* 0x010fe20007810000 */
[----:B------:R-:W-:Y:S01]  /*81a0*/  FMUL.FTZ R185, R186, UR5 ;  /* 0x00000005bab97c20 */ /* 0x000fe20008410000 */
[----:B------:R-:W2:Y:S01]  /*81b0*/  MUFU.TANH R217, R217 ;  /* 0x000000d900d97308 */ /* 0x000ea20000002400 */
[----:B------:R-:W-:Y:S01]  /*81c0*/  FMUL.FTZ R155, R155, UR5 ;  /* 0x000000059b9b7c20 */ /* 0x000fe20008410000 */
[----:B------:R-:W-:Y:S01]  /*81d0*/  FMUL.FTZ R186, R187, UR5 ;  /* 0x00000005bbba7c20 */ /* 0x000fe20008410000 */
[----:B------:R-:W-:Y:S01]  /*81e0*/  FMUL.FTZ R187, R188, UR5 ;  /* 0x00000005bcbb7c20 */ /* 0x000fe20008410000 */
[----:B-----5:R-:W-:Y:S01]  /*81f0*/  FMNMX.FTZ R188, R156, R209, !PT ;  /* 0x000000d19cbc7209 */ /* 0x020fe20007810000 */
[----:B------:R-:W-:Y:S01]  /*8200*/  FMUL.FTZ R158, R158, UR5 ;  /* 0x000000059e9e7c20 */ /* 0x000fe20008410000 */
[----:B------:R-:W-:-:S02]  /*8210*/  FMUL.FTZ R159, R159, UR5 ;  /* 0x000000059f9f7c20 */ /* 0x000fc40008410000 */
[----:B------:R-:W3:Y:S01]  /*8220*/  MUFU.TANH R160, R160 ;  /* 0x000000a000a07308 */ /* 0x000ee20000002400 */
[----:B-1----:R-:W-:Y:S01]  /*8230*/  FMNMX.FTZ R208, R157, R188, !PT ;  /* 0x000000bc9dd07209 */ /* 0x002fe20007810000 */
[----:B------:R-:W-:-:S06]  /*8240*/  FMUL.FTZ R188, R189, UR5 ;  /* 0x00000005bdbc7c20 */ /* 0x000fcc0008410000 */
[----:B------:R-:W1:Y:S01]  /*8250*/  MUFU.TANH R163, R163 ;  /* 0x000000a300a37308 */ /* 0x000e620000002400 */
[----:B--2---:R-:W-:-:S07]  /*8260*/  FMNMX.FTZ R189, R217, R208, !PT ;  /* 0x000000d0d9bd7209 */ /* 0x004fce0007810000 */
[----:B------:R-:W2:Y:S01]  /*8270*/  MUFU.TANH R154, R154 ;  /* 0x0000009a009a7308 */ /* 0x000ea20000002400 */
[----:B---3--:R-:W-:Y:S01]  /*8280*/  FMNMX.FTZ R208, R160, R189, !PT ;  /* 0x000000bda0d07209 */ /* 0x008fe20007810000 */
[----:B------:R-:W-:-:S06]  /*8290*/  FMUL.FTZ R189, R190, UR5 ;  /* 0x00000005bebd7c20 */ /* 0x000fcc0008410000 */
        /* <DEDUP_REMOVED lines=8> */
[----:B------:R-:W-:-:S06]  /*8320*/  FMUL.FTZ R190, R191, UR5 ;  /* 0x00000005bfbe7c20 */ /* 0x000fcc0008410000 */
[----:B------:R-:W1:Y:S01]  /*8330*/  MUFU.TANH R168, R168 ;  /* 0x000000a800a87308 */ /* 0x000e620000002400 */
[----:B--2---:R-:W-:-:S07]  /*8340*/  FMNMX.FTZ R191, R167, R210, !PT ;  /* 0x000000d2a7bf7209 */ /* 0x004fce0007810000 */
[----:B------:R-:W2:Y:S01]  /*8350*/  MUFU.TANH R159, R159 ;  /* 0x0000009f009f7308 */ /* 0x000ea20000002400 */
[----:B---3--:R-:W-:-:S07]  /*8360*/  FMNMX.FTZ R208, R158, R209, !PT ;  /* 0x000000d19ed07209 */ /* 0x008fce0007810000 */
[----:B------:R-:W3:Y:S01]  /*8370*/  MUFU.TANH R171, R171 ;  /* 0x000000ab00ab7308 */ /* 0x000ee20000002400 */
[----:B-1----:R-:W-:Y:S01]  /*8380*/  FMNMX.FTZ R210, R168, R191, !PT ;  /* 0x000000bfa8d27209 */ /* 0x002fe20007810000 */
[----:B------:R-:W-:Y:S01]  /*8390*/  FMUL.FTZ R191, R192, UR5 ;  /* 0x00000005c0bf7c20 */ /* 0x000fe20008410000 */
[----:B------:R-:W-:-:S05]  /*83a0*/  FMUL.FTZ R192, R193, UR5 ;  /* 0x00000005c1c07c20 */ /* 0x000fca0008410000 */
        /* <DEDUP_REMOVED lines=35> */
[----:B------:R-:W-:-:S06]  /*85e0*/  FMUL.FTZ R211, R199, UR5 ;  /* 0x00000005c7d37c20 */ /* 0x000fcc0008410000 */
        /* <DEDUP_REMOVED lines=25> */
[----:B--2---:R-:W-:-:S05]  /*8780*/  FMNMX.FTZ R197, R196, R197, !PT ;  /* 0x000000c5c4c57209 */ /* 0x004fca0007810000 */
[----:B------:R-:W2:Y:S02]  /*8790*/  SHFL.BFLY PT, R210, R197, 0x2, 0x1f ;  /* 0x0c401f00c5d27f89 */ /* 0x000ea400000e0000 */
[----:B------:R-:W4:Y:S01]  /*87a0*/  MUFU.TANH R190, R190 ;  /* 0x000000be00be7308 */ /* 0x000f220000002400 */
[----:B---3--:R-:W-:-:S07]  /*87b0*/  FMNMX.FTZ R198, R186, R195, !PT ;  /* 0x000000c3bac67209 */ /* 0x008fce0007810000 */
[----:B------:R-:W3:Y:S01]  /*87c0*/  MUFU.TANH R193, R193 ;  /* 0x000000c100c17308 */ /* 0x000ee20000002400 */
[----:B-1----:R-:W-:-:S07]  /*87d0*/  FMNMX.FTZ R195, R189, R198, !PT ;  /* 0x000000c6bdc37209 */ /* 0x002fce0007810000 */
[----:B------:R-:W1:Y:S01]  /*87e0*/  MUFU.TANH R208, R208 ;  /* 0x000000d000d07308 */ /* 0x000e620000002400 */
[----:B----4-:R-:W-:Y:S02]  /*87f0*/  FMNMX.FTZ R198, R190, R195, !PT ;  /* 0x000000c3bec67209 */ /* 0x010fe40007810000 */
[----:B--2---:R-:W-:-:S05]  /*8800*/  FMNMX.FTZ R210, R197, R210, !PT ;  /* 0x000000d2c5d27209 */ /* 0x004fca0007810000 */
[----:B------:R-:W2:Y:S01]  /*8810*/  MUFU.TANH R209, R209 ;  /* 0x000000d100d17308 */ /* 0x000ea20000002400 */
[----:B---3--:R-:W-:Y:S01]  /*8820*/  FMNMX.FTZ R195, R193, R198, !PT ;  /* 0x000000c6c1c37209 */ /* 0x008fe20007810000 */
[----:B------:R-:W3:Y:S06]  /*8830*/  SHFL.BFLY PT, R213, R210, 0x1, 0x1f ;  /* 0x0c201f00d2d57f89 */ /* 0x000eec00000e0000 */
[----:B------:R-:W4:Y:S01]  /*8840*/  MUFU.TANH R211, R211 ;  /* 0x000000d300d37308 */ /* 0x000f220000002400 */
[----:B-1----:R-:W-:Y:S02]  /*8850*/  FMNMX.FTZ R198, R208, R195, !PT ;  /* 0x000000c3d0c67209 */ /* 0x002fe40007810000 */
[----:B------:R-:W1:Y:S02]  /*8860*/  LDC R195, c[0x0][0xa80] ;  /* 0x0002a000ffc37b82 */ /* 0x000e640000000800 */
[----:B--2---:R-:W-:-:S04]  /*8870*/  FMNMX.FTZ R198, R209, R198, !PT ;  /* 0x000000c6d1c67209 */ /* 0x004fc80007810000 */
[----:B----4-:R-:W-:Y:S02]  /*8880*/  FMNMX.FTZ R199, R211, R198, !PT ;  /* 0x000000c6d3c77209 */ /* 0x010fe40007810000 */
[----:B---3--:R-:W-:-:S03]  /*8890*/  FMNMX.FTZ R197, R210, R213, !PT ;  /* 0x000000d5d2c57209 */ /* 0x008fc60007810000 */
[----:B------:R-:W2:Y:S02]  /*88a0*/  SHFL.BFLY PT, R198, R199, 0x2, 0x1f ;  /* 0x0c401f00c7c67f89 */ /* 0x000ea400000e0000 */
[----:B-1----:R-:W-:-:S04]  /*88b0*/  FMUL.FTZ R212, R197, R195 ;  /* 0x000000c3c5d47220 */ /* 0x002fc80000410000 */
        /* <DEDUP_REMOVED lines=15> */
[----:B--2---:R-:W-:Y:S01]  /*89b0*/  FMNMX.FTZ R214, R199, R198, !PT ;  /* 0x000000c6c7d67209 */ /* 0x004fe20007810000 */
[----:B------:R-:W-:Y:S01]  /*89c0*/  FADD.FTZ R198, -R197, R206 ;  /* 0x000000cec5c67221 */ /* 0x000fe20000010100 */
[-CC-:B------:R-:W-:Y:S01]  /*89d0*/  FFMA.FTZ R206, R153, R195.reuse, -R212.reuse ;  /* 0x000000c399ce7223 */ /* 0x180fe200000108d4 */
[-CC-:B------:R-:W-:Y:S01]  /*89e0*/  FFMA.FTZ R153, R157, R195.reuse, -R212.reuse ;  /* 0x000000c39d997223 */ /* 0x180fe200000108d4 */
[-CC-:B------:R-:W-:Y:S01]  /*89f0*/  FFMA.FTZ R180, R180, R195.reuse, -R212.reuse ;  /* 0x000000c3b4b47223 */ /* 0x180fe200000108d4 */
[----:B------:R-:W1:Y:S01]  /*8a00*/  SHFL.BFLY PT, R213, R214, 0x1, 0x1f ;  /* 0x0c201f00d6d57f89 */ /* 0x000e6200000e0000 */
[-C--:B------:R-:W-:Y:S01]  /*8a10*/  FMUL.FTZ R198, R198, R195.reuse ;  /* 0x000000c3c6c67220 */ /* 0x080fe20000410000 */
        /* <DEDUP_REMOVED lines=9> */
[----:B------:R-:W-:-:S07]  /*8ab0*/  FFMA.FTZ R194, R194, R195, -R212 ;  /* 0x000000c3c2c27223 */ /* 0x000fce00000108d4 */
[----:B------:R-:W-:Y:S01]  /*8ac0*/  MUFU.EX2 R206, R206 ;  /* 0x000000ce00ce7308 */ /* 0x000fe20000000800 */
[----:B-1----:R-:W-:Y:S01]  /*8ad0*/  FMNMX.FTZ R156, R214, R213, !PT ;  /* 0x000000d5d69c7209 */ /* 0x002fe20007810000 */
[----:B------:R-:W-:Y:S01]  /*8ae0*/  IMAD.U32 R214, RZ, RZ, UR4 ;  /* 0x00000004ffd67e24 */ /* 0x000fe2000f8e00ff */
[----:B------:R-:W-:Y:S01]  /*8af0*/  UIMAD UR4, UR36, 0xc00, UR7 ;  /* 0x00000c00240478a4 */ /* 0x000fe2000f8e0207 */
[-C--:B--2---:R-:W-:Y:S01]  /*8b00*/  FMUL.FTZ R24, R24, R198.reuse ;  /* 0x000000c618187220 */ /* 0x084fe20000410000 */
[-C--:B------:R-:W-:Y:S01]  /*8b10*/  FMUL.FTZ R25, R25, R198.reuse ;  /* 0x000000c619197220 */ /* 0x080fe20000410000 */
[C---:B------:R-:W-:Y:S01]  /*8b20*/  FADD.FTZ R152, -R156.reuse, R207 ;  /* 0x000000cf9c987221 */ /* 0x040fe20000010100 */
[-C--:B------:R-:W-:Y:S01]  /*8b30*/  FMUL.FTZ R218, R156, R195.reuse ;  /* 0x000000c39cda7220 */ /* 0x080fe20000410000 */
[----:B------:R1:W-:Y:S01]  /*8b40*/  MUFU.EX2 R207, R153 ;  /* 0x0000009900cf7308 */ /* 0x0003e20000000800 */
[----:B------:R-:W-:Y:S01]  /*8b50*/  FMUL.FTZ R28, R28, R198 ;  /* 0x000000c61c1c7220 */ /* 0x000fe20000410000 */
[-C--:B------:R-:W-:Y:S01]  /*8b60*/  FMUL.FTZ R157, R152, R195.reuse ;  /* 0x000000c3989d7220 */ /* 0x080fe20000410000 */
[----:B------:R-:W-:Y:S01]  /*8b70*/  @!P1 IADD3 R152, R214, 0x32440, RZ ;  /* 0x00032440d6989810 */ /* 0x000fe20007ffe0ff */
[-CC-:B------:R-:W-:Y:S01]  /*8b80*/  FFMA.FTZ R216, R158, R195.reuse, -R218.reuse ;  /* 0x000000c39ed87223 */ /* 0x180fe200000108da */
[----:B------:R-:W-:Y:S01]  /*8b90*/  IADD3 R158, -R220, 0xb, RZ ;  /* 0x0000000bdc9e7810 */ /* 0x000fe20007ffe1ff */
[-C--:B------:R-:W-:Y:S01]  /*8ba0*/  FFMA.FTZ R213, R154, R195.reuse, -R218 ;  /* 0x000000c39ad57223 */ /* 0x080fe200000108da */
[----:B------:R-:W-:Y:S01]  /*8bb0*/  @!P1 PRMT R152, RZ, 0x654, R152 ;  /* 0x00000654ff989816 */ /* 0x000fe20000000098 */
[----:B------:R-:W-:Y:S01]  /*8bc0*/  FFMA.FTZ R215, R155, R195, -R218 ;  /* 0x000000c39bd77223 */ /* 0x000fe200000108da */
[----:B-1----:R-:W-:-:S02]  /*8bd0*/  VIADD R153, R220, 0x8 ;  /* 0x00000008dc997836 */ /* 0x002fc40000000000 */
[--C-:B------:R-:W-:Y:S01]  /*8be0*/  FFMA.FTZ R159, R159, R195, -R218.reuse ;  /* 0x000000c39f9f7223 */ /* 0x100fe200000108da */
[----:B------:R3:W-:Y:S06]  /*8bf0*/  BAR.ARV R158, 0x100 ;  /* 0x0004009e0000751d */ /* 0x0007ec0000002000 */
[----:B------:R1:W-:Y:S01]  /*8c00*/  @!P1 SYNCS.ARRIVE.TRANS64.RED.A1T0 RZ, [R152+URZ], RZ ;  /* 0x000000ff98ff99a7 */ /* 0x0003e2000810043f */
        /* <DEDUP_REMOVED lines=132> */
[----:B------:R-:W-:Y:S01]  /*9450*/  UMOV UR10, UR4 ;  /* 0x00000004000a7c82 */ /* 0x000fe20008000000 */
[----:B------:R-:W-:Y:S01]  /*9460*/  F2FP.BF16.F32.PACK_AB R154, R207, R210 ;  /* 0x000000d2cf9a723e */ /* 0x000fe200000010ff */
[--C-:B------:R-:W-:Y:S01]  /*9470*/  FFMA.FTZ R161, R161, R195, -R218.reuse ;  /* 0x000000c3a1a17223 */ /* 0x100fe200000108da */
[----:B----4-:R-:W-:Y:S01]  /*9480*/  F2FP.BF16.F32.PACK_AB R153, R215, R213 ;  /* 0x000000d5d799723e */ /* 0x010fe200000010ff */
[-CC-:B------:R-:W-:Y:S01]  /*9490*/  FFMA.FTZ R162, R162, R195.reuse, -R218.reuse ;  /* 0x000000c3a2a27223 */ /* 0x180fe200000108da */
[----:B-----5:R-:W-:Y:S01]  /*94a0*/  F2FP.BF16.F32.PACK_AB R155, R159, R216 ;  /* 0x000000d89f9b723e */ /* 0x020fe200000010ff */
[-CC-:B------:R-:W-:Y:S01]  /*94b0*/  FFMA.FTZ R165, R165, R195.reuse, -R218.reuse ;  /* 0x000000c3a5a57223 */ /* 0x180fe200000108da */
[-CC-:B------:R-:W-:Y:S01]  /*94c0*/  FFMA.FTZ R166, R166, R195.reuse, -R218.reuse ;  /* 0x000000c3a6a67223 */ /* 0x180fe200000108da */
[----:B------:R-:W1:Y:S01]  /*94d0*/  MUFU.EX2 R160, R160 ;  /* 0x000000a000a07308 */ /* 0x000e620000000800 */
[----:B------:R-:W-:Y:S01]  /*94e0*/  WARPGROUP.ARRIVE ;  /* 0x00000000000079c5 */ /* 0x000fe20000000000 */
[-CC-:B------:R-:W-:Y:S01]  /*94f0*/  FFMA.FTZ R169, R169, R195.reuse, -R218.reuse ;  /* 0x000000c3a9a97223 */ /* 0x180fe200000108da */
[-CC-:B------:R-:W-:Y:S01]  /*9500*/  FFMA.FTZ R170, R170, R195.reuse, -R218.reuse ;  /* 0x000000c3aaaa7223 */ /* 0x180fe200000108da */
[-CC-:B------:R-:W-:Y:S01]  /*9510*/  FFMA.FTZ R173, R173, R195.reuse, -R218.reuse ;  /* 0x000000c3adad7223 */ /* 0x180fe200000108da */
[-CC-:B------:R-:W-:Y:S01]  /*9520*/  FFMA.FTZ R174, R174, R195.reuse, -R218.reuse ;  /* 0x000000c3aeae7223 */ /* 0x180fe200000108da */
[-CC-:B------:R-:W-:Y:S01]  /*9530*/  FFMA.FTZ R177, R177, R195.reuse, -R218.reuse ;  /* 0x000000c3b1b17223 */ /* 0x180fe200000108da */
[----:B------:R-:W-:Y:S01]  /*9540*/  HGMMA.64x256x16.F32.BF16 R24, R152, gdesc[UR8].tnspB, R24, gsb0 ;  /* 0x43e0000898187df0 */ /* 0x000fe20008001818 */
[----:B------:R-:W-:Y:S01]  /*9550*/  MUFU.EX2 R163, R163 ;  /* 0x000000a300a37308 */ /* 0x000fe20000000800 */
[----:B------:R-:W-:Y:S01]  /*9560*/  UIADD3 UR10, UR4, 0x80, URZ ;  /* 0x00000080040a7890 */ /* 0x000fe2000fffe03f */
[-CC-:B------:R-:W-:Y:S01]  /*9570*/  FFMA.FTZ R178, R178, R195.reuse, -R218.reuse ;  /* 0x000000c3b2b27223 */ /* 0x180fe200000108da */
[----:B------:R-:W-:Y:S01]  /*9580*/  UMOV UR11, 0x40000040 ;  /* 0x40000040000b7882 */ /* 0x000fe20000000000 */
        /* <DEDUP_REMOVED lines=10> */
[----:B------:R-:W-:Y:S01]  /*9630*/  FFMA.FTZ R209, R211, R195, -R218 ;  /* 0x000000c3d3d17223 */ /* 0x000fe200000108da */
[----:B------:R-:W-:Y:S01]  /*9640*/  FFMA.FTZ R199, R198, R12, R199 ;  /* 0x0000000cc6c77223 */ /* 0x000fe200000100c7 */
[----:B------:R-:W-:Y:S01]  /*9650*/  MUFU.EX2 R161, R161 ;  /* 0x000000a100a17308 */ /* 0x000fe20000000800 */
[----:B------:R-:W-:Y:S01]  /*9660*/  FFMA.FTZ R0, R157, R0, R213 ;  /* 0x000000009d007223 */ /* 0x000fe200000100d5 */
[----:B------:R-:W-:-:S02]  /*9670*/  @!P1 VIADD R214, R214, 0x32460 ;  /* 0x00032460d6d69836 */ /* 0x000fc40000000000 */
[----:B------:R-:W-:Y:S01]  /*9680*/  FADD.FTZ R199, R206, R199 ;  /* 0x000000c7cec77221 */ /* 0x000fe20000010000 */
[----:B------:R-:W-:Y:S02]  /*9690*/  IMAD.MOV.U32 R206, RZ, RZ, R197 ;  /* 0x000000ffffce7224 */ /* 0x000fe400078e00c5 */
[----:B------:R-:W-:Y:S01]  /*96a0*/  FADD.FTZ R215, R215, R0 ;  /* 0x00000000d7d77221 */ /* 0x000fe20000010000 */
[----:B------:R-:W-:Y:S01]  /*96b0*/  FADD.FTZ R210, R210, R199 ;  /* 0x000000c7d2d27221 */ /* 0x000fe20000010000 */
[----:B------:R-:W4:Y:S02]  /*96c0*/  MUFU.EX2 R162, R162 ;  /* 0x000000a200a27308 */ /* 0x000f240000000800 */
[----:B------:R-:W-:Y:S01]  /*96d0*/  FADD.FTZ R216, R216, R215 ;  /* 0x000000d7d8d87221 */ /* 0x000fe20000010000 */
[----:B------:R-:W-:Y:S01]  /*96e0*/  @!P1 PRMT R214, RZ, 0x654, R214 ;  /* 0x00000654ffd69816 */ /* 0x000fe200000000d6 */
[----:B------:R-:W-:Y:S01]  /*96f0*/  FADD.FTZ R210, R207, R210 ;  /* 0x000000d2cfd27221 */ /* 0x000fe20000010000 */
[----:B------:R-:W-:Y:S01]  /*9700*/  MOV R207, R156 ;  /* 0x0000009c00cf7202 */ /* 0x000fe20000000f00 */
[----:B------:R-:W-:-:S02]  /*9710*/  FADD.FTZ R216, R159, R216 ;  /* 0x000000d89fd87221 */ /* 0x000fc40000010000 */
[----:B------:R-:W-:Y:S08]  /*9720*/  MUFU.EX2 R165, R165 ;  /* 0x000000a500a57308 */ /* 0x000ff00000000800 */
[----:B------:R-:W5:Y:S08]  /*9730*/  MUFU.EX2 R166, R166 ;  /* 0x000000a600a67308 */ /* 0x000f700000000800 */
[----:B------:R-:W-:Y:S08]  /*9740*/  MUFU.EX2 R167, R167 ;  /* 0x000000a700a77308 */ /* 0x000ff00000000800 */
[----:B------:R-:W3:Y:S08]  /*9750*/  MUFU.EX2 R168, R168 ;  /* 0x000000a800a87308 */ /* 0x000ef00000000800 */
        /* <DEDUP_REMOVED lines=25> */
[----:B------:R-:W3:Y:S01]  /*98f0*/  MUFU.EX2 R221, R221 ;  /* 0x000000dd00dd7308 */ /* 0x000ee20000000800 */
[----:B------:R-:W-:-:S02]  /*9900*/  WARPGROUP.DEPBAR.LE gsb0, 0x0 ;  /* 0x00008000000079c5 */ /* 0x000fc40000010000 */
[----:B-1----:R-:W-:-:S05]  /*9910*/  F2FP.BF16.F32.PACK_AB R152, R160, R217 ;  /* 0x000000d9a098723e */ /* 0x002fca00000010ff */
[----:B------:R-:W-:Y:S01]  /*9920*/  MUFU.EX2 R193, R193 ;  /* 0x000000c100c17308 */ /* 0x000fe20000000800 */
[----:B--2---:R-:W-:Y:S01]  /*9930*/  F2FP.BF16.F32.PACK_AB R154, R164, R163 ;  /* 0x000000a3a49a723e */ /* 0x004fe200000010ff */
[----:B------:R-:W-:Y:S01]  /*9940*/  FADD.FTZ R217, R217, R210 ;  /* 0x000000d2d9d97221 */ /* 0x000fe20000010000 */
[----:B----4-:R-:W-:Y:S01]  /*9950*/  F2FP.BF16.F32.PACK_AB R153, R162, R161 ;  /* 0x000000a1a299723e */ /* 0x010fe200000010ff */
[----:B------:R-:W-:Y:S01]  /*9960*/  FADD.FTZ R161, R161, R216 ;  /* 0x000000d8a1a17221 */ /* 0x000fe20000010000 */
[----:B-----5:R-:W-:Y:S01]  /*9970*/  F2FP.BF16.F32.PACK_AB R155, R166, R165 ;  /* 0x000000a5a69b723e */ /* 0x020fe200000010ff */
[----:B------:R-:W-:Y:S02]  /*9980*/  FADD.FTZ R160, R160, R217 ;  /* 0x000000d9a0a07221 */ /* 0x000fe40000010000 */
[----:B------:R-:W1:Y:S01]  /*9990*/  MUFU.EX2 R196, R196 ;  /* 0x000000c400c47308 */ /* 0x000e620000000800 */
[----:B------:R-:W-:Y:S01]  /*99a0*/  WARPGROUP.ARRIVE ;  /* 0x00000000000079c5 */ /* 0x000fe20000000000 */
[----:B------:R-:W-:Y:S01]  /*99b0*/  FADD.FTZ R162, R162, R161 ;  /* 0x000000a1a2a27221 */ /* 0x000fe20000010000 */
[----:B------:R-:W-:-:S03]  /*99c0*/  FADD.FTZ R163, R163, R160 ;  /* 0x000000a0a3a37221 */ /* 0x000fc60000010000 */
[----:B------:R-:W-:Y:S01]  /*99d0*/  FADD.FTZ R165, R165, R162 ;  /* 0x000000a2a5a57221 */ /* 0x000fe20000010000 */
[----:B------:R-:W-:Y:S01]  /*99e0*/  HGMMA.64x256x16.F32.BF16 R24, R152, gdesc[UR8].tnspB, R24, gsb0 ;  /* 0x43e0000898187df0 */ /* 0x000fe20008001818 */
[----:B------:R-:W-:Y:S01]  /*99f0*/  UIADD3 UR10, UR4, 0x100, URZ ;  /* 0x00000100040a7890 */ /* 0x000fe2000fffe03f */
[----:B------:R-:W-:Y:S01]  /*9a00*/  MUFU.EX2 R208, R208 ;  /* 0x000000d000d07308 */ /* 0x000fe20000000800 */
[----:B------:R-:W-:Y:S01]  /*9a10*/  UMOV UR11, 0x40000040 ;  /* 0x40000040000b7882 */ /* 0x000fe20000000000 */
[----:B------:R-:W-:Y:S01]  /*9a20*/  FADD.FTZ R164, R164, R163 ;  /* 0x000000a3a4a47221 */ /* 0x000fe20000010000 */
[----:B------:R-:W-:-:S05]  /*9a30*/  FADD.FTZ R166, R166, R165 ;  /* 0x000000a5a6a67221 */ /* 0x000fca0000010000 */
[----:B------:R-:W2:Y:S01]  /*9a40*/  MUFU.EX2 R209, R209 ;  /* 0x000000d100d17308 */ /* 0x000ea20000000800 */
[----:B------:R-:W-:Y:S02]  /*9a50*/  WARPGROUP.DEPBAR.LE gsb0, 0x0 ;  /* 0x00008000000079c5 */ /* 0x000fe40000010000 */
[----:B---3--:R-:W-:Y:S01]  /*9a60*/  F2FP.BF16.F32.PACK_AB R152, R168, R167 ;  /* 0x000000a7a898723e */ /* 0x008fe200000010ff */
        /* <DEDUP_REMOVED lines=13> */
[----:B------:R-:W-:Y:S01]  /*9b40*/  FADD.FTZ R174, R174, R173 ;  /* 0x000000adaeae7221 */ /* 0x000fe20000010000 */
[----:B------:R-:W-:Y:S01]  /*9b50*/  UMOV UR11, 0x40000040 ;  /* 0x40000040000b7882 */ /* 0x000fe20000000000 */
[----:B------:R-:W-:-:S02]  /*9b60*/  WARPGROUP.DEPBAR.LE gsb0, 0x0 ;  /* 0x00008000000079c5 */ /* 0x000fc40000010000 */
[----:B------:R-:W-:Y:S01]  /*9b70*/  F2FP.BF16.F32.PACK_AB R152, R176, R175 ;  /* 0x000000afb098723e */ /* 0x000fe200000010ff */
[----:B------:R-:W-:Y:S01]  /*9b80*/  FADD.FTZ R175, R175, R172 ;  /* 0x000000acafaf7221 */ /* 0x000fe20000010000 */
[----:B------:R-:W-:Y:S02]  /*9b90*/  F2FP.BF16.F32.PACK_AB R154, R180, R179 ;  /* 0x000000b3b49a723e */ /* 0x000fe400000010ff */
        /* <DEDUP_REMOVED lines=10> */
[----:B------:R-:W-:Y:S01]  /*9c40*/  UIADD3 UR10, UR4, 0x200, URZ ;  /* 0x00000200040a7890 */ /* 0x000fe2000fffe03f */
[----:B------:R-:W-:Y:S01]  /*9c50*/  FADD.FTZ R182, R182, R181 ;  /* 0x000000b5b6b67221 */ /* 0x000fe20000010000 */
[----:B------:R-:W-:Y:S01]  /*9c60*/  UMOV UR11, 0x40000040 ;  /* 0x40000040000b7882 */ /* 0x000fe20000000000 */
[----:B------:R-:W-:Y:S01]  /*9c70*/  UIADD3 UR4, UR4, 0x280, URZ ;  /* 0x0000028004047890 */ /* 0x000fe2000fffe03f */
        /* <DEDUP_REMOVED lines=12> */
[----:B------:R-:W-:-:S06]  /*9d40*/  FADD.FTZ R188, R188, R187 ;  /* 0x000000bbbcbc7221 */ /* 0x000fcc0000010000 */
[----:B------:R-:W-:Y:S01]  /*9d50*/  HGMMA.64x256x16.F32.BF16 R24, R152, gdesc[UR8].tnspB, R24, gsb0 ;  /* 0x43e0000898187df0 */ /* 0x000fe20008001818 */
[----:B------:R-:W-:Y:S01]  /*9d60*/  UMOV UR10, UR4 ;  /* 0x00000004000a7c82 */ /* 0x000fe20008000000 */
[----:B------:R-:W-:Y:S01]  /*9d70*/  UMOV UR11, 0x40000040 ;  /* 0x40000040000b7882 */ /* 0x000fe20000000000 */
[----:B------:R-:W-:Y:S01]  /*9d80*/  FADD.FTZ R190, R190, R189 ;  /* 0x000000bdbebe7221 */ /* 0x000fe20000010000 */
[----:B------:R-:W-:Y:S02]  /*9d90*/  WARPGROUP.DEPBAR.LE gsb0, 0x0 ;  /* 0x00008000000079c5 */ /* 0x000fe40000010000 */
[----:B------:R-:W-:Y:S01]  /*9da0*/  F2FP.BF16.F32.PACK_AB R152, R192, R191 ;  /* 0x000000bfc098723e */ /* 0x000fe200000010ff */
[----:B------:R-:W-:Y:S01]  /*9db0*/  FADD.FTZ R191, R191, R188 ;  /* 0x000000bcbfbf7221 */ /* 0x000fe20000010000 */
[----:B------:R-:W-:Y:S02]  /*9dc0*/  F2FP.BF16.F32.PACK_AB R154, R221, R194 ;  /* 0x000000c2dd9a723e */ /* 0x000fe400000010ff */
[----:B-1----:R-:W-:Y:S01]  /*9dd0*/  F2FP.BF16.F32.PACK_AB R153, R196, R193 ;  /* 0x000000c1c499723e */ /* 0x002fe200000010ff */
[----:B------:R-:W-:Y:S01]  /*9de0*/  FADD.FTZ R193, R193, R190 ;  /* 0x000000bec1c17221 */ /* 0x000fe20000010000 */
[----:B--2---:R-:W-:Y:S01]  /*9df0*/  F2FP.BF16.F32.PACK_AB R155, R209, R208 ;  /* 0x000000d0d19b723e */ /* 0x004fe200000010ff */
        /* <DEDUP_REMOVED lines=11> */
.L_x_3426:
[----:B------:R-:W4:Y:S01]  /*9eb0*/  SHFL.BFLY PT, R3, R12, 0x2, 0x1f ;  /* 0x0c401f000c037f89 */ /* 0x000f2200000e0000 */
[----:B------:R-:W-:Y:S01]  /*9ec0*/  IMAD.MOV.U32 R7, RZ, RZ, RZ ;  /* 0x000000ffff077224 */ /* 0x000fe200078e00ff */
[----:B------:R-:W-:Y:S01]  /*9ed0*/  UIADD3 UR36, UR36, 0x1, URZ ;  /* 0x0000000124247890 */ /* 0x000fe2000fffe03f */
[----:B------:R5:W-:Y:S06]  /*9ee0*/  BAR.ARV R158, 0x100 ;  /* 0x0004009e0000751d */ /* 0x000bec0000002000 */
[----:B------:R-:W-:Y:S02]  /*9ef0*/  UISETP.NE.AND UP0, UPT, UR36, 0x2, UPT ;  /* 0x000000022400788c */ /* 0x000fe4000bf05270 */
[----:B------:R-:W-:Y:S06]  /*9f00*/  BAR.ARV 0x8, 0x120 ;  /* 0x0204800000007b1d */ /* 0x000fec0000002000 */
[----:B------:R-:W-:Y:S01]  /*9f10*/  USEL UR4, URZ, 0x1, UP0 ;  /* 0x000000013f047887 */ /* 0x000fe20008000000 */
[----:B------:R-:W-:Y:S01]  /*9f20*/  PLOP3.LUT P0, PT, PT, PT, PT, 0x8, 0x0 ;  /* 0x000000000000781c */ /* 0x000fe20003f0e170 */
[----:B------:R-:W1:Y:S01]  /*9f30*/  SHFL.BFLY PT, R5, R0, 0x2, 0x1f ;  /* 0x0c401f0000057f89 */ /* 0x000e6200000e0000 */
[----:B------:R-:W-:Y:S01]  /*9f40*/  VIADD R226, R226, 0x1 ;  /* 0x00000001e2e27836 */ /* 0x000fe20000000000 */
[----:B------:R-:W-:Y:S01]  /*9f50*/  USEL UR36, UR36, URZ, UP0 ;  /* 0x0000003f24247287 */ /* 0x000fe20008000000 */
[----:B----4-:R-:W-:Y:S01]  /*9f60*/  FADD.FTZ R2, R3, R12 ;  /* 0x0000000c03027221 */ /* 0x010fe20000010000 */
[----:B------:R-:W-:-:S04]  /*9f70*/  ULOP3.LUT UR37, UR37, UR4, URZ, 0x3c, !UPT ;  /* 0x0000000425257292 */ /* 0x000fc8000f8e3c3f */
[----:B------:R-:W4:Y:S01]  /*9f80*/  SHFL.BFLY PT, R3, R2, 0x1, 0x1f ;  /* 0x0c201f0002037f89 */ /* 0x000f2200000e0000 */
[----:B-1----:R-:W-:Y:S01]  /*9f90*/  FADD.FTZ R5, R5, R0 ;  /* 0x0000000005057221 */ /* 0x002fe20000010000 */
[----:B------:R-:W-:-:S04]  /*9fa0*/  MOV R0, 0xff800000 ;  /* 0xff80000000007802 */ /* 0x000fc80000000f00 */
[----:B------:R-:W1:Y:S01]  /*9fb0*/  SHFL.BFLY PT, R4, R5, 0x1, 0x1f ;  /* 0x0c201f0005047f89 */ /* 0x000e6200000e0000 */
[----:B----4-:R-:W-:Y:S01]  /*9fc0*/  FADD.FTZ R21, R2, R3 ;  /* 0x0000000302157221 */ /* 0x010fe20000010000 */
[----:B------:R-:W-:Y:S02]  /*9fd0*/  IMAD.MOV.U32 R3, RZ, RZ, RZ ;  /* 0x000000ffff037224 */ /* 0x000fe400078e00ff */
[----:B------:R-:W-:Y:S02]  /*9fe0*/  IMAD.MOV.U32 R2, RZ, RZ, -0x800000 ;  /* 0xff800000ff027424 */ /* 0x000fe400078e00ff */
[----:B------:R-:W-:-:S13]  /*9ff0*/  FSETP.NE.FTZ.AND P1, PT, R21, RZ, PT ;  /* 0x000000ff1500720b */ /* 0x000fda0003f35000 */
[----:B------:R-:W4:Y:S01]  /*a000*/  @P1 MUFU.RCP R7, R21 ;  /* 0x0000001500071308 */ /* 0x000f220000001000 */
[----:B------:R-:W-:Y:S01]  /*a010*/  @P1 FMUL.FTZ R20, R195, 0.69314718246459960938 ;  /* 0x3f317218c3141820 */ /* 0x000fe20000410000 */
[----:B-1----:R-:W-:-:S05]  /*a020*/  FADD.FTZ R22, R5, R4 ;  /* 0x0000000405167221 */ /* 0x002fca0000010000 */
[----:B------:R-:W-:Y:S01]  /*a030*/  FSETP.NE.FTZ.AND P2, PT, R22, RZ, PT ;  /* 0x000000ff1600720b */ /* 0x000fe20003f55000 */
[----:B------:R-:W1:Y:S01]  /*a040*/  @P1 MUFU.LG2 R21, R21 ;  /* 0x0000001500151308 */ /* 0x000e620000000c00 */
[-C--:B----4-:R-:W-:Y:S01]  /*a050*/  FMUL.FTZ R4, R24, R7.reuse ;  /* 0x0000000718047220 */ /* 0x090fe20000410000 */
[-C--:B------:R-:W-:Y:S01]  /*a060*/  FMUL.FTZ R25, R25, R7.reuse ;  /* 0x0000000719197220 */ /* 0x080fe20000410000 */
[----:B------:R-:W-:-:S09]  /*a070*/  FMUL.FTZ R6, R28, R7 ;  /* 0x000000071c067220 */ /* 0x000fd20000410000 */
[----:B------:R-:W4:Y:S01]  /*a080*/  @P2 MUFU.RCP R3, R22 ;  /* 0x0000001600032308 */ /* 0x000f220000001000 */
[----:B------:R-:W-:Y:S01]  /*a090*/  @P2 FMUL.FTZ R24, R195, 0.69314718246459960938 ;  /* 0x3f317218c3182820 */ /* 0x000fe20000410000 */
[-C--:B------:R-:W-:Y:S01]  /*a0a0*/  FMUL.FTZ R29, R29, R7.reuse ;  /* 0x000000071d1d7220 */ /* 0x080fe20000410000 */
[-C--:B------:R-:W-:Y:S01]  /*a0b0*/  FMUL.FTZ R32, R32, R7.reuse ;  /* 0x0000000720207220 */ /* 0x080fe20000410000 */
[-C--:B------:R-:W-:Y:S01]  /*a0c0*/  FMUL.FTZ R33, R33, R7.reuse ;  /* 0x0000000721217220 */ /* 0x080fe20000410000 */
[----:B-1----:R-:W-:Y:S01]  /*a0d0*/  @P1 FMUL.FTZ R21, R21, 0.69314718246459960938 ;  /* 0x3f31721815151820 */ /* 0x002fe20000410000 */
        /* <DEDUP_REMOVED lines=14> */
[----:B------:R-:W-:Y:S01]  /*a1c0*/  FMUL.FTZ R78, R79, R3 ;  /* 0x000000034f4e7220 */ /* 0x000fe20000410000 */
        /* <DEDUP_REMOVED lines=111> */
.L_x_3404:
        /* <DEDUP_REMOVED lines=16> */
[----:B------:R-:W-:Y:S01]  /*a9c0*/  UIMAD.WIDE.U32 UR8, UR43, UR6, URZ ;  /* 0x000000062b0872a5 */ /* 0x000fe2000f8e003f */
[----:B------:R-:W-:Y:S01]  /*a9d0*/  SHF.R.U64 R34, R34, 0x3, RZ ;  /* 0x0000000322227819 */ /* 0x000fe200000012ff */
[----:B------:R-:W-:Y:S01]  /*a9e0*/  UIMAD UR5, UR5, UR6, URZ ;  /* 0x00000006050572a4 */ /* 0x000fe2000f8e023f */
[----:B------:R-:W-:-:S02]  /*a9f0*/  LOP3.LUT R22, R22, R23, RZ, 0x3c, !PT ;  /* 0x0000001716167212 */ /* 0x000fc400078e3cff */
[----:B------:R-:W-:Y:S01]  /*aa00*/  LOP3.LUT R34, R34, R35, RZ, 0x3c, !PT ;  /* 0x0000002322227212 */ /* 0x000fe200078e3cff */
[----:B------:R-:W-:Y:S01]  /*aa10*/  ULDC UR6, c[0x0][0xb88] ;  /* 0x0002e20000067ab9 */ /* 0x000fe20000000800 */
[----:B------:R-:W-:Y:S01]  /*aa20*/  IADD3.X R23, RZ, R203, RZ, P0, !PT ;  /* 0x000000cbff177210 */ /* 0x000fe200007fe4ff */
[----:B------:R-:W-:Y:S01]  /*aa30*/  UIMAD UR5, UR43, UR7, UR5 ;  /* 0x000000072b0572a4 */ /* 0x000fe2000f8e0205 */
[C---:B------:R-:W-:Y:S02]  /*aa40*/  IADD3 R35, P0, R202.reuse, 0x8020, RZ ;  /* 0x00008020ca237810 */ /* 0x040fe40007f1e0ff */
[C---:B------:R-:W-:Y:S01]  /*aa50*/  IADD3 R21, P6, R202.reuse, 0x20, RZ ;  /* 0x00000020ca157810 */ /* 0x040fe20007fde0ff */
[----:B------:R-:W-:Y:S01]  /*aa60*/  UIADD3 UR5, UR9, UR5, URZ ;  /* 0x0000000509057290 */ /* 0x000fe2000fffe03f */
[----:B------:R-:W-:Y:S02]  /*aa70*/  LOP3.LUT R24, R35, 0x380, RZ, 0xc0, !PT ;  /* 0x0000038023187812 */ /* 0x000fe400078ec0ff */
[----:B------:R-:W-:-:S02]  /*aa80*/  IADD3 R31, P2, R202, 0x4000, RZ ;  /* 0x00004000ca1f7810 */ /* 0x000fc40007f5e0ff */
[----:B------:R-:W-:Y:S02]  /*aa90*/  SHF.R.U64 R24, R24, 0x3, RZ ;  /* 0x0000000318187819 */ /* 0x000fe400000012ff */
[----:B------:R-:W-:Y:S02]  /*aaa0*/  LOP3.LUT R20, R21, 0x380, RZ, 0xc0, !PT ;  /* 0x0000038015147812 */ /* 0x000fe400078ec0ff */
[----:B------:R-:W-:Y:S02]  /*aab0*/  LOP3.LUT R30, R31, 0x380, RZ, 0xc0, !PT ;  /* 0x000003801f1e7812 */ /* 0x000fe400078ec0ff */
[----:B------:R-:W-:Y:S01]  /*aac0*/  LOP3.LUT R24, R24, R35, RZ, 0x3c, !PT ;  /* 0x0000002318187212 */ /* 0x000fe200078e3cff */
[----:B------:R-:W-:Y:S01]  /*aad0*/  IMAD.X R35, RZ, RZ, R203, P3 ;  /* 0x000000ffff237224 */ /* 0x000fe200018e06cb */
[----:B------:R-:W-:Y:S02]  /*aae0*/  IADD3 R27, P1, R202, 0x60, RZ ;  /* 0x00000060ca1b7810 */ /* 0x000fe40007f3e0ff */
[----:B------:R-:W-:-:S02]  /*aaf0*/  SHF.R.U64 R20, R20, 0x3, RZ ;  /* 0x0000000314147819 */ /* 0x000fc400000012ff */
[----:B------:R-:W-:Y:S02]  /*ab00*/  IADD3 R39, P4, R202, 0x4040, RZ ;  /* 0x00004040ca277810 */ /* 0x000fe40007f9e0ff */
[----:B------:R-:W-:Y:S02]  /*ab10*/  SHF.R.U64 R30, R30, 0x3, RZ ;  /* 0x000000031e1e7819 */ /* 0x000fe400000012ff */
[----:B------:R-:W-:Y:S02]  /*ab20*/  IADD3 R55, P3, R202, 0xc000, RZ ;  /* 0x0000c000ca377810 */ /* 0x000fe40007f7e0ff */
[----:B------:R-:W-:Y:S02]  /*ab30*/  LOP3.LUT R26, R27, 0x380, RZ, 0xc0, !PT ;  /* 0x000003801b1a7812 */ /* 0x000fe400078ec0ff */
[----:B------:R-:W-:Y:S01]  /*ab40*/  LOP3.LUT R20, R20, R21, RZ, 0x3c, !PT ;  /* 0x0000001514147212 */ /* 0x000fe200078e3cff */
[----:B------:R-:W-:Y:S01]  /*ab50*/  IMAD.X R21, RZ, RZ, R203, P6 ;  /* 0x000000ffff157224 */ /* 0x000fe200030e06cb */
[----:B------:R-:W-:-:S02]  /*ab60*/  LOP3.LUT R38, R39, 0x380, RZ, 0xc0, !PT ;  /* 0x0000038027267812 */ /* 0x000fc400078ec0ff */
[----:B------:R-:W-:Y:S01]  /*ab70*/  LOP3.LUT R30, R30, R31, RZ, 0x3c, !PT ;  /* 0x0000001f1e1e7212 */ /* 0x000fe200078e3cff */
[----:B------:R-:W-:Y:S01]  /*ab80*/  IMAD.X R31, RZ, RZ, R203, P2 ;  /* 0x000000ffff1f7224 */ /* 0x000fe200010e06cb */
[----:B------:R-:W-:Y:S02]  /*ab90*/  LOP3.LUT R54, R55, 0x380, RZ, 0xc0, !PT ;  /* 0x0000038037367812 */ /* 0x000fe400078ec0ff */
[C---:B------:R-:W-:Y:S02]  /*aba0*/  IADD3 R47, P6, R202.reuse, 0x8000, RZ ;  /* 0x00008000ca2f7810 */ /* 0x040fe40007fde0ff */
[----:B------:R-:W-:Y:S02]  /*abb0*/  IADD3 R51, P2, R202, 0x8060, RZ ;  /* 0x00008060ca337810 */ /* 0x000fe40007f5e0ff */
[----:B------:R-:W-:Y:S02]  /*abc0*/  SHF.R.U64 R26, R26, 0x3, RZ ;  /* 0x000000031a1a7819 */ /* 0x000fe400000012ff */
[----:B------:R-:W-:-:S02]  /*abd0*/  LOP3.LUT R67, R202, 0x380, RZ, 0xc0, !PT ;  /* 0x00000380ca437812 */ /* 0x000fc400078ec0ff */
[----:B------:R-:W-:Y:S02]  /*abe0*/  SHF.R.U64 R38, R38, 0x3, RZ ;  /* 0x0000000326267819 */ /* 0x000fe400000012ff */
[----:B------:R-:W-:Y:S02]  /*abf0*/  SHF.R.U64 R54, R54, 0x3, RZ ;  /* 0x0000000336367819 */ /* 0x000fe400000012ff */
[----:B------:R-:W-:Y:S02]  /*ac00*/  LOP3.LUT R46, R47, 0x380, RZ, 0xc0, !PT ;  /* 0x000003802f2e7812 */ /* 0x000fe400078ec0ff */
[----:B------:R-:W-:Y:S02]  /*ac10*/  SHF.R.S32.HI R86, RZ, 0x1f, R227 ;  /* 0x0000001fff567819 */ /* 0x000fe400000114e3 */
[----:B------:R-:W-:Y:S02]  /*ac20*/  LOP3.LUT R50, R51, 0x380, RZ, 0xc0, !PT ;  /* 0x0000038033327812 */ /* 0x000fe400078ec0ff */
[----:B------:R-:W-:Y:S01]  /*ac30*/  LOP3.LUT R26, R26, R27, RZ, 0x3c, !PT ;  /* 0x0000001b1a1a7212 */ /* 0x000fe200078e3cff */
[----:B------:R-:W-:Y:S01]  /*ac40*/  IMAD.X R27, RZ, RZ, R203, P1 ;  /* 0x000000ffff1b7224 */ /* 0x000fe200008e06cb */
[----:B------:R-:W-:-:S02]  /*ac50*/  SHF.R.U64 R67, R67, 0x3, RZ ;  /* 0x0000000343437819 */ /* 0x000fc400000012ff */
[----:B------:R-:W-:Y:S02]  /*ac60*/  LOP3.LUT R38, R38, R39, RZ, 0x3c, !PT ;  /* 0x0000002726267212 */ /* 0x000fe400078e3cff */
[----:B------:R-:W-:Y:S02]  /*ac70*/  LOP3.LUT R54, R54, R55, RZ, 0x3c, !PT ;  /* 0x0000003736367212 */ /* 0x000fe400078e3cff */
[C---:B------:R-:W-:Y:S02]  /*ac80*/  IADD3 R43, P5, R202.reuse, 0x4060, RZ ;  /* 0x00004060ca2b7810 */ /* 0x040fe40007fbe0ff */
[----:B------:R-:W-:Y:S02]  /*ac90*/  IADD3 R39, P1, R202, 0x8040, RZ ;  /* 0x00008040ca277810 */ /* 0x000fe40007f3e0ff */
[----:B------:R-:W-:Y:S02]  /*aca0*/  SHF.R.U64 R46, R46, 0x3, RZ ;  /* 0x000000032e2e7819 */ /* 0x000fe400000012ff */
[----:B------:R-:W-:-:S02]  /*acb0*/  LEA.HI R55, R86, R227, RZ, 0x7 ;  /* 0x000000e356377211 */ /* 0x000fc400078f38ff */
[----:B------:R-:W-:Y:S02]  /*acc0*/  SHF.R.U64 R50, R50, 0x3, RZ ;  /* 0x0000000332327819 */ /* 0x000fe400000012ff */
[----:B------:R-:W-:Y:S02]  /*acd0*/  LOP3.LUT R66, R67, R202, RZ, 0x3c, !PT ;  /* 0x000000ca43427212 */ /* 0x000fe400078e3cff */
[----:B------:R-:W-:Y:S02]  /*ace0*/  MOV R67, R203 ;  /* 0x000000cb00437202 */ /* 0x000fe40000000f00 */
[----:B------:R-:W-:Y:S02]  /*acf0*/  LOP3.LUT R42, R43, 0x380, RZ, 0xc0, !PT ;  /* 0x000003802b2a7812 */ /* 0x000fe400078ec0ff */
[----:B------:R-:W-:Y:S02]  /*ad00*/  LOP3.LUT R28, R39, 0x380, RZ, 0xc0, !PT ;  /* 0x00000380271c7812 */ /* 0x000fe400078ec0ff */
[----:B------:R-:W-:Y:S01]  /*ad10*/  LOP3.LUT R46, R46, R47, RZ, 0x3c, !PT ;  /* 0x0000002f2e2e7212 */ /* 0x000fe200078e3cff */
[--C-:B------:R-:W-:Y:S01]  /*ad20*/  IMAD.X R47, RZ, RZ, R203.reuse, P6 ;  /* 0x000000ffff2f7224 */ /* 0x100fe200030e06cb */
[----:B------:R-:W-:Y:S01]  /*ad30*/  LOP3.LUT R94, R55, 0xffffff80, RZ, 0xc0, !PT ;  /* 0xffffff80375e7812 */ /* 0x000fe200078ec0ff */
[----:B------:R-:W-:Y:S01]  /*ad40*/  IMAD.X R55, RZ, RZ, R203, P3 ;  /* 0x000000ffff377224 */ /* 0x000fe200018e06cb */
[----:B------:R-:W-:-:S02]  /*ad50*/  LOP3.LUT R50, R50, R51, RZ, 0x3c, !PT ;  /* 0x0000003332327212 */ /* 0x000fc400078e3cff */
[----:B------:R-:W-:Y:S01]  /*ad60*/  IADD3 R51, P6, R202, 0xc060, RZ ;  /* 0x0000c060ca337810 */ /* 0x000fe20007fde0ff */
[----:B------:R-:W-:Y:S01]  /*ad70*/  IMAD.IADD R94, R227, 0x1, -R94 ;  /* 0x00000001e35e7824 */ /* 0x000fe200078e0a5e */
[----:B------:R-:W-:Y:S02]  /*ad80*/  MOV R67, R66 ;  /* 0x0000004200437202 */ /* 0x000fe40000000f00 */
[----:B------:R-:W-:Y:S01]  /*ad90*/  F2FP.BF16.F32.PACK_AB R4, R25, R4 ;  /* 0x000000041904723e */ /* 0x000fe200000010ff */
[----:B------:R-:W-:Y:S01]  /*ada0*/  IMAD.X R25, RZ, RZ, R203, P0 ;  /* 0x000000ffff197224 */ /* 0x000fe200000e06cb */
[----:B------:R-:W-:Y:S02]  /*adb0*/  F2FP.BF16.F32.PACK_AB R5, R168, R5 ;  /* 0x00000005a805723e */ /* 0x000fe400000010ff */
[----:B------:R-:W-:Y:S02]  /*adc0*/  F2FP.BF16.F32.PACK_AB R6, R29, R6 ;  /* 0x000000061d06723e */ /* 0x000fe400000010ff */
[----:B------:R-:W-:-:S02]  /*add0*/  F2FP.BF16.F32.PACK_AB R7, R166, R7 ;  /* 0x00000007a607723e */ /* 0x000fc400000010ff */
[----:B------:R-:W-:Y:S02]  /*ade0*/  SHF.R.U64 R42, R42, 0x3, RZ ;  /* 0x000000032a2a7819 */ /* 0x000fe400000012ff */
[----:B------:R-:W-:Y:S01]  /*adf0*/  SHF.R.U64 R28, R28, 0x3, RZ ;  /* 0x000000031c1c7819 */ /* 0x000fe200000012ff */
[----:B------:R1:W-:Y:S01]  /*ae00*/  STSM.16.M88.4 [R67], R4 ;  /* 0x0000000443007844 */ /* 0x0003e20000000200 */
[----:B------:R-:W-:Y:S01]  /*ae10*/  MOV R26, R26 ;  /* 0x0000001a001a7202 */ /* 0x000fe20000000f00 */
[----:B------:R-:W-:Y:S01]  /*ae20*/  VIADD R27, R225, UR42 ;  /* 0x0000002ae11b7c36 */ /* 0x000fe20008000000 */
[----:B------:R-:W-:Y:S02]  /*ae30*/  LOP3.LUT R66, R51, 0x380, RZ, 0xc0, !PT ;  /* 0x0000038033427812 */ /* 0x000fe400078ec0ff */
[----:B------:R-:W-:Y:S01]  /*ae40*/  LOP3.LUT R42, R42, R43, RZ, 0x3c, !PT ;  /* 0x0000002b2a2a7212 */ /* 0x000fe200078e3cff */
[----:B------:R-:W-:Y:S01]  /*ae50*/  IMAD.X R43, RZ, RZ, R203, P5 ;  /* 0x000000ffff2b7224 */ /* 0x000fe200028e06cb */
[----:B------:R-:W-:-:S02]  /*ae60*/  LOP3.LUT R28, R28, R39, RZ, 0x3c, !PT ;  /* 0x000000271c1c7212 */ /* 0x000fc400078e3cff */
[-C--:B------:R-:W-:Y:S02]  /*ae70*/  IADD3.X R39, RZ, R203.reuse, RZ, P4, !PT ;  /* 0x000000cbff277210 */ /* 0x080fe400027fe4ff */
[C---:B------:R-:W-:Y:S02]  /*ae80*/  IADD3 R59, P4, R202.reuse, 0xc020, RZ ;  /* 0x0000c020ca3b7810 */ /* 0x040fe40007f9e0ff */
[----:B------:R-:W-:Y:S02]  /*ae90*/  IADD3 R63, P5, R202, 0xc040, RZ ;  /* 0x0000c040ca3f7810 */ /* 0x000fe40007fbe0ff */
[----:B------:R-:W-:Y:S01]  /*aea0*/  SHF.R.U64 R66, R66, 0x3, RZ ;  /* 0x0000000342427819 */ /* 0x000fe200000012ff */
[----:B-1----:R-:W-:Y:S01]  /*aeb0*/  VIADD R4, R27, 0x8 ;  /* 0x000000081b047836 */ /* 0x002fe20000000000 */
[----:B------:R-:W-:Y:S02]  /*aec0*/  LOP3.LUT P0, RZ, R94, 0x3, RZ, 0xc0, !PT ;  /* 0x000000035eff7812 */ /* 0x000fe4000780c0ff */
[----:B------:R-:W-:-:S02]  /*aed0*/  IADD3.X R29, RZ, R203, RZ, P1, !PT ;  /* 0x000000cbff1d7210 */ /* 0x000fc40000ffe4ff */
[----:B------:R-:W-:Y:S02]  /*aee0*/  LOP3.LUT R58, R59, 0x380, RZ, 0xc0, !PT ;  /* 0x000003803b3a7812 */ /* 0x000fe400078ec0ff */
[----:B------:R-:W-:Y:S02]  /*aef0*/  LOP3.LUT R62, R63, 0x380, RZ, 0xc0, !PT ;  /* 0x000003803f3e7812 */ /* 0x000fe400078ec0ff */
[----:B------:R-:W-:Y:S01]  /*af00*/  LOP3.LUT R66, R66, R51, RZ, 0x3c, !PT ;  /* 0x0000003342427212 */ /* 0x000fe200078e3cff */
[----:B------:R-:W-:Y:S01]  /*af10*/  IMAD.X R51, RZ, RZ, R203, P2 ;  /* 0x000000ffff337224 */ /* 0x000fe200010e06cb */
[----:B------:R-:W-:Y:S02]  /*af20*/  IADD3.X R67, RZ, R203, RZ, P6, !PT ;  /* 0x000000cbff437210 */ /* 0x000fe400037fe4ff */
[----:B------:R-:W-:Y:S02]  /*af30*/  ISETP.GE.OR P1, PT, R4, UR6, P0 ;  /* 0x0000000604007c0c */ /* 0x000fe40008726670 */
[----:B------:R-:W-:Y:S01]  /*af40*/  MOV R94, R20 ;  /* 0x00000014005e7202 */ /* 0x000fe20000000f00 */
[----:B------:R-:W-:Y:S01]  /*af50*/  IMAD.U32 R21, RZ, RZ, UR9 ;  /* 0x00000009ff157e24 */ /* 0x000fe2000f8e00ff */
[----:B------:R-:W-:Y:S01]  /*af60*/  F2FP.BF16.F32.PACK_AB R4, R33, R32 ;  /* 0x000000202104723e */ /* 0x000fe200000010ff */
[----:B------:R-:W-:Y:S01]  /*af70*/  IMAD.U32 R20, RZ, RZ, UR8 ;  /* 0x00000008ff147e24 */ /* 0x000fe2000f8e00ff */
[----:B------:R-:W-:-:S02]  /*af80*/  F2FP.BF16.F32.PACK_AB R5, R167, R48 ;  /* 0x00000030a705723e */ /* 0x000fc400000010ff */
[----:B------:R-:W-:Y:S02]  /*af90*/  F2FP.BF16.F32.PACK_AB R6, R37, R36 ;  /* 0x000000242506723e */ /* 0x000fe400000010ff */
[----:B------:R-:W-:Y:S02]  /*afa0*/  F2FP.BF16.F32.PACK_AB R7, R165, R44 ;  /* 0x0000002ca507723e */ /* 0x000fe400000010ff */
[----:B------:R-:W-:Y:S02]  /*afb0*/  MOV R87, R22 ;  /* 0x0000001600577202 */ /* 0x000fe40000000f00 */
[----:B------:R-:W-:Y:S01]  /*afc0*/  F2FP.BF16.F32.PACK_AB R8, R41, R8 ;  /* 0x000000082908723e */ /* 0x000fe200000010ff */
[----:B------:R-:W1:Y:S01]  /*afd0*/  LDC.64 R22, c[0x0][0xc78] ;  /* 0x00031e00ff167b82 */ /* 0x000e620000000a00 */
[----:B------:R-:W-:Y:S01]  /*afe0*/  F2FP.BF16.F32.PACK_AB R9, R164, R9 ;  /* 0x00000009a409723e */ /* 0x000fe200000010ff */
[----:B------:R4:W-:Y:S01]  /*aff0*/  STSM.16.M88.4 [R94], R4 ;  /* 0x000000045e007844 */ /* 0x0009e20000000200 */
[----:B------:R-:W-:-:S02]  /*b000*/  F2FP.BF16.F32.PACK_AB R10, R45, R10 ;  /* 0x0000000a2d0a723e */ /* 0x000fc400000010ff */
[----:B------:R-:W-:Y:S02]  /*b010*/  F2FP.BF16.F32.PACK_AB R11, R162, R11 ;  /* 0x0000000ba20b723e */ /* 0x000fe400000010ff */
[----:B------:R-:W-:Y:S02]  /*b020*/  MOV R25, R24 ;  /* 0x0000001800197202 */ /* 0x000fe40000000f00 */
[----:B------:R-:W-:Y:S01]  /*b030*/  F2FP.BF16.F32.PACK_AB R12, R49, R12 ;  /* 0x0000000c310c723e */ /* 0x000fe200000010ff */
[----:B------:R-:W-:Y:S01]  /*b040*/  STSM.16.M88.4 [R87], R8 ;  /* 0x0000000857007844 */ /* 0x000fe20000000200 */
[----:B------:R-:W-:Y:S02]  /*b050*/  F2FP.BF16.F32.PACK_AB R13, R160, R13 ;  /* 0x0000000da00d723e */ /* 0x000fe400000010ff */
[----:B------:R-:W-:Y:S02]  /*b060*/  F2FP.BF16.F32.PACK_AB R14, R53, R14 ;  /* 0x0000000e350e723e */ /* 0x000fe400000010ff */
[----:B------:R-:W-:-:S02]  /*b070*/  F2FP.BF16.F32.PACK_AB R15, R158, R15 ;  /* 0x0000000f9e0f723e */ /* 0x000fc400000010ff */
[----:B------:R-:W-:Y:S02]  /*b080*/  SHF.R.U64 R58, R58, 0x3, RZ ;  /* 0x000000033a3a7819 */ /* 0x000fe400000012ff */
[----:B------:R-:W-:Y:S01]  /*b090*/  SHF.R.U64 R62, R62, 0x3, RZ ;  /* 0x000000033e3e7819 */ /* 0x000fe200000012ff */
[----:B------:R-:W-:Y:S01]  /*b0a0*/  STSM.16.M88.4 [R26], R12 ;  /* 0x0000000c1a007844 */ /* 0x000fe20000000200 */
[----:B------:R-:W-:Y:S02]  /*b0b0*/  MOV R30, R30 ;  /* 0x0000001e001e7202 */ /* 0x000fe40000000f00 */
[----:B------:R-:W-:Y:S02]  /*b0c0*/  MOV R24, R66 ;  /* 0x0000004200187202 */ /* 0x000fe40000000f00 */
[----:B------:R-:W-:Y:S02]  /*b0d0*/  F2FP.BF16.F32.PACK_AB R16, R57, R16 ;  /* 0x000000103910723e */ /* 0x000fe400000010ff */
[----:B------:R-:W-:-:S02]  /*b0e0*/  F2FP.BF16.F32.PACK_AB R17, R154, R17 ;  /* 0x000000119a11723e */ /* 0x000fc400000010ff */
        /* <DEDUP_REMOVED lines=22> */
[----:B------:R-:W-:Y:S01]  /*b250*/  F2FP.BF16.F32.PACK_AB R96, R97, R96 ;  /* 0x000000606160723e */ /* 0x000fe200000010ff */
[----:B------:R-:W-:Y:S01]  /*b260*/  STSM.16.M88.4 [R42], R80 ;  /* 0x000000502a007844 */ /* 0x000fe20000000200 */
[----:B------:R-:W-:Y:S02]  /*b270*/  LOP3.LUT R58, R58, R59, RZ, 0x3c, !PT ;  /* 0x0000003b3a3a7212 */ /* 0x000fe400078e3cff */
[----:B------:R-:W-:Y:S01]  /*b280*/  LOP3.LUT R62, R62, R63, RZ, 0x3c, !PT ;  /* 0x0000003f3e3e7212 */ /* 0x000fe200078e3cff */
[----:B------:R-:W-:Y:S01]  /*b290*/  IMAD.X R63, RZ, RZ, R203, P5 ;  /* 0x000000ffff3f7224 */ /* 0x000fe200028e06cb */
[----:B------:R-:W-:Y:S02]  /*b2a0*/  MOV R46, R46 ;  /* 0x0000002e002e7202 */ /* 0x000fe40000000f00 */
[----:B------:R-:W-:-:S02]  /*b2b0*/  F2FP.BF16.F32.PACK_AB R90, R93, R92 ;  /* 0x0000005c5d5a723e */ /* 0x000fc400000010ff */
[----:B------:R-:W-:Y:S02]  /*b2c0*/  F2FP.BF16.F32.PACK_AB R91, R56, R91 ;  /* 0x0000005b385b723e */ /* 0x000fe400000010ff */
[----:B------:R-:W-:Y:S02]  /*b2d0*/  F2FP.BF16.F32.PACK_AB R97, R71, R98 ;  /* 0x000000624761723e */ /* 0x000fe400000010ff */
[----:B------:R-:W-:Y:S01]  /*b2e0*/  F2FP.BF16.F32.PACK_AB R104, R105, R104 ;  /* 0x000000686968723e */ /* 0x000fe200000010ff */
[----:B------:R-:W-:Y:S01]  /*b2f0*/  STSM.16.M88.4 [R46], R88 ;  /* 0x000000582e007844 */ /* 0x000fe20000000200 */
[----:B------:R-:W-:Y:S02]  /*b300*/  IADD3.X R59, RZ, R203, RZ, P4, !PT ;  /* 0x000000cbff3b7210 */ /* 0x000fe400027fe4ff */
        /* <DEDUP_REMOVED lines=35> */
[----:B------:R-:W-:Y:S02]  /*b540*/  F2FP.BF16.F32.PACK_AB R147, R3, R150 ;  /* 0x000000960393723e */ /* 0x000fe400000010ff */
[----:B------:R-:W-:Y:S02]  /*b550*/  LEA.HI R86, R86, R227, RZ, 0x5 ;  /* 0x000000e356567211 */ /* 0x000fe400078f28ff */
[----:B------:R-:W-:Y:S01]  /*b560*/  MOV R21, UR5 ;  /* 0x0000000500157c02 */ /* 0x000fe20008000f00 */
[----:B------:R-:W-:Y:S01]  /*b570*/  STSM.16.M88.4 [R24], R144 ;  /* 0x0000009018007844 */ /* 0x000fe20000000200 */
[----:B------:R-:W-:Y:S01]  /*b580*/  USHF.R.S32.HI UR5, URZ, 0x1f, UR44 ;  /* 0x0000001f3f057899 */ /* 0x000fe2000801142c */
[----:B------:R-:W-:Y:S01]  /*b590*/  SHF.R.S32.HI R86, RZ, 0x5, R86 ;  /* 0x00000005ff567819 */ /* 0x000fe20000011456 */
[----:B------:R-:W-:Y:S01]  /*b5a0*/  @!PT LDS RZ, [RZ] ;  /* 0x00000000fffff984 */ /* 0x000fe20000000800 */
[----:B------:R-:W-:Y:S01]  /*b5b0*/  @!PT LDS RZ, [RZ] ;  /* 0x00000000fffff984 */ /* 0x000fe20000000800 */
[----:B------:R-:W-:Y:S01]  /*b5c0*/  @!PT LDS RZ, [RZ] ;  /* 0x00000000fffff984 */ /* 0x000fe20000000800 */
[----:B------:R-:W-:Y:S01]  /*b5d0*/  @!PT LDS RZ, [RZ] ;  /* 0x00000000fffff984 */ /* 0x000fe20000000800 */
[----:B------:R5:W-:Y:S06]  /*b5e0*/  MEMBAR.ALL.CTA ;  /* 0x0000000000007992 */ /* 0x000bec0000008000 */
[----:B-----5:R-:W5:Y:S01]  /*b5f0*/  FENCE.VIEW.ASYNC.S ;  /* 0x00000000000073c6 */ /* 0x020f620000000000 */
[----:B-1----:R-:W-:Y:S01]  /*b600*/  IMAD.WIDE.U32 R20, R22, UR44, R20 ;  /* 0x0000002c16147c25 */ /* 0x002fe2000f8e0014 */
[----:B----4-:R-:W-:-:S02]  /*b610*/  SHF.R.S32.HI R5, RZ, 0x1f, R27 ;  /* 0x0000001fff057819 */ /* 0x010fc4000001141b */
[----:B-----5:R-:W1:Y:S01]  /*b620*/  SHFL.IDX PT, R3, R86, RZ, 0x1f ;  /* 0x00001fff56037589 */ /* 0x020e6200000e0000 */
[----:B------:R-:W-:Y:S01]  /*b630*/  IMAD R4, R22, UR5, RZ ;  /* 0x0000000516047c24 */ /* 0x000fe2000f8e02ff */
[----:B------:R-:W-:Y:S06]  /*b640*/  BAR.ARV 0x1, 0x120 ;  /* 0x0044800000007b1d */ /* 0x000fec0000002000 */
[----:B------:R-:W-:Y:S01]  /*b650*/  IMAD R4, R23, UR44, R4 ;  /* 0x0000002c17047c24 */ /* 0x000fe2000f8e0204 */
[C---:B------:R-:W-:Y:S02]  /*b660*/  IADD3 R6, P2, R27.reuse, R20, RZ ;  /* 0x000000141b067210 */ /* 0x040fe40007f5e0ff */
[----:B------:R-:W-:Y:S01]  /*b670*/  ISETP.GE.OR P0, PT, R27, UR6, P0 ;  /* 0x000000061b007c0c */ /* 0x000fe20008706670 */
[----:B------:R-:W-:Y:S01]  /*b680*/  ULDC.64 UR6, c[0x0][0xc40] ;  /* 0x0003100000067ab9 */ /* 0x000fe20000000a00 */
[----:B------:R-:W-:-:S02]  /*b690*/  IADD3.X R5, R5, R21, R4, P2, !PT ;  /* 0x0000001505057210 */ /* 0x000fc400017fe404 */
[----:B------:R-:W-:-:S04]  /*b6a0*/  LEA R4, P2, R6, UR6, 0x2 ;  /* 0x0000000606047c11 */ /* 0x000fc8000f8410ff */
[----:B------:R-:W-:-:S05]  /*b6b0*/  LEA.HI.X R5, R6, UR7, R5, 0x2, P2 ;  /* 0x0000000706057c11 */ /* 0x000fca00090f1405 */
[----:B------:R4:W-:Y:S04]  /*b6c0*/  @!P1 STG.E desc[UR46][R4.64+0x20], R2 ;  /* 0x0000200204009986 */ /* 0x0009e8000c10192e */
[----:B------:R4:W-:Y:S01]  /*b6d0*/  @!P0 STG.E desc[UR46][R4.64], R0 ;  /* 0x0000000004008986 */ /* 0x0009e2000c10192e */
[----:B-1----:R-:W-:-:S13]  /*b6e0*/  ISETP.NE.AND P0, PT, R3, 0x7, PT ;  /* 0x000000070300780c */ /* 0x002fda0003f05270 */
        /* <DEDUP_REMOVED lines=31> */
.L_x_3439:
[----:B------:R-:W-:Y:S05]  /*b8e0*/  BSYNC B0 ;  /* 0x0000000000007941 */ /* 0x000fea0003800000 */
.L_x_3438:
[----:B------:R-:W-:Y:S05]  /*b8f0*/  BRA `(.L_x_3437) ;  /* 0x0000000800847947 */ /* 0x000fea0003800000 */
.L_x_3436:
[----:B------:R-:W1:Y:S01]  /*b900*/  LDC R12, c[0x0][0xeac] ;  /* 0x0003ab00ff0c7b82 */ /* 0x000e620000000800 */
[----:B------:R-:W-:Y:S01]  /*b910*/  ISETP.GT.AND P0, PT, R227, 0x7f, PT ;  /* 0x0000007fe300780c */ /* 0x000fe20003f04270 */
[----:B------:R-:W-:Y:S01]  /*b920*/  USHF.R.S32.HI UR5, URZ, 0x1f, UR43 ;  /* 0x0000001f3f057899 */ /* 0x000fe2000801142b */
[----:B------:R-:W-:Y:S01]  /*b930*/  BSSY B0, `(.L_x_3440) ;  /* 0x000001c000007945 */ /* 0x000fe20003800000 */
[----:B------:R-:W-:Y:S01]  /*b940*/  USHF.R.S32.HI UR6, URZ, 0x1f, UR44 ;  /* 0x0000001f3f067899 */ /* 0x000fe2000801142c */
[----:B------:R-:W-:Y:S02]  /*b950*/  SHF.R.S32.HI R205, RZ, 0x1f, R204 ;  /* 0x0000001fffcd7819 */ /* 0x000fe400000114cc */
[----:B------:R-:W-:Y:S01]  /*b960*/  SHF.R.S32.HI R14, RZ, 0x1f, R227 ;  /* 0x0000001fff0e7819 */ /* 0x000fe200000114e3 */
[----:B------:R-:W4:Y:S08]  /*b970*/  LDC.64 R6, c[0x0][0xbe0] ;  /* 0x0002f800ff067b82 */ /* 0x000f300000000a00 */
[----:B------:R-:W1:Y:S01]  /*b980*/  LDC.64 R8, c[0x0][0xbe8] ;  /* 0x0002fa00ff087b82 */ /* 0x000e620000000a00 */
[----:B------:R-:W-:Y:S05]  /*b990*/  @P0 BRA `(.L_x_3441) ;  /* 0x0000000000540947 */ /* 0x000fea0003800000 */
[----:B------:R-:W5:Y:S01]  /*b9a0*/  S2R R0, SR_TID.X ;  /* 0x0000000000007919 */ /* 0x000f620000002100 */
[----:B------:R-:W-:Y:S01]  /*b9b0*/  ULDC UR7, c[0x0][0xb88] ;  /* 0x0002e20000077ab9 */ /* 0x000fe20000000800 */
[----:B-----5:R-:W-:-:S04]  /*b9c0*/  IADD3 R2, R223, -0x80, R0 ;  /* 0xffffff80df027810 */ /* 0x020fc80007ffe000 */
[----:B------:R-:W-:-:S13]  /*b9d0*/  ISETP.GE.AND P0, PT, R2, UR7, PT ;  /* 0x0000000702007c0c */ /* 0x000fda000bf06270 */
[----:B------:R-:W-:Y:S05]  /*b9e0*/  @P0 BRA `(.L_x_3441) ;  /* 0x0000000000400947 */ /* 0x000fea0003800000 */
[----:B------:R-:W5:Y:S01]  /*b9f0*/  LDC.64 R4, c[0x0][0xc70] ;  /* 0x00031c00ff047b82 */ /* 0x000f620000000a00 */
[----:B------:R-:W-:Y:S01]  /*ba00*/  SHF.R.S32.HI R3, RZ, 0x1f, R2 ;  /* 0x0000001fff037819 */ /* 0x000fe20000011402 */
[----:B------:R-:W-:-:S06]  /*ba10*/  ULDC.64 UR8, c[0x0][0xc40] ;  /* 0x0003100000087ab9 */ /* 0x000fcc0000000a00 */
[----:B------:R-:W1:Y:S01]  /*ba20*/  LDC.64 R10, c[0x0][0xc78] ;  /* 0x00031e00ff0a7b82 */ /* 0x000e620000000a00 */
[C---:B-----5:R-:W-:Y:S02]  /*ba30*/  IMAD R0, R4.reuse, UR5, RZ ;  /* 0x0000000504007c24 */ /* 0x060fe4000f8e02ff */
[----:B------:R-:W-:-:S04]  /*ba40*/  IMAD.WIDE.U32 R2, R4, UR43, R2 ;  /* 0x0000002b04027c25 */ /* 0x000fc8000f8e0002 */
[----:B------:R-:W-:Y:S02]  /*ba50*/  IMAD R5, R5, UR43, R0 ;  /* 0x0000002b05057c24 */ /* 0x000fe4000f8e0200 */
[C---:B-1----:R-:W-:Y:S02]  /*ba60*/  IMAD R0, R10.reuse, UR6, RZ ;  /* 0x000000060a007c24 */ /* 0x042fe4000f8e02ff */
[----:B------:R-:W-:Y:S02]  /*ba70*/  IMAD.IADD R3, R3, 0x1, R5 ;  /* 0x0000000103037824 */ /* 0x000fe400078e0205 */
[----:B------:R-:W-:Y:S02]  /*ba80*/  IMAD R5, R11, UR44, R0 ;  /* 0x0000002c0b057c24 */ /* 0x000fe4000f8e0200 */
[----:B------:R-:W-:-:S05]  /*ba90*/  IMAD.WIDE.U32 R2, R10, UR44, R2 ;  /* 0x0000002c0a027c25 */ /* 0x000fca000f8e0002 */
[----:B------:R-:W-:Y:S02]  /*baa0*/  IADD3 R3, R3, R5, RZ ;  /* 0x0000000503037210 */ /* 0x000fe40007ffe0ff */
[----:B------:R-:W-:-:S04]  /*bab0*/  LEA R4, P0, R2, UR8, 0x2 ;  /* 0x0000000802047c11 */ /* 0x000fc8000f8010ff */
[----:B------:R-:W-:Y:S01]  /*bac0*/  LEA.HI.X R5, R2, UR9, R3, 0x2, P0 ;  /* 0x0000000902057c11 */ /* 0x000fe200080f1403 */
[----:B------:R-:W-:-:S05]  /*bad0*/  IMAD.MOV.U32 R3, RZ, RZ, -0x800000 ;  /* 0xff800000ff037424 */ /* 0x000fca00078e00ff */
[----:B------:R1:W-:Y:S03]  /*bae0*/  STG.E desc[UR46][R4.64], R3 ;  /* 0x0000000304007986 */ /* 0x0003e6000c10192e */
.L_x_3441:
[----:B------:R-:W-:Y:S05]  /*baf0*/  BSYNC B0 ;  /* 0x0000000000007941 */ /* 0x000fea0003800000 */
.L_x_3440:
[----:B----4-:R-:W-:Y:S01]  /*bb00*/  IMAD R0, R6, UR5, RZ ;  /* 0x0000000506007c24 */ /* 0x010fe2000f8e02ff */
[----:B------:R-:W-:Y:S01]  /*bb10*/  LEA.HI R14, R14, R227, RZ, 0x3 ;  /* 0x000000e30e0e7211 */ /* 0x000fe200078f18ff */
[----:B------:R-:W-:Y:S01]  /*bb20*/  ULDC UR5, c[0x0][0xb88] ;  /* 0x0002e20000057ab9 */ /* 0x000fe20000000800 */
[----:B-1----:R-:W-:Y:S01]  /*bb30*/  IMAD.WIDE.U32 R4, R6, UR43, R204 ;  /* 0x0000002b06047c25 */ /* 0x002fe2000f8e00cc */
[----:B------:R-:W-:Y:S01]  /*bb40*/  UIADD3 UR42, -UR42, UR5, URZ ;  /* 0x000000052a2a7290 */ /* 0x000fe2000fffe13f */
[----:B------:R-:W-:Y:S01]  /*bb50*/  SHF.R.S32.HI R2, RZ, 0x3, R14 ;  /* 0x00000003ff027819 */ /* 0x000fe2000001140e */
[----:B------:R-:W-:Y:S01]  /*bb60*/  ULOP3.LUT UR40, URZ, UR40, URZ, 0x33, !UPT ;  /* 0x000000283f287292 */ /* 0x000fe2000f8e333f */
[----:B------:R-:W-:Y:S01]  /*bb70*/  IMAD R3, R7, UR43, R0 ;  /* 0x0000002b07037c24 */ /* 0x000fe2000f8e0200 */
[----:B------:R-:W-:Y:S01]  /*bb80*/  BSSY B0, `(.L_x_3442) ;  /* 0x0000026000007945 */ /* 0x000fe20003800000 */
[C---:B------:R-:W-:Y:S01]  /*bb90*/  IADD3 R6, R2.reuse, 0x40, RZ ;  /* 0x0000004002067810 */ /* 0x040fe20007ffe0ff */
[C---:B------:R-:W-:Y:S01]  /*bba0*/  VIADD R0, R2.reuse, 0x20 ;  /* 0x0000002002007836 */ /* 0x040fe20000000000 */
[----:B------:R-:W-:Y:S01]  /*bbb0*/  ISETP.GE.AND P2, PT, R2, UR42, PT ;  /* 0x0000002a02007c0c */ /* 0x000fe2000bf46270 */
[----:B------:R-:W-:Y:S01]  /*bbc0*/  IMAD.IADD R5, R5, 0x1, R3 ;  /* 0x0000000105057824 */ /* 0x000fe200078e0203 */
[----:B------:R-:W-:Y:S01]  /*bbd0*/  SHF.R.S32.HI R3, RZ, 0x1f, R2 ;  /* 0x0000001fff037819 */ /* 0x000fe20000011402 */
[----:B------:R-:W-:Y:S01]  /*bbe0*/  VIADD R11, R12, UR40 ;  /* 0x000000280c0b7c36 */ /* 0x000fe20008000000 */
[----:B------:R-:W-:Y:S01]  /*bbf0*/  ISETP.GE.AND P0, PT, R0, UR42, PT ;  /* 0x0000002a00007c0c */ /* 0x000fe2000bf06270 */
[----:B------:R-:W-:Y:S01]  /*bc00*/  IMAD R0, R8, UR6, RZ ;  /* 0x0000000608007c24 */ /* 0x000fe2000f8e02ff */
[----:B------:R-:W-:Y:S01]  /*bc10*/  ISETP.GE.AND P1, PT, R6, UR42, PT ;  /* 0x0000002a06007c0c */ /* 0x000fe2000bf26270 */
[----:B------:R-:W-:-:S04]  /*bc20*/  IMAD.WIDE.U32 R6, R8, UR44, R4 ;  /* 0x0000002c08067c25 */ /* 0x000fc8000f8e0004 */
[----:B------:R-:W-:Y:S01]  /*bc30*/  IMAD R9, R9, UR44, R0 ;  /* 0x0000002c09097c24 */ /* 0x000fe2000f8e0200 */
[----:B------:R-:W-:Y:S01]  /*bc40*/  IADD3 R0, R2, 0x60, RZ ;  /* 0x0000006002007810 */ /* 0x000fe20007ffe0ff */
[----:B------:R-:W-:-:S04]  /*bc50*/  IMAD.WIDE R4, R11, 0x80, R2 ;  /* 0x000000800b047825 */ /* 0x000fc800078e0202 */
[----:B------:R-:W-:Y:S01]  /*bc60*/  IMAD.IADD R11, R7, 0x1, R9 ;  /* 0x00000001070b7824 */ /* 0x000fe200078e0209 */
[----:B------:R-:W-:Y:S06]  /*bc70*/  @P2 BRA `(.L_x_3443) ;  /* 0x0000000000582947 */ /* 0x000fec0003800000 */
[C---:B------:R-:W-:Y:S01]  /*bc80*/  VIADD R2, R204.reuse, 0x40 ;  /* 0x00000040cc027836 */ /* 0x040fe20000000000 */
[C---:B------:R-:W-:Y:S01]  /*bc90*/  IADD3 R3, R204.reuse, 0x80, RZ ;  /* 0x00000080cc037810 */ /* 0x040fe20007ffe0ff */
[----:B------:R-:W-:Y:S01]  /*bca0*/  ULDC UR5, c[0x0][0xb8c] ;  /* 0x0002e30000057ab9 */ /* 0x000fe20000000800 */
[----:B------:R-:W-:Y:S01]  /*bcb0*/  ULDC.64 UR6, c[0x0][0xbd8] ;  /* 0x0002f60000067ab9 */ /* 0x000fe20000000a00 */
[----:B------:R-:W-:Y:S01]  /*bcc0*/  VIADD R8, R204, 0xc0 ;  /* 0x000000c0cc087836 */ /* 0x000fe20000000000 */
[----:B------:R-:W-:Y:S01]  /*bcd0*/  ISETP.GE.AND P4, PT, R3, UR5, PT ;  /* 0x0000000503007c0c */ /* 0x000fe2000bf86270 */
[----:B------:R-:W-:Y:S01]  /*bce0*/  IMAD R9, R5, UR6, RZ ;  /* 0x0000000605097c24 */ /* 0x000fe2000f8e02ff */
[----:B------:R-:W-:Y:S01]  /*bcf0*/  ISETP.GE.AND P3, PT, R2, UR5, PT ;  /* 0x0000000502007c0c */ /* 0x000fe2000bf66270 */
[----:B------:R-:W-:Y:S01]  /*bd00*/  IMAD.MOV.U32 R2, RZ, RZ, R6 ;  /* 0x000000ffff027224 */ /* 0x000fe200078e0006 */
[----:B------:R-:W-:Y:S01]  /*bd10*/  MOV R3, R11 ;  /* 0x0000000b00037202 */ /* 0x000fe20000000f00 */
[----:B------:R-:W-:Y:S01]  /*bd20*/  IMAD R9, R4, UR7, R9 ;  /* 0x0000000704097c24 */ /* 0x000fe2000f8e0209 */
[----:B------:R-:W-:-:S02]  /*bd30*/  ISETP.GE.AND P2, PT, R204, UR5, PT ;  /* 0x00000005cc007c0c */ /* 0x000fc4000bf46270 */
        /* <DEDUP_REMOVED lines=10> */
.L_x_3443:
[----:B------:R-:W-:Y:S05]  /*bde0*/  BSYNC B0 ;  /* 0x0000000000007941 */ /* 0x000fea0003800000 */
.L_x_3442:
[----:B------:R-:W-:Y:S01]  /*bdf0*/  BSSY B0, `(.L_x_3444) ;  /* 0x000001b000007945 */ /* 0x000fe20003800000 */
[----:B------:R-:W-:-:S03]  /*be00*/  ISETP.GE.AND P2, PT, R0, UR42, PT ;  /* 0x0000002a00007c0c */ /* 0x000fc6000bf46270 */
[----:B------:R-:W-:Y:S10]  /*be10*/  @P0 BRA `(.L_x_3445) ;  /* 0x0000000000600947 */ /* 0x000ff40003800000 */
[----:B-1----:R-:W-:Y:S01]  /*be20*/  IADD3 R9, P0, R4, 0x20, RZ ;  /* 0x0000002004097810 */ /* 0x002fe20007f1e0ff */
[C---:B------:R-:W-:Y:S01]  /*be30*/  VIADD R2, R204.reuse, 0x40 ;  /* 0x00000040cc027836 */ /* 0x040fe20000000000 */
[----:B------:R-:W-:Y:S01]  /*be40*/  IADD3 R3, R204, 0x80, RZ ;  /* 0x00000080cc037810 */ /* 0x000fe20007ffe0ff */
[----:B------:R-:W-:Y:S01]  /*be50*/  ULDC UR5, c[0x0][0xb8c] ;  /* 0x0002e30000057ab9 */ /* 0x000fe20000000800 */
[----:B------:R-:W-:Y:S01]  /*be60*/  ULDC.64 UR6, c[0x0][0xbd8] ;  /* 0x0002f60000067ab9 */ /* 0x000fe20000000a00 */
[----:B------:R-:W-:Y:S01]  /*be70*/  IMAD.X R0, RZ, RZ, R5, P0 ;  /* 0x000000ffff007224 */ /* 0x000fe200000e0605 */
        /* <DEDUP_REMOVED lines=18> */
.L_x_3445:
[----:B------:R-:W-:Y:S05]  /*bfa0*/  BSYNC B0 ;  /* 0x0000000000007941 */ /* 0x000fea0003800000 */
.L_x_3444:
[----:B------:R-:W-:Y:S04]  /*bfb0*/  BSSY B0, `(.L_x_3446) ;  /* 0x000001a000007945 */ /* 0x000fe80003800000 */
[----:B------:R-:W-:Y:S05]  /*bfc0*/  @P1 BRA `(.L_x_3447) ;  /* 0x0000000000601947 */ /* 0x000fea0003800000 */
[----:B-1--4-:R-:W-:Y:S01]  /*bfd0*/  IADD3 R9, P0, R4, 0x40, RZ ;  /* 0x0000004004097810 */ /* 0x012fe20007f1e0ff */
        /* <DEDUP_REMOVED lines=9> */
[----:B------:R-:W-:Y:S01]  /*c070*/  IADD3 R8, R204, 0xc0, RZ ;  /* 0x000000c0cc087810 */ /* 0x000fe20007ffe0ff */
        /* <DEDUP_REMOVED lines=13> */
.L_x_3447:
[----:B------:R-:W-:Y:S05]  /*c150*/  BSYNC B0 ;  /* 0x0000000000007941 */ /* 0x000fea0003800000 */
.L_x_3446:
[----:B------:R-:W-:Y:S04]  /*c160*/  BSSY B0, `(.L_x_3437) ;  /* 0x000001a000007945 */ /* 0x000fe80003800000 */
[----:B------:R-:W-:Y:S05]  /*c170*/  @P2 BRA `(.L_x_3448) ;  /* 0x0000000000602947 */ /* 0x000fea0003800000 */
[----:B------:R-:W-:Y:S01]  /*c180*/  IADD3 R7, P0, R4, 0x60, RZ ;  /* 0x0000006004077810 */ /* 0x000fe20007f1e0ff */
[----:B------:R-:W-:Y:S01]  /*c190*/  ULDC UR5, c[0x0][0xb8c] ;  /* 0x0002e30000057ab9 */ /* 0x000fe20000000800 */
[C---:B------:R-:W-:Y:S01]  /*c1a0*/  IADD3 R0, R204.reuse, 0x40, RZ ;  /* 0x00000040cc007810 */ /* 0x040fe20007ffe0ff */
        /* <DEDUP_REMOVED lines=21> */
.L_x_3448:
[----:B------:R-:W-:Y:S05]  /*c300*/  BSYNC B0 ;  /* 0x0000000000007941 */ /* 0x000fea0003800000 */
.L_x_3437:
[----:B------:R-:W5:Y:S02]  /*c310*/  LDC R0, c[0x0][0xea8] ;  /* 0x0003aa00ff007b82 */ /* 0x000f640000000800 */
[----:B-----5:R-:W-:-:S13]  /*c320*/  ISETP.LE.AND P0, PT, R0, UR4, PT ;  /* 0x0000000400007c0c */ /* 0x020fda000bf03270 */
[----:B------:R-:W-:Y:S05]  /*c330*/  @!P0 BRA `(.L_x_3449) ;  /* 0xffffff4800b88947 */ /* 0x000fea000383ffff */
[----:B------:R-:W-:Y:S05]  /*c340*/  EXIT ;  /* 0x000000000000794d */ /* 0x000fea0003800000 */
.L_x_3400:
[----:B------:R-:W-:-:S08]  /*c350*/  NOP ;  /* 0x0000000000007918 */ /* 0x000fd00000000000 */
[----:B---3--:R-:W1:-:S00]  /*c360*/  USETMAXREG.DEALLOC.CTAPOOL 0x18 ;  /* 0x00000018000079c8 */ /* 0x008e4000080e0500 */
[----:B-1----:R-:W-:-:S06]  /*c370*/  LOP3.LUT R0, R0, 0x3, RZ, 0xc0, !PT ;  /* 0x0000000300007812 */ /* 0x002fcc00078ec0ff */
[----:B------:R-:W1:Y:S02]  /*c380*/  SHFL.IDX PT, R0, R0, RZ, 0x1f ;  /* 0x00001fff00007589 */ /* 0x000e6400000e0000 */
[----:B-1----:R-:W-:-:S13]  /*c390*/  ISETP.NE.AND P0, PT, R0, RZ, PT ;  /* 0x000000ff0000720c */ /* 0x002fda0003f05270 */
[----:B------:R-:W-:Y:S05]  /*c3a0*/  @P0 EXIT ;  /* 0x000000000000094d */ /* 0x000fea0003800000 */
[----:B------:R-:W1:Y:S01]  /*c3b0*/  S2UR UR4, SR_CTAID.X ;  /* 0x00000000000479c3 */ /* 0x000e620000002500 */
[----:B------:R2:W-:Y:S01]  /*c3c0*/  STL [R1+0x4], RZ ;  /* 0x000004ff01007387 */ /* 0x0005e20000100800 */
[----:B------:R-:W-:Y:S01]  /*c3d0*/  IMAD.MOV.U32 R16, RZ, RZ, RZ ;  /* 0x000000ffff107224 */ /* 0x000fe200078e00ff */
[----:B------:R-:W-:-:S05]  /*c3e0*/  MOV R17, 0x1 ;  /* 0x0000000100117802 */ /* 0x000fca0000000f00 */
[----:B------:R-:W1:Y:S02]  /*c3f0*/  LDC R0, c[0x0][0xea8] ;  /* 0x0003aa00ff007b82 */ /* 0x000e640000000800 */
[----:B-1----:R-:W-:-:S13]  /*c400*/  ISETP.LE.AND P0, PT, R0, UR4, PT ;  /* 0x0000000400007c0c */ /* 0x002fda000bf03270 */
[----:B--2---:R-:W-:Y:S05]  /*c410*/  @P0 BRA `(.L_x_3450) ;  /* 0x0000002800cc0947 */ /* 0x004fea0003800000 */
[----:B------:R-:W-:Y:S01]  /*c420*/  IMAD.U32 R0, RZ, RZ, UR4 ;  /* 0x00000004ff007e24 */ /* 0x000fe2000f8e00ff */
[----:B------:R-:W-:Y:S01]  /*c430*/  MOV R16, RZ ;  /* 0x000000ff00107202 */ /* 0x000fe20000000f00 */
[----:B------:R-:W-:Y:S01]  /*c440*/  IMAD.MOV.U32 R17, RZ, RZ, 0x1 ;  /* 0x00000001ff117424 */ /* 0x000fe200078e00ff */
[----:B------:R-:W-:Y:S01]  /*c450*/  ULDC UR44, c[0x0][0xc] ;  /* 0x00000300002c7ab9 */ /* 0x000fe20000000800 */
[----:B------:R-:W-:Y:S01]  /*c460*/  ULDC.64 UR38, c[0x0][0x198] ;  /* 0x0000660000267ab9 */ /* 0x000fe20000000a00 */
[----:B------:R1:W-:Y:S04]  /*c470*/  STL [R1], R0 ;  /* 0x0000000001007387 */ /* 0x0003e80000100800 */
[----:B------:R1:W-:Y:S02]  /*c480*/  STL [R1+0x4], RZ ;  /* 0x000004ff01007387 */ /* 0x0003e40000100800 */
.L_x_3500:
[----:B--23--:R-:W2:Y:S01]  /*c490*/  LDL R6, [R1] ;  /* 0x0000000001067983 */ /* 0x00cea20000100800 */
        /* <DEDUP_REMOVED lines=12> */
[----:B----4-:R-:W-:Y:S05]  /*c560*/  @!P0 BRA `(.L_x_3451) ;  /* 0x0000000000208947 */ /* 0x010fea0003800000 */
        /* <DEDUP_REMOVED lines=8> */
.L_x_3451:
[----:B------:R-:W-:Y:S01]  /*c5f0*/  ULDC UR11, c[0x0][0xec4] ;  /* 0x0003b100000b7ab9 */ /* 0x000fe20000000800 */
[----:B------:R-:W-:Y:S01]  /*c600*/  UMOV UR9, UR10 ;  /* 0x0000000a00097c82 */ /* 0x000fe20008000000 */
[----:B------:R-:W-:-:S11]  /*c610*/  UISETP.NE.AND UP0, UPT, UR11, 0x1, UPT ;  /* 0x000000010b00788c */ /* 0x000fd6000bf05270 */
[----:B------:R-:W-:Y:S02]  /*c620*/  @UP0 ULDC.64 UR12, c[0x0][0xec8] ;  /* 0x0003b200000c0ab9 */ /* 0x000fe40000000a00 */
[----:B------:R-:W-:-:S04]  /*c630*/  UIMAD.WIDE.U32 UR6, UR10, UR12, URZ ;  /* 0x0000000c0a0672a5 */ /* 0x000fc8000f8e003f */
[----:B------:R-:W-:-:S04]  /*c640*/  @UP0 USHF.R.U32.HI UR9, URZ, UR13, UR7 ;  /* 0x0000000d3f090299 */ /* 0x000fc80008011607 */
[----:B------:R-:W-:-:S12]  /*c650*/  UIMAD UR6, UR9, UR11, URZ ;  /* 0x0000000b090672a4 */ /* 0x000fd8000f8e023f */
.L_x_3452:
[----:B------:R-:W1:Y:S01]  /*c660*/  LDC R0, c[0x0][0x404] ;  /* 0x00010100ff007b82 */ /* 0x000e620000000800 */
[----:B------:R-:W-:Y:S01]  /*c670*/  ULOP3.LUT UR7, URZ, UR9, URZ, 0x33, !UPT ;  /* 0x000000093f077292 */ /* 0x000fe2000f8e333f */
[----:B------:R-:W-:Y:S01]  /*c680*/  BSSY B6, `(.L_x_3453) ;  /* 0x000027a000067945 */ /* 0x000fe20003800000 */
[----:B------:R-:W-:Y:S01]  /*c690*/  ULDC.64 UR12, c[0x0][0x3f8] ;  /* 0x0000fe00000c7ab9 */ /* 0x000fe20000000a00 */
[----:B------:R-:W-:Y:S01]  /*c6a0*/  ULDC UR9, c[0x0][0xeac] ;  /* 0x0003ab0000097ab9 */ /* 0x000fe20000000800 */
[----:B------:R-:W-:Y:S01]  /*c6b0*/  ISETP.NE.U32.AND P0, PT, RZ, UR12, PT ;  /* 0x0000000cff007c0c */ /* 0x000fe2000bf05070 */
[----:B------:R-:W-:Y:S02]  /*c6c0*/  UIADD3 UR7, UR7, UR9, URZ ;  /* 0x0000000907077290 */ /* 0x000fe4000fffe03f */
[----:B------:R-:W2:Y:S01]  /*c6d0*/  LDC R2, c[0x0][0x288] ;  /* 0x0000a200ff027b82 */ /* 0x000ea20000000800 */
[----:B------:R-:W-:Y:S01]  /*c6e0*/  ISETP.NE.AND.EX P0, PT, RZ, UR13, PT, P0 ;  /* 0x0000000dff007c0c */ /* 0x000fe2000bf05300 */
[----:B------:R-:W-:Y:S01]  /*c6f0*/  USHF.L.U32 UR41, UR7, 0x7, URZ ;  /* 0x0000000707297899 */ /* 0x000fe2000800063f */
[----:B------:R-:W-:Y:S01]  /*c700*/  ULDC UR9, c[0x0][0xeb8] ;  /* 0x0003ae0000097ab9 */ /* 0x000fe20000000800 */
[----:B------:R-:W-:-:S02]  /*c710*/  UIADD3 UR6, UR10, -UR6, URZ ;  /* 0x800000060a067290 */ /* 0x000fc4000fffe03f */
[----:B------:R-:W-:Y:S02]  /*c720*/  UISETP.NE.AND UP0, UPT, UR9, 0x1, UPT ;  /* 0x000000010900788c */ /* 0x000fe4000bf05270 */
[----:B------:R-:W3:Y:S01]  /*c730*/  LDC R4, c[0x0][0x2e0] ;  /* 0x0000b800ff047b82 */ /* 0x000ee20000000800 */
[----:B------:R-:W-:Y:S01]  /*c740*/  IMAD.U32 R5, RZ, RZ, UR41 ;  /* 0x00000029ff057e24 */ /* 0x000fe2000f8e00ff */
[----:B------:R-:W-:Y:S02]  /*c750*/  ULDC UR7, c[0x0][0xec4] ;  /* 0x0003b10000077ab9 */ /* 0x000fe40000000800 */
[----:B------:R-:W-:Y:S01]  /*c760*/  UIMAD UR8, UR8, UR7, UR6 ;  /* 0x00000007080872a4 */ /* 0x000fe2000f8e0206 */
[----:B-1----:R-:W-:-:S04]  /*c770*/  SEL R3, R0, 0x1, P0 ;  /* 0x0000000100037807 */ /* 0x002fc80000000000 */
[----:B------:R-:W-:Y:S01]  /*c780*/  @UP0 ULDC UR6, c[0x0][0xebc] ;  /* 0x0003af0000060ab9 */ /* 0x000fe20000000800 */
[----:B------:R-:W-:Y:S01]  /*c790*/  @UP0 ULDC UR10, c[0x0][0xec0] ;  /* 0x0003b000000a0ab9 */ /* 0x000fe20000000800 */
[----:B------:R-:W-:Y:S02]  /*c7a0*/  UIMAD.WIDE.U32 UR6, UR8, UR6, URZ ;  /* 0x00000006080672a5 */ /* 0x000fe4000f8e003f */
[----:B------:R-:W-:Y:S01]  /*c7b0*/  UMOV UR43, UR8 ;  /* 0x00000008002b7c82 */ /* 0x000fe20008000000 */
[----:B--2---:R-:W-:Y:S01]  /*c7c0*/  IADD3 R2, R5, 0xdf, -R2 ;  /* 0x000000df05027810 */ /* 0x004fe20007ffe802 */
[----:B------:R-:W-:-:S04]  /*c7d0*/  @UP0 USHF.R.U32.HI UR43, URZ, UR10, UR7 ;  /* 0x0000000a3f2b0299 */ /* 0x000fc80008011607 */
[----:B------:R-:W-:Y:S01]  /*c7e0*/  UIADD3 UR42, -UR43, URZ, URZ ;  /* 0x0000003f2b2a7290 */ /* 0x000fe2000fffe13f */
[----:B---3--:R-:W-:-:S03]  /*c7f0*/  IMAD R0, R3, R4, 0x5f ;  /* 0x0000005f03007424 */ /* 0x008fc600078e0204 */
[----:B------:R-:W-:Y:S01]  /*c800*/  UIMAD UR42, UR9, UR42, UR8 ;  /* 0x0000002a092a72a4 */ /* 0x000fe2000f8e0208 */
[----:B------:R-:W-:Y:S02]  /*c810*/  IMAD R2, R3, R4, R2 ;  /* 0x0000000403027224 */ /* 0x000fe400078e0202 */
[----:B------:R-:W-:-:S04]  /*c820*/  IMAD.HI R0, R0, 0x2aaaaaab, RZ ;  /* 0x2aaaaaab00007827 */ /* 0x000fc800078e02ff */
[----:B------:R-:W-:Y:S01]  /*c830*/  IMAD.HI R2, R2, 0x2aaaaaab, RZ ;  /* 0x2aaaaaab02027827 */ /* 0x000fe200078e02ff */
[----:B------:R-:W-:-:S04]  /*c840*/  SHF.R.U32.HI R3, RZ, 0x1f, R0 ;  /* 0x0000001fff037819 */ /* 0x000fc80000011600 */
[----:B------:R-:W-:Y:S02]  /*c850*/  SHF.R.U32.HI R5, RZ, 0x1f, R2 ;  /* 0x0000001fff057819 */ /* 0x000fe40000011602 */
[----:B------:R-:W-:Y:S02]  /*c860*/  LEA.HI.SX32 R3, R0, R3, 0x1c ;  /* 0x0000000300037211 */ /* 0x000fe400078fe2ff */
[----:B------:R-:W-:-:S04]  /*c870*/  LEA.HI.SX32 R2, R2, R5, 0x1c ;  /* 0x0000000502027211 */ /* 0x000fc800078fe2ff */
[----:B------:R-:W-:-:S04]  /*c880*/  VIMNMX R19, R3, R2, PT ;  /* 0x0000000203137248 */ /* 0x000fc80003fe0100 */
[----:B------:R-:W-:-:S13]  /*c890*/  ISETP.GT.AND P0, PT, R19, RZ, PT ;  /* 0x000000ff1300720c */ /* 0x000fda0003f04270 */
        /* <DEDUP_REMOVED lines=19> */
.L_x_3454:
[----:B------:R-:W1:Y:S01]  /*c9d0*/  S2R R3, SR_CgaCtaId ;  /* 0x0000000000037919 */ /* 0x000e620000008800 */
[----:B------:R-:W-:-:S04]  /*c9e0*/  MOV R18, 0x400 ;  /* 0x0000040000127802 */ /* 0x000fc80000000f00 */
[----:B-1----:R-:W-:-:S04]  /*c9f0*/  LEA R18, R3, R18, 0x18 ;  /* 0x0000001203127211 */ /* 0x002fc800078ec0ff */
[----:B------:R-:W-:-:S04]  /*ca00*/  IADD3 R0, R18, 0x1c400, RZ ;  /* 0x0001c40012007810 */ /* 0x000fc80007ffe0ff */
[----:B------:R-:W-:-:S13]  /*ca10*/  LOP3.LUT P0, RZ, R0, 0x3ff, RZ, 0xc0, !PT ;  /* 0x000003ff00ff7812 */ /* 0x000fda000780c0ff */
[----:B------:R-:W-:Y:S05]  /*ca20*/  @!P0 BRA `(.L_x_3456) ;  /* 0x0000000000408947 */ /* 0x000fea0003800000 */
        /* <DEDUP_REMOVED lines=16> */
.L_x_3456:
        /* <DEDUP_REMOVED lines=19> */
.L_x_3458:
        /* <DEDUP_REMOVED lines=16> */
.L_x_3457:
[----:B------:R-:W-:Y:S01]  /*cd60*/  ULDC.64 UR4, c[0x0][0xaf0] ;  /* 0x0002bc0000047ab9 */ /* 0x000fe20000000a00 */
[----:B------:R-:W-:Y:S01]  /*cd70*/  IMAD.U32 R5, RZ, RZ, UR43 ;  /* 0x0000002bff057e24 */ /* 0x000fe2000f8e00ff */
[----:B------:R-:W-:Y:S01]  /*cd80*/  ISETP.NE.U32.AND P0, PT, RZ, UR4, PT ;  /* 0x00000004ff007c0c */ /* 0x000fe2000bf05070 */
[----:B------:R-:W1:Y:S01]  /*cd90*/  LDC R0, c[0x0][0x428] ;  /* 0x00010a00ff007b82 */ /* 0x000e620000000800 */
[----:B------:R-:W-:Y:S01]  /*cda0*/  MOV R6, UR43 ;  /* 0x0000002b00067c02 */ /* 0x000fe20008000f00 */
        /* <DEDUP_REMOVED lines=25> */
.L_x_3513:
[----:B------:R-:W-:Y:S01]  /*cf40*/  UMOV UR4, 0xffffffff ;  /* 0xffffffff00047882 */ /* 0x000fe20000000000 */
[----:B------:R-:W-:Y:S02]  /*cf50*/  SHF.R.S32.HI R7, RZ, 0x1f, R6 ;  /* 0x0000001fff077819 */ /* 0x000fe40000011406 */
[----:B------:R-:W-:Y:S05]  /*cf60*/  BRA.DIV UR4, `(.L_x_3460) ;  /* 0x0000002604b47947 */ /* 0x000fea000b800000 */
[----:B------:R-:W-:-:S13]  /*cf70*/  ELECT P6, URZ, PT ;  /* 0x00000000003f782f */ /* 0x000fda00038c0000 */
.L_x_3516:
[----:B------:R-:W-:Y:S05]  /*cf80*/  @!P6 BRA `(.L_x_3461) ;  /* 0x0000000000c8e947 */ /* 0x000fea0003800000 */
[----:B------:R-:W-:Y:S01]  /*cf90*/  MOV R4, R6 ;  /* 0x0000000600047202 */ /* 0x000fe20000000f00 */
        /* <DEDUP_REMOVED lines=13> */
[----:B------:R-:W-:-:S05]  /*d070*/  IMAD.WIDE.U32 R4, R6, UR4, R4 ;  /* 0x0000000406047c25 */ /* 0x000fca000f8e0004 */
[----:B------:R-:W-:Y:S02]  /*d080*/  IADD3 R9, R5, R9, RZ ;  /* 0x0000000905097210 */ /* 0x000fe40007ffe0ff */
[----:B------:R-:W-:-:S04]  /*d090*/  LEA R10, P2, R4, R2, 0x2 ;  /* 0x00000002040a7211 */ /* 0x000fc800078410ff */
[----:B------:R-:W-:-:S05]  /*d0a0*/  LEA.HI.X R11, R4, R3, R9, 0x2, P2 ;  /* 0x00000003040b7211 */ /* 0x000fca00010f1409 */
[----:B------:R1:W5:Y:S04]  /*d0b0*/  LDG.E R4, desc[UR46][R10.64] ;  /* 0x0000002e0a047981 */ /* 0x000368000c1e1900 */
.L_x_3462:
[----:B-1----:R-:W-:Y:S01]  /*d0c0*/  IMAD R10, R16, 0x8, R18 ;  /* 0x00000008100a7824 */ /* 0x002fe200078e0212 */
[----:B------:R-:W-:-:S04]  /*d0d0*/  SHF.L.U32 R5, R17, 0x1f, RZ ;  /* 0x0000001f11057819 */ /* 0x000fc800000006ff */
[----:B------:R-:W1:Y:S02]  /*d0e0*/  SYNCS.PHASECHK.TRANS64.TRYWAIT P2, [R10+URZ+0x32440], R5 ;  /* 0x032440050a0075a7 */ /* 0x000e64000804017f */
[----:B-1----:R-:W-:Y:S05]  /*d0f0*/  @!P2 BRA `(.L_x_3463) ;  /* 0x000000240070a947 */ /* 0x002fea0003800000 */
.L_x_3517:
        /* <DEDUP_REMOVED lines=11> */
.L_x_3464:
        /* <DEDUP_REMOVED lines=16> */
.L_x_3461:
[----:B------:R-:W2:Y:S01]  /*d2b0*/  LDL.LU R9, [R1+0x4] ;  /* 0x0000040001097983 */ /* 0x000ea20000300800 */
[----:B------:R-:W-:Y:S05]  /*d2c0*/  WARPSYNC.ALL ;  /* 0x0000000000007948 */ /* 0x000fea0003800000 */
[----:B------:R-:W-:Y:S01]  /*d2d0*/  BAR.SYNC.DEFER_BLOCKING 0x8, 0x120 ;  /* 0x0204800000007b1d */ /* 0x000fe20000010000 */
[----:B------:R-:W-:-:S05]  /*d2e0*/  ELECT P2, URZ, PT ;  /* 0x00000000003f782f */ /* 0x000fca0003840000 */
[----:B------:R-:W-:Y:S01]  /*d2f0*/  BSSY B0, `(.L_x_3465) ;  /* 0x0000030000007945 */ /* 0x000fe20003800000 */
[----:B--2---:R-:W-:-:S05]  /*d300*/  IADD3 R9, R9, 0x1, RZ ;  /* 0x0000000109097810 */ /* 0x004fca0007ffe0ff */
[----:B------:R1:W-:Y:S02]  /*d310*/  STL [R1+0x4], R9 ;  /* 0x0000040901007387 */ /* 0x0003e40000100800 */
[----:B------:R-:W-:Y:S05]  /*d320*/  @!P2 BRA `(.L_x_3466) ;  /* 0x0000000000b0a947 */ /* 0x000fea0003800000 */
        /* <DEDUP_REMOVED lines=14> */
[----:B--2---:R-:W-:Y:S01]  /*d410*/  IMAD.MOV.U32 R5, RZ, RZ, 0x10000 ;  /* 0x00010000ff057424 */ /* 0x004fe200078e00ff */
        /* <DEDUP_REMOVED lines=22> */
[----:B--2---:R-:W-:Y:S01]  /*d580*/  UIADD3 UR8, UR17, 0x2e400, URZ ;  /* 0x0002e40011087890 */ /* 0x004fe2000fffe03f */
[----:B------:R-:W-:-:S02]  /*d590*/  UMOV UR10, 0xc0 ;  /* 0x000000c0000a7882 */ /* 0x000fc40000000000 */
[----:B------:R-:W-:Y:S01]  /*d5a0*/  UMOV UR17, UR33 ;  /* 0x0000002100117c82 */ /* 0x000fe20008000000 */
[----:B------:R-:W-:Y:S01]  /*d5b0*/  UMOV UR9, UR33 ;  /* 0x0000002100097c82 */ /* 0x000fe20008000000 */
[----:B------:R3:W-:Y:S04]  /*d5c0*/  UTMALDG.4D [UR16], [UR6], desc[UR14] ;  /* 0x00000e10060075b4 */ /* 0x0007e80008019000 */
[----:B------:R3:W-:Y:S02]  /*d5d0*/  UTMALDG.4D [UR8], [UR6], desc[UR14] ;  /* 0x00000e08060075b4 */ /* 0x0007e40008019000 */
[----:B---3--:R-:W-:Y:S01]  /*d5e0*/  NOP ;  /* 0x0000000000007918 */ /* 0x008fe20000000000 */
.L_x_3466:
[----:B------:R-:W-:Y:S05]  /*d5f0*/  BSYNC B0 ;  /* 0x0000000000007941 */ /* 0x000fea0003800000 */
.L_x_3465:
[----:B------:R-:W-:-:S04]  /*d600*/  LEA.HI R5, R9, R9, RZ, 0x1 ;  /* 0x0000000909057211 */ /* 0x000fc800078f08ff */
[----:B------:R-:W-:-:S04]  /*d610*/  LOP3.LUT R5, R5, 0xfffffffe, RZ, 0xc0, !PT ;  /* 0xfffffffe05057812 */ /* 0x000fc800078ec0ff */
[----:B------:R-:W-:-:S04]  /*d620*/  IADD3 R5, R9, -R5, RZ ;  /* 0x8000000509057210 */ /* 0x000fc80007ffe0ff */
[----:B------:R-:W-:-:S04]  /*d630*/  SHF.L.U32 R5, R5, 0x1f, RZ ;  /* 0x0000001f05057819 */ /* 0x000fc800000006ff */
[----:B------:R-:W2:Y:S02]  /*d640*/  SYNCS.PHASECHK.TRANS64.TRYWAIT P2, [R18+URZ+0x32420], R5 ;  /* 0x03242005120075a7 */ /* 0x000ea4000804017f */
[----:B--2---:R-:W-:Y:S05]  /*d650*/  @!P2 BRA `(.L_x_3467) ;  /* 0x00000020002ca947 */ /* 0x004fea0003800000 */
.L_x_3518:
[----:B------:R-:W-:Y:S01]  /*d660*/  ULDC.64 UR4, c[0x0][0x408] ;  /* 0x0001020000047ab9 */ /* 0x000fe20000000a00 */
[----:B------:R-:W-:Y:S04]  /*d670*/  BSSY B0, `(.L_x_3468) ;  /* 0x0000030000007945 */ /* 0x000fe80003800000 */
[----:B------:R-:W-:Y:S05]  /*d680*/  @!P6 BRA `(.L_x_3469) ;  /* 0x0000000000b8e947 */ /* 0x000fea0003800000 */
[----:B------:R-:W-:Y:S01]  /*d690*/  IMAD R10, R16, 0x8, R18 ;  /* 0x00000008100a7824 */ /* 0x000fe200078e0212 */
[----:B--2---:R-:W-:Y:S01]  /*d6a0*/  SHF.L.U32 R5, R17, 0x1f, RZ ;  /* 0x0000001f11057819 */ /* 0x004fe200000006ff */
[----:B-1----:R-:W1:Y:S03]  /*d6b0*/  S2R R9, SR_TID.X ;  /* 0x0000000000097919 */ /* 0x002e660000002100 */
[----:B------:R-:W2:Y:S01]  /*d6c0*/  SYNCS.PHASECHK.TRANS64.TRYWAIT P2, [R10+URZ+0x32460], R5 ;  /* 0x032460050a0075a7 */ /* 0x000ea2000804017f */
[----:B-1----:R-:W-:-:S04]  /*d6d0*/  LOP3.LUT R9, R9, 0x7f, RZ, 0xc0, !PT ;  /* 0x0000007f09097812 */ /* 0x002fc800078ec0ff */
[----:B------:R-:W-:Y:S01]  /*d6e0*/  ISETP.NE.AND P3, PT, R9, RZ, PT ;  /* 0x000000ff0900720c */ /* 0x000fe20003f65270 */
[----:B--2---:R-:W-:-:S12]  /*d6f0*/  @!P2 BRA `(.L_x_3470) ;  /* 0x000000200018a947 */ /* 0x004fd80003800000 */
.L_x_3519:
        /* <DEDUP_REMOVED lines=8> */
.L_x_3471:
        /* <DEDUP_REMOVED lines=31> */
.L_x_3469:
[----:B------:R-:W-:Y:S05]  /*d970*/  BSYNC B0 ;  /* 0x0000000000007941 */ /* 0x000fea0003800000 */
.L_x_3468:
[----:B------:R-:W-:-:S13]  /*d980*/  ISETP.GE.AND P2, PT, R19, 0x2, PT ;  /* 0x000000021300780c */ /* 0x000fda0003f46270 */
[----:B------:R-:W-:Y:S05]  /*d990*/  @!P2 BRA `(.L_x_3472) ;  /* 0x0000001000c4a947 */ /* 0x000fea0003800000 */
[C---:B--2---:R-:W-:Y:S02]  /*d9a0*/  LOP3.LUT R5, R19.reuse, 0x1, RZ, 0xc0, !PT ;  /* 0x0000000113057812 */ /* 0x044fe400078ec0ff */
[----:B-1----:R-:W-:Y:S02]  /*d9b0*/  IADD3 R9, R19, -0x2, RZ ;  /* 0xfffffffe13097810 */ /* 0x002fe40007ffe0ff */
[----:B------:R-:W-:-:S03]  /*d9c0*/  ISETP.NE.U32.AND P2, PT, R5, 0x1, PT ;  /* 0x000000010500780c */ /* 0x000fc60003f45070 */
[----:B------:R-:W-:-:S10]  /*d9d0*/  IMAD.MOV.U32 R8, RZ, RZ, R9 ;  /* 0x000000ffff087224 */ /* 0x000fd400078e0009 */
[----:B------:R-:W-:Y:S05]  /*d9e0*/  @!P2 BRA `(.L_x_3473) ;  /* 0x000000040088a947 */ /* 0x000fea0003800000 */
[----:B------:R-:W-:Y:S01]  /*d9f0*/  VIADD R16, R16, 0x1 ;  /* 0x0000000110107836 */ /* 0x000fe20000000000 */
[----:B------:R-:W-:Y:S04]  /*da00*/  BSSY B0, `(.L_x_3474) ;  /* 0x000005f000007945 */ /* 0x000fe80003800000 */
[----:B------:R-:W-:-:S04]  /*da10*/  ISETP.NE.AND P2, PT, R16, 0x2, PT ;  /* 0x000000021000780c */ /* 0x000fc80003f45270 */
[----:B------:R-:W-:Y:S02]  /*da20*/  SEL R8, RZ, 0x1, P2 ;  /* 0x00000001ff087807 */ /* 0x000fe40001000000 */
[----:B------:R-:W-:Y:S02]  /*da30*/  SEL R16, R16, RZ, P2 ;  /* 0x000000ff10107207 */ /* 0x000fe40001000000 */
[----:B------:R-:W-:Y:S01]  /*da40*/  LOP3.LUT R17, R17, R8, RZ, 0x3c, !PT ;  /* 0x0000000811117212 */ /* 0x000fe200078e3cff */
[----:B------:R-:W-:Y:S06]  /*da50*/  @!P6 BRA `(.L_x_3475) ;  /* 0x000000040064e947 */ /* 0x000fec0003800000 */
        /* <DEDUP_REMOVED lines=14> */
[----:B------:R-:W-:-:S03]  /*db40*/  IMAD.WIDE.U32 R4, R6, UR6, R4 ;  /* 0x0000000606047c25 */ /* 0x000fc6000f8e0004 */
[----:B------:R-:W-:Y:S02]  /*db50*/  LEA R2, P2, R4, R2, 0x2 ;  /* 0x0000000204027211 */ /* 0x000fe400078410ff */
[----:B------:R-:W-:-:S04]  /*db60*/  IADD3 R10, R10, R5, RZ ;  /* 0x000000050a0a7210 */ /* 0x000fc80007ffe0ff */
[----:B------:R-:W-:-:S05]  /*db70*/  LEA.HI.X R3, R4, R3, R10, 0x2, P2 ;  /* 0x0000000304037211 */ /* 0x000fca00010f140a */
[----:B------:R1:W5:Y:S02]  /*db80*/  LDG.E R4, desc[UR46][R2.64] ;  /* 0x0000002e02047981 */ /* 0x000364000c1e1900 */
.L_x_3476:
[----:B-1----:R-:W1:Y:S01]  /*db90*/  S2R R2, SR_TID.X ;  /* 0x0000000000027919 */ /* 0x002e620000002100 */
[----:B------:R-:W-:Y:S02]  /*dba0*/  SHF.L.U32 R3, R17, 0x1f, RZ ;  /* 0x0000001f11037819 */ /* 0x000fe400000006ff */
[----:B-1----:R-:W-:Y:S01]  /*dbb0*/  LOP3.LUT R5, R2, 0x7f, RZ, 0xc0, !PT ;  /* 0x0000007f02057812 */ /* 0x002fe200078ec0ff */
[----:B------:R-:W-:-:S03]  /*dbc0*/  IMAD R2, R16, 0x8, R18 ;  /* 0x0000000810027824 */ /* 0x000fc600078e0212 */
[----:B------:R-:W-:Y:S01]  /*dbd0*/  ISETP.NE.AND P2, PT, R5, RZ, PT ;  /* 0x000000ff0500720c */ /* 0x000fe20003f45270 */
[----:B------:R-:W1:Y:S02]  /*dbe0*/  SYNCS.PHASECHK.TRANS64.TRYWAIT P3, [R2+URZ+0x32440], R3 ;  /* 0x03244003020075a7 */ /* 0x000e64000806017f */
[----:B-1----:R-:W-:Y:S10]  /*dbf0*/  @!P3 BRA `(.L_x_3477) ;  /* 0x0000001800ecb947 */ /* 0x002ff40003800000 */
.L_x_3520:
        /* <DEDUP_REMOVED lines=8> */
.L_x_3478:
        /* <DEDUP_REMOVED lines=17> */
.L_x_3521:
        /* <DEDUP_REMOVED lines=8> */
.L_x_3480:
        /* <DEDUP_REMOVED lines=30> */
.L_x_3475:
[----:B------:R-:W-:Y:S05]  /*dff0*/  BSYNC B0 ;  /* 0x0000000000007941 */ /* 0x000fea0003800000 */
.L_x_3474:
[----:B------:R-:W-:-:S07]  /*e000*/  VIADD R8, R19, 0xfffffffd ;  /* 0xfffffffd13087836 */ /* 0x000fce0000000000 */
.L_x_3473:
[----:B------:R-:W-:Y:S01]  /*e010*/  ISETP.NE.AND P2, PT, R9, RZ, PT ;  /* 0x000000ff0900720c */ /* 0x000fe20003f45270 */
[----:B------:R-:W-:-:S12]  /*e020*/  BSSY B0, `(.L_x_3472) ;  /* 0x00000c8000007945 */ /* 0x000fd80003800000 */
[----:B------:R-:W-:Y:S05]  /*e030*/  @!P2 BRA `(.L_x_3481) ;  /* 0x0000000c0018a947 */ /* 0x000fea0003800000 */
.L_x_3496:
        /* <DEDUP_REMOVED lines=8> */
[----:B------:R-:W-:Y:S01]  /*e0c0*/  MOV R10, R8 ;  /* 0x00000008000a7202 */ /* 0x000fe20000000f00 */
        /* <DEDUP_REMOVED lines=13> */
[----:B------:R-:W-:-:S05]  /*e1a0*/  IMAD.WIDE.U32 R2, R6, UR4, R2 ;  /* 0x0000000406027c25 */ /* 0x000fca000f8e0002 */
[----:B------:R-:W-:Y:S02]  /*e1b0*/  IADD3 R11, R11, R3, RZ ;  /* 0x000000030b0b7210 */ /* 0x000fe40007ffe0ff */
[----:B-1----:R-:W-:-:S04]  /*e1c0*/  LEA R4, P2, R2, R4, 0x2 ;  /* 0x0000000402047211 */ /* 0x002fc800078410ff */
[----:B------:R-:W-:-:S05]  /*e1d0*/  LEA.HI.X R5, R2, R5, R11, 0x2, P2 ;  /* 0x0000000502057211 */ /* 0x000fca00010f140b */
[----:B------:R1:W5:Y:S04]  /*e1e0*/  LDG.E R4, desc[UR46][R4.64] ;  /* 0x0000002e04047981 */ /* 0x000368000c1e1900 */
.L_x_3484:
[----:B------:R-:W1:Y:S01]  /*e1f0*/  S2R R2, SR_TID.X ;  /* 0x0000000000027919 */ /* 0x000e620000002100 */
[----:B------:R-:W-:Y:S01]  /*e200*/  IMAD R3, R9, 0x8, R18 ;  /* 0x0000000809037824 */ /* 0x000fe200078e0212 */
[----:B-1----:R-:W-:Y:S02]  /*e210*/  LOP3.LUT R5, R2, 0x7f, RZ, 0xc0, !PT ;  /* 0x0000007f02057812 */ /* 0x002fe400078ec0ff */
[----:B------:R-:W-:Y:S02]  /*e220*/  SHF.L.U32 R2, R17, 0x1f, RZ ;  /* 0x0000001f11027819 */ /* 0x000fe400000006ff */
[----:B------:R-:W-:Y:S02]  /*e230*/  ISETP.NE.AND P2, PT, R5, RZ, PT ;  /* 0x000000ff0500720c */ /* 0x000fe40003f45270 */
[----:B------:R-:W1:Y:S02]  /*e240*/  SYNCS.PHASECHK.TRANS64.TRYWAIT P3, [R3+URZ+0x32440], R2 ;  /* 0x03244002030075a7 */ /* 0x000e64000806017f */
[----:B-1----:R-:W-:Y:S09]  /*e250*/  @!P3 BRA `(.L_x_3485) ;  /* 0x00000014007cb947 */ /* 0x002ff20003800000 */
.L_x_3522:
        /* <DEDUP_REMOVED lines=8> */
.L_x_3486:
        /* <DEDUP_REMOVED lines=17> */
.L_x_3523:
        /* <DEDUP_REMOVED lines=8> */
.L_x_3488:
        /* <DEDUP_REMOVED lines=30> */
.L_x_3483:
[----:B------:R-:W-:Y:S05]  /*e650*/  BSYNC B1 ;  /* 0x0000000000017941 */ /* 0x000fea0003800000 */
.L_x_3482:
[----:B------:R-:W-:Y:S01]  /*e660*/  VIADD R9, R9, 0x1 ;  /* 0x0000000109097836 */ /* 0x000fe20000000000 */
[----:B------:R-:W-:Y:S04]  /*e670*/  BSSY B1, `(.L_x_3489) ;  /* 0x000005f000017945 */ /* 0x000fe80003800000 */
        /* <DEDUP_REMOVED lines=8> */
[----:B------:R-:W-:-:S04]  /*e700*/  IMAD R11, R7, UR4, RZ ;  /* 0x00000004070b7c24 */ /* 0x000fc8000f8e02ff */
[----:B------:R-:W-:Y:S01]  /*e710*/  IMAD R11, R6, UR5, R11 ;  /* 0x00000005060b7c24 */ /* 0x000fe2000f8e020b */
[----:B-1----:R-:W-:-:S13]  /*e720*/  ISETP.NE.AND P2, PT, R5, 0x1, PT ;  /* 0x000000010500780c */ /* 0x002fda0003f45270 */
[----:B------:R-:W1:Y:S02]  /*e730*/  @P2 LDC.64 R2, c[0x0][0x420] ;  /* 0x00010800ff022b82 */ /* 0x000e640000000a00 */
[----:B-1----:R-:W-:Y:S01]  /*e740*/  @P2 IMAD.HI.U32 R4, R9, R2, RZ ;  /* 0x0000000209042227 */ /* 0x002fe200078e00ff */
[----:B------:R-:W-:-:S04]  /*e750*/  MOV R2, R9 ;  /* 0x0000000900027202 */ /* 0x000fc80000000f00 */
[----:B------:R-:W-:-:S04]  /*e760*/  @P2 SHF.R.U32.HI R2, RZ, R3, R4 ;  /* 0x00000003ff022219 */ /* 0x000fc80000011604 */
[--C-:B------:R-:W-:Y:S01]  /*e770*/  SHF.R.S32.HI R3, RZ, 0x1f, R2.reuse ;  /* 0x0000001fff037819 */ /* 0x100fe20000011402 */
[----:B------:R-:W-:-:S04]  /*e780*/  IMAD.MOV R4, RZ, RZ, -R2 ;  /* 0x000000ffff047224 */ /* 0x000fc800078e0a02 */
[----:B------:R-:W-:Y:S02]  /*e790*/  IMAD R9, R5, R4, R9 ;  /* 0x0000000405097224 */ /* 0x000fe400078e0209 */
[----:B------:R-:W1:Y:S01]  /*e7a0*/  LDC.64 R4, c[0x0][0x3f8] ;  /* 0x0000fe00ff047b82 */ /* 0x000e620000000a00 */
[----:B------:R-:W-:-:S04]  /*e7b0*/  IMAD.WIDE.U32 R2, R6, UR4, R2 ;  /* 0x0000000406027c25 */ /* 0x000fc8000f8e0002 */
[----:B------:R-:W-:Y:S01]  /*e7c0*/  IMAD.IADD R11, R11, 0x1, R3 ;  /* 0x000000010b0b7824 */ /* 0x000fe200078e0203 */
[----:B-1----:R-:W-:-:S04]  /*e7d0*/  LEA R4, P2, R2, R4, 0x2 ;  /* 0x0000000402047211 */ /* 0x002fc800078410ff */
[----:B------:R-:W-:-:S05]  /*e7e0*/  LEA.HI.X R5, R2, R5, R11, 0x2, P2 ;  /* 0x0000000502057211 */ /* 0x000fca00010f140b */
[----:B------:R1:W5:Y:S04]  /*e7f0*/  LDG.E R4, desc[UR46][R4.64] ;  /* 0x0000002e04047981 */ /* 0x000368000c1e1900 */
.L_x_3491:
[----:B------:R-:W1:Y:S01]  /*e800*/  S2R R2, SR_TID.X ;  /* 0x0000000000027919 */ /* 0x000e620000002100 */
[----:B------:R-:W-:Y:S02]  /*e810*/  SHF.L.U32 R3, R17, 0x1f, RZ ;  /* 0x0000001f11037819 */ /* 0x000fe400000006ff */
[----:B-1----:R-:W-:Y:S02]  /*e820*/  LOP3.LUT R5, R2, 0x7f, RZ, 0xc0, !PT ;  /* 0x0000007f02057812 */ /* 0x002fe400078ec0ff */
[----:B------:R-:W-:Y:S02]  /*e830*/  LEA R2, R16, R18, 0x3 ;  /* 0x0000001210027211 */ /* 0x000fe400078e18ff */
[----:B------:R-:W-:Y:S02]  /*e840*/  ISETP.NE.AND P2, PT, R5, RZ, PT ;  /* 0x000000ff0500720c */ /* 0x000fe40003f45270 */
[----:B------:R-:W1:Y:S02]  /*e850*/  SYNCS.PHASECHK.TRANS64.TRYWAIT P3, [R2+URZ+0x32440], R3 ;  /* 0x03244003020075a7 */ /* 0x000e64000806017f */
[----:B-1----:R-:W-:Y:S09]  /*e860*/  @!P3 BRA `(.L_x_3492) ;  /* 0x000000100020b947 */ /* 0x002ff20003800000 */
.L_x_3524:
        /* <DEDUP_REMOVED lines=8> */
.L_x_3493:
        /* <DEDUP_REMOVED lines=17> */
.L_x_3525:
        /* <DEDUP_REMOVED lines=8> */
.L_x_3495:
        /* <DEDUP_REMOVED lines=30> */
.L_x_3490:
[----:B------:R-:W-:Y:S05]  /*ec60*/  BSYNC B1 ;  /* 0x0000000000017941 */ /* 0x000fea0003800000 */
.L_x_3489:
[C---:B------:R-:W-:Y:S02]  /*ec70*/  ISETP.GT.AND P2, PT, R8.reuse, 0x1, PT ;  /* 0x000000010800780c */ /* 0x040fe40003f44270 */
[----:B------:R-:W-:-:S11]  /*ec80*/  IADD3 R8, R8, -0x2, RZ ;  /* 0xfffffffe08087810 */ /* 0x000fd60007ffe0ff */
[----:B------:R-:W-:Y:S05]  /*ec90*/  @P2 BRA `(.L_x_3496) ;  /* 0xfffffff000e82947 */ /* 0x000fea000383ffff */
.L_x_3481:
[----:B------:R-:W-:Y:S05]  /*eca0*/  BSYNC B0 ;  /* 0x0000000000007941 */ /* 0x000fea0003800000 */
.L_x_3472:
[----:B------:R3:W5:Y:S01]  /*ecb0*/  LDL R6, [R1] ;  /* 0x0000000001067983 */ /* 0x0007620000100800 */
[----:B------:R-:W-:Y:S01]  /*ecc0*/  VIADD R16, R16, 0x1 ;  /* 0x0000000110107836 */ /* 0x000fe20000000000 */
[----:B------:R-:W-:Y:S04]  /*ecd0*/  BSSY B0, `(.L_x_3497) ;  /* 0x0000012000007945 */ /* 0x000fe80003800000 */
[----:B------:R-:W-:-:S04]  /*ece0*/  ISETP.NE.AND P0, PT, R16, 0x2, PT ;  /* 0x000000021000780c */ /* 0x000fc80003f05270 */
[----:B------:R-:W-:-:S04]  /*ecf0*/  SEL R0, RZ, 0x1, P0 ;  /* 0x00000001ff007807 */ /* 0x000fc80000000000 */
[----:B------:R-:W-:Y:S01]  /*ed00*/  LOP3.LUT R17, R17, R0, RZ, 0x3c, !PT ;  /* 0x0000000011117212 */ /* 0x000fe200078e3cff */
[----:B---3--:R-:W-:Y:S06]  /*ed10*/  @P1 BRA `(.L_x_3498) ;  /* 0x0000000000341947 */ /* 0x008fec0003800000 */
[----:B--2---:R-:W2:Y:S01]  /*ed20*/  S2R R5, SR_LANEID ;  /* 0x0000000000057919 */ /* 0x004ea20000000000 */
[----:B------:R-:W-:Y:S01]  /*ed30*/  VOTEU.ANY UR6, UPT, PT ;  /* 0x0000000000067886 */ /* 0x000fe200038e0100 */
[----:B------:R-:W3:Y:S01]  /*ed40*/  LDC.64 R2, c[0x0][0xef0] ;  /* 0x0003bc00ff027b82 */ /* 0x000ee20000000a00 */
[----:B------:R-:W2:Y:S02]  /*ed50*/  FLO.U32 R0, UR6 ;  /* 0x0000000600007d00 */ /* 0x000ea400080e0000 */
[----:B--2---:R-:W-:-:S06]  /*ed60*/  ISETP.EQ.U32.AND P1, PT, R0, R5, PT ;  /* 0x000000050000720c */ /* 0x004fcc0003f22070 */
[----:B------:R-:W3:Y:S07]  /*ed70*/  POPC R5, UR6 ;  /* 0x0000000600057d09 */ /* 0x000eee0008000000 */
[----:B---3--:R-:W2:Y:S01]  /*ed80*/  @P1 ATOMG.E.ADD.STRONG.GPU PT, R3, desc[UR46][R2.64], R5 ;  /* 0x00000005020319a8 */ /* 0x008ea200081ee1ee */
[----:B------:R-:W3:Y:S02]  /*ed90*/  S2R R4, SR_LTMASK ;  /* 0x0000000000047919 */ /* 0x000ee40000003900 */
[----:B---3--:R-:W-:-:S04]  /*eda0*/  LOP3.LUT R4, R4, UR6, RZ, 0xc0, !PT ;  /* 0x0000000604047c12 */ /* 0x008fc8000f8ec0ff */
[----:B------:R-:W3:Y:S01]  /*edb0*/  POPC R7, R4 ;  /* 0x0000000400077309 */ /* 0x000ee20000000000 */
[----:B--2---:R-:W3:Y:S02]  /*edc0*/  SHFL.IDX PT, R0, R3, R0, 0x1f ;  /* 0x00001f0003007589 */ /* 0x004ee400000e0000 */
[----:B---3-5:R-:W-:-:S05]  /*edd0*/  IADD3 R6, R0, UR44, R7 ;  /* 0x0000002c00067c10 */ /* 0x028fca000fffe007 */
[----:B------:R3:W-:Y:S02]  /*ede0*/  STL [R1], R6 ;  /* 0x0000000601007387 */ /* 0x0007e40000100800 */
.L_x_3498:
[----:B------:R-:W-:Y:S05]  /*edf0*/  BSYNC B0 ;  /* 0x0000000000007941 */ /* 0x000fea0003800000 */
.L_x_3497:
[----:B------:R-:W-:Y:S01]  /*ee00*/  SEL R16, R16, RZ, P0 ;  /* 0x000000ff10107207 */ /* 0x000fe20000000000 */
[----:B-----5:R-:W-:-:S07]  /*ee10*/  IMAD.MOV.U32 R13, RZ, RZ, R6 ;  /* 0x000000ffff0d7224 */ /* 0x020fce00078e0006 */
.L_x_3455:
[----:B------:R-:W-:Y:S05]  /*ee20*/  BSYNC B6 ;  /* 0x0000000000067941 */ /* 0x000fea0003800000 */
.L_x_3453:
[----:B------:R-:W-:-:S03]  /*ee30*/  UMOV UR6, 0xffffffff ;  /* 0xffffffff00067882 */ /* 0x000fc60000000000 */
[----:B------:R-:W-:Y:S05]  /*ee40*/  BRA.DIV UR6, `(.L_x_3499) ;  /* 0x0000000a06d07947 */ /* 0x000fea000b800000 */
[----:B------:R4:W1:Y:S02]  /*ee50*/  SHFL.IDX PT, R14, R13, RZ, 0x1f ;  /* 0x00001fff0d0e7589 */ /* 0x00086400000e0000 */
.L_x_3528:
[----:B------:R-:W5:Y:S01]  /*ee60*/  S2R R0, SR_TID.X ;  /* 0x0000000000007919 */ /* 0x000f620000002100 */
[----:B------:R-:W-:Y:S05]  /*ee70*/  WARPSYNC.ALL ;  /* 0x0000000000007948 */ /* 0x000fea0003800000 */
[----:B------:R-:W-:Y:S01]  /*ee80*/  BAR.SYNC.DEFER_BLOCKING 0x4, 0x120 ;  /* 0x0104800000007b1d */ /* 0x000fe20000010000 */
[----:B-1----:R-:W-:-:S05]  /*ee90*/  MOV R2, R14 ;  /* 0x0000000e00027202 */ /* 0x002fca0000000f00 */
[----:B------:R-:W-:Y:S01]  /*eea0*/  ULDC UR6, c[0x0][0xea8] ;  /* 0x0003aa0000067ab9 */ /* 0x000fe20000000800 */
[----:B------:R1:W-:Y:S01]  /*eeb0*/  STL [R1], R2 ;  /* 0x0000000201007387 */ /* 0x0003e20000100800 */
        /* <DEDUP_REMOVED lines=8> */
[----:B-1----:R-:W-:Y:S05]  /*ef40*/  @!P0 BRA `(.L_x_3500) ;  /* 0xffffffd400508947 */ /* 0x002fea000383ffff */
.L_x_3450:
[----:B------:R-:W5:Y:S01]  /*ef50*/  LDL.LU R0, [R1+0x4] ;  /* 0x0000040001007983 */ /* 0x000f620000300800 */
[----:B--2---:R-:W1:Y:S01]  /*ef60*/  S2R R5, SR_CgaCtaId ;  /* 0x0000000000057919 */ /* 0x004e620000008800 */
[----:B-----5:R-:W-:-:S05]  /*ef70*/  VIADD R0, R0, 0x1 ;  /* 0x0000000100007836 */ /* 0x020fca0000000000 */
        /* <DEDUP_REMOVED lines=8> */
.L_x_3529:
        /* <DEDUP_REMOVED lines=9> */
[----:B------:R-:W2:Y:S02]  /*f090*/  LDL.LU R2, [R1+0x8] ;  /* 0x0000080001027983 */ /* 0x000ea40000300800 */
[----:B--2---:R-:W-:-:S04]  /*f0a0*/  LOP3.LUT R0, R2, 0x2, RZ, 0xfc, !PT ;  /* 0x0000000202007812 */ /* 0x004fc800078efcff */
[----:B------:R-:W-:-:S13]  /*f0b0*/  ISETP.NE.AND P2, PT, R0, 0x3, PT ;  /* 0x000000030000780c */ /* 0x000fda0003f45270 */
[----:B------:R-:W-:Y:S05]  /*f0c0*/  @!P2 BRA `(.L_x_3504) ;  /* 0x000000000004a947 */ /* 0x000fea0003800000 */
[----:B------:R-:W-:Y:S01]  /*f0d0*/  BPT.TRAP 0x1 ;  /* 0x000000040000795c */ /* 0x000fe20000300000 */
.L_x_3504:
[----:B------:R-:W-:Y:S01]  /*f0e0*/  IADD3 R3, R7, 0x32440, RZ ;  /* 0x0003244007037810 */ /* 0x000fe20007ffe0ff */
[----:B------:R-:W-:Y:S01]  /*f0f0*/  VIADD R0, R16, 0x1 ;  /* 0x0000000110007836 */ /* 0x000fe20000000000 */
[----:B------:R-:W-:-:S03]  /*f100*/  SHF.L.U32 R4, R17, 0x1f, RZ ;  /* 0x0000001f11047819 */ /* 0x000fc600000006ff */
[----:B------:R-:W-:Y:S01]  /*f110*/  IMAD R5, R16, 0x8, R3 ;  /* 0x0000000810057824 */ /* 0x000fe200078e0203 */
[----:B------:R-:W-:-:S03]  /*f120*/  ISETP.NE.AND P1, PT, R0, 0x2, PT ;  /* 0x000000020000780c */ /* 0x000fc60003f25270 */
[----:B------:R-:W1:Y:S01]  /*f130*/  SYNCS.PHASECHK.TRANS64.TRYWAIT P0, [R5+URZ], R4 ;  /* 0x00000004050075a7 */ /* 0x000e62000800017f */
[----:B------:R-:W-:-:S04]  /*f140*/  SEL R2, RZ, 0x1, P1 ;  /* 0x00000001ff027807 */ /* 0x000fc80000800000 */
[----:B------:R-:W-:Y:S02]  /*f150*/  LOP3.LUT R17, R17, R2, RZ, 0x3c, !PT ;  /* 0x0000000211117212 */ /* 0x000fe400078e3cff */
[----:B------:R-:W-:Y:S02]  /*f160*/  SEL R2, R0, RZ, P1 ;  /* 0x000000ff00027207 */ /* 0x000fe40000800000 */
[----:B------:R-:W-:Y:S02]  /*f170*/  SHF.L.U32 R0, R17, 0x1f, RZ ;  /* 0x0000001f11007819 */ /* 0x000fe400000006ff */
[----:B------:R-:W-:Y:S01]  /*f180*/  LEA R3, R2, R3, 0x3 ;  /* 0x0000000302037211 */ /* 0x000fe200078e18ff */
[----:B-1----:R-:W-:Y:S06]  /*f190*/  @!P0 BRA `(.L_x_3505) ;  /* 0x0000000800348947 */ /* 0x002fec0003800000 */
.L_x_3530:
[----:B------:R-:W2:Y:S02]  /*f1a0*/  SYNCS.PHASECHK.TRANS64.TRYWAIT P0, [R3+URZ], R0 ;  /* 0x00000000030075a7 */ /* 0x000ea4000800017f */
[----:B--2---:R-:W-:Y:S05]  /*f1b0*/  @!P0 BRA `(.L_x_3506) ;  /* 0x0000000800408947 */ /* 0x004fea0003800000 */
.L_x_3531:
[----:B------:R-:W-:Y:S05]  /*f1c0*/  @!P2 BRA `(.L_x_3507) ;  /* 0x000000000004a947 */ /* 0x000fea0003800000 */
[----:B------:R-:W-:Y:S01]  /*f1d0*/  BPT.TRAP 0x1 ;  /* 0x000000040000795c */ /* 0x000fe20000300000 */
.L_x_3507:
[----:B--2---:R-:W-:-:S04]  /*f1e0*/  VIADD R3, R7, 0x32460 ;  /* 0x0003246007037836 */ /* 0x004fc80000000000 */
[----:B-1----:R-:W-:-:S04]  /*f1f0*/  IMAD R5, R16, 0x8, R3 ;  /* 0x0000000810057824 */ /* 0x002fc800078e0203 */
[----:B------:R-:W1:Y:S02]  /*f200*/  SYNCS.PHASECHK.TRANS64.TRYWAIT P0, [R5+URZ], R4 ;  /* 0x00000004050075a7 */ /* 0x000e64000800017f */
[----:B-1----:R-:W-:Y:S05]  /*f210*/  @!P0 BRA `(.L_x_3508) ;  /* 0x00000008003c8947 */ /* 0x002fea0003800000 */
.L_x_3532:
[----:B------:R-:W-:-:S07]  /*f220*/  LEA R3, R2, R3, 0x3 ;  /* 0x0000000302037211 */ /* 0x000fce00078e18ff */
.L_x_3509:
[----:B--2---:R2:W1:Y:S02]  /*f230*/  SYNCS.PHASECHK.TRANS64.TRYWAIT P0, [R3+URZ], R0 ;  /* 0x00000000030075a7 */ /* 0x004464000800017f */
[----:B-1----:R-:W-:Y:S05]  /*f240*/  @!P0 NANOSLEEP.SYNCS 0x989680 ;  /* 0x009896800000895d */ /* 0x002fea0003900000 */
[----:B------:R-:W1:Y:S02]  /*f250*/  @!P0 SYNCS.PHASECHK.TRANS64 P0, [R3+URZ], R0 ;  /* 0x00000000030085a7 */ /* 0x000e64000800007f */
[----:B-1----:R-:W-:Y:S05]  /*f260*/  @!P0 BRA `(.L_x_3509) ;  /* 0xfffffffc00f08947 */ /* 0x002fea000383ffff */
.L_x_3503:
[----:B------:R-:W-:Y:S05]  /*f270*/  BSYNC B0 ;  /* 0x0000000000007941 */ /* 0x000fea0003800000 */
.L_x_3502:
[----:B------:R-:W-:Y:S05]  /*f280*/  EXIT ;  /* 0x000000000000794d */ /* 0x000fea0003800000 */
.L_x_3406:
[----:B-1----:R-:W-:-:S04]  /*f290*/  IMAD.U32 R3, RZ, RZ, UR39 ;  /* 0x00000027ff037e24 */ /* 0x002fc8000f8e00ff */
[----:B------:R1:W2:Y:S03]  /*f2a0*/  SYNCS.PHASECHK.TRANS64.TRYWAIT P0, [R3+URZ+0x32400], R0 ;  /* 0x03240000030075a7 */ /* 0x0002a6000800017f */
[----:B--2---:R-:W-:Y:S05]  /*f2b0*/  @!P0 NANOSLEEP.SYNCS 0x989680 ;  /* 0x009896800000895d */ /* 0x004fea0003900000 */
[----:B------:R-:W2:Y:S02]  /*f2c0*/  @!P0 SYNCS.PHASECHK.TRANS64 P0, [R3+URZ+0x32400], R0 ;  /* 0x03240000030085a7 */ /* 0x000ea4000800007f */
[----:B--2---:R-:W-:Y:S05]  /*f2d0*/  @!P0 BRA `(.L_x_3406) ;  /* 0xfffffffc00ec8947 */ /* 0x004fea000383ffff */
[----:B------:R-:W-:Y:S05]  /*f2e0*/  BRA `(.L_x_3510) ;  /* 0xffffff2400a07947 */ /* 0x000fea000383ffff */
.L_x_3410:
[----:B-1----:R-:W-:-:S04]  /*f2f0*/  IMAD.U32 R3, RZ, RZ, UR7 ;  /* 0x00000007ff037e24 */ /* 0x002fc8000f8e00ff */
[----:B------:R1:W4:Y:S03]  /*f300*/  SYNCS.PHASECHK.TRANS64.TRYWAIT P1, [R3+URZ+0x32430], R2 ;  /* 0x03243002030075a7 */ /* 0x000326000802017f */
[----:B----4-:R-:W-:Y:S05]  /*f310*/  @!P1 NANOSLEEP.SYNCS 0x989680 ;  /* 0x009896800000995d */ /* 0x010fea0003900000 */
[----:B------:R-:W4:Y:S02]  /*f320*/  @!P1 SYNCS.PHASECHK.TRANS64 P1, [R3+URZ+0x32430], R2 ;  /* 0x03243002030095a7 */ /* 0x000f24000802007f */
[----:B----4-:R-:W-:Y:S05]  /*f330*/  @!P1 BRA `(.L_x_3410) ;  /* 0xfffffffc00ec9947 */ /* 0x010fea000383ffff */
[----:B------:R-:W-:Y:S05]  /*f340*/  BRA `(.L_x_3409) ;  /* 0xffffff2400c07947 */ /* 0x000fea000383ffff */
.L_x_3411:
[----:B-1----:R-:W-:-:S04]  /*f350*/  MOV R3, UR39 ;  /* 0x0000002700037c02 */ /* 0x002fc80008000f00 */
[----:B------:R1:W4:Y:S03]  /*f360*/  SYNCS.PHASECHK.TRANS64.TRYWAIT P1, [R3+URZ+0x32410], R0 ;  /* 0x03241000030075a7 */ /* 0x000326000802017f */
[----:B----4-:R-:W-:Y:S05]  /*f370*/  @!P1 NANOSLEEP.SYNCS 0x989680 ;  /* 0x009896800000995d */ /* 0x010fea0003900000 */
[----:B------:R-:W4:Y:S02]  /*f380*/  @!P1 SYNCS.PHASECHK.TRANS64 P1, [R3+URZ+0x32410], R0 ;  /* 0x03241000030095a7 */ /* 0x000f24000802007f */
[----:B----4-:R-:W-:Y:S05]  /*f390*/  @!P1 BRA `(.L_x_3411) ;  /* 0xfffffffc00ec9947 */ /* 0x010fea000383ffff */
[----:B------:R-:W-:Y:S05]  /*f3a0*/  BRA `(.L_x_3511) ;  /* 0xffffff2800647947 */ /* 0x000fea000383ffff */
.L_x_3415:
[----:B------:R-:W-:-:S04]  /*f3b0*/  IMAD.U32 R3, RZ, RZ, UR7 ;  /* 0x00000007ff037e24 */ /* 0x000fc8000f8e00ff */
[----:B------:R1:W1:Y:S03]  /*f3c0*/  SYNCS.PHASECHK.TRANS64.TRYWAIT P1, [R3+URZ+0x32450], R2 ;  /* 0x03245002030075a7 */ /* 0x000266000802017f */
[----:B-1----:R-:W-:Y:S05]  /*f3d0*/  @!P1 NANOSLEEP.SYNCS 0x989680 ;  /* 0x009896800000995d */ /* 0x002fea0003900000 */
[----:B------:R-:W1:Y:S02]  /*f3e0*/  @!P1 SYNCS.PHASECHK.TRANS64 P1, [R3+URZ+0x32450], R2 ;  /* 0x03245002030095a7 */ /* 0x000e64000802007f */
[----:B-1----:R-:W-:Y:S05]  /*f3f0*/  @!P1 BRA `(.L_x_3415) ;  /* 0xfffffffc00ec9947 */ /* 0x002fea000383ffff */
[----:B------:R-:W-:Y:S05]  /*f400*/  BRA `(.L_x_3414) ;  /* 0xffffff28006c7947 */ /* 0x000fea000383ffff */
.L_x_3420:
[----:B---3--:R-:W-:-:S04]  /*f410*/  IMAD.U32 R152, RZ, RZ, UR4 ;  /* 0x00000004ff987e24 */ /* 0x008fc8000f8e00ff */
[----:B------:R3:W4:Y:S03]  /*f420*/  SYNCS.PHASECHK.TRANS64.TRYWAIT P2, [R152+URZ+0x32430], R209 ;  /* 0x032430d1980075a7 */ /* 0x000726000804017f */
[----:B----4-:R-:W-:Y:S05]  /*f430*/  @!P2 NANOSLEEP.SYNCS 0x989680 ;  /* 0x009896800000a95d */ /* 0x010fea0003900000 */
[----:B------:R-:W4:Y:S02]  /*f440*/  @!P2 SYNCS.PHASECHK.TRANS64 P2, [R152+URZ+0x32430], R209 ;  /* 0x032430d19800a5a7 */ /* 0x000f24000804007f */
[----:B----4-:R-:W-:Y:S05]  /*f450*/  @!P2 BRA `(.L_x_3420) ;  /* 0xfffffffc00eca947 */ /* 0x010fea000383ffff */
[----:B------:R-:W-:Y:S05]  /*f460*/  BRA `(.L_x_3419) ;  /* 0xffffff5000707947 */ /* 0x000fea000383ffff */
.L_x_3424:
[----:B---3--:R-:W-:-:S04]  /*f470*/  MOV R210, UR4 ;  /* 0x0000000400d27c02 */ /* 0x008fc80008000f00 */
[----:B------:R3:W4:Y:S03]  /*f480*/  SYNCS.PHASECHK.TRANS64.TRYWAIT P2, [R210+URZ+0x32450], R209 ;  /* 0x032450d1d20075a7 */ /* 0x000726000804017f */
[----:B----4-:R-:W-:Y:S05]  /*f490*/  @!P2 NANOSLEEP.SYNCS 0x989680 ;  /* 0x009896800000a95d */ /* 0x010fea0003900000 */
[----:B------:R-:W4:Y:S02]  /*f4a0*/  @!P2 SYNCS.PHASECHK.TRANS64 P2, [R210+URZ+0x32450], R209 ;  /* 0x032450d1d200a5a7 */ /* 0x000f24000804007f */
[----:B----4-:R-:W-:Y:S05]  /*f4b0*/  @!P2 BRA `(.L_x_3424) ;  /* 0xfffffffc00eca947 */ /* 0x010fea000383ffff */
[----:B------:R-:W-:Y:S05]  /*f4c0*/  BRA `(.L_x_3423) ;  /* 0xffffff5000ec7947 */ /* 0x000fea000383ffff */
.L_x_3430:
[----:B----4-:R-:W-:-:S04]  /*f4d0*/  IMAD.U32 R153, RZ, RZ, UR4 ;  /* 0x00000004ff997e24 */ /* 0x010fc8000f8e00ff */
[----:B------:R4:W1:Y:S03]  /*f4e0*/  SYNCS.PHASECHK.TRANS64.TRYWAIT P2, [R153+URZ+0x32430], R208 ;  /* 0x032430d0990075a7 */ /* 0x000866000804017f */
[----:B-1----:R-:W-:Y:S05]  /*f4f0*/  @!P2 NANOSLEEP.SYNCS 0x989680 ;  /* 0x009896800000a95d */ /* 0x002fea0003900000 */
[----:B------:R-:W1:Y:S02]  /*f500*/  @!P2 SYNCS.PHASECHK.TRANS64 P2, [R153+URZ+0x32430], R208 ;  /* 0x032430d09900a5a7 */ /* 0x000e64000804007f */
[----:B-1----:R-:W-:Y:S05]  /*f510*/  @!P2 BRA `(.L_x_3430) ;  /* 0xfffffffc00eca947 */ /* 0x002fea000383ffff */
[----:B------:R-:W-:Y:S05]  /*f520*/  BRA `(.L_x_3429) ;  /* 0xffffff8000607947 */ /* 0x000fea000383ffff */
.L_x_3434:
[----:B--2---:R-:W-:-:S04]  /*f530*/  IMAD.U32 R209, RZ, RZ, UR4 ;  /* 0x00000004ffd17e24 */ /* 0x004fc8000f8e00ff */
[----:B------:R2:W4:Y:S03]  /*f540*/  SYNCS.PHASECHK.TRANS64.TRYWAIT P2, [R209+URZ+0x32450], R208 ;  /* 0x032450d0d10075a7 */ /* 0x000526000804017f */
[----:B----4-:R-:W-:Y:S05]  /*f550*/  @!P2 NANOSLEEP.SYNCS 0x989680 ;  /* 0x009896800000a95d */ /* 0x010fea0003900000 */
[----:B------:R-:W4:Y:S02]  /*f560*/  @!P2 SYNCS.PHASECHK.TRANS64 P2, [R209+URZ+0x32450], R208 ;  /* 0x032450d0d100a5a7 */ /* 0x000f24000804007f */
[----:B----4-:R-:W-:Y:S05]  /*f570*/  @!P2 BRA `(.L_x_3434) ;  /* 0xfffffffc00eca947 */ /* 0x010fea000383ffff */
[----:B------:R-:W-:Y:S05]  /*f580*/  BRA `(.L_x_3433) ;  /* 0xffffff8000dc7947 */ /* 0x000fea000383ffff */
.L_x_3459:
[----:B------:R-:W1:Y:S01]  /*f590*/  S2R R7, SR_TID.X ;  /* 0x0000000000077919 */ /* 0x000e620000002100 */
[----:B------:R-:W-:Y:S01]  /*f5a0*/  IMAD.MOV.U32 R12, RZ, RZ, RZ ;  /* 0x000000ffff0c7224 */ /* 0x000fe200078e00ff */
[----:B------:R-:W-:Y:S01]  /*f5b0*/  MOV R15, 0xffffffff ;  /* 0xffffffff000f7802 */ /* 0x000fe20000000f00 */
[----:B------:R-:W-:Y:S01]  /*f5c0*/  IMAD.MOV.U32 R11, RZ, RZ, 0x1f ;  /* 0x0000001fff0b7424 */ /* 0x000fe200078e00ff */
[----:B-1----:R-:W-:-:S04]  /*f5d0*/  SHF.R.U32.HI R7, RZ, 0x5, R7 ;  /* 0x00000005ff077819 */ /* 0x002fc80000011607 */
[----:B------:R-:W-:-:S04]  /*f5e0*/  LOP3.LUT R7, R7, 0x3, RZ, 0xc0, !PT ;  /* 0x0000000307077812 */ /* 0x000fc800078ec0ff */
[----:B------:R-:W-:-:S07]  /*f5f0*/  MOV R13, R7 ;  /* 0x00000007000d7202 */ /* 0x000fce0000000f00 */
[----:B------:R-:W-:Y:S05]  /*f600*/  WARPSYNC.COLLECTIVE R15, `(.L_x_3512) ;  /* 0x000000000f087348 */ /* 0x000fea0003c00000 */
[----:B------:R1:W2:Y:S02]  /*f610*/  SHFL.IDX P6, R14, R13, R12, R11 ;  /* 0x0000000c0d0e7389 */ /* 0x0002a400000c000b */
[----:B-12---:R-:W-:Y:S01]  /*f620*/  ENDCOLLECTIVE ;  /* 0x000000000000791b */ /* 0x006fe20003800000 */
.L_x_3512:
[----:B------:R-:W-:Y:S05]  /*f630*/  BRA `(.L_x_3513) ;  /* 0xffffffd800407947 */ /* 0x000fea000383ffff */
.L_x_3460:
[----:B------:R-:W-:Y:S01]  /*f640*/  BSSY B0, `(.L_x_3514) ;  /* 0x0000006000007945 */ /* 0x000fe20003800000 */
[----:B------:R-:W-:-:S07]  /*f650*/  IMAD.MOV.U32 R15, RZ, RZ, -0x1 ;  /* 0xffffffffff0f7424 */ /* 0x000fce00078e00ff */
[----:B------:R-:W-:Y:S05]  /*f660*/  WARPSYNC.COLLECTIVE R15, `(.L_x_3515) ;  /* 0x000000000f0c7348 */ /* 0x000fea0003c00000 */
[----:B------:R-:W-:Y:S02]  /*f670*/  ELECT P6, UR62, PT ;  /* 0x00000000003e782f */ /* 0x000fe400038c0000 */
[----:B------:R-:W-:Y:S01]  /*f680*/  MOV R14, UR62 ;  /* 0x0000003e000e7c02 */ /* 0x000fe20008000f00 */
[----:B------:R-:W-:Y:S10]  /*f690*/  ENDCOLLECTIVE ;  /* 0x000000000000791b */ /* 0x000ff40003800000 */
.L_x_3515:
[----:B------:R-:W-:Y:S05]  /*f6a0*/  BSYNC B0 ;  /* 0x0000000000007941 */ /* 0x000fea0003800000 */
.L_x_3514:
[----:B------:R-:W-:Y:S05]  /*f6b0*/  BRA `(.L_x_3516) ;  /* 0xffffffd800307947 */ /* 0x000fea000383ffff */
.L_x_3463:
[----:B-1----:R1:W2:Y:S02]  /*f6c0*/  SYNCS.PHASECHK.TRANS64.TRYWAIT P2, [R10+URZ+0x32440], R5 ;  /* 0x032440050a0075a7 */ /* 0x0022a4000804017f */
[----:B--2---:R-:W-:Y:S05]  /*f6d0*/  @!P2 NANOSLEEP.SYNCS 0x989680 ;  /* 0x009896800000a95d */ /* 0x004fea0003900000 */
[----:B------:R-:W2:Y:S02]  /*f6e0*/  @!P2 SYNCS.PHASECHK.TRANS64 P2, [R10+URZ+0x32440], R5 ;  /* 0x032440050a00a5a7 */ /* 0x000ea4000804007f */
[----:B--2---:R-:W-:Y:S05]  /*f6f0*/  @!P2 BRA `(.L_x_3463) ;  /* 0xfffffffc00f0a947 */ /* 0x004fea000383ffff */
[----:B------:R-:W-:Y:S05]  /*f700*/  BRA `(.L_x_3517) ;  /* 0xffffffd8007c7947 */ /* 0x000fea000383ffff */
.L_x_3467:
[----:B--2---:R2:W3:Y:S02]  /*f710*/  SYNCS.PHASECHK.TRANS64.TRYWAIT P2, [R18+URZ+0x32420], R5 ;  /* 0x03242005120075a7 */ /* 0x0044e4000804017f */
[----:B---3--:R-:W-:Y:S05]  /*f720*/  @!P2 NANOSLEEP.SYNCS 0x989680 ;  /* 0x009896800000a95d */ /* 0x008fea0003900000 */
[----:B------:R-:W3:Y:S02]  /*f730*/  @!P2 SYNCS.PHASECHK.TRANS64 P2, [R18+URZ+0x32420], R5 ;  /* 0x032420051200a5a7 */ /* 0x000ee4000804007f */
[----:B---3--:R-:W-:Y:S05]  /*f740*/  @!P2 BRA `(.L_x_3467) ;  /* 0xfffffffc00f0a947 */ /* 0x008fea000383ffff */
[----:B------:R-:W-:Y:S05]  /*f750*/  BRA `(.L_x_3518) ;  /* 0xffffffdc00c07947 */ /* 0x000fea000383ffff */
.L_x_3470:
[----:B-1----:R1:W2:Y:S02]  /*f760*/  SYNCS.PHASECHK.TRANS64.TRYWAIT P2, [R10+URZ+0x32460], R5 ;  /* 0x032460050a0075a7 */ /* 0x0022a4000804017f */
[----:B--2---:R-:W-:Y:S05]  /*f770*/  @!P2 NANOSLEEP.SYNCS 0x989680 ;  /* 0x009896800000a95d */ /* 0x004fea0003900000 */
[----:B------:R-:W2:Y:S02]  /*f780*/  @!P2 SYNCS.PHASECHK.TRANS64 P2, [R10+URZ+0x32460], R5 ;  /* 0x032460050a00a5a7 */ /* 0x000ea4000804007f */
[----:B--2---:R-:W-:Y:S05]  /*f790*/  @!P2 BRA `(.L_x_3470) ;  /* 0xfffffffc00f0a947 */ /* 0x004fea000383ffff */
[----:B------:R-:W-:Y:S05]  /*f7a0*/  BRA `(.L_x_3519) ;  /* 0xffffffdc00d47947 */ /* 0x000fea000383ffff */
.L_x_3477:
[----:B-1----:R1:W2:Y:S02]  /*f7b0*/  SYNCS.PHASECHK.TRANS64.TRYWAIT P3, [R2+URZ+0x32440], R3 ;  /* 0x03244003020075a7 */ /* 0x0022a4000806017f */
[----:B--2---:R-:W-:Y:S05]  /*f7c0*/  @!P3 NANOSLEEP.SYNCS 0x989680 ;  /* 0x009896800000b95d */ /* 0x004fea0003900000 */
[----:B------:R-:W2:Y:S02]  /*f7d0*/  @!P3 SYNCS.PHASECHK.TRANS64 P3, [R2+URZ+0x32440], R3 ;  /* 0x032440030200b5a7 */ /* 0x000ea4000806007f */
[----:B--2---:R-:W-:Y:S05]  /*f7e0*/  @!P3 BRA `(.L_x_3477) ;  /* 0xfffffffc00f0b947 */ /* 0x004fea000383ffff */
[----:B------:R-:W-:Y:S05]  /*f7f0*/  BRA `(.L_x_3520) ;  /* 0xffffffe400007947 */ /* 0x000fea000383ffff */
.L_x_3479:
[----:B--2---:R2:W3:Y:S02]  /*f800*/  SYNCS.PHASECHK.TRANS64.TRYWAIT P3, [R2+URZ+0x32460], R3 ;  /* 0x03246003020075a7 */ /* 0x0044e4000806017f */
[----:B---3--:R-:W-:Y:S05]  /*f810*/  @!P3 NANOSLEEP.SYNCS 0x989680 ;  /* 0x009896800000b95d */ /* 0x008fea0003900000 */
[----:B------:R-:W3:Y:S02]  /*f820*/  @!P3 SYNCS.PHASECHK.TRANS64 P3, [R2+URZ+0x32460], R3 ;  /* 0x032460030200b5a7 */ /* 0x000ee4000806007f */
[----:B---3--:R-:W-:Y:S05]  /*f830*/  @!P3 BRA `(.L_x_3479) ;  /* 0xfffffffc00f0b947 */ /* 0x008fea000383ffff */
[----:B------:R-:W-:Y:S05]  /*f840*/  BRA `(.L_x_3521) ;  /* 0xffffffe400507947 */ /* 0x000fea000383ffff */
.L_x_3485:
[----:B-1----:R1:W2:Y:S02]  /*f850*/  SYNCS.PHASECHK.TRANS64.TRYWAIT P3, [R3+URZ+0x32440], R2 ;  /* 0x03244002030075a7 */ /* 0x0022a4000806017f */
[----:B--2---:R-:W-:Y:S05]  /*f860*/  @!P3 NANOSLEEP.SYNCS 0x989680 ;  /* 0x009896800000b95d */ /* 0x004fea0003900000 */
[----:B------:R-:W2:Y:S02]  /*f870*/  @!P3 SYNCS.PHASECHK.TRANS64 P3, [R3+URZ+0x32440], R2 ;  /* 0x032440020300b5a7 */ /* 0x000ea4000806007f */
[----:B--2---:R-:W-:Y:S05]  /*f880*/  @!P3 BRA `(.L_x_3485) ;  /* 0xfffffffc00f0b947 */ /* 0x004fea000383ffff */
[----:B------:R-:W-:Y:S05]  /*f890*/  BRA `(.L_x_3522) ;  /* 0xffffffe800707947 */ /* 0x000fea000383ffff */
.L_x_3487:
[----:B--2---:R2:W3:Y:S02]  /*f8a0*/  SYNCS.PHASECHK.TRANS64.TRYWAIT P3, [R3+URZ+0x32460], R2 ;  /* 0x03246002030075a7 */ /* 0x0044e4000806017f */
[----:B---3--:R-:W-:Y:S05]  /*f8b0*/  @!P3 NANOSLEEP.SYNCS 0x989680 ;  /* 0x009896800000b95d */ /* 0x008fea0003900000 */
[----:B------:R-:W3:Y:S02]  /*f8c0*/  @!P3 SYNCS.PHASECHK.TRANS64 P3, [R3+URZ+0x32460], R2 ;  /* 0x032460020300b5a7 */ /* 0x000ee4000806007f */
[----:B---3--:R-:W-:Y:S05]  /*f8d0*/  @!P3 BRA `(.L_x_3487) ;  /* 0xfffffffc00f0b947 */ /* 0x008fea000383ffff */
[----:B------:R-:W-:Y:S05]  /*f8e0*/  BRA `(.L_x_3523) ;  /* 0xffffffe800c07947 */ /* 0x000fea000383ffff */
.L_x_3492:
[----:B-1----:R1:W2:Y:S02]  /*f8f0*/  SYNCS.PHASECHK.TRANS64.TRYWAIT P3, [R2+URZ+0x32440], R3 ;  /* 0x03244003020075a7 */ /* 0x0022a4000806017f */
[----:B--2---:R-:W-:Y:S05]  /*f900*/  @!P3 NANOSLEEP.SYNCS 0x989680 ;  /* 0x009896800000b95d */ /* 0x004fea0003900000 */
[----:B------:R-:W2:Y:S02]  /*f910*/  @!P3 SYNCS.PHASECHK.TRANS64 P3, [R2+URZ+0x32440], R3 ;  /* 0x032440030200b5a7 */ /* 0x000ea4000806007f */
[----:B--2---:R-:W-:Y:S05]  /*f920*/  @!P3 BRA `(.L_x_3492) ;  /* 0xfffffffc00f0b947 */ /* 0x004fea000383ffff */
[----:B------:R-:W-:Y:S05]  /*f930*/  BRA `(.L_x_3524) ;  /* 0xffffffec00cc7947 */ /* 0x000fea000383ffff */
.L_x_3494:
[----:B--2---:R2:W3:Y:S02]  /*f940*/  SYNCS.PHASECHK.TRANS64.TRYWAIT P3, [R2+URZ+0x32460], R3 ;  /* 0x03246003020075a7 */ /* 0x0044e4000806017f */
[----:B---3--:R-:W-:Y:S05]  /*f950*/  @!P3 NANOSLEEP.SYNCS 0x989680 ;  /* 0x009896800000b95d */ /* 0x008fea0003900000 */
[----:B------:R-:W3:Y:S02]  /*f960*/  @!P3 SYNCS.PHASECHK.TRANS64 P3, [R2+URZ+0x32460], R3 ;  /* 0x032460030200b5a7 */ /* 0x000ee4000806007f */
[----:B---3--:R-:W-:Y:S05]  /*f970*/  @!P3 BRA `(.L_x_3494) ;  /* 0xfffffffc00f0b947 */ /* 0x008fea000383ffff */
[----:B------:R-:W-:Y:S05]  /*f980*/  BRA `(.L_x_3525) ;  /* 0xfffffff0001c7947 */ /* 0x000fea000383ffff */
.L_x_3499:
[----:B------:R-:W-:Y:S01]  /*f990*/  BSSY B0, `(.L_x_3526) ;  /* 0x0000007000007945 */ /* 0x000fe20003800000 */
[----:B------:R-:W-:Y:S01]  /*f9a0*/  IMAD.MOV.U32 R12, RZ, RZ, RZ ;  /* 0x000000ffff0c7224 */ /* 0x000fe200078e00ff */
[----:B------:R-:W-:Y:S01]  /*f9b0*/  MOV R11, 0x1f ;  /* 0x0000001f000b7802 */ /* 0x000fe20000000f00 */
[----:B------:R-:W-:-:S07]  /*f9c0*/  IMAD.MOV.U32 R15, RZ, RZ, -0x1 ;  /* 0xffffffffff0f7424 */ /* 0x000fce00078e00ff */
[----:B-123--:R-:W-:Y:S05]  /*f9d0*/  WARPSYNC.COLLECTIVE R15, `(.L_x_3527) ;  /* 0x000000000f087348 */ /* 0x00efea0003c00000 */
[----:B------:R4:W1:Y:S02]  /*f9e0*/  SHFL.IDX P6, R14, R13, R12, R11 ;  /* 0x0000000c0d0e7389 */ /* 0x00086400000c000b */
[----:B-1234-:R-:W-:Y:S01]  /*f9f0*/  ENDCOLLECTIVE ;  /* 0x000000000000791b */ /* 0x01efe20003800000 */
.L_x_3527:
[----:B------:R-:W-:Y:S05]  /*fa00*/  BSYNC B0 ;  /* 0x0000000000007941 */ /* 0x000fea0003800000 */
.L_x_3526:
[----:B------:R-:W-:Y:S05]  /*fa10*/  BRA `(.L_x_3528) ;  /* 0xfffffff400107947 */ /* 0x000fea000383ffff */
.L_x_3501:
[----:B-1----:R1:W2:Y:S02]  /*fa20*/  SYNCS.PHASECHK.TRANS64.TRYWAIT P0, [R7+URZ+0x32420], R0 ;  /* 0x03242000070075a7 */ /* 0x0022a4000800017f */
[----:B--2---:R-:W-:Y:S05]  /*fa30*/  @!P0 NANOSLEEP.SYNCS 0x989680 ;  /* 0x009896800000895d */ /* 0x004fea0003900000 */
[----:B------:R-:W2:Y:S02]  /*fa40*/  @!P0 SYNCS.PHASECHK.TRANS64 P0, [R7+URZ+0x32420], R0 ;  /* 0x03242000070085a7 */ /* 0x000ea4000800007f */
[----:B--2---:R-:W-:Y:S05]  /*fa50*/  @!P0 BRA `(.L_x_3501) ;  /* 0xfffffffc00f08947 */ /* 0x004fea000383ffff */
[----:B------:R-:W-:Y:S05]  /*fa60*/  BRA `(.L_x_3529) ;  /* 0xfffffff400647947 */ /* 0x000fea000383ffff */
.L_x_3505:
[----:B-1----:R1:W2:Y:S02]  /*fa70*/  SYNCS.PHASECHK.TRANS64.TRYWAIT P0, [R5+URZ], R4 ;  /* 0x00000004050075a7 */ /* 0x0022a4000800017f */
[----:B--2---:R-:W-:Y:S05]  /*fa80*/  @!P0 NANOSLEEP.SYNCS 0x989680 ;  /* 0x009896800000895d */ /* 0x004fea0003900000 */
[----:B------:R-:W2:Y:S02]  /*fa90*/  @!P0 SYNCS.PHASECHK.TRANS64 P0, [R5+URZ], R4 ;  /* 0x00000004050085a7 */ /* 0x000ea4000800007f */
[----:B--2---:R-:W-:Y:S05]  /*faa0*/  @!P0 BRA `(.L_x_3505) ;  /* 0xfffffffc00f08947 */ /* 0x004fea000383ffff */
[----:B------:R-:W-:Y:S05]  /*fab0*/  BRA `(.L_x_3530) ;  /* 0xfffffff400b87947 */ /* 0x000fea000383ffff */
.L_x_3506:
[----:B--2---:R2:W1:Y:S02]  /*fac0*/  SYNCS.PHASECHK.TRANS64.TRYWAIT P0, [R3+URZ], R0 ;  /* 0x00000000030075a7 */ /* 0x004464000800017f */
[----:B-1----:R-:W-:Y:S05]  /*fad0*/  @!P0 NANOSLEEP.SYNCS 0x989680 ;  /* 0x009896800000895d */ /* 0x002fea0003900000 */
[----:B------:R-:W1:Y:S02]  /*fae0*/  @!P0 SYNCS.PHASECHK.TRANS64 P0, [R3+URZ], R0 ;  /* 0x00000000030085a7 */ /* 0x000e64000800007f */
[----:B-1----:R-:W-:Y:S05]  /*faf0*/  @!P0 BRA `(.L_x_3506) ;  /* 0xfffffffc00f08947 */ /* 0x002fea000383ffff */
[----:B------:R-:W-:Y:S05]  /*fb00*/  BRA `(.L_x_3531) ;  /* 0xfffffff400ac7947 */ /* 0x000fea000383ffff */
.L_x_3508:
[----:B-1----:R1:W2:Y:S02]  /*fb10*/  SYNCS.PHASECHK.TRANS64.TRYWAIT P0, [R5+URZ], R4 ;  /* 0x00000004050075a7 */ /* 0x0022a4000800017f */
[----:B--2---:R-:W-:Y:S05]  /*fb20*/  @!P0 NANOSLEEP.SYNCS 0x989680 ;  /* 0x009896800000895d */ /* 0x004fea0003900000 */
[----:B------:R-:W2:Y:S02]  /*fb30*/  @!P0 SYNCS.PHASECHK.TRANS64 P0, [R5+URZ], R4 ;  /* 0x00000004050085a7 */ /* 0x000ea4000800007f */
[----:B--2---:R-:W-:Y:S05]  /*fb40*/  @!P0 BRA `(.L_x_3508) ;  /* 0xfffffffc00f08947 */ /* 0x004fea000383ffff */
[----:B------:R-:W-:Y:S05]  /*fb50*/  BRA `(.L_x_3532) ;  /* 0xfffffff400b07947 */ /* 0x000fea000383ffff */
.L_x_3533:
        /* <DEDUP_REMOVED lines=10> */
.L_x_4730:


//--------------------- .text._ZN7cutlass13device_kernelIN5flash11enable_sm90INS1_16FlashAttnFwdSm90INS1_25CollectiveMainloopFwdSm90ILi2EN4cute5tupleIJNS5_1CILi1EEES8_S8_EEENS6_IJNS7_ILi128EEENS7_ILi96EEENS7_ILi64EEEEEELi256ENS_10bfloat16_tEfNS_4arch4Sm90ELb1ELb0ELb1ELb1ELb0ELb0ELb0ELb1ELb0ELb0ELb0ELb0EEENS1_21CollectiveEpilogueFwdINS6_IJSA_NS7_ILi256EEESB_EEES9_SE_SG_Li256ELb1ELb0ELb0ELb0EEENS1_36VarlenDynamicPersistentTileSchedulerILi128ELi96ELi256ELi32ELb0ELb0ELb1ELb1ELb1ELb1EEEEEEEEEvNT_6ParamsE --------------------------
	.section	.text._ZN7cutlass13device_kernelIN5flash11enable_sm90INS1_16FlashAttnFwdSm90INS1_25CollectiveMainloopFwdSm90ILi2EN4cute5tupleIJNS5_1CILi1EEES8_S8_EEENS6_IJNS7_ILi128EEENS7_ILi96EEENS7_ILi64EEEEEELi256ENS_10bfloat16_tEfNS_4arch4Sm90ELb1ELb0ELb1ELb1ELb0ELb0ELb0ELb1ELb0ELb0ELb0ELb0EEENS1_21CollectiveEpilogueFwdINS6_IJSA_NS7_ILi256EEESB_EEES9_SE_SG_Li256ELb1ELb0ELb0ELb0EEENS1_36VarlenDynamicPersistentTileSchedulerILi128ELi96ELi256ELi32ELb0ELb0ELb1ELb1ELb1ELb1EEEEEEEEEvNT_6ParamsE,"ax",@progbits
	.align	128
.text._ZN7cutlass13device_kernelIN5flash11enable_sm90INS1_16FlashAttnFwdSm90INS1_25CollectiveMainloopFwdSm90ILi2EN4cute5tupleIJNS5_1CILi1EEES8_S8_EEENS6_IJNS7_ILi128EEENS7_ILi96EEENS7_ILi64EEEEEELi256ENS_10bfloat16_tEfNS_4arch4Sm90ELb1ELb0ELb1ELb1ELb0ELb0ELb0ELb1ELb0ELb0ELb0ELb0EEENS1_21CollectiveEpilogueFwdINS6_IJSA_NS7_ILi256EEESB_EEES9_SE_SG_Li256ELb1ELb0ELb0ELb0EEENS1_36VarlenDynamicPersistentTileSchedulerILi128ELi96ELi256ELi32ELb0ELb0ELb1ELb1ELb1ELb1EEEEEEEEEvNT_6ParamsE:
        .type           _ZN7cutlass13device_kernelIN5flash11enable_sm90INS1_16FlashAttnFwdSm90INS1_25CollectiveMainloopFwdSm90ILi2EN4cute5tupleIJNS5_1CILi1EEES8_S8_EEENS6_IJNS7_ILi128EEENS7_ILi96EEENS7_ILi64EEEEEELi256ENS_10bfloat16_tEfNS_4arch4Sm90ELb1ELb0ELb1ELb1ELb0ELb0ELb0ELb1ELb0ELb0ELb0ELb0EEENS1_21CollectiveEpilogueFwdINS6_IJSA_NS7_ILi256EEESB_EEES9_SE_SG_Li256ELb1ELb0ELb0ELb0EEENS1_36VarlenDynamicPersistentTileSchedulerILi128ELi96ELi256ELi32ELb0ELb0ELb1ELb1ELb1ELb1EEEEEEEEEvNT_6ParamsE,@function
        .size           _ZN7cutlass13device_kernelIN5flash11enable_sm90INS1_16FlashAttnFwdSm90INS1_25CollectiveMainloopFwdSm90ILi2EN4cute5tupleIJNS5_1CILi1EEES8_S8_EEENS6_IJNS7_ILi128EEENS7_ILi96EEENS7_ILi64EEEEEELi256ENS_10bfloat16_tEfNS_4arch4Sm90ELb1ELb0ELb1ELb1ELb0ELb0ELb0ELb1ELb0ELb0ELb0ELb0EEENS1_21CollectiveEpilogueFwdINS6_IJSA_NS7_ILi256EEESB_EEES9_SE_SG_Li256ELb1ELb0ELb0ELb0EEENS1_36VarlenDynamicPersistentTileSchedulerILi128ELi96ELi256ELi32ELb0ELb0ELb1ELb1ELb1ELb1EEEEEEEEEvNT_6ParamsE,(.L_x_4731 - _ZN7cutlass13device_kernelIN5flash11enable_sm90INS1_16FlashAttnFwdSm90INS1_25CollectiveMainloopFwdSm90ILi2EN4cute5tupleIJNS5_1CILi1EEES8_S8_EEENS6_IJNS7_ILi128EEENS7_ILi96EEENS7_ILi64EEEEEELi256ENS_10bfloat16_tEfNS_4arch4Sm90ELb1ELb0ELb1ELb1ELb0ELb0ELb0ELb1ELb0ELb0ELb0ELb0EEENS1_21CollectiveEpilogueFwdINS6_IJSA_NS7_ILi256EEESB_EEES9_SE_SG_Li256ELb1ELb0ELb0ELb0EEENS1_36VarlenDynamicPersistentTileSchedulerILi128ELi96ELi256ELi32ELb0ELb0ELb1ELb1ELb1ELb1EEEEEEEEEvNT_6ParamsE)
        .other          _ZN7cutlass13device_kernelIN5flash11enable_sm90INS1_16FlashAttnFwdSm90INS1_25CollectiveMainloopFwdSm90ILi2EN4cute5tupleIJNS5_1CILi1EEES8_S8_EEENS6_IJNS7_ILi128EEENS7_ILi96EEENS7_ILi64EEEEEELi256ENS_10bfloat16_tEfNS_4arch4Sm90ELb1ELb0ELb1ELb1ELb0ELb0ELb0ELb1ELb0ELb0ELb0ELb0EEENS1_21CollectiveEpilogueFwdINS6_IJSA_NS7_ILi256EEESB_EEES9_SE_SG_Li256ELb1ELb0ELb0ELb0EEENS1_36VarlenDynamicPersistentTileSchedulerILi128ELi96ELi256ELi32ELb0ELb0ELb1ELb1ELb1ELb1EEEEEEEEEvNT_6ParamsE,@"STO_CUDA_ENTRY STV_DEFAULT"
_ZN7cutlass13device_kernelIN5flash11enable_sm90INS1_16FlashAttnFwdSm90INS1_25CollectiveMainloopFwdSm90ILi2EN4cute5tupleIJNS5_1CILi1EEES8_S8_EEENS6_IJNS7_ILi128EEENS7_ILi96EEENS7_ILi64EEEEEELi256ENS_10bfloat16_tEfNS_4arch4Sm90ELb1ELb0ELb1ELb1ELb0ELb0ELb0ELb1ELb0ELb0ELb0ELb0EEENS1_21CollectiveEpilogueFwdINS6_IJSA_NS7_ILi256EEESB_EEES9_SE_SG_Li256ELb1ELb0ELb0ELb0EEENS1_36VarlenDynamicPersistentTileSchedulerILi128ELi96ELi256ELi32ELb0ELb0ELb1ELb1ELb1ELb1EEEEEEEEEvNT_6ParamsE:
        /* <DEDUP_REMOVED lines=21> */
.L_x_3535:
[----:B------:R-:W-:Y:S05]  /*0150*/  BSYNC B0 ;  /* 0x0000000000007941 */ /* 0x000fea0003800000 */
.L_x_3534:
        /* <DEDUP_REMOVED lines=41> */
.L_x_3536:
        /* <DEDUP_REMOVED lines=22> */
.L_x_3537:
        /* <DEDUP_REMOVED lines=18> */
.L_x_3538:
        /* <DEDUP_REMOVED lines=22> */
.L_x_3539:
        /* <DEDUP_REMOVED lines=22> */
.L_x_3540:
[----:B------:R-:W-:Y:S01]  /*0930*/  PLOP3.LUT P0, PT, PT, PT, UP0, 0x80, 0x0 ;  /* 0x000000000000781c */ /* 0x000fe20003f0f008 */
[----:B------:R-:W-:Y:S01]  /*0940*/  UMOV UR36, 0x1 ;  /* 0x0000000100247882 */ /* 0x000fe20000000000 */
[----:B------:R-:W-:Y:S01]  /*0950*/  NOP ;  /* 0x0000000000007918 */ /* 0x000fe20000000000 */
[----:B------:R-:W-:Y:S01]  /*0960*/  USEL UR36, UR36, 0x2, !UP0 ;  /* 0x0000000224247887 */ /* 0x000fe2000c000000 */
[----:B------:R-:W-:Y:S01]  /*0970*/  ULDC.64 UR38, c[0x0][0x208] ;  /* 0x0000820000267ab9 */ /* 0x000fe20000000a00 */
[----:B012-4-:R-:W-:Y:S08]  /*0980*/  BAR.SYNC.DEFER_BLOCKING 0x0 ;  /* 0x0000000000007b1d */ /* 0x017ff00000010000 */
[----:B------:R-:W-:Y:S05]  /*0990*/  @!P0 BRA `(.L_x_3541) ;  /* 0x000000b400648947 */ /* 0x000fea0003800000 */
.L_x_3542:
        /* <DEDUP_REMOVED lines=28> */
[----:B------:R-:W-:Y:S01]  /*0b60*/  SHF.R.S32.HI R200, RZ, 0x7, R5 ;  /* 0x00000007ffc87819 */ /* 0x000fe20000011405 */
[----:B------:R-:W-:Y:S02]  /*0b70*/  IMAD.SHL.U32 R2, R2, 0x20, RZ ;  /* 0x0000002002027824 */ /* 0x000fe400078e00ff */
[----:B------:R-:W-:Y:S01]  /*0b80*/  IMAD.IADD R23, R202, 0x1, -R23 ;  /* 0x00000001ca177824 */ /* 0x000fe200078e0a17 */
[----:B------:R-:W-:-:S02]  /*0b90*/  LEA.HI R5, R5, R200, RZ, 0x1 ;  /* 0x000000c805057211 */ /* 0x000fc400078f08ff */
[----:B------:R-:W-:Y:S02]  /*0ba0*/  LOP3.LUT R2, R2, 0xfffffc00, RZ, 0xc0, !PT ;  /* 0xfffffc0002027812 */ /* 0x000fe400078ec0ff */
        /* <DEDUP_REMOVED lines=9> */
[----:B------:R-:W-:Y:S02]  /*0c40*/  LOP3.LUT R18, R6, 0x7ffffffc, RZ, 0xc0, !PT ;  /* 0x7ffffffc06127812 */ /* 0x000fe400078ec0ff */
[----:B------:R-:W-:Y:S02]  /*0c50*/  LOP3.LUT R8, R0, 0xfffffff8, RZ, 0xc0, !PT ;  /* 0xfffffff800087812 */ /* 0x000fe400078ec0ff */
[-C--:B------:R-:W-:Y:S01]  /*0c60*/  LEA.HI R0, R3, R202.reuse, RZ, 0x4 ;  /* 0x000000ca03007211 */ /* 0x080fe200078f20ff */
[----:B------:R-:W-:Y:S01]  /*0c70*/  IMAD.IADD R18, R23, 0x1, -R18 ;  /* 0x0000000117127824 */ /* 0x000fe200078e0a12 */
[----:B------:R-:W-:Y:S01]  /*0c80*/  LEA.HI R3, R3, R202, RZ, 0x3 ;  /* 0x000000ca03037211 */ /* 0x000fe200078f18ff */
[----:B------:R-:W-:Y:S01]  /*0c90*/  IMAD.IADD R11, R7, 0x1, -R8 ;  /* 0x00000001070b7824 */ /* 0x000fe200078e0a08 */
[----:B------:R-:W-:-:S02]  /*0ca0*/  SHF.R.S32.HI R9, RZ, 0x4, R0 ;  /* 0x00000004ff097819 */ /* 0x000fc40000011400 */
[----:B------:R-:W-:Y:S01]  /*0cb0*/  LOP3.LUT R7, R0, 0x3fffff0, RZ, 0xc0, !PT ;  /* 0x03fffff000077812 */ /* 0x000fe200078ec0ff */
[----:B------:R-:W-:Y:S01]  /*0cc0*/  IMAD R4, R4, 0x10, R11 ;  /* 0x0000001004047824 */ /* 0x000fe200078e020b */
[----:B------:R-:W-:Y:S02]  /*0cd0*/  LEA.HI R0, R0, R9, RZ, 0x1 ;  /* 0x0000000900007211 */ /* 0x000fe400078f08ff */
[----:B------:R-:W-:Y:S01]  /*0ce0*/  LOP3.LUT R5, R3, 0x1ffffff8, RZ, 0xc0, !PT ;  /* 0x1ffffff803057812 */ /* 0x000fe200078ec0ff */
[----:B------:R-:W-:Y:S01]  /*0cf0*/  IMAD.IADD R7, R202, 0x1, -R7 ;  /* 0x00000001ca077824 */ /* 0x000fe200078e0a07 */
[----:B------:R-:W-:Y:S01]  /*0d00*/  LOP3.LUT R0, R0, 0x1ffffffe, RZ, 0xc0, !PT ;  /* 0x1ffffffe00007812 */ /* 0x000fe200078ec0ff */
[----:B------:R-:W-:Y:S01]  /*0d10*/  IMAD R19, R19, 0x40, R4 ;  /* 0x0000004013137824 */ /* 0x000fe200078e0204 */
[----:B------:R-:W-:Y:S02]  /*0d20*/  SHF.R.S32.HI R16, RZ, 0x3, R3 ;  /* 0x00000003ff107819 */ /* 0x000fe40000011403 */
[----:B------:R-:W-:Y:S01]  /*0d30*/  LEA R7, R7, R2, 0x6 ;  /* 0x0000000207077211 */ /* 0x000fe200078e30ff */
[----:B------:R-:W-:-:S02]  /*0d40*/  IMAD.IADD R2, R202, 0x1, -R5 ;  /* 0x00000001ca027824 */ /* 0x000fc400078e0a05 */
[----:B------:R-:W-:-:S03]  /*0d50*/  IMAD.IADD R0, R9, 0x1, -R0 ;  /* 0x0000000109007824 */ /* 0x000fc600078e0a00 */
[----:B------:R-:W-:Y:S01]  /*0d60*/  SHF.L.U32 R2, R2, 0x3, RZ ;  /* 0x0000000302027819 */ /* 0x000fe200000006ff */
[----:B------:R-:W-:-:S07]  /*0d70*/  IMAD R201, R0, 0x8, R7 ;  /* 0x0000000800c97824 */ /* 0x000fce00078e0207 */
.L_x_3596:
[----:B0--3-5:R-:W0:Y:S01]  /*0d80*/  LDC.64 R4, c[0x0][0xc60] ;  /* 0x00031800ff047b82 */ /* 0x029e220000000a00 */
        /* <DEDUP_REMOVED lines=13> */
[----:B------:R-:W-:-:S04]  /*0e60*/  @UP0 ULEA UR6, UP2, UR46, UR6, 0x2 ;  /* 0x000000062e060291 */ /* 0x000fc8000f84103f */
[----:B------:R-:W-:Y:S02]  /*0e70*/  @UP0 ULEA.HI.X UR7, UR46, UR7, UR45, 0x2, UP2 ;  /* 0x000000072e070291 */ /* 0x000fe400090f142d */
[----:B------:R-:W-:Y:S01]  /*0e80*/  @UP1 ULEA UR8, UP0, UR46, UR8, 0x2 ;  /* 0x000000082e081291 */ /* 0x000fe2000f80103f */
[----:B------:R-:W-:-:S03]  /*0e90*/  IMAD.U32 R4, RZ, RZ, UR6 ;  /* 0x00000006ff047e24 */ /* 0x000fc6000f8e00ff */
[----:B------:R-:W-:Y:S01]  /*0ea0*/  @UP1 ULEA.HI.X UR9, UR46, UR9, UR45, 0x2, UP0 ;  /* 0x000000092e091291 */ /* 0x000fe200080f142d */
[----:B------:R-:W-:Y:S01]  /*0eb0*/  IMAD.U32 R5, RZ, RZ, UR7 ;  /* 0x00000007ff057e24 */ /* 0x000fe2000f8e00ff */
[----:B------:R-:W-:Y:S01]  /*0ec0*/  ULDC.64 UR6, c[0x0][0x3f8] ;  /* 0x0000fe0000067ab9 */ /* 0x000fe20000000a00 */
[----:B------:R-:W-:-:S03]  /*0ed0*/  IMAD.U32 R6, RZ, RZ, UR8 ;  /* 0x00000008ff067e24 */ /* 0x000fc6000f8e00ff */
[----:B------:R-:W-:Y:S01]  /*0ee0*/  IMAD.U32 R7, RZ, RZ, UR9 ;  /* 0x00000009ff077e24 */ /* 0x000fe2000f8e00ff */
[----:B------:R-:W2:Y:S01]  /*0ef0*/  @P0 LDG.E R4, desc[UR38][R4.64] ;  /* 0x0000002604040981 */ /* 0x000ea2000c1e1900 */
[----:B------:R-:W-:Y:S01]  /*0f00*/  UISETP.NE.U32.AND UP0, UPT, UR6, URZ, UPT ;  /* 0x0000003f0600728c */ /* 0x000fe2000bf05070 */
[----:B------:R-:W-:Y:S02]  /*0f10*/  ULDC.64 UR8, c[0x0][0xa20] ;  /* 0x0002880000087ab9 */ /* 0x000fe40000000a00 */
[----:B------:R-:W3:Y:S01]  /*0f20*/  @P2 LDG.E R6, desc[UR38][R6.64] ;  /* 0x0000002606062981 */ /* 0x000ee2000c1e1900 */
[----:B------:R-:W-:Y:S01]  /*0f30*/  UISETP.NE.AND.EX UP0, UPT, UR7, URZ, UPT, UP0 ;  /* 0x0000003f0700728c */ /* 0x000fe2000bf05300 */
[----:B------:R-:W-:Y:S01]  /*0f40*/  ISETP.NE.U32.AND P1, PT, RZ, UR8, PT ;  /* 0x00000008ff007c0c */ /* 0x000fe2000bf25070 */
[----:B------:R-:W-:Y:S01]  /*0f50*/  ULDC UR6, c[0x0][0x2e0] ;  /* 0x0000b80000067ab9 */ /* 0x000fe20000000800 */
[----:B------:R-:W-:Y:S01]  /*0f60*/  UMOV UR41, URZ ;  /* 0x0000003f00297c82 */ /* 0x000fe20008000000 */
[----:B------:R-:W-:Y:S01]  /*0f70*/  USEL UR4, UR4, 0x1, UP0 ;  /* 0x0000000104047887 */ /* 0x000fe20008000000 */
[----:B------:R-:W-:Y:S01]  /*0f80*/  ISETP.NE.AND.EX P1, PT, RZ, UR9, PT, P1 ;  /* 0x00000009ff007c0c */ /* 0x000fe2000bf25310 */
[----:B------:R-:W-:Y:S01]  /*0f90*/  ULDC UR44, c[0x0][0x288] ;  /* 0x0000a200002c7ab9 */ /* 0x000fe20000000800 */
[----:B------:R-:W-:Y:S01]  /*0fa0*/  UMOV UR43, UR5 ;  /* 0x00000005002b7c82 */ /* 0x000fe20008000000 */
[----:B------:R-:W-:Y:S01]  /*0fb0*/  UIMAD UR6, UR4, UR6, URZ ;  /* 0x00000006040672a4 */ /* 0x000fe2000f8e023f */
[----:B--2---:R-:W-:-:S02]  /*0fc0*/  @P0 R2UR UR41, R4 ;  /* 0x00000000042902ca */ /* 0x004fc400000e0000 */
[----:B---3--:R-:W-:Y:S01]  /*0fd0*/  @P2 R2UR UR44, R6 ;  /* 0x00000000062c22ca */ /* 0x008fe200000e0000 */
[----:B-1--4-:R-:W-:-:S14]  /*0fe0*/  @P2 BRA `(.L_x_3543) ;  /* 0x0000000000342947 */ /* 0x012fdc0003800000 */
[----:B------:R-:W-:Y:S02]  /*0ff0*/  ULDC.64 UR4, c[0x0][0xa00] ;  /* 0x0002800000047ab9 */ /* 0x000fe40000000a00 */
[----:B------:R-:W-:-:S04]  /*1000*/  ISETP.NE.U32.AND P0, PT, RZ, UR4, PT ;  /* 0x00000004ff007c0c */ /* 0x000fc8000bf05070 */
[----:B------:R-:W-:-:S13]  /*1010*/  ISETP.NE.AND.EX P0, PT, RZ, UR5, PT, P0 ;  /* 0x00000005ff007c0c */ /* 0x000fda000bf05300 */
[----:B------:R-:W-:Y:S05]  /*1020*/  @!P0 BRA `(.L_x_3543) ;  /* 0x0000000000248947 */ /* 0x000fea0003800000 */
[----:B------:R-:W-:Y:S02]  /*1030*/  ULDC.64 UR4, c[0x0][0xa00] ;  /* 0x0002800000047ab9 */ /* 0x000fe40000000a00 */
[----:B------:R-:W-:-:S06]  /*1040*/  UIMAD.WIDE UR4, UR46, 0x4, UR4 ;  /* 0x000000042e0478a5 */ /* 0x000fcc000f8e0204 */
[----:B------:R-:W-:Y:S01]  /*1050*/  IMAD.U32 R4, RZ, RZ, UR4 ;  /* 0x00000004ff047e24 */ /* 0x000fe2000f8e00ff */
[----:B------:R-:W-:-:S05]  /*1060*/  MOV R5, UR5 ;  /* 0x0000000500057c02 */ /* 0x000fca0008000f00 */
[----:B------:R-:W2:Y:S04]  /*1070*/  LDG.E R3, desc[UR38][R4.64] ;  /* 0x0000002604037981 */ /* 0x000ea8000c1e1900 */
[----:B------:R-:W3:Y:S01]  /*1080*/  LDG.E R0, desc[UR38][R4.64+0x4] ;  /* 0x0000042604007981 */ /* 0x000ee2000c1e1900 */
[----:B--2---:R-:W-:Y:S02]  /*1090*/  R2UR UR44, R3 ;  /* 0x00000000032c72ca */ /* 0x004fe400000e0000 */
[----:B---3--:R-:W-:-:S13]  /*10a0*/  R2UR UR4, R0 ;  /* 0x00000000000472ca */ /* 0x008fda00000e0000 */
[----:B------:R-:W-:-:S12]  /*10b0*/  UIADD3 UR44, -UR44, UR4, URZ ;  /* 0x000000042c2c7290 */ /* 0x000fd8000fffe13f */
.L_x_3543:
[----:B------:R-:W-:Y:S01]  /*10c0*/  UMOV UR42, UR49 ;  /* 0x00000031002a7c82 */ /* 0x000fe20008000000 */
[----:B------:R-:W-:Y:S05]  /*10d0*/  @!P1 BRA `(.L_x_3544) ;  /* 0x00000000001c9947 */ /* 0x000fea0003800000 */
[----:B------:R-:W-:-:S04]  /*10e0*/  ULEA UR4, UP0, UR46, UR8, 0x2 ;  /* 0x000000082e047291 */ /* 0x000fc8000f80103f */
[----:B------:R-:W-:Y:S02]  /*10f0*/  ULEA.HI.X UR5, UR46, UR9, UR45, 0x2, UP0 ;  /* 0x000000092e057291 */ /* 0x000fe400080f142d */
[----:B------:R-:W-:-:S04]  /*1100*/  IMAD.U32 R4, RZ, RZ, UR4 ;  /* 0x00000004ff047e24 */ /* 0x000fc8000f8e00ff */
[----:B------:R-:W-:-:S05]  /*1110*/  IMAD.U32 R5, RZ, RZ, UR5 ;  /* 0x00000005ff057e24 */ /* 0x000fca000f8e00ff */
[----:B------:R-:W2:Y:S02]  /*1120*/  LDG.E R4, desc[UR38][R4.64] ;  /* 0x0000002604047981 */ /* 0x000ea4000c1e1900 */
[----:B--2---:R-:W-:Y:S01]  /*1130*/  R2UR UR6, R4 ;  /* 0x00000000040672ca */ /* 0x004fe200000e0000 */
[----:B------:R-:W-:-:S14]  /*1140*/  BRA `(.L_x_3545) ;  /* 0x0000000000347947 */ /* 0x000fdc0003800000 */
.L_x_3544:
        /* <DEDUP_REMOVED lines=13> */
.L_x_3545:
[----:B------:R-:W-:Y:S01]  /*1220*/  UIADD3 UR41, -UR41, UR6, URZ ;  /* 0x0000000629297290 */ /* 0x000fe2000fffe13f */
[----:B------:R-:W-:Y:S01]  /*1230*/  PLOP3.LUT P0, PT, PT, PT, PT, 0x80, 0x0 ;  /* 0x000000000000781c */ /* 0x000fe20003f0f070 */
[----:B------:R-:W-:Y:S01]  /*1240*/  ULEA UR5, UR49, 0xdf, 0x7 ;  /* 0x000000df31057891 */ /* 0x000fe2000f8e383f */
[----:B------:R-:W-:Y:S01]  /*1250*/  CS2R R40, SRZ ;  /* 0x0000000000287805 */ /* 0x000fe2000001ff00 */
[----:B------:R-:W-:Y:S01]  /*1260*/  UIADD3 UR4, UR41, 0x5f, URZ ;  /* 0x0000005f29047890 */ /* 0x000fe2000fffe03f */
[----:B------:R-:W-:Y:S01]  /*1270*/  CS2R R20, SRZ ;  /* 0x0000000000147805 */ /* 0x000fe2000001ff00 */
[----:B------:R-:W-:Y:S01]  /*1280*/  UIADD3 UR6, UR41, UR5, -UR44 ;  /* 0x0000000529067290 */ /* 0x000fe2000fffe82c */
        /* <DEDUP_REMOVED lines=12> */
[----:B------:R-:W-:-:S02]  /*1350*/  CS2R R138, SRZ ;  /* 0x00000000008a7805 */ /* 0x000fc4000001ff00 */
[----:B------:R-:W-:Y:S02]  /*1360*/  CS2R R136, SRZ ;  /* 0x0000000000887805 */ /* 0x000fe4000001ff00 */
[----:B------:R-:W-:Y:S01]  /*1370*/  CS2R R134, SRZ ;  /* 0x0000000000867805 */ /* 0x000fe2000001ff00 */
[----:B------:R-:W-:Y:S01]  /*1380*/  UISETP.LT.AND UP0, UPT, UR4, UR6, UPT ;  /* 0x000000060400728c */ /* 0x000fe2000bf01270 */
[----:B------:R-:W-:Y:S02]  /*1390*/  CS2R R132, SRZ ;  /* 0x0000000000847805 */ /* 0x000fe4000001ff00 */
[----:B------:R-:W-:Y:S02]  /*13a0*/  CS2R R130, SRZ ;  /* 0x0000000000827805 */ /* 0x000fe4000001ff00 */
[----:B------:R-:W-:Y:S01]  /*13b0*/  CS2R R128, SRZ ;  /* 0x0000000000807805 */ /* 0x000fe2000001ff00 */
[----:B------:R-:W-:Y:S01]  /*13c0*/  USEL UR50, UR4, UR6, UP0 ;  /* 0x0000000604327287 */ /* 0x000fe20008000000 */
[----:B------:R-:W-:-:S02]  /*13d0*/  CS2R R126, SRZ ;  /* 0x00000000007e7805 */ /* 0x000fc4000001ff00 */
[----:B------:R-:W-:Y:S02]  /*13e0*/  CS2R R124, SRZ ;  /* 0x00000000007c7805 */ /* 0x000fe4000001ff00 */
[----:B------:R-:W-:Y:S01]  /*13f0*/  CS2R R122, SRZ ;  /* 0x00000000007a7805 */ /* 0x000fe2000001ff00 */
[----:B------:R-:W-:Y:S01]  /*1400*/  UISETP.GE.AND UP0, UPT, UR50, 0x1, UPT ;  /* 0x000000013200788c */ /* 0x000fe2000bf06270 */
[----:B------:R-:W-:Y:S02]  /*1410*/  CS2R R120, SRZ ;  /* 0x0000000000787805 */ /* 0x000fe4000001ff00 */
[----:B------:R-:W-:Y:S02]  /*1420*/  CS2R R118, SRZ ;  /* 0x0000000000767805 */ /* 0x000fe4000001ff00 */
[----:B------:R-:W-:Y:S02]  /*1430*/  CS2R R116, SRZ ;  /* 0x0000000000747805 */ /* 0x000fe4000001ff00 */
[----:B------:R-:W-:-:S02]  /*1440*/  CS2R R114, SRZ ;  /* 0x0000000000727805 */ /* 0x000fc4000001ff00 */
[----:B------:R-:W-:Y:S02]  /*1450*/  CS2R R112, SRZ ;  /* 0x0000000000707805 */ /* 0x000fe4000001ff00 */
[----:B------:R-:W-:Y:S02]  /*1460*/  PLOP3.LUT P1, PT, PT, PT, UP0, 0x80, 0x0 ;  /* 0x000000000000781c */ /* 0x000fe40003f2f008 */
        /* <DEDUP_REMOVED lines=42> */
[----:B------:R-:W-:Y:S01]  /*1710*/  MOV R30, RZ ;  /* 0x000000ff001e7202 */ /* 0x000fe20000000f00 */
[----:B------:R-:W-:-:S02]  /*1720*/  IMAD.MOV.U32 R6, RZ, RZ, RZ ;  /* 0x000000ffff067224 */ /* 0x000fc400078e00ff */
        /* <DEDUP_REMOVED lines=31> */
[----:B0-----:R-:W-:-:S07]  /*1920*/  IMAD.MOV.U32 R13, RZ, RZ, RZ ;  /* 0x000000ffff0d7224 */ /* 0x001fce00078e00ff */
[----:B------:R-:W-:-:S07]  /*1930*/  LEPC R20, `(.L_x_3547) ;  /* 0x000000001014794e */ /* 0x000fce0000000000 */
[----:B-1----:R-:W-:Y:S05]  /*1940*/  CALL.ABS.NOINC R14 ;  /* 0x000000000e007343 */ /* 0x002fea0003c00000 */
.L_x_3547:
[----:B------:R-:W0:Y:S01]  /*1950*/  S2R R0, SR_CgaCtaId ;  /* 0x0000000000007919 */ /* 0x000e220000008800 */
[----:B------:R-:W-:Y:S01]  /*1960*/  ULEA.HI UR4, UR47, UR47, URZ, 0x1 ;  /* 0x0000002f2f047291 */ /* 0x000fe2000f8f083f */
[----:B------:R-:W-:Y:S02]  /*1970*/  MOV R7, 0x400 ;  /* 0x0000040000077802 */ /* 0x000fe40000000f00 */
[----:B------:R-:W-:Y:S01]  /*1980*/  IADD3 R8, R22, 0x8, RZ ;  /* 0x0000000816087810 */ /* 0x000fe20007ffe0ff */
[----:B------:R-:W-:-:S04]  /*1990*/  ULOP3.LUT UR4, UR4, 0xfffffffe, URZ, 0xc0, !UPT ;  /* 0xfffffffe04047892 */ /* 0x000fc8000f8ec03f */
[----:B------:R-:W-:-:S06]  /*19a0*/  UIADD3 UR4, UR47, -UR4, URZ ;  /* 0x800000042f047290 */ /* 0x000fcc000fffe03f */
[----:B------:R-:W-:Y:S01]  /*19b0*/  IMAD.U32 R3, RZ, RZ, UR4 ;  /* 0x00000004ff037e24 */ /* 0x000fe2000f8e00ff */
[----:B0-----:R-:W-:-:S04]  /*19c0*/  LEA R7, R0, R7, 0x18 ;  /* 0x0000000700077211 */ /* 0x001fc800078ec0ff */
[----:B------:R-:W-:-:S04]  /*19d0*/  SHF.L.U32 R0, R3, 0x1f, RZ ;  /* 0x0000001f03007819 */ /* 0x000fc800000006ff */
[----:B------:R-:W0:Y:S02]  /*19e0*/  SYNCS.PHASECHK.TRANS64.TRYWAIT P0, [R7+URZ+0x22800], R0 ;  /* 0x02280000070075a7 */ /* 0x000e24000800017f */
[----:B0-----:R-:W-:Y:S05]  /*19f0*/  @!P0 BRA `(.L_x_3548) ;  /* 0x000000f000408947 */ /* 0x001fea0003800000 */
.L_x_3682:
[----:B0-----:R-:W-:Y:S01]  /*1a00*/  IMAD.U32 R0, RZ, RZ, UR48 ;  /* 0x00000030ff007e24 */ /* 0x001fe2000f8e00ff */
[----:B------:R-:W-:Y:S05]  /*1a10*/  WARPSYNC.ALL ;  /* 0x0000000000007948 */ /* 0x000fea0003800000 */
[----:B------:R0:W-:Y:S01]  /*1a20*/  BAR.SYNC.DEFER_BLOCKING R8, 0x100 ;  /* 0x000400080000751d */ /* 0x0001e20000010000 */
[----:B------:R-:W-:-:S13]  /*1a30*/  ISETP.NE.AND P0, PT, R0, 0x3, PT ;  /* 0x000000030000780c */ /* 0x000fda0003f05270 */
[----:B0-----:R-:W-:Y:S05]  /*1a40*/  @!P0 BRA `(.L_x_3549) ;  /* 0x0000000000048947 */ /* 0x001fea0003800000 */
[----:B------:R-:W-:Y:S01]  /*1a50*/  BPT.TRAP 0x1 ;  /* 0x000000040000795c */ /* 0x000fe20000300000 */
.L_x_3549:
[----:B------:R-:W-:Y:S02]  /*1a60*/  IMAD.U32 R11, RZ, RZ, UR40 ;  /* 0x00000028ff0b7e24 */ /* 0x000fe4000f8e00ff */
[----:B------:R-:W-:-:S03]  /*1a70*/  IMAD.U32 R6, RZ, RZ, UR37 ;  /* 0x00000025ff067e24 */ /* 0x000fc6000f8e00ff */
[----:B------:R-:W-:Y:S01]  /*1a80*/  SHF.L.U32 R11, R11, 0x1f, RZ ;  /* 0x0000001f0b0b7819 */ /* 0x000fe200000006ff */
[----:B------:R-:W-:-:S04]  /*1a90*/  IMAD R6, R6, 0x8, R7 ;  /* 0x0000000806067824 */ /* 0x000fc800078e0207 */
[----:B------:R0:W1:Y:S01]  /*1aa0*/  SYNCS.PHASECHK.TRANS64.TRYWAIT P1, [R6+URZ+0x22830], R11 ;  /* 0x0228300b060075a7 */ /* 0x000062000802017f */
[----:B------:R-:W-:Y:S05]  /*1ab0*/  @!P0 BRA `(.L_x_3550) ;  /* 0x0000000000048947 */ /* 0x000fea0003800000 */
[----:B------:R-:W-:Y:S01]  /*1ac0*/  BPT.TRAP 0x1 ;  /* 0x000000040000795c */ /* 0x000fe20000300000 */
.L_x_3550:
[----:B-1----:R-:W-:Y:S05]  /*1ad0*/  @P1 BRA `(.L_x_3551) ;  /* 0x0000000000081947 */ /* 0x002fea0003800000 */
[----:B------:R-:W1:Y:S02]  /*1ae0*/  SYNCS.PHASECHK.TRANS64.TRYWAIT P1, [R6+URZ+0x22830], R11 ;  /* 0x0228300b060075a7 */ /* 0x000e64000802017f */
[----:B-1----:R-:W-:Y:S05]  /*1af0*/  @!P1 BRA `(.L_x_3552) ;  /* 0x000000f000149947 */ /* 0x002fea0003800000 */
.L_x_3551:
[----:B------:R-:W-:Y:S01]  /*1b00*/  R2UR UR4, R7 ;  /* 0x00000000070472ca */ /* 0x000fe200000e0000 */
[----:B------:R-:W-:Y:S01]  /*1b10*/  ULOP3.LUT UR16, UR51, 0x10000, URZ, 0xfc, !UPT ;  /* 0x0001000033107892 */ /* 0x000fe2000f8efc3f */
[----:B------:R-:W-:Y:S01]  /*1b20*/  WARPGROUP.ARRIVE ;  /* 0x00000000000079c5 */ /* 0x000fe20000000000 */
[----:B------:R-:W-:Y:S01]  /*1b30*/  UMOV UR17, 0x40000040 ;  /* 0x4000004000117882 */ /* 0x000fe20000000000 */
[----:B------:R-:W-:Y:S01]  /*1b40*/  UMOV UR19, 0x40000040 ;  /* 0x4000004000137882 */ /* 0x000fe20000000000 */
[----:B------:R-:W-:Y:S01]  /*1b50*/  UMOV UR5, 0x40000040 ;  /* 0x4000004000057882 */ /* 0x000fe20000000000 */
[----:B------:R-:W-:Y:S01]  /*1b60*/  UMOV UR7, 0x40000040 ;  /* 0x4000004000077882 */ /* 0x000fe20000000000 */
[----:B------:R-:W-:Y:S01]  /*1b70*/  UIADD3 UR8, UR16, 0x4, URZ ;  /* 0x0000000410087890 */ /* 0x000fe2000fffe03f */
[----:B------:R-:W-:Y:S01]  /*1b80*/  IMAD.U32 R4, RZ, RZ, UR49 ;  /* 0x00000031ff047e24 */ /* 0x000fe2000f8e00ff */
[----:B------:R-:W-:Y:S01]  /*1b90*/  UMOV UR9, 0x40000040 ;  /* 0x4000004000097882 */ /* 0x000fe20000000000 */
[----:B------:R-:W-:Y:S01]  /*1ba0*/  UMOV UR11, 0x40000040 ;  /* 0x40000040000b7882 */ /* 0x000fe20000000000 */
[----:B------:R-:W-:Y:S01]  /*1bb0*/  UIADD3 UR12, UR16, 0x6, URZ ;  /* 0x00000006100c7890 */ /* 0x000fe2000fffe03f */
[----:B------:R-:W-:Y:S01]  /*1bc0*/  IMAD R4, R4, 0x80, R19 ;  /* 0x0000008004047824 */ /* 0x000fe200078e0213 */
[----:B------:R-:W-:Y:S01]  /*1bd0*/  UIADD3 UR4, UR4, 0x1c400, URZ ;  /* 0x0001c40004047890 */ /* 0x000fe2000fffe03f */
[----:B------:R-:W2:Y:S01]  /*1be0*/  S2R R12, SR_TID.X ;  /* 0x00000000000c7919 */ /* 0x000ea20000002100 */
[----:B------:R-:W-:Y:S01]  /*1bf0*/  UMOV UR13, 0x40000040 ;  /* 0x40000040000d7882 */ /* 0x000fe20000000000 */
[----:B------:R-:W-:Y:S01]  /*1c00*/  UMOV UR15, 0x40000040 ;  /* 0x40000040000f7882 */ /* 0x000fe20000000000 */
[----:B------:R-:W-:-:S04]  /*1c10*/  USHF.R.U32.HI UR4, URZ, 0x4, UR4 ;  /* 0x000000043f047899 */ /* 0x000fc80008011604 */
[----:B------:R-:W-:-:S04]  /*1c20*/  ULOP3.LUT UR4, UR4, 0x3fff, URZ, 0xc0, !UPT ;  /* 0x00003fff04047892 */ /* 0x000fc8000f8ec03f */
[----:B------:R-:W-:Y:S02]  /*1c30*/  ULOP3.LUT UR20, UR4, 0x10000, URZ, 0xfc, !UPT ;  /* 0x0001000004147892 */ /* 0x000fe4000f8efc3f */
[----:B------:R-:W-:Y:S02]  /*1c40*/  UIADD3 UR4, UR16, 0x2, URZ ;  /* 0x0000000210047890 */ /* 0x000fe4000fffe03f */
[----:B------:R-:W-:-:S04]  /*1c50*/  UIMAD UR18, UR37, 0x300, UR20 ;  /* 0x00000300251278a4 */ /* 0x000fc8000f8e0214 */
[----:B------:R-:W-:Y:S02]  /*1c60*/  UIADD3 UR6, UR18, 0x2, URZ ;  /* 0x0000000212067890 */ /* 0x000fe4000fffe03f */
[----:B------:R-:W-:Y:S02]  /*1c70*/  UIADD3 UR10, UR18, 0x4, URZ ;  /* 0x00000004120a7890 */ /* 0x000fe4000fffe03f */
[----:B------:R-:W-:Y:S02]  /*1c80*/  UIADD3 UR14, UR18, 0x6, URZ ;  /* 0x00000006120e7890 */ /* 0x000fe4000fffe03f */
[----:B------:R-:W-:Y:S03]  /*1c90*/  HGMMA.64x96x16.F32.BF16 R24, gdesc[UR16], RZ, !UPT, gsb0 ;  /* 0x01600000101879f0 */ /* 0x000fe6000c0018ff */
[----:B------:R-:W-:Y:S02]  /*1ca0*/  WARPGROUP.DEPBAR.LE gsb0, 0x0 ;  /* 0x00008000000079c5 */ /* 0x000fe40000010000 */
[----:B------:R-:W-:-:S06]  /*1cb0*/  WARPGROUP.ARRIVE ;  /* 0x00000000000079c5 */ /* 0x000fcc0000000000 */
[----:B------:R-:W-:Y:S01]  /*1cc0*/  HGMMA.64x96x16.F32.BF16 R24, gdesc[UR4], R24, gsb0 ;  /* 0x01600000041879f0 */ /* 0x000fe20008001818 */
[----:B------:R-:W-:-:S04]  /*1cd0*/  UIMAD UR6, UR50, -0x60, UR41 ;  /* 0xffffffa0320678a4 */ /* 0x000fc8000f8e0229 */
[----:B------:R-:W-:Y:S02]  /*1ce0*/  UIADD3 UR7, -UR44, 0x61, UR6 ;  /* 0x000000612c077890 */ /* 0x000fe4000fffe106 */
[----:B------:R-:W-:-:S04]  /*1cf0*/  UIADD3 UR6, UR6, 0x60, URZ ;  /* 0x0000006006067890 */ /* 0x000fc8000fffe03f */
[----:B------:R-:W-:Y:S02]  /*1d00*/  IMAD.U32 R3, RZ, RZ, UR7 ;  /* 0x00000007ff037e24 */ /* 0x000fe4000f8e00ff */
[----:B------:R-:W-:Y:S02]  /*1d10*/  MOV R5, UR6 ;  /* 0x0000000600057c02 */ /* 0x000fe40008000f00 */
[----:B------:R-:W-:-:S03]  /*1d20*/  IMAD R3, R18, -0x2, R3 ;  /* 0xfffffffe12037824 */ /* 0x000fc600078e0203 */
[----:B------:R-:W-:Y:S02]  /*1d30*/  IMAD R0, R18, -0x2, R5 ;  /* 0xfffffffe12007824 */ /* 0x000fe400078e0205 */
        /* <DEDUP_REMOVED lines=93> */
[----:B------:R-:W-:Y:S01]  /*2310*/  ULDC UR10, c[0x0][0x988] ;  /* 0x00026200000a7ab9 */ /* 0x000fe20000000800 */
[----:B------:R-:W3:Y:S01]  /*2320*/  MUFU.TANH R43, R43 ;  /* 0x0000002b002b7308 */ /* 0x000ee20000002400 */
[----:B----4-:R-:W-:-:S02]  /*2330*/  FSEL R39, R39, -INF , P1 ;  /* 0xff80000027277808 */ /* 0x010fc40000800000 */
[----:B------:R-:W-:Y:S02]  /*2340*/  ISETP.GT.AND P1, PT, R5, 0x21, PT ;  /* 0x000000210500780c */ /* 0x000fe40003f24270 */
[----:B------:R-:W-:-:S03]  /*2350*/  FMNMX.FTZ R9, R39, R10, !PT ;  /* 0x0000000a27097209 */ /* 0x000fc60007810000 */
[----:B------:R-:W4:Y:S01]  /*2360*/  MUFU.TANH R46, R46 ;  /* 0x0000002e002e7308 */ /* 0x000f220000002400 */
[----:B-----5:R-:W-:Y:S02]  /*2370*/  FSEL R42, R42, -INF , P2 ;  /* 0xff8000002a2a7808 */ /* 0x020fe40001000000 */
[----:B------:R-:W-:Y:S02]  /*2380*/  ISETP.GT.AND P2, PT, R5, 0x28, PT ;  /* 0x000000280500780c */ /* 0x000fe40003f44270 */
[----:B------:R-:W-:-:S03]  /*2390*/  FMNMX.FTZ R10, R42, R9, !PT ;  /* 0x000000092a0a7209 */ /* 0x000fc60007810000 */
[----:B------:R-:W5:Y:S01]  /*23a0*/  MUFU.TANH R47, R47 ;  /* 0x0000002f002f7308 */ /* 0x000f620000002400 */
        /* <DEDUP_REMOVED lines=60> */
[----:B---3--:R-:W-:Y:S01]  /*2770*/  FSEL R24, R24, -INF , P2 ;  /* 0xff80000018187808 */ /* 0x008fe20001000000 */
[----:B------:R-:W3:Y:S06]  /*2780*/  SHFL.BFLY PT, R5, R10, 0x2, 0x1f ;  /* 0x0c401f000a057f89 */ /* 0x000eec00000e0000 */
[----:B------:R-:W0:Y:S01]  /*2790*/  MUFU.TANH R29, R29 ;  /* 0x0000001d001d7308 */ /* 0x000e220000002400 */
[----:B----4-:R-:W-:-:S04]  /*27a0*/  FSEL R25, R25, -INF , P3 ;  /* 0xff80000019197808 */ /* 0x010fc80001800000 */
[----:B------:R-:W-:-:S03]  /*27b0*/  FMNMX.FTZ R3, R24, R25, !PT ;  /* 0x0000001918037209 */ /* 0x000fc60007810000 */
[----:B------:R-:W4:Y:S01]  /*27c0*/  MUFU.TANH R32, R32 ;  /* 0x0000002000207308 */ /* 0x000f220000002400 */
[----:B-----5:R-:W-:-:S07]  /*27d0*/  FSEL R28, R28, -INF , P4 ;  /* 0xff8000001c1c7808 */ /* 0x020fce0002000000 */
[----:B------:R-:W-:Y:S01]  /*27e0*/  MUFU.TANH R33, R33 ;  /* 0x0000002100217308 */ /* 0x000fe20000002400 */
[----:B0-----:R-:W-:Y:S02]  /*27f0*/  FSEL R29, R29, -INF , P5 ;  /* 0xff8000001d1d7808 */ /* 0x001fe40002800000 */
[----:B---3--:R-:W-:-:S05]  /*2800*/  FMNMX.FTZ R5, R10, R5, !PT ;  /* 0x000000050a057209 */ /* 0x008fca0007810000 */
[----:B------:R-:W0:Y:S01]  /*2810*/  SHFL.BFLY PT, R10, R5, 0x1, 0x1f ;  /* 0x0c201f00050a7f89 */ /* 0x000e2200000e0000 */
[----:B------:R-:W3:Y:S01]  /*2820*/  MUFU.TANH R36, R36 ;  /* 0x0000002400247308 */ /* 0x000ee20000002400 */
[----:B----4-:R-:W-:Y:S02]  /*2830*/  FSEL R32, R32, -INF , P1 ;  /* 0xff80000020207808 */ /* 0x010fe40000800000 */
[----:B------:R-:W-:-:S05]  /*2840*/  ISETP.GT.AND P1, PT, R0, 0x18, PT ;  /* 0x000000180000780c */ /* 0x000fca0003f24270 */
[----:B------:R-:W4:Y:S08]  /*2850*/  MUFU.TANH R37, R37 ;  /* 0x0000002500257308 */ /* 0x000f300000002400 */
[----:B------:R-:W5:Y:S01]  /*2860*/  MUFU.TANH R40, R40 ;  /* 0x0000002800287308 */ /* 0x000f620000002400 */
[----:B---3--:R-:W-:Y:S02]  /*2870*/  FSEL R36, R36, -INF , P1 ;  /* 0xff80000024247808 */ /* 0x008fe40000800000 */
[----:B------:R-:W-:-:S02]  /*2880*/  ISETP.GT.AND P1, PT, R0, 0x20, PT ;  /* 0x000000200000780c */ /* 0x000fc40003f24270 */
[----:B0-----:R-:W-:-:S03]  /*2890*/  FMNMX.FTZ R5, R5, R10, !PT ;  /* 0x0000000a05057209 */ /* 0x001fc60007810000 */
[----:B------:R-:W0:Y:S01]  /*28a0*/  MUFU.TANH R41, R41 ;  /* 0x0000002900297308 */ /* 0x000e220000002400 */
[C---:B------:R-:W-:Y:S01]  /*28b0*/  FSETP.NEU.FTZ.AND P2, PT, R5.reuse, -INF , PT ;  /* 0xff8000000500780b */ /* 0x040fe20003f5d000 */
[----:B------:R-:W-:-:S06]  /*28c0*/  FMUL.FTZ R4, R5, UR10 ;  /* 0x0000000a05047c20 */ /* 0x000fcc0008410000 */
[----:B------:R-:W3:Y:S01]  /*28d0*/  MUFU.TANH R44, R44 ;  /* 0x0000002c002c7308 */ /* 0x000ee20000002400 */
[----:B------:R-:W-:Y:S02]  /*28e0*/  FSEL R9, R4, RZ, P2 ;  /* 0x000000ff04097208 */ /* 0x000fe40001000000 */
[----:B------:R-:W-:Y:S02]  /*28f0*/  FMNMX.FTZ R4, R28, R3, !PT ;  /* 0x000000031c047209 */ /* 0x000fe40007810000 */
[----:B------:R-:W-:Y:S01]  /*2900*/  ISETP.GT.AND P2, PT, R0, 0x11, PT ;  /* 0x000000110000780c */ /* 0x000fe20003f44270 */
[--C-:B------:R-:W-:Y:S01]  /*2910*/  FFMA.FTZ R26, R26, UR10, -R9.reuse ;  /* 0x0000000a1a1a7c23 */ /* 0x100fe20008010809 */
[----:B------:R-:W-:Y:S01]  /*2920*/  FMNMX.FTZ R3, R29, R4, !PT ;  /* 0x000000041d037209 */ /* 0x000fe20007810000 */
[----:B------:R-:W1:Y:S01]  /*2930*/  MUFU.TANH R45, R45 ;  /* 0x0000002d002d7308 */ /* 0x000e620000002400 */
[----:B------:R-:W-:Y:S01]  /*2940*/  FSEL R33, R33, -INF , P2 ;  /* 0xff80000021217808 */ /* 0x000fe20001000000 */
[--C-:B------:R-:W-:Y:S01]  /*2950*/  FFMA.FTZ R27, R27, UR10, -R9.reuse ;  /* 0x0000000a1b1b7c23 */ /* 0x100fe20008010809 */
[----:B------:R-:W-:Y:S01]  /*2960*/  FMNMX.FTZ R4, R32, R3, !PT ;  /* 0x0000000320047209 */ /* 0x000fe20007810000 */
[--C-:B------:R-:W-:Y:S01]  /*2970*/  FFMA.FTZ R30, R30, UR10, -R9.reuse ;  /* 0x0000000a1e1e7c23 */ /* 0x100fe20008010809 */
[----:B------:R-:W-:Y:S01]  /*2980*/  ISETP.GT.AND P2, PT, R0, 0x19, PT ;  /* 0x000000190000780c */ /* 0x000fe20003f44270 */
[--C-:B------:R-:W-:Y:S01]  /*2990*/  FFMA.FTZ R31, R31, UR10, -R9.reuse ;  /* 0x0000000a1f1f7c23 */ /* 0x100fe20008010809 */
[----:B------:R-:W-:Y:S01]  /*29a0*/  FMNMX.FTZ R3, R33, R4, !PT ;  /* 0x0000000421037209 */ /* 0x000fe20007810000 */
[----:B------:R-:W2:Y:S01]  /*29b0*/  MUFU.TANH R48, R48 ;  /* 0x0000003000307308 */ /* 0x000ea20000002400 */
[----:B----4-:R-:W-:Y:S01]  /*29c0*/  FSEL R37, R37, -INF , P2 ;  /* 0xff80000025257808 */ /* 0x010fe20001000000 */
[--C-:B------:R-:W-:Y:S01]  /*29d0*/  FFMA.FTZ R34, R34, UR10, -R9.reuse ;  /* 0x0000000a22227c23 */ /* 0x100fe20008010809 */
[----:B------:R-:W-:Y:S01]  /*29e0*/  FMNMX.FTZ R4, R36, R3, !PT ;  /* 0x0000000324047209 */ /* 0x000fe20007810000 */
[--C-:B------:R-:W-:Y:S01]  /*29f0*/  FFMA.FTZ R35, R35, UR10, -R9.reuse ;  /* 0x0000000a23237c23 */ /* 0x100fe20008010809 */
[----:B------:R-:W-:Y:S01]  /*2a00*/  ISETP.GT.AND P2, PT, R0, 0x21, PT ;  /* 0x000000210000780c */ /* 0x000fe20003f44270 */
[--C-:B------:R-:W-:Y:S01]  /*2a10*/  FFMA.FTZ R38, R38, UR10, -R9.reuse ;  /* 0x0000000a26267c23 */ /* 0x100fe20008010809 */
[----:B-----5:R-:W-:Y:S01]  /*2a20*/  FSEL R40, R40, -INF , P1 ;  /* 0xff80000028287808 */ /* 0x020fe20000800000 */
[----:B------:R-:W4:Y:S01]  /*2a30*/  MUFU.TANH R49, R49 ;  /* 0x0000003100317308 */ /* 0x000f220000002400 */
[----:B------:R-:W-:Y:S01]  /*2a40*/  FMNMX.FTZ R3, R37, R4, !PT ;  /* 0x0000000425037209 */ /* 0x000fe20007810000 */
[--C-:B------:R-:W-:Y:S01]  /*2a50*/  FFMA.FTZ R39, R39, UR10, -R9.reuse ;  /* 0x0000000a27277c23 */ /* 0x100fe20008010809 */
[----:B------:R-:W-:Y:S01]  /*2a60*/  ISETP.GT.AND P1, PT, R0, 0x28, PT ;  /* 0x000000280000780c */ /* 0x000fe20003f24270 */
[--C-:B------:R-:W-:Y:S01]  /*2a70*/  FFMA.FTZ R42, R42, UR10, -R9.reuse ;  /* 0x0000000a2a2a7c23 */ /* 0x100fe20008010809 */
[----:B0-----:R-:W-:Y:S01]  /*2a80*/  FSEL R41, R41, -INF , P2 ;  /* 0xff80000029297808 */ /* 0x001fe20001000000 */
[--C-:B------:R-:W-:Y:S01]  /*2a90*/  FFMA.FTZ R43, R43, UR10, -R9.reuse ;  /* 0x0000000a2b2b7c23 */ /* 0x100fe20008010809 */
[----:B------:R-:W-:Y:S01]  /*2aa0*/  FMNMX.FTZ R4, R40, R3, !PT ;  /* 0x0000000328047209 */ /* 0x000fe20007810000 */
[----:B------:R-:W0:Y:S01]  /*2ab0*/  MUFU.TANH R52, R52 ;  /* 0x0000003400347308 */ /* 0x000e220000002400 */
[----:B------:R-:W-:Y:S01]  /*2ac0*/  ISETP.GT.AND P2, PT, R0, 0x29, PT ;  /* 0x000000290000780c */ /* 0x000fe20003f44270 */
[--C-:B------:R-:W-:Y:S01]  /*2ad0*/  FFMA.FTZ R46, R46, UR10, -R9.reuse ;  /* 0x0000000a2e2e7c23 */ /* 0x100fe20008010809 */
[----:B---3--:R-:W-:Y:S01]  /*2ae0*/  FSEL R44, R44, -INF , P1 ;  /* 0xff8000002c2c7808 */ /* 0x008fe20000800000 */
[--C-:B------:R-:W-:Y:S01]  /*2af0*/  FFMA.FTZ R47, R47, UR10, -R9.reuse ;  /* 0x0000000a2f2f7c23 */ /* 0x100fe20008010809 */
[----:B------:R-:W-:Y:S01]  /*2b00*/  FMNMX.FTZ R3, R41, R4, !PT ;  /* 0x0000000429037209 */ /* 0x000fe20007810000 */
[--C-:B------:R-:W-:Y:S01]  /*2b10*/  FFMA.FTZ R50, R50, UR10, -R9.reuse ;  /* 0x0000000a32327c23 */ /* 0x100fe20008010809 */
[----:B------:R-:W-:Y:S01]  /*2b20*/  ISETP.GT.AND P1, PT, R0, 0x30, PT ;  /* 0x000000300000780c */ /* 0x000fe20003f24270 */
[----:B------:R-:W3:Y:S01]  /*2b30*/  MUFU.TANH R53, R53 ;  /* 0x0000003500357308 */ /* 0x000ee20000002400 */
        /* <DEDUP_REMOVED lines=12> */
[----:B----4-:R-:W-:Y:S01]  /*2c00*/  FSEL R49, R49, -INF , P2 ;  /* 0xff80000031317808 */ /* 0x010fe20001000000 */
[--C-:B------:R-:W-:Y:S01]  /*2c10*/  FFMA.FTZ R62, R62, UR10, -R9.reuse ;  /* 0x0000000a3e3e7c23 */ /* 0x100fe20008010809 */
[----:B------:R-:W-:Y:S01]  /*2c20*/  FMNMX.FTZ R4, R48, R3, !PT ;  /* 0x0000000330047209 */ /* 0x000fe20007810000 */
[----:B------:R-:W2:Y:S01]  /*2c30*/  MUFU.TANH R57, R57 ;  /* 0x0000003900397308 */ /* 0x000ea20000002400 */
[----:B------:R-:W-:Y:S01]  /*2c40*/  ISETP.GT.AND P2, PT, R0, 0x39, PT ;  /* 0x000000390000780c */ /* 0x000fe20003f44270 */
[--C-:B------:R-:W-:Y:S01]  /*2c50*/  FFMA.FTZ R63, R63, UR10, -R9.reuse ;  /* 0x0000000a3f3f7c23 */ /* 0x100fe20008010809 */
[----:B0-----:R-:W-:Y:S01]  /*2c60*/  FSEL R52, R52, -INF , P1 ;  /* 0xff80000034347808 */ /* 0x001fe20000800000 */
[--C-:B------:R-:W-:Y:S01]  /*2c70*/  FFMA.FTZ R66, R66, UR10, -R9.reuse ;  /* 0x0000000a42427c23 */ /* 0x100fe20008010809 */
[----:B------:R-:W-:Y:S01]  /*2c80*/  FMNMX.FTZ R3, R49, R4, !PT ;  /* 0x0000000431037209 */ /* 0x000fe20007810000 */
[--C-:B------:R-:W-:Y:S01]  /*2c90*/  FFMA.FTZ R67, R67, UR10, -R9.reuse ;  /* 0x0000000a43437c23 */ /* 0x100fe20008010809 */
[----:B------:R-:W-:Y:S01]  /*2ca0*/  ISETP.GT.AND P1, PT, R0, 0x40, PT ;  /* 0x000000400000780c */ /* 0x000fe20003f24270 */
[----:B------:R-:W0:Y:S01]  /*2cb0*/  MUFU.TANH R60, R60 ;  /* 0x0000003c003c7308 */ /* 0x000e220000002400 */
[----:B---3--:R-:W-:Y:S01]  /*2cc0*/  FSEL R53, R53, -INF , P2 ;  /* 0xff80000035357808 */ /* 0x008fe20001000000 */
[--C-:B------:R-:W-:Y:S01]  /*2cd0*/  FFMA.FTZ R70, R70, UR10, -R9.reuse ;  /* 0x0000000a46467c23 */ /* 0x100fe20008010809 */
[----:B------:R-:W-:Y:S01]  /*2ce0*/  FMNMX.FTZ R4, R52, R3, !PT ;  /* 0x0000000334047209 */ /* 0x000fe20007810000 */
[----:B------:R-:W-:Y:S01]  /*2cf0*/  FFMA.FTZ R9, R71, UR10, -R9 ;  /* 0x0000000a47097c23 */ /* 0x000fe20008010809 */
[----:B------:R-:W-:-:S02]  /*2d00*/  ISETP.GT.AND P2, PT, R0, 0x41, PT ;  /* 0x000000410000780c */ /* 0x000fc40003f44270 */
[----:B-1----:R-:W-:Y:S01]  /*2d10*/  FSEL R56, R56, -INF , P1 ;  /* 0xff80000038387808 */ /* 0x002fe20000800000 */
[----:B------:R-:W1:Y:S01]  /*2d20*/  MUFU.TANH R61, R61 ;  /* 0x0000003d003d7308 */ /* 0x000e620000002400 */
[----:B------:R-:W-:Y:S02]  /*2d30*/  FMNMX.FTZ R3, R53, R4, !PT ;  /* 0x0000000435037209 */ /* 0x000fe40007810000 */
[----:B------:R-:W-:Y:S02]  /*2d40*/  ISETP.GT.AND P1, PT, R0, 0x48, PT ;  /* 0x000000480000780c */ /* 0x000fe40003f24270 */
[----:B--2---:R-:W-:Y:S02]  /*2d50*/  FSEL R57, R57, -INF , P2 ;  /* 0xff80000039397808 */ /* 0x004fe40001000000 */
[----:B------:R-:W-:Y:S01]  /*2d60*/  FMNMX.FTZ R4, R56, R3, !PT ;  /* 0x0000000338047209 */ /* 0x000fe20007810000 */
[----:B------:R-:W2:Y:S01]  /*2d70*/  MUFU.TANH R64, R64 ;  /* 0x0000004000407308 */ /* 0x000ea20000002400 */
[----:B------:R-:W-:-:S02]  /*2d80*/  ISETP.GT.AND P2, PT, R0, 0x49, PT ;  /* 0x000000490000780c */ /* 0x000fc40003f44270 */
[----:B0-----:R-:W-:Y:S02]  /*2d90*/  FSEL R60, R60, -INF , P1 ;  /* 0xff8000003c3c7808 */ /* 0x001fe40000800000 */
[----:B------:R-:W-:Y:S02]  /*2da0*/  FMNMX.FTZ R3, R57, R4, !PT ;  /* 0x0000000439037209 */ /* 0x000fe40007810000 */
[----:B------:R-:W-:Y:S01]  /*2db0*/  ISETP.GT.AND P1, PT, R0, 0x50, PT ;  /* 0x000000500000780c */ /* 0x000fe20003f24270 */
[----:B------:R-:W0:Y:S01]  /*2dc0*/  MUFU.TANH R65, R65 ;  /* 0x0000004100417308 */ /* 0x000e220000002400 */
[----:B-1----:R-:W-:Y:S02]  /*2dd0*/  FSEL R61, R61, -INF , P2 ;  /* 0xff8000003d3d7808 */ /* 0x002fe40001000000 */
[----:B------:R-:W-:Y:S02]  /*2de0*/  FMNMX.FTZ R4, R60, R3, !PT ;  /* 0x000000033c047209 */ /* 0x000fe40007810000 */
[----:B------:R-:W-:-:S02]  /*2df0*/  ISETP.GT.AND P2, PT, R0, 0x51, PT ;  /* 0x000000510000780c */ /* 0x000fc40003f44270 */
[----:B------:R-:W-:Y:S01]  /*2e00*/  FMNMX.FTZ R3, R61, R4, !PT ;  /* 0x000000043d037209 */ /* 0x000fe20007810000 */
[----:B------:R-:W1:Y:S01]  /*2e10*/  MUFU.TANH R68, R68 ;  /* 0x0000004400447308 */ /* 0x000e620000002400 */
[----:B--2---:R-:W-:Y:S02]  /*2e20*/  FSEL R64, R64, -INF , P1 ;  /* 0xff80000040407808 */ /* 0x004fe40000800000 */
[----:B------:R-:W-:Y:S02]  /*2e30*/  ISETP.GT.AND P1, PT, R0, 0x58, PT ;  /* 0x000000580000780c */ /* 0x000fe40003f24270 */
[----:B------:R-:W-:-:S03]  /*2e40*/  FMNMX.FTZ R4, R64, R3, !PT ;  /* 0x0000000340047209 */ /* 0x000fc60007810000 */
[----:B------:R-:W2:Y:S01]  /*2e50*/  MUFU.TANH R69, R69 ;  /* 0x0000004500457308 */ /* 0x000ea20000002400 */
[----:B0-----:R-:W-:Y:S02]  /*2e60*/  FSEL R65, R65, -INF , P2 ;  /* 0xff80000041417808 */ /* 0x001fe40001000000 */
[----:B------:R-:W-:Y:S02]  /*2e70*/  ISETP.GT.AND P2, PT, R0, 0x59, PT ;  /* 0x000000590000780c */ /* 0x000fe40003f44270 */
[----:B------:R-:W-:-:S03]  /*2e80*/  FMNMX.FTZ R3, R65, R4, !PT ;  /* 0x0000000441037209 */ /* 0x000fc60007810000 */
[----:B------:R-:W-:Y:S01]  /*2e90*/  MUFU.EX2 R26, R26 ;  /* 0x0000001a001a7308 */ /* 0x000fe20000000800 */
[----:B-1----:R-:W-:-:S04]  /*2ea0*/  FSEL R68, R68, -INF , P1 ;  /* 0xff80000044447808 */ /* 0x002fc80000800000 */
[----:B------:R-:W-:-:S03]  /*2eb0*/  FMNMX.FTZ R0, R68, R3, !PT ;  /* 0x0000000344007209 */ /* 0x000fc60007810000 */
[----:B------:R-:W0:Y:S01]  /*2ec0*/  MUFU.EX2 R27, R27 ;  /* 0x0000001b001b7308 */ /* 0x000e220000000800 */
[----:B--2---:R-:W-:-:S04]  /*2ed0*/  FSEL R69, R69, -INF , P2 ;  /* 0xff80000045457808 */ /* 0x004fc80001000000 */
[----:B------:R-:W-:-:S03]  /*2ee0*/  FMNMX.FTZ R0, R69, R0, !PT ;  /* 0x0000000045007209 */ /* 0x000fc60007810000 */
[----:B------:R-:W-:Y:S02]  /*2ef0*/  MUFU.EX2 R30, R30 ;  /* 0x0000001e001e7308 */ /* 0x000fe40000000800 */
[----:B------:R-:W1:Y:S06]  /*2f00*/  SHFL.BFLY PT, R3, R0, 0x2, 0x1f ;  /* 0x0c401f0000037f89 */ /* 0x000e6c00000e0000 */
[----:B------:R-:W2:Y:S01]  /*2f10*/  MUFU.EX2 R31, R31 ;  /* 0x0000001f001f7308 */ /* 0x000ea20000000800 */
[----:B0-----:R-:W-:-:S07]  /*2f20*/  F2FP.BF16.F32.PACK_AB R173, R27, R26 ;  /* 0x0000001a1bad723e */ /* 0x001fce00000010ff */
[----:B------:R-:W-:Y:S08]  /*2f30*/  MUFU.EX2 R34, R34 ;  /* 0x0000002200227308 */ /* 0x000ff00000000800 */
[----:B------:R-:W0:Y:S01]  /*2f40*/  MUFU.EX2 R35, R35 ;  /* 0x0000002300237308 */ /* 0x000e220000000800 */
[----:B--2---:R-:W-:Y:S02]  /*2f50*/  F2FP.BF16.F32.PACK_AB R175, R31, R30 ;  /* 0x0000001e1faf723e */ /* 0x004fe400000010ff */
[----:B-1----:R-:W-:-:S05]  /*2f60*/  FMNMX.FTZ R3, R0, R3, !PT ;  /* 0x0000000300037209 */ /* 0x002fca0007810000 */
[----:B------:R-:W1:Y:S01]  /*2f70*/  SHFL.BFLY PT, R4, R3, 0x1, 0x1f ;  /* 0x0c201f0003047f89 */ /* 0x000e6200000e0000 */
[----:B------:R2:W-:Y:S08]  /*2f80*/  MUFU.EX2 R155, R9 ;  /* 0x00000009009b7308 */ /* 0x0005f00000000800 */
[----:B------:R-:W-:Y:S01]  /*2f90*/  MUFU.EX2 R38, R38 ;  /* 0x0000002600267308 */ /* 0x000fe20000000800 */
[----:B--2---:R-:W-:Y:S01]  /*2fa0*/  FADD.FTZ R9, R26, R27 ;  /* 0x0000001b1a097221 */ /* 0x004fe20000010000 */
[----:B0-----:R-:W-:-:S06]  /*2fb0*/  F2FP.BF16.F32.PACK_AB R169, R35, R34 ;  /* 0x0000002223a9723e */ /* 0x001fcc00000010ff */
[----:B------:R-:W0:Y:S01]  /*2fc0*/  MUFU.EX2 R39, R39 ;  /* 0x0000002700277308 */ /* 0x000e220000000800 */
        /* <DEDUP_REMOVED lines=8> */
[----:B0-----:R-:W-:Y:S01]  /*3050*/  F2FP.BF16.F32.PACK_AB R171, R39, R38 ;  /* 0x0000002627ab723e */ /* 0x001fe200000010ff */
        /* <DEDUP_REMOVED lines=14> */
[----:B------:R-:W0:Y:S01]  /*3140*/  MUFU.EX2 R25, R25 ;  /* 0x0000001900197308 */ /* 0x000e220000000800 */
        /* <DEDUP_REMOVED lines=16> */
[----:B0-----:R-:W-:Y:S01]  /*3250*/  FADD.FTZ R9, R24, R25 ;  /* 0x0000001918097221 */ /* 0x001fe20000010000 */
[----:B------:R-:W-:Y:S01]  /*3260*/  FADD.FTZ R15, R43, R12 ;  /* 0x0000000c2b0f7221 */ /* 0x000fe20000010000 */
[--C-:B------:R-:W-:Y:S01]  /*3270*/  FFMA.FTZ R65, R65, UR10, -R3.reuse ;  /* 0x0000000a41417c23 */ /* 0x100fe20008010803 */
[--C-:B------:R-:W-:Y:S01]  /*3280*/  FFMA.FTZ R68, R68, UR10, -R3.reuse ;  /* 0x0000000a44447c23 */ /* 0x100fe20008010803 */
[----:B------:R-:W-:Y:S01]  /*3290*/  FFMA.FTZ R3, R69, UR10, -R3 ;  /* 0x0000000a45037c23 */ /* 0x000fe20008010803 */
[----:B------:R-:W-:-:S02]  /*32a0*/  F2FP.BF16.F32.PACK_AB R165, R43, R42 ;  /* 0x0000002a2ba5723e */ /* 0x000fc400000010ff */
[----:B------:R-:W0:Y:S01]  /*32b0*/  MUFU.EX2 R32, R32 ;  /* 0x0000002000207308 */ /* 0x000e220000000800 */
[----:B--2---:R-:W-:Y:S01]  /*32c0*/  FADD.FTZ R0, R28, R9 ;  /* 0x000000091c007221 */ /* 0x004fe20000010000 */
[----:B------:R-:W-:Y:S02]  /*32d0*/  IADD3 R9, -R22, 0xb, RZ ;  /* 0x0000000b16097810 */ /* 0x000fe40007ffe1ff */
[----:B------:R-:W-:-:S04]  /*32e0*/  F2FP.BF16.F32.PACK_AB R172, R25, R24 ;  /* 0x0000001819ac723e */ /* 0x000fc800000010ff */
[----:B------:R-:W2:Y:S01]  /*32f0*/  MUFU.EX2 R33, R33 ;  /* 0x0000002100217308 */ /* 0x000ea20000000800 */
[C---:B-1----:R-:W-:Y:S01]  /*3300*/  FADD.FTZ R13, R29.reuse, R0 ;  /* 0x000000001d0d7221 */ /* 0x042fe20000010000 */
[----:B------:R-:W-:Y:S01]  /*3310*/  @!P1 VIADD R0, R6, 0x22840 ;  /* 0x0002284006009836 */ /* 0x000fe20000000000 */
[----:B------:R-:W-:-:S04]  /*3320*/  F2FP.BF16.F32.PACK_AB R174, R29, R28 ;  /* 0x0000001c1dae723e */ /* 0x000fc800000010ff */
[----:B------:R-:W-:Y:S01]  /*3330*/  @!P1 PRMT R0, RZ, 0x654, R0 ;  /* 0x00000654ff009816 */ /* 0x000fe20000000000 */
[----:B------:R-:W1:Y:S01]  /*3340*/  MUFU.EX2 R36, R36 ;  /* 0x0000002400247308 */ /* 0x000e620000000800 */
[----:B0-----:R-:W-:Y:S01]  /*3350*/  FADD.FTZ R10, R32, R13 ;  /* 0x0000000d200a7221 */ /* 0x001fe20000010000 */
[----:B------:R0:W-:Y:S06]  /*3360*/  BAR.ARV R9, 0x100 ;  /* 0x000400090000751d */ /* 0x0001ec0000002000 */
[----:B------:R-:W3:Y:S01]  /*3370*/  MUFU.EX2 R46, R46 ;  /* 0x0000002e002e7308 */ /* 0x000ee20000000800 */
[C---:B--2---:R-:W-:Y:S01]  /*3380*/  FADD.FTZ R13, R33.reuse, R10 ;  /* 0x0000000a210d7221 */ /* 0x044fe20000010000 */
[----:B------:R2:W-:Y:S01]  /*3390*/  @!P1 SYNCS.ARRIVE.TRANS64.RED.A1T0 RZ, [R0+URZ], RZ ;  /* 0x000000ff00ff99a7 */ /* 0x0005e2000810043f */
[----:B------:R-:W-:-:S05]  /*33a0*/  F2FP.BF16.F32.PACK_AB R168, R33, R32 ;  /* 0x0000002021a8723e */ /* 0x000fca00000010ff */
[----:B------:R-:W4:Y:S01]  /*33b0*/  MUFU.EX2 R37, R37 ;  /* 0x0000002500257308 */ /* 0x000f220000000800 */
[----:B-1----:R-:W-:-:S07]  /*33c0*/  FADD.FTZ R10, R36, R13 ;  /* 0x0000000d240a7221 */ /* 0x002fce0000010000 */
[----:B------:R-:W1:Y:S01]  /*33d0*/  MUFU.EX2 R47, R47 ;  /* 0x0000002f002f7308 */ /* 0x000e620000000800 */
[----:B---3--:R-:W-:-:S07]  /*33e0*/  FADD.FTZ R12, R46, R15 ;  /* 0x0000000f2e0c7221 */ /* 0x008fce0000010000 */
[----:B------:R-:W2:Y:S01]  /*33f0*/  MUFU.EX2 R40, R40 ;  /* 0x0000002800287308 */ /* 0x000ea20000000800 */
[C---:B----4-:R-:W-:Y:S01]  /*3400*/  FADD.FTZ R13, R37.reuse, R10 ;  /* 0x0000000a250d7221 */ /* 0x050fe20000010000 */
[----:B------:R-:W-:-:S06]  /*3410*/  F2FP.BF16.F32.PACK_AB R170, R37, R36 ;  /* 0x0000002425aa723e */ /* 0x000fcc00000010ff */
[----:B------:R-:W3:Y:S01]  /*3420*/  MUFU.EX2 R50, R50 ;  /* 0x0000003200327308 */ /* 0x000ee20000000800 */
[C---:B-1----:R-:W-:Y:S01]  /*3430*/  FADD.FTZ R15, R47.reuse, R12 ;  /* 0x0000000c2f0f7221 */ /* 0x042fe20000010000 */
[----:B------:R-:W-:-:S06]  /*3440*/  F2FP.BF16.F32.PACK_AB R167, R47, R46 ;  /* 0x0000002e2fa7723e */ /* 0x000fcc00000010ff */
[----:B------:R-:W1:Y:S01]  /*3450*/  MUFU.EX2 R41, R41 ;  /* 0x0000002900297308 */ /* 0x000e620000000800 */
[----:B--2---:R-:W-:-:S07]  /*3460*/  FADD.FTZ R0, R40, R13 ;  /* 0x0000000d28007221 */ /* 0x004fce0000010000 */
[----:B------:R-:W2:Y:S01]  /*3470*/  MUFU.EX2 R51, R51 ;  /* 0x0000003300337308 */ /* 0x000ea20000000800 */
[----:B---3--:R-:W-:-:S07]  /*3480*/  FADD.FTZ R10, R50, R15 ;  /* 0x0000000f320a7221 */ /* 0x008fce0000010000 */
[----:B------:R-:W3:Y:S01]  /*3490*/  MUFU.EX2 R44, R44 ;  /* 0x0000002c002c7308 */ /* 0x000ee20000000800 */
[C---:B-1----:R-:W-:Y:S01]  /*34a0*/  FADD.FTZ R13, R41.reuse, R0 ;  /* 0x00000000290d7221 */ /* 0x042fe20000010000 */
[----:B------:R-:W-:-:S06]  /*34b0*/  F2FP.BF16.F32.PACK_AB R164, R41, R40 ;  /* 0x0000002829a4723e */ /* 0x000fcc00000010ff */
[----:B------:R-:W1:Y:S01]  /*34c0*/  MUFU.EX2 R54, R54 ;  /* 0x0000003600367308 */ /* 0x000e620000000800 */
[C---:B--2---:R-:W-:Y:S01]  /*34d0*/  FADD.FTZ R15, R51.reuse, R10 ;  /* 0x0000000a330f7221 */ /* 0x044fe20000010000 */
[----:B------:R-:W-:-:S06]  /*34e0*/  F2FP.BF16.F32.PACK_AB R161, R51, R50 ;  /* 0x0000003233a1723e */ /* 0x000fcc00000010ff */
[----:B------:R-:W2:Y:S01]  /*34f0*/  MUFU.EX2 R45, R45 ;  /* 0x0000002d002d7308 */ /* 0x000ea20000000800 */
[----:B---3--:R-:W-:-:S07]  /*3500*/  FADD.FTZ R0, R44, R13 ;  /* 0x0000000d2c007221 */ /* 0x008fce0000010000 */
        /* <DEDUP_REMOVED lines=43> */
[----:B---3--:R-:W-:Y:S01]  /*37c0*/  FADD.FTZ R15, R61, R0 ;  /* 0x000000003d0f7221 */ /* 0x008fe20000010000 */
[C---:B------:R-:W-:Y:S01]  /*37d0*/  FADD.FTZ R0, R155.reuse, R10 ;  /* 0x0000000a9b007221 */ /* 0x040fe20000010000 */
[----:B------:R-:W-:Y:S02]  /*37e0*/  F2FP.BF16.F32.PACK_AB R155, R155, R70 ;  /* 0x000000469b9b723e */ /* 0x000fe400000010ff */
[----:B------:R-:W-:-:S03]  /*37f0*/  F2FP.BF16.F32.PACK_AB R158, R61, R60 ;  /* 0x0000003c3d9e723e */ /* 0x000fc600000010ff */
[----:B------:R-:W3:Y:S01]  /*3800*/  MUFU.EX2 R68, R68 ;  /* 0x0000004400447308 */ /* 0x000ee20000000800 */
[----:B-1----:R-:W-:-:S07]  /*3810*/  FADD.FTZ R10, R64, R15 ;  /* 0x0000000f400a7221 */ /* 0x002fce0000010000 */
[----:B------:R-:W1:Y:S01]  /*3820*/  MUFU.EX2 R13, R3 ;  /* 0x00000003000d7308 */ /* 0x000e620000000800 */
[C---:B--2---:R-:W-:Y:S01]  /*3830*/  FADD.FTZ R15, R65.reuse, R10 ;  /* 0x0000000a410f7221 */ /* 0x044fe20000010000 */
[----:B------:R-:W-:-:S03]  /*3840*/  F2FP.BF16.F32.PACK_AB R152, R65, R64 ;  /* 0x000000404198723e */ /* 0x000fc600000010ff */
[----:B---3--:R-:W-:-:S04]  /*3850*/  FADD.FTZ R10, R68, R15 ;  /* 0x0000000f440a7221 */ /* 0x008fc80000010000 */
[C---:B-1----:R-:W-:Y:S01]  /*3860*/  FADD.FTZ R3, R13.reuse, R10 ;  /* 0x0000000a0d037221 */ /* 0x042fe20000010000 */
[----:B------:R-:W-:Y:S01]  /*3870*/  F2FP.BF16.F32.PACK_AB R154, R13, R68 ;  /* 0x000000440d9a723e */ /* 0x000fe200000010ff */
[----:B0-----:R-:W-:Y:S06]  /*3880*/  @!P0 BRA `(.L_x_3553) ;  /* 0x0000000000048947 */ /* 0x001fec0003800000 */
[----:B------:R-:W-:Y:S01]  /*3890*/  BPT.TRAP 0x1 ;  /* 0x000000040000795c */ /* 0x000fe20000300000 */
.L_x_3553:
[----:B------:R0:W1:Y:S01]  /*38a0*/  SYNCS.PHASECHK.TRANS64.TRYWAIT P2, [R6+URZ+0x22850], R11 ;  /* 0x0228500b060075a7 */ /* 0x000062000804017f */
[----:B------:R-:W-:Y:S05]  /*38b0*/  @!P0 BRA `(.L_x_3554) ;  /* 0x0000000000048947 */ /* 0x000fea0003800000 */
[----:B------:R-:W-:Y:S01]  /*38c0*/  BPT.TRAP 0x1 ;  /* 0x000000040000795c */ /* 0x000fe20000300000 */
.L_x_3554:
[----:B-1----:R-:W-:Y:S05]  /*38d0*/  @P2 BRA `(.L_x_3555) ;  /* 0x0000000000082947 */ /* 0x002fea0003800000 */
[----:B------:R-:W1:Y:S02]  /*38e0*/  SYNCS.PHASECHK.TRANS64.TRYWAIT P2, [R6+URZ+0x22850], R11 ;  /* 0x0228500b060075a7 */ /* 0x000e64000804017f */
[----:B-1----:R-:W-:Y:S05]  /*38f0*/  @!P2 BRA `(.L_x_3556) ;  /* 0x000000d000a8a947 */ /* 0x002fea0003800000 */
.L_x_3555:
[----:B------:R-:W-:Y:S01]  /*3900*/  R2UR UR6, R7 ;  /* 0x00000000070672ca */ /* 0x000fe200000e0000 */
[----:B------:R2:W-:Y:S01]  /*3910*/  BAR.SYNC.DEFER_BLOCKING R8, 0x100 ;  /* 0x000400080000751d */ /* 0x0005e20000010000 */
[----:B------:R-:W-:Y:S01]  /*3920*/  UIADD3 UR23, UR50, -0x2, URZ ;  /* 0xfffffffe32177890 */ /* 0x000fe2000fffe03f */
[----:B01----:R-:W-:-:S04]  /*3930*/  @!P1 VIADD R6, R6, 0x22860 ;  /* 0x0002286006069836 */ /* 0x003fc80000000000 */
[----:B------:R-:W-:Y:S01]  /*3940*/  UMOV UR7, 0x40000040 ;  /* 0x4000004000077882 */ /* 0x000fe20000000000 */
[----:B------:R-:W-:-:S05]  /*3950*/  @!P1 PRMT R6, RZ, 0x654, R6 ;  /* 0x00000654ff069816 */ /* 0x000fca0000000006 */
        /* <DEDUP_REMOVED lines=38> */
[----:B------:R-:W-:-:S04]  /*3bc0*/  UIADD3 UR6, UR41, -UR44, URZ ;  /* 0x8000002c29067290 */ /* 0x000fc8000fffe03f */
[----:B------:R-:W-:-:S04]  /*3bd0*/  ULEA UR6, UR49, UR6, 0x7 ;  /* 0x0000000631067291 */ /* 0x000fc8000f8e383f */
        /* <DEDUP_REMOVED lines=9> */
[----:B--2---:R-:W-:Y:S05]  /*3c70*/  @!P2 BRA `(.L_x_3557) ;  /* 0x00000028007ca947 */ /* 0x004fea0003800000 */
[----:B------:R-:W-:Y:S01]  /*3c80*/  IMAD.MOV.U32 R8, RZ, RZ, R5 ;  /* 0x000000ffff087224 */ /* 0x000fe200078e0005 */
[----:B------:R-:W-:Y:S01]  /*3c90*/  ULDC UR25, c[0x0][0x9d8] ;  /* 0x0002760000197ab9 */ /* 0x000fe20000000800 */
[----:B------:R-:W-:Y:S01]  /*3ca0*/  IMAD.MOV.U32 R7, RZ, RZ, R4 ;  /* 0x000000ffff077224 */ /* 0x000fe200078e0004 */
[----:B------:R-:W-:-:S06]  /*3cb0*/  ULDC UR24, c[0x0][0x988] ;  /* 0x0002620000187ab9 */ /* 0x000fcc0000000800 */
.L_x_3566:
[----:B------:R-:W-:-:S04]  /*3cc0*/  UIADD3 UR37, UR37, 0x1, URZ ;  /* 0x0000000125257890 */ /* 0x000fc8000fffe03f */
[----:B------:R-:W-:-:S04]  /*3cd0*/  UISETP.NE.AND UP0, UPT, UR37, 0x2, UPT ;  /* 0x000000022500788c */ /* 0x000fc8000bf05270 */
[----:B------:R-:W-:Y:S02]  /*3ce0*/  USEL UR6, URZ, 0x1, UP0 ;  /* 0x000000013f067887 */ /* 0x000fe40008000000 */
[----:B------:R-:W-:Y:S02]  /*3cf0*/  USEL UR37, UR37, URZ, UP0 ;  /* 0x0000003f25257287 */ /* 0x000fe40008000000 */
[----:B------:R-:W-:Y:S01]  /*3d00*/  ULOP3.LUT UR40, UR40, UR6, URZ, 0x3c, !UPT ;  /* 0x0000000628287292 */ /* 0x000fe2000f8e3c3f */
[----:B0-----:R-:W-:Y:S11]  /*3d10*/  @!P0 BRA `(.L_x_3558) ;  /* 0x0000000000048947 */ /* 0x001ff60003800000 */
[----:B------:R-:W-:Y:S01]  /*3d20*/  BPT.TRAP 0x1 ;  /* 0x000000040000795c */ /* 0x000fe20000300000 */
.L_x_3558:
        /* <DEDUP_REMOVED lines=9> */
.L_x_3559:
[----:B-1----:R-:W-:Y:S05]  /*3dc0*/  @P2 BRA `(.L_x_3560) ;  /* 0x0000000000082947 */ /* 0x002fea0003800000 */
[----:B------:R-:W1:Y:S02]  /*3dd0*/  SYNCS.PHASECHK.TRANS64.TRYWAIT P2, [UR26+0x22830], R6 ;  /* 0x02283006ff0075a7 */ /* 0x000e64000804015a */
[----:B-1----:R-:W-:Y:S05]  /*3de0*/  @!P2 BRA `(.L_x_3561) ;  /* 0x000000cc0080a947 */ /* 0x002fea0003800000 */
.L_x_3560:
[----:B------:R-:W-:Y:S01]  /*3df0*/  UIMAD UR18, UR37, 0x300, UR20 ;  /* 0x00000300251278a4 */ /* 0x000fe2000f8e0214 */
[----:B------:R-:W-:Y:S01]  /*3e00*/  WARPGROUP.ARRIVE ;  /* 0x00000000000079c5 */ /* 0x000fe20000000000 */
[----:B------:R-:W-:Y:S01]  /*3e10*/  UMOV UR19, 0x40000040 ;  /* 0x4000004000137882 */ /* 0x000fe20000000000 */
[----:B------:R-:W-:Y:S01]  /*3e20*/  UMOV UR7, 0x40000040 ;  /* 0x4000004000077882 */ /* 0x000fe20000000000 */
[----:B------:R-:W-:Y:S01]  /*3e30*/  UIADD3 UR6, UR18, 0x2, URZ ;  /* 0x0000000212067890 */ /* 0x000fe2000fffe03f */
[----:B------:R-:W-:Y:S01]  /*3e40*/  MOV R13, 0xfffffffe ;  /* 0xfffffffe000d7802 */ /* 0x000fe20000000f00 */
        /* <DEDUP_REMOVED lines=8> */
[----:B------:R-:W-:-:S04]  /*3ed0*/  USHF.L.U32 UR6, UR49, 0x7, URZ ;  /* 0x0000000731067899 */ /* 0x000fc8000800063f */
[----:B------:R-:W-:-:S04]  /*3ee0*/  UIMAD UR6, UR23, -0x60, UR6 ;  /* 0xffffffa0170678a4 */ /* 0x000fc8000f8e0206 */
[----:B------:R-:W-:-:S04]  /*3ef0*/  UIADD3 UR6, UR6, 0x1, UR41 ;  /* 0x0000000106067890 */ /* 0x000fc8000fffe029 */
[----:B------:R-:W-:Y:S01]  /*3f00*/  UIADD3 UR6, UR6, -UR44, URZ ;  /* 0x8000002c06067290 */ /* 0x000fe2000fffe03f */
        /* <DEDUP_REMOVED lines=15> */
[----:B------:R-:W-:-:S02]  /*4000*/  IMAD R170, R18, R13, UR6 ;  /* 0x0000000612aa7e24 */ /* 0x000fc4000f8e020d */
[----:B------:R-:W-:Y:S01]  /*4010*/  FMUL.FTZ R10, R157, UR25 ;  /* 0x000000199d0a7c20 */ /* 0x000fe20008410000 */
[----:B------:R-:W-:Y:S01]  /*4020*/  FMUL.FTZ R205, R160, UR25 ;  /* 0x00000019a0cd7c20 */ /* 0x000fe20008410000 */
[----:B------:R-:W-:Y:S01]  /*4030*/  FMUL.FTZ R11, R161, UR25 ;  /* 0x00000019a10b7c20 */ /* 0x000fe20008410000 */
[----:B------:R-:W-:Y:S02]  /*4040*/  IMAD.IADD R170, R19, 0x1, R170 ;  /* 0x0000000113aa7824 */ /* 0x000fe400078e02aa */
[----:B------:R-:W-:Y:S01]  /*4050*/  FMUL.FTZ R161, R163, UR25 ;  /* 0x00000019a3a17c20 */ /* 0x000fe20008410000 */
[----:B------:R-:W-:Y:S01]  /*4060*/  FMUL.FTZ R163, R167, UR25 ;  /* 0x00000019a7a37c20 */ /* 0x000fe20008410000 */
[----:B------:R-:W2:Y:S01]  /*4070*/  MUFU.TANH R5, R5 ;  /* 0x0000000500057308 */ /* 0x000ea20000002400 */
[----:B------:R-:W-:Y:S01]  /*4080*/  FMUL.FTZ R15, R154, UR25 ;  /* 0x000000199a0f7c20 */ /* 0x000fe20008410000 */
[C---:B------:R-:W-:Y:S01]  /*4090*/  ISETP.GT.AND P2, PT, R170.reuse, RZ, PT ;  /* 0x000000ffaa00720c */ /* 0x040fe20003f44270 */
[----:B------:R-:W-:Y:S01]  /*40a0*/  FMUL.FTZ R167, R171, UR25 ;  /* 0x00000019aba77c20 */ /* 0x000fe20008410000 */
[----:B------:R-:W-:Y:S01]  /*40b0*/  ISETP.GT.AND P3, PT, R170, 0x1, PT ;  /* 0x00000001aa00780c */ /* 0x000fe20003f64270 */
[----:B------:R-:W-:Y:S01]  /*40c0*/  FMUL.FTZ R173, R173, UR25 ;  /* 0x00000019adad7c20 */ /* 0x000fe20008410000 */
[----:B------:R-:W-:Y:S01]  /*40d0*/  FMUL.FTZ R165, R165, UR25 ;  /* 0x00000019a5a57c20 */ /* 0x000fe20008410000 */
[----:B------:R-:W-:Y:S01]  /*40e0*/  FMUL.FTZ R177, R177, UR25 ;  /* 0x00000019b1b17c20 */ /* 0x000fe20008410000 */
[----:B------:R-:W3:Y:S01]  /*40f0*/  MUFU.TANH R9, R9 ;  /* 0x0000000900097308 */ /* 0x000ee20000002400 */
[----:B-1----:R-:W-:Y:S01]  /*4100*/  FSEL R207, R4, -INF , P2 ;  /* 0xff80000004cf7808 */ /* 0x002fe20001000000 */
[----:B------:R-:W-:Y:S01]  /*4110*/  FMUL.FTZ R168, R168, UR25 ;  /* 0x00000019a8a87c20 */ /* 0x000fe20008410000 */
[----:B------:R-:W-:Y:S01]  /*4120*/  ISETP.GT.AND P2, PT, R170, 0x8, PT ;  /* 0x00000008aa00780c */ /* 0x000fe20003f44270 */
[----:B------:R-:W-:Y:S01]  /*4130*/  FMUL.FTZ R169, R169, UR25 ;  /* 0x00000019a9a97c20 */ /* 0x000fe20008410000 */
[----:B------:R-:W-:Y:S01]  /*4140*/  FMNMX.FTZ R154, R207, R7, !PT ;  /* 0x00000007cf9a7209 */ /* 0x000fe20007810000 */
[----:B------:R-:W-:Y:S01]  /*4150*/  FMUL.FTZ R172, R172, UR25 ;  /* 0x00000019acac7c20 */ /* 0x000fe20008410000 */
[----:B------:R-:W-:Y:S01]  /*4160*/  FMUL.FTZ R4, R181, UR25 ;  /* 0x00000019b5047c20 */ /* 0x000fe20008410000 */
[----:B------:R-:W-:Y:S01]  /*4170*/  MUFU.TANH R10, R10 ;  /* 0x0000000a000a7308 */ /* 0x000fe20000002400 */
[----:B--2---:R-:W-:Y:S01]  /*4180*/  FSEL R171, R5, -INF , P3 ;  /* 0xff80000005ab7808 */ /* 0x004fe20001800000 */
[----:B------:R-:W-:Y:S01]  /*4190*/  FMUL.FTZ R14, R155, UR25 ;  /* 0x000000199b0e7c20 */ /* 0x000fe20008410000 */
[----:B------:R-:W-:Y:S01]  /*41a0*/  ISETP.GT.AND P3, PT, R170, 0x9, PT ;  /* 0x00000009aa00780c */ /* 0x000fe20003f64270 */
[----:B------:R-:W-:Y:S01]  /*41b0*/  FMUL.FTZ R176, R176, UR25 ;  /* 0x00000019b0b07c20 */ /* 0x000fe20008410000 */
[----:B------:R-:W-:Y:S01]  /*41c0*/  FMNMX.FTZ R154, R171, R154, !PT ;  /* 0x0000009aab9a7209 */ /* 0x000fe20007810000 */
        /* <DEDUP_REMOVED lines=14> */
[----:B------:R-:W-:-:S04]  /*42b0*/  FMUL.FTZ R175, R175, UR25 ;  /* 0x00000019afaf7c20 */ /* 0x000fc80008410000 */
[----:B------:R-:W-:Y:S08]  /*42c0*/  MUFU.TANH R12, R12 ;  /* 0x0000000c000c7308 */ /* 0x000ff00000002400 */
[----:B------:R3:W-:Y:S08]  /*42d0*/  MUFU.TANH R152, R173 ;  /* 0x000000ad00987308 */ /* 0x0007f00000002400 */
[----:B------:R-:W4:Y:S01]  /*42e0*/  MUFU.TANH R165, R165 ;  /* 0x000000a500a57308 */ /* 0x000f220000002400 */
[----:B---3--:R-:W-:-:S02]  /*42f0*/  FSEL R173, R9, -INF , P2 ;  /* 0xff80000009ad7808 */ /* 0x008fc40001000000 */
[C---:B------:R-:W-:Y:S02]  /*4300*/  ISETP.GT.AND P2, PT, R170.reuse, 0x10, PT ;  /* 0x00000010aa00780c */ /* 0x040fe40003f44270 */
[----:B------:R-:W-:Y:S02]  /*4310*/  FMNMX.FTZ R154, R173, R154, !PT ;  /* 0x0000009aad9a7209 */ /* 0x000fe40007810000 */
[----:B-1----:R-:W-:Y:S01]  /*4320*/  FSEL R205, R205, -INF , P2 ;  /* 0xff800000cdcd7808 */ /* 0x002fe20001000000 */
[----:B------:R1:W-:Y:S01]  /*4330*/  MUFU.TANH R13, R177 ;  /* 0x000000b1000d7308 */ /* 0x0003e20000002400 */
[----:B------:R-:W-:-:S07]  /*4340*/  ISETP.GT.AND P2, PT, R170, 0x18, PT ;  /* 0x00000018aa00780c */ /* 0x000fce0003f44270 */
[----:B------:R3:W5:Y:S01]  /*4350*/  MUFU.TANH R160, R168 ;  /* 0x000000a800a07308 */ /* 0x0007620000002400 */
[----:B-1----:R-:W-:Y:S02]  /*4360*/  FSEL R177, R10, -INF , P3 ;  /* 0xff8000000ab17808 */ /* 0x002fe40001800000 */
[----:B------:R-:W-:Y:S02]  /*4370*/  ISETP.GT.AND P3, PT, R170, 0x11, PT ;  /* 0x00000011aa00780c */ /* 0x000fe40003f64270 */
[----:B------:R-:W-:Y:S02]  /*4380*/  FMNMX.FTZ R154, R177, R154, !PT ;  /* 0x0000009ab19a7209 */ /* 0x000fe40007810000 */
[----:B--2---:R-:W-:Y:S01]  /*4390*/  FSEL R181, R11, -INF , P3 ;  /* 0xff8000000bb57808 */ /* 0x004fe20001800000 */
[----:B------:R1:W2:Y:S01]  /*43a0*/  MUFU.TANH R153, R169 ;  /* 0x000000a900997308 */ /* 0x0002a20000002400 */
[----:B------:R-:W-:Y:S01]  /*43b0*/  FMNMX.FTZ R154, R205, R154, !PT ;  /* 0x0000009acd9a7209 */ /* 0x000fe20007810000 */
[----:B---3--:R-:W-:Y:S01]  /*43c0*/  FMUL.FTZ R168, R174, UR25 ;  /* 0x00000019aea87c20 */ /* 0x008fe20008410000 */
[----:B------:R-:W-:-:S02]  /*43d0*/  ISETP.GT.AND P3, PT, R170, 0x19, PT ;  /* 0x00000019aa00780c */ /* 0x000fc40003f64270 */
[----:B------:R-:W-:Y:S02]  /*43e0*/  FMNMX.FTZ R154, R181, R154, !PT ;  /* 0x0000009ab59a7209 */ /* 0x000fe40007810000 */
[----:B----4-:R-:W-:Y:S01]  /*43f0*/  FSEL R165, R165, -INF , P3 ;  /* 0xff800000a5a57808 */ /* 0x010fe20001800000 */
[----:B------:R-:W3:Y:S01]  /*4400*/  MUFU.TANH R155, R172 ;  /* 0x000000ac009b7308 */ /* 0x000ee20000002400 */
[----:B-1----:R-:W-:Y:S02]  /*4410*/  FSEL R169, R12, -INF , P2 ;  /* 0xff8000000ca97808 */ /* 0x002fe40001000000 */
[C---:B------:R-:W-:Y:S02]  /*4420*/  ISETP.GT.AND P2, PT, R170.reuse, 0x20, PT ;  /* 0x00000020aa00780c */ /* 0x040fe40003f44270 */
[----:B------:R-:W-:Y:S02]  /*4430*/  FMNMX.FTZ R154, R169, R154, !PT ;  /* 0x0000009aa99a7209 */ /* 0x000fe40007810000 */
[----:B------:R-:W-:Y:S01]  /*4440*/  ISETP.GT.AND P3, PT, R170, 0x21, PT ;  /* 0x00000021aa00780c */ /* 0x000fe20003f64270 */
[----:B------:R1:W4:Y:S01]  /*4450*/  MUFU.TANH R20, R176 ;  /* 0x000000b000147308 */ /* 0x0003220000002400 */
[----:B-----5:R-:W-:-:S02]  /*4460*/  FSEL R160, R160, -INF , P2 ;  /* 0xff800000a0a07808 */ /* 0x020fc40001000000 */
[----:B------:R-:W-:Y:S02]  /*4470*/  FMNMX.FTZ R5, R165, R154, !PT ;  /* 0x0000009aa5057209 */ /* 0x000fe40007810000 */
[----:B------:R-:W-:Y:S02]  /*4480*/  ISETP.GT.AND P2, PT, R170, 0x28, PT ;  /* 0x00000028aa00780c */ /* 0x000fe40003f44270 */
[----:B--2---:R-:W-:Y:S01]  /*4490*/  FSEL R153, R153, -INF , P3 ;  /* 0xff80000099997808 */ /* 0x004fe20001800000 */
[----:B------:R-:W2:Y:S01]  /*44a0*/  MUFU.TANH R180, R180 ;  /* 0x000000b400b47308 */ /* 0x000ea20000002400 */
[----:B------:R-:W-:Y:S01]  /*44b0*/  FMNMX.FTZ R10, R160, R5, !PT ;  /* 0x00000005a00a7209 */ /* 0x000fe20007810000 */
[----:B-1----:R-:W-:Y:S01]  /*44c0*/  FMUL.FTZ R176, R178, UR25 ;  /* 0x00000019b2b07c20 */ /* 0x002fe20008410000 */
[C---:B------:R-:W-:Y:S01]  /*44d0*/  ISETP.GT.AND P3, PT, R170.reuse, 0x29, PT ;  /* 0x00000029aa00780c */ /* 0x040fe20003f64270 */
[----:B------:R-:W-:Y:S01]  /*44e0*/  FMUL.FTZ R178, R179, UR25 ;  /* 0x00000019b3b27c20 */ /* 0x000fe20008410000 */
[----:B---3--:R-:W-:Y:S01]  /*44f0*/  FSEL R155, R155, -INF , P2 ;  /* 0xff8000009b9b7808 */ /* 0x008fe20001000000 */
[----:B------:R-:W-:Y:S01]  /*4500*/  FMUL.FTZ R179, R183, UR25 ;  /* 0x00000019b7b37c20 */ /* 0x000fe20008410000 */
[----:B------:R-:W-:Y:S01]  /*4510*/  FMNMX.FTZ R10, R153, R10, !PT ;  /* 0x0000000a990a7209 */ /* 0x000fe20007810000 */
[----:B------:R-:W1:Y:S01]  /*4520*/  MUFU.TANH R4, R4 ;  /* 0x0000000400047308 */ /* 0x000e620000002400 */
[----:B------:R-:W-:Y:S01]  /*4530*/  ISETP.GT.AND P2, PT, R170, 0x30, PT ;  /* 0x00000030aa00780c */ /* 0x000fe20003f44270 */
[----:B------:R-:W-:Y:S01]  /*4540*/  FMUL.FTZ R183, R187, UR25 ;  /* 0x00000019bbb77c20 */ /* 0x000fe20008410000 */
[----:B------:R-:W-:Y:S01]  /*4550*/  FSEL R152, R152, -INF , P3 ;  /* 0xff80000098987808 */ /* 0x000fe20001800000 */
[----:B------:R-:W-:Y:S01]  /*4560*/  FMUL.FTZ R187, R195, UR25 ;  /* 0x00000019c3bb7c20 */ /* 0x000fe20008410000 */
[----:B------:R-:W-:-:S02]  /*4570*/  FMNMX.FTZ R5, R155, R10, !PT ;  /* 0x0000000a9b057209 */ /* 0x000fc40007810000 */
[----:B------:R-:W-:Y:S01]  /*4580*/  ISETP.GT.AND P3, PT, R170, 0x31, PT ;  /* 0x00000031aa00780c */ /* 0x000fe20003f64270 */
[----:B------:R-:W3:Y:S01]  /*4590*/  MUFU.TANH R184, R184 ;  /* 0x000000b800b87308 */ /* 0x000ee20000002400 */
[----:B----4-:R-:W-:Y:S02]  /*45a0*/  FSEL R20, R20, -INF , P2 ;  /* 0xff80000014147808 */ /* 0x010fe40001000000 */
[----:B------:R-:W-:Y:S02]  /*45b0*/  FMNMX.FTZ R5, R152, R5, !PT ;  /* 0x0000000598057209 */ /* 0x000fe40007810000 */
[----:B------:R-:W-:Y:S02]  /*45c0*/  ISETP.GT.AND P2, PT, R170, 0x38, PT ;  /* 0x00000038aa00780c */ /* 0x000fe40003f44270 */
[----:B------:R-:W-:Y:S01]  /*45d0*/  FSEL R12, R13, -INF , P3 ;  /* 0xff8000000d0c7808 */ /* 0x000fe20001800000 */
[----:B------:R-:W4:Y:S01]  /*45e0*/  MUFU.TANH R9, R185 ;  /* 0x000000b900097308 */ /* 0x000f220000002400 */
[----:B------:R-:W-:-:S02]  /*45f0*/  FMNMX.FTZ R5, R20, R5, !PT ;  /* 0x0000000514057209 */ /* 0x000fc40007810000 */
[----:B------:R-:W-:Y:S02]  /*4600*/  ISETP.GT.AND P3, PT, R170, 0x39, PT ;  /* 0x00000039aa00780c */ /* 0x000fe40003f64270 */
[----:B--2---:R-:W-:Y:S01]  /*4610*/  FSEL R10, R180, -INF , P2 ;  /* 0xff800000b40a7808 */ /* 0x004fe20001000000 */
[----:B------:R-:W-:Y:S01]  /*4620*/  FMUL.FTZ R180, R182, UR25 ;  /* 0x00000019b6b47c20 */ /* 0x000fe20008410000 */
[----:B------:R-:W-:Y:S01]  /*4630*/  FMNMX.FTZ R11, R12, R5, !PT ;  /* 0x000000050c0b7209 */ /* 0x000fe20007810000 */
[----:B------:R-:W2:Y:S01]  /*4640*/  MUFU.TANH R188, R188 ;  /* 0x000000bc00bc7308 */ /* 0x000ea20000002400 */
[----:B-1----:R-:W-:Y:S01]  /*4650*/  FSEL R5, R4, -INF , P3 ;  /* 0xff80000004057808 */ /* 0x002fe20001800000 */
[----:B------:R-:W-:Y:S01]  /*4660*/  FMUL.FTZ R182, R186, UR25 ;  /* 0x00000019bab67c20 */ /* 0x000fe20008410000 */
[----:B------:R-:W-:Y:S01]  /*4670*/  ISETP.GT.AND P2, PT, R170, 0x40, PT ;  /* 0x00000040aa00780c */ /* 0x000fe20003f44270 */
[----:B------:R-:W-:Y:S01]  /*4680*/  FMUL.FTZ R186, R194, UR25 ;  /* 0x00000019c2ba7c20 */ /* 0x000fe20008410000 */
[----:B------:R-:W-:-:S02]  /*4690*/  FMNMX.FTZ R4, R10, R11, !PT ;  /* 0x0000000b0a047209 */ /* 0x000fc40007810000 */
[----:B------:R-:W-:Y:S01]  /*46a0*/  ISETP.GT.AND P3, PT, R170, 0x41, PT ;  /* 0x00000041aa00780c */ /* 0x000fe20003f64270 */
[----:B------:R1:W5:Y:S01]  /*46b0*/  MUFU.TANH R21, R189 ;  /* 0x000000bd00157308 */ /* 0x0003620000002400 */
[----:B---3--:R-:W-:Y:S01]  /*46c0*/  FSEL R11, R184, -INF , P2 ;  /* 0xff800000b80b7808 */ /* 0x008fe20001000000 */
[----:B------:R-:W-:Y:S01]  /*46d0*/  FMUL.FTZ R184, R191, UR25 ;  /* 0x00000019bfb87c20 */ /* 0x000fe20008410000 */
[----:B------:R-:W-:Y:S02]  /*46e0*/  FMNMX.FTZ R4, R5, R4, !PT ;  /* 0x0000000405047209 */ /* 0x000fe40007810000 */
[C---:B------:R-:W-:Y:S02]  /*46f0*/  ISETP.GT.AND P2, PT, R170.reuse, 0x48, PT ;  /* 0x00000048aa00780c */ /* 0x040fe40003f44270 */
[----:B----4-:R-:W-:Y:S01]  /*4700*/  FSEL R9, R9, -INF , P3 ;  /* 0xff80000009097808 */ /* 0x010fe20001800000 */
[----:B------:R-:W3:Y:S01]  /*4710*/  MUFU.TANH R154, R192 ;  /* 0x000000c0009a7308 */ /* 0x000ee20000002400 */
[----:B------:R-:W-:Y:S01]  /*4720*/  FMNMX.FTZ R4, R11, R4, !PT ;  /* 0x000000040b047209 */ /* 0x000fe20007810000 */
[C---:B-1----:R-:W-:Y:S01]  /*4730*/  VIADD R189, R170.reuse, 0x8 ;  /* 0x00000008aabd7836 */ /* 0x042fe20000000000 */
[----:B------:R-:W-:-:S02]  /*4740*/  ISETP.GT.AND P3, PT, R170, 0x49, PT ;  /* 0x00000049aa00780c */ /* 0x000fc40003f64270 */
[----:B--2---:R-:W-:Y:S01]  /*4750*/  FSEL R13, R188, -INF , P2 ;  /* 0xff800000bc0d7808 */ /* 0x004fe20001000000 */
[----:B------:R-:W-:Y:S01]  /*4760*/  FMUL.FTZ R188, R198, UR25 ;  /* 0x00000019c6bc7c20 */ /* 0x000fe20008410000 */
[----:B------:R-:W-:Y:S01]  /*4770*/  FMNMX.FTZ R4, R9, R4, !PT ;  /* 0x0000000409047209 */ /* 0x000fe20007810000 */
[----:B------:R-:W1:Y:S01]  /*4780*/  MUFU.TANH R159, R193 ;  /* 0x000000c1009f7308 */ /* 0x000e620000002400 */
[C---:B------:R-:W-:Y:S02]  /*4790*/  ISETP.GT.AND P2, PT, R170.reuse, 0x50, PT ;  /* 0x00000050aa00780c */ /* 0x040fe40003f44270 */
[----:B-----5:R-:W-:Y:S02]  /*47a0*/  FSEL R21, R21, -INF , P3 ;  /* 0xff80000015157808 */ /* 0x020fe40001800000 */
[----:B------:R-:W-:Y:S02]  /*47b0*/  FMNMX.FTZ R4, R13, R4, !PT ;  /* 0x000000040d047209 */ /* 0x000fe40007810000 */
[----:B------:R-:W-:Y:S01]  /*47c0*/  ISETP.GT.AND P3, PT, R170, 0x51, PT ;  /* 0x00000051aa00780c */ /* 0x000fe20003f64270 */
[----:B------:R-:W2:Y:S01]  /*47d0*/  MUFU.TANH R156, R196 ;  /* 0x000000c4009c7308 */ /* 0x000ea20000002400 */
[----:B---3--:R-:W-:-:S02]  /*47e0*/  FSEL R154, R154, -INF , P2 ;  /* 0xff8000009a9a7808 */ /* 0x008fc40001000000 */
[----:B------:R-:W-:Y:S02]  /*47f0*/  FMNMX.FTZ R185, R21, R4, !PT ;  /* 0x0000000415b97209 */ /* 0x000fe40007810000 */
[----:B------:R-:W-:Y:S02]  /*4800*/  ISETP.GT.AND P2, PT, R170, 0x58, PT ;  /* 0x00000058aa00780c */ /* 0x000fe40003f44270 */
[----:B------:R-:W-:Y:S01]  /*4810*/  FMNMX.FTZ R4, R154, R185, !PT ;  /* 0x000000b99a047209 */ /* 0x000fe20007810000 */
[----:B------:R-:W3:Y:S01]  /*4820*/  MUFU.TANH R157, R197 ;  /* 0x000000c5009d7308 */ /* 0x000ee20000002400 */
[----:B-1----:R-:W-:Y:S02]  /*4830*/  FSEL R159, R159, -INF , P3 ;  /* 0xff8000009f9f7808 */ /* 0x002fe40001800000 */
[----:B------:R-:W-:Y:S02]  /*4840*/  ISETP.GT.AND P3, PT, R170, 0x59, PT ;  /* 0x00000059aa00780c */ /* 0x000fe40003f64270 */
[----:B------:R-:W-:-:S02]  /*4850*/  FMNMX.FTZ R185, R159, R4, !PT ;  /* 0x000000049fb97209 */ /* 0x000fc40007810000 */
[C---:B------:R-:W-:Y:S01]  /*4860*/  ISETP.GT.AND P4, PT, R189.reuse, 0x8, PT ;  /* 0x00000008bd00780c */ /* 0x040fe20003f84270 */
[----:B------:R-:W1:Y:S01]  /*4870*/  MUFU.TANH R15, R15 ;  /* 0x0000000f000f7308 */ /* 0x000e620000002400 */
[----:B--2---:R-:W-:Y:S02]  /*4880*/  FSEL R156, R156, -INF , P2 ;  /* 0xff8000009c9c7808 */ /* 0x004fe40001000000 */
[C---:B------:R-:W-:Y:S02]  /*4890*/  ISETP.GT.AND P2, PT, R189.reuse, RZ, PT ;  /* 0x000000ffbd00720c */ /* 0x040fe40003f44270 */
[----:B------:R-:W-:Y:S02]  /*48a0*/  FMNMX.FTZ R4, R156, R185, !PT ;  /* 0x000000b99c047209 */ /* 0x000fe40007810000 */
[----:B------:R-:W-:Y:S01]  /*48b0*/  ISETP.GT.AND P5, PT, R189, 0x9, PT ;  /* 0x00000009bd00780c */ /* 0x000fe20003fa4270 */
[----:B------:R-:W2:Y:S01]  /*48c0*/  MUFU.TANH R14, R14 ;  /* 0x0000000e000e7308 */ /* 0x000ea20000002400 */
[----:B---3--:R-:W-:-:S02]  /*48d0*/  FSEL R157, R157, -INF , P3 ;  /* 0xff8000009d9d7808 */ /* 0x008fc40001800000 */
[----:B------:R-:W-:Y:S02]  /*48e0*/  ISETP.GT.AND P3, PT, R189, 0x1, PT ;  /* 0x00000001bd00780c */ /* 0x000fe40003f64270 */
[----:B------:R-:W-:-:S03]  /*48f0*/  FMNMX.FTZ R4, R157, R4, !PT ;  /* 0x000000049d047209 */ /* 0x000fc60007810000 */
[----:B------:R-:W3:Y:S01]  /*4900*/  MUFU.TANH R203, R203 ;  /* 0x000000cb00cb7308 */ /* 0x000ee20000002400 */
[----:B-1----:R-:W-:Y:S01]  /*4910*/  FSEL R15, R15, -INF , P2 ;  /* 0xff8000000f0f7808 */ /* 0x002fe20001000000 */
[----:B------:R-:W1:Y:S03]  /*4920*/  SHFL.BFLY PT, R185, R4, 0x2, 0x1f ;  /* 0x0c401f0004b97f89 */ /* 0x000e6600000e0000 */
[----:B------:R-:W-:-:S03]  /*4930*/  FMNMX.FTZ R191, R15, R8, !PT ;  /* 0x000000080fbf7209 */ /* 0x000fc60007810000 */
[----:B------:R-:W4:Y:S01]  /*4940*/  MUFU.TANH R158, R158 ;  /* 0x0000009e009e7308 */ /* 0x000f220000002400 */
[----:B--2---:R-:W-:Y:S02]  /*4950*/  FSEL R14, R14, -INF , P3 ;  /* 0xff8000000e0e7808 */ /* 0x004fe40001800000 */
[----:B------:R-:W-:-:S05]  /*4960*/  ISETP.GT.AND P3, PT, R189, 0x10, PT ;  /* 0x00000010bd00780c */ /* 0x000fca0003f64270 */
[----:B------:R-:W2:Y:S01]  /*4970*/  MUFU.TANH R162, R162 ;  /* 0x000000a200a27308 */ /* 0x000ea20000002400 */
[----:B---3--:R-:W-:Y:S02]  /*4980*/  FSEL R203, R203, -INF , P4 ;  /* 0xff800000cbcb7808 */ /* 0x008fe40002000000 */
[----:B------:R-:W-:-:S05]  /*4990*/  ISETP.GT.AND P4, PT, R189, 0x11, PT ;  /* 0x00000011bd00780c */ /* 0x000fca0003f84270 */
[----:B------:R-:W3:Y:S01]  /*49a0*/  MUFU.TANH R161, R161 ;  /* 0x000000a100a17308 */ /* 0x000ee20000002400 */
[----:B----4-:R-:W-:Y:S02]  /*49b0*/  FSEL R158, R158, -INF , P5 ;  /* 0xff8000009e9e7808 */ /* 0x010fe40002800000 */
[----:B-1----:R-:W-:Y:S01]  /*49c0*/  FMNMX.FTZ R172, R4, R185, !PT ;  /* 0x000000b904ac7209 */ /* 0x002fe20007810000 */
[----:B------:R-:W-:Y:S01]  /*49d0*/  FMUL.FTZ R185, R190, UR25 ;  /* 0x00000019beb97c20 */ /* 0x000fe20008410000 */
[----:B------:R-:W-:-:S03]  /*49e0*/  FMUL.FTZ R190, R199, UR25 ;  /* 0x00000019c7be7c20 */ /* 0x000fc60008410000 */
[----:B------:R-:W1:Y:S01]  /*49f0*/  SHFL.BFLY PT, R193, R172, 0x1, 0x1f ;  /* 0x0c201f00acc17f89 */ /* 0x000e6200000e0000 */
[----:B------:R-:W4:Y:S01]  /*4a00*/  MUFU.TANH R164, R164 ;  /* 0x000000a400a47308 */ /* 0x000f220000002400 */
[----:B--2---:R-:W-:Y:S02]  /*4a10*/  FSEL R162, R162, -INF , P3 ;  /* 0xff800000a2a27808 */ /* 0x004fe40001800000 */
[----:B------:R-:W-:-:S05]  /*4a20*/  ISETP.GT.AND P3, PT, R189, 0x18, PT ;  /* 0x00000018bd00780c */ /* 0x000fca0003f64270 */
[----:B------:R-:W-:Y:S01]  /*4a30*/  MUFU.TANH R163, R163 ;  /* 0x000000a300a37308 */ /* 0x000fe20000002400 */
[----:B---3--:R-:W-:Y:S02]  /*4a40*/  FSEL R161, R161, -INF , P4 ;  /* 0xff800000a1a17808 */ /* 0x008fe40002000000 */
[----:B------:R-:W-:-:S05]  /*4a50*/  ISETP.GT.AND P4, PT, R189, 0x19, PT ;  /* 0x00000019bd00780c */ /* 0x000fca0003f84270 */
[----:B------:R-:W2:Y:S01]  /*4a60*/  MUFU.TANH R166, R166 ;  /* 0x000000a600a67308 */ /* 0x000ea20000002400 */
[----:B----4-:R-:W-:Y:S02]  /*4a70*/  FSEL R164, R164, -INF , P3 ;  /* 0xff800000a4a47808 */ /* 0x010fe40001800000 */
[----:B------:R-:W-:Y:S02]  /*4a80*/  ISETP.GT.AND P3, PT, R189, 0x20, PT ;  /* 0x00000020bd00780c */ /* 0x000fe40003f64270 */
[----:B-1----:R-:W-:-:S03]  /*4a90*/  FMNMX.FTZ R4, R172, R193, !PT ;  /* 0x000000c1ac047209 */ /* 0x002fc60007810000 */
[----:B------:R-:W1:Y:S01]  /*4aa0*/  MUFU.TANH R167, R167 ;  /* 0x000000a700a77308 */ /* 0x000e620000002400 */
[----:B------:R-:W-:Y:S02]  /*4ab0*/  FMNMX.FTZ R172, R14, R191, !PT ;  /* 0x000000bf0eac7209 */ /* 0x000fe40007810000 */
[C---:B------:R-:W-:Y:S01]  /*4ac0*/  FSETP.NEU.FTZ.AND P2, PT, R4.reuse, -INF , PT ;  /* 0xff8000000400780b */ /* 0x040fe20003f5d000 */
[----:B------:R-:W-:Y:S01]  /*4ad0*/  FMUL.FTZ R170, R4, UR10 ;  /* 0x0000000a04aa7c20 */ /* 0x000fe20008410000 */
[----:B------:R-:W-:-:S03]  /*4ae0*/  FMNMX.FTZ R191, R203, R172, !PT ;  /* 0x000000accbbf7209 */ /* 0x000fc60007810000 */
[----:B------:R-:W3:Y:S01]  /*4af0*/  MUFU.TANH R168, R168 ;  /* 0x000000a800a87308 */ /* 0x000ee20000002400 */
[----:B------:R-:W-:Y:S02]  /*4b00*/  FMNMX.FTZ R191, R158, R191, !PT ;  /* 0x000000bf9ebf7209 */ /* 0x000fe40007810000 */
[----:B------:R-:W-:Y:S02]  /*4b10*/  FSEL R170, R170, RZ, P2 ;  /* 0x000000ffaaaa7208 */ /* 0x000fe40001000000 */
[----:B------:R-:W-:Y:S02]  /*4b20*/  FMNMX.FTZ R174, R162, R191, !PT ;  /* 0x000000bfa2ae7209 */ /* 0x000fe40007810000 */
[----:B--2---:R-:W-:Y:S01]  /*4b30*/  FSEL R166, R166, -INF , P3 ;  /* 0xff800000a6a67808 */ /* 0x004fe20001800000 */
[----:B------:R-:W2:Y:S01]  /*4b40*/  MUFU.TANH R175, R175 ;  /* 0x000000af00af7308 */ /* 0x000ea20000002400 */
[----:B------:R-:W-:Y:S01]  /*4b50*/  FMNMX.FTZ R191, R161, R174, !PT ;  /* 0x000000aea1bf7209 */ /* 0x000fe20007810000 */
[--C-:B------:R-:W-:Y:S01]  /*4b60*/  FFMA.FTZ R192, R171, UR10, -R170.reuse ;  /* 0x0000000aabc07c23 */ /* 0x100fe200080108aa */
[----:B------:R-:W-:Y:S01]  /*4b70*/  FSEL R171, R163, -INF , P4 ;  /* 0xff800000a3ab7808 */ /* 0x000fe20002000000 */
[--C-:B------:R-:W-:Y:S01]  /*4b80*/  FFMA.FTZ R193, R173, UR10, -R170.reuse ;  /* 0x0000000aadc17c23 */ /* 0x100fe200080108aa */
[----:B------:R-:W-:Y:S01]  /*4b90*/  FMNMX.FTZ R174, R164, R191, !PT ;  /* 0x000000bfa4ae7209 */ /* 0x000fe20007810000 */
[--C-:B------:R-:W-:Y:S01]  /*4ba0*/  FFMA.FTZ R194, R177, UR10, -R170.reuse ;  /* 0x0000000ab1c27c23 */ /* 0x100fe200080108aa */
[----:B------:R-:W-:Y:S01]  /*4bb0*/  ISETP.GT.AND P4, PT, R189, 0x21, PT ;  /* 0x00000021bd00780c */ /* 0x000fe20003f84270 */
[----:B------:R-:W-:Y:S01]  /*4bc0*/  MUFU.TANH R176, R176 ;  /* 0x000000b000b07308 */ /* 0x000fe20000002400 */
[----:B------:R-:W-:Y:S01]  /*4bd0*/  FMNMX.FTZ R191, R171, R174, !PT ;  /* 0x000000aeabbf7209 */ /* 0x000fe20007810000 */
[--C-:B------:R-:W-:Y:S01]  /*4be0*/  FFMA.FTZ R172, R207, UR10, -R170.reuse ;  /* 0x0000000acfac7c23 */ /* 0x100fe200080108aa */
[----:B------:R-:W-:Y:S01]  /*4bf0*/  ISETP.GT.AND P3, PT, R189, 0x28, PT ;  /* 0x00000028bd00780c */ /* 0x000fe20003f64270 */
[--C-:B------:R-:W-:Y:S01]  /*4c00*/  FFMA.FTZ R196, R157, UR10, -R170.reuse ;  /* 0x0000000a9dc47c23 */ /* 0x100fe200080108aa */
[----:B-1----:R-:W-:Y:S01]  /*4c10*/  FSEL R173, R167, -INF , P4 ;  /* 0xff800000a7ad7808 */ /* 0x002fe20002000000 */
[--C-:B------:R-:W-:Y:S01]  /*4c20*/  FFMA.FTZ R169, R169, UR10, -R170.reuse ;  /* 0x0000000aa9a97c23 */ /* 0x100fe200080108aa */
[----:B------:R-:W-:Y:S01]  /*4c30*/  FMNMX.FTZ R174, R166, R191, !PT ;  /* 0x000000bfa6ae7209 */ /* 0x000fe20007810000 */
[----:B------:R-:W1:Y:S01]  /*4c40*/  MUFU.TANH R178, R178 ;  /* 0x000000b200b27308 */ /* 0x000e620000002400 */
        /* <DEDUP_REMOVED lines=8> */
[----:B--2---:R-:W-:Y:S01]  /*4cd0*/  FSEL R175, R175, -INF , P4 ;  /* 0xff800000afaf7808 */ /* 0x004fe20002000000 */
[--C-:B------:R-:W-:Y:S01]  /*4ce0*/  FFMA.FTZ R20, R20, UR10, -R170.reuse ;  /* 0x0000000a14147c23 */ /* 0x100fe200080108aa */
[----:B------:R-:W-:Y:S01]  /*4cf0*/  ISETP.GT.AND P4, PT, R189, 0x31, PT ;  /* 0x00000031bd00780c */ /* 0x000fe20003f84270 */
[--C-:B------:R-:W-:Y:S01]  /*4d00*/  FFMA.FTZ R10, R10, UR10, -R170.reuse ;  /* 0x0000000a0a0a7c23 */ /* 0x100fe200080108aa */
[--C-:B------:R-:W-:Y:S01]  /*4d10*/  FFMA.FTZ R11, R11, UR10, -R170.reuse ;  /* 0x0000000a0b0b7c23 */ /* 0x100fe200080108aa */
[----:B------:R-:W-:-:S02]  /*4d20*/  FFMA.FTZ R13, R13, UR10, -R170 ;  /* 0x0000000a0d0d7c23 */ /* 0x000fc400080108aa */
[----:B------:R-:W-:Y:S01]  /*4d30*/  MUFU.TANH R179, R179 ;  /* 0x000000b300b37308 */ /* 0x000fe20000002400 */
[----:B-1----:R-:W-:Y:S02]  /*4d40*/  FSEL R178, R178, -INF , P4 ;  /* 0xff800000b2b27808 */ /* 0x002fe40002000000 */
[----:B------:R-:W-:-:S05]  /*4d50*/  ISETP.GT.AND P4, PT, R189, 0x39, PT ;  /* 0x00000039bd00780c */ /* 0x000fca0003f84270 */
[----:B------:R1:W-:Y:S08]  /*4d60*/  MUFU.EX2 R163, R192 ;  /* 0x000000c000a37308 */ /* 0x0003f00000000800 */
[----:B------:R-:W2:Y:S01]  /*4d70*/  MUFU.TANH R182, R182 ;  /* 0x000000b600b67308 */ /* 0x000ea20000002400 */
[----:B-1----:R-:W-:Y:S02]  /*4d80*/  FMNMX.FTZ R192, R168, R177, !PT ;  /* 0x000000b1a8c07209 */ /* 0x002fe40007810000 */
[----:B------:R-:W-:Y:S01]  /*4d90*/  FSEL R177, R176, -INF , P3 ;  /* 0xff800000b0b17808 */ /* 0x000fe20001800000 */
[----:B------:R-:W-:Y:S01]  /*4da0*/  FFMA.FTZ R176, R205, UR10, -R170 ;  /* 0x0000000acdb07c23 */ /* 0x000fe200080108aa */
[----:B------:R-:W-:-:S02]  /*4db0*/  FMNMX.FTZ R192, R175, R192, !PT ;  /* 0x000000c0afc07209 */ /* 0x000fc40007810000 */
[----:B------:R-:W-:Y:S01]  /*4dc0*/  ISETP.GT.AND P3, PT, R189, 0x38, PT ;  /* 0x00000038bd00780c */ /* 0x000fe20003f64270 */
[----:B------:R-:W1:Y:S01]  /*4dd0*/  MUFU.TANH R183, R183 ;  /* 0x000000b700b77308 */ /* 0x000e620000002400 */
[----:B------:R-:W-:Y:S02]  /*4de0*/  FMNMX.FTZ R191, R177, R192, !PT ;  /* 0x000000c0b1bf7209 */ /* 0x000fe40007810000 */
[----:B---3--:R-:W-:Y:S02]  /*4df0*/  FSEL R180, R180, -INF , P3 ;  /* 0xff800000b4b47808 */ /* 0x008fe40001800000 */
[----:B------:R-:W-:Y:S02]  /*4e00*/  FMNMX.FTZ R191, R178, R191, !PT ;  /* 0x000000bfb2bf7209 */ /* 0x000fe40007810000 */
[----:B------:R-:W-:Y:S01]  /*4e10*/  ISETP.GT.AND P3, PT, R189, 0x40, PT ;  /* 0x00000040bd00780c */ /* 0x000fe20003f64270 */
[----:B------:R-:W3:Y:S01]  /*4e20*/  MUFU.TANH R185, R185 ;  /* 0x000000b900b97308 */ /* 0x000ee20000002400 */
[----:B------:R-:W-:-:S02]  /*4e30*/  FMNMX.FTZ R192, R180, R191, !PT ;  /* 0x000000bfb4c07209 */ /* 0x000fc40007810000 */
[----:B--2---:R-:W-:Y:S02]  /*4e40*/  FSEL R182, R182, -INF , P3 ;  /* 0xff800000b6b67808 */ /* 0x004fe40001800000 */
[----:B------:R-:W-:-:S03]  /*4e50*/  ISETP.GT.AND P3, PT, R189, 0x48, PT ;  /* 0x00000048bd00780c */ /* 0x000fc60003f64270 */
[----:B------:R2:W-:Y:S08]  /*4e60*/  MUFU.EX2 R167, R193 ;  /* 0x000000c100a77308 */ /* 0x0005f00000000800 */
[----:B------:R-:W-:Y:S01]  /*4e70*/  MUFU.TANH R184, R184 ;  /* 0x000000b800b87308 */ /* 0x000fe20000002400 */
[----:B--2---:R-:W-:Y:S01]  /*4e80*/  FFMA.FTZ R193, R181, UR10, -R170 ;  /* 0x0000000ab5c17c23 */ /* 0x004fe200080108aa */
[----:B------:R-:W-:-:S02]  /*4e90*/  FSEL R181, R179, -INF , P4 ;  /* 0xff800000b3b57808 */ /* 0x000fc40002000000 */
[----:B------:R-:W-:Y:S02]  /*4ea0*/  ISETP.GT.AND P4, PT, R189, 0x41, PT ;  /* 0x00000041bd00780c */ /* 0x000fe40003f84270 */
[----:B------:R-:W-:Y:S02]  /*4eb0*/  FMNMX.FTZ R191, R181, R192, !PT ;  /* 0x000000c0b5bf7209 */ /* 0x000fe40007810000 */
[----:B------:R-:W2:Y:S01]  /*4ec0*/  MUFU.TANH R186, R186 ;  /* 0x000000ba00ba7308 */ /* 0x000ea20000002400 */
[----:B-1----:R-:W-:Y:S02]  /*4ed0*/  FSEL R183, R183, -INF , P4 ;  /* 0xff800000b7b77808 */ /* 0x002fe40002000000 */
[----:B------:R-:W-:Y:S02]  /*4ee0*/  FMNMX.FTZ R192, R182, R191, !PT ;  /* 0x000000bfb6c07209 */ /* 0x000fe40007810000 */
[----:B------:R-:W-:Y:S02]  /*4ef0*/  ISETP.GT.AND P4, PT, R189, 0x49, PT ;  /* 0x00000049bd00780c */ /* 0x000fe40003f84270 */
[----:B---3--:R-:W-:Y:S01]  /*4f00*/  FSEL R185, R185, -INF , P3 ;  /* 0xff800000b9b97808 */ /* 0x008fe20001800000 */
[----:B------:R-:W1:Y:S01]  /*4f10*/  MUFU.TANH R187, R187 ;  /* 0x000000bb00bb7308 */ /* 0x000e620000002400 */
[----:B------:R-:W-:-:S02]  /*4f20*/  FMNMX.FTZ R192, R183, R192, !PT ;  /* 0x000000c0b7c07209 */ /* 0x000fc40007810000 */
[----:B------:R-:W-:Y:S02]  /*4f30*/  ISETP.GT.AND P3, PT, R189, 0x50, PT ;  /* 0x00000050bd00780c */ /* 0x000fe40003f64270 */
[----:B------:R-:W-:-:S03]  /*4f40*/  FMNMX.FTZ R192, R185, R192, !PT ;  /* 0x000000c0b9c07209 */ /* 0x000fc60007810000 */
[----:B------:R-:W3:Y:S01]  /*4f50*/  MUFU.TANH R188, R188 ;  /* 0x000000bc00bc7308 */ /* 0x000ee20000002400 */
[----:B--2---:R-:W-:Y:S02]  /*4f60*/  FSEL R186, R186, -INF , P3 ;  /* 0xff800000baba7808 */ /* 0x004fe40001800000 */
[----:B------:R-:W-:-:S05]  /*4f70*/  ISETP.GT.AND P3, PT, R189, 0x58, PT ;  /* 0x00000058bd00780c */ /* 0x000fca0003f64270 */
[----:B------:R2:W-:Y:S08]  /*4f80*/  MUFU.EX2 R179, R193 ;  /* 0x000000c100b37308 */ /* 0x0005f00000000800 */
[----:B------:R-:W4:Y:S01]  /*4f90*/  MUFU.TANH R190, R190 ;  /* 0x000000be00be7308 */ /* 0x000f220000002400 */
[----:B--2---:R-:W-:Y:S01]  /*4fa0*/  FFMA.FTZ R193, R165, UR10, -R170 ;  /* 0x0000000aa5c17c23 */ /* 0x004fe200080108aa */
[----:B------:R-:W-:-:S02]  /*4fb0*/  FSEL R165, R184, -INF , P4 ;  /* 0xff800000b8a57808 */ /* 0x000fc40002000000 */
[----:B------:R-:W-:Y:S02]  /*4fc0*/  ISETP.GT.AND P4, PT, R189, 0x51, PT ;  /* 0x00000051bd00780c */ /* 0x000fe40003f84270 */
[----:B------:R-:W-:Y:S02]  /*4fd0*/  FMNMX.FTZ R191, R165, R192, !PT ;  /* 0x000000c0a5bf7209 */ /* 0x000fe40007810000 */
[----:B-1----:R-:W-:Y:S01]  /*4fe0*/  FSEL R187, R187, -INF , P4 ;  /* 0xff800000bbbb7808 */ /* 0x002fe20002000000 */
[----:B------:R1:W-:Y:S01]  /*4ff0*/  MUFU.EX2 R184, R193 ;  /* 0x000000c100b87308 */ /* 0x0003e20000000800 */
[----:B------:R-:W-:Y:S02]  /*5000*/  FMNMX.FTZ R192, R186, R191, !PT ;  /* 0x000000bfbac07209 */ /* 0x000fe40007810000 */
[----:B------:R-:W-:Y:S02]  /*5010*/  ISETP.GT.AND P4, PT, R189, 0x59, PT ;  /* 0x00000059bd00780c */ /* 0x000fe40003f84270 */
[----:B---3--:R-:W-:Y:S01]  /*5020*/  FSEL R191, R188, -INF , P3 ;  /* 0xff800000bcbf7808 */ /* 0x008fe20001800000 */
[--C-:B------:R-:W-:Y:S01]  /*5030*/  FFMA.FTZ R188, R152, UR10, -R170.reuse ;  /* 0x0000000a98bc7c23 */ /* 0x100fe200080108aa */
[----:B------:R-:W-:Y:S01]  /*5040*/  FMNMX.FTZ R192, R187, R192, !PT ;  /* 0x000000c0bbc07209 */ /* 0x000fe20007810000 */
[----:B------:R-:W-:Y:S01]  /*5050*/  MUFU.EX2 R172, R172 ;  /* 0x000000ac00ac7308 */ /* 0x000fe20000000800 */
[----:B----4-:R-:W-:Y:S01]  /*5060*/  FSEL R190, R190, -INF , P4 ;  /* 0xff800000bebe7808 */ /* 0x010fe20002000000 */
[----:B-1----:R-:W-:Y:S01]  /*5070*/  FFMA.FTZ R193, R5, UR10, -R170 ;  /* 0x0000000a05c17c23 */ /* 0x002fe200080108aa */
[----:B------:R-:W-:-:S04]  /*5080*/  FMNMX.FTZ R189, R191, R192, !PT ;  /* 0x000000c0bfbd7209 */ /* 0x000fc80007810000 */
[----:B------:R-:W-:Y:S01]  /*5090*/  FMNMX.FTZ R192, R190, R189, !PT ;  /* 0x000000bdbec07209 */ /* 0x000fe20007810000 */
[--C-:B------:R-:W-:Y:S01]  /*50a0*/  FFMA.FTZ R189, R12, UR10, -R170.reuse ;  /* 0x0000000a0cbd7c23 */ /* 0x100fe200080108aa */
[--C-:B------:R-:W-:Y:S01]  /*50b0*/  FFMA.FTZ R12, R9, UR10, -R170.reuse ;  /* 0x0000000a090c7c23 */ /* 0x100fe200080108aa */
[----:B------:R1:W-:Y:S02]  /*50c0*/  MUFU.EX2 R174, R194 ;  /* 0x000000c200ae7308 */ /* 0x0003e40000000800 */
[----:B------:R-:W2:Y:S06]  /*50d0*/  SHFL.BFLY PT, R195, R192, 0x2, 0x1f ;  /* 0x0c401f00c0c37f89 */ /* 0x000eac00000e0000 */
[----:B------:R-:W-:Y:S01]  /*50e0*/  MUFU.EX2 R176, R176 ;  /* 0x000000b000b07308 */ /* 0x000fe20000000800 */
[--C-:B-1----:R-:W-:Y:S01]  /*50f0*/  FFMA.FTZ R194, R159, UR10, -R170.reuse ;  /* 0x0000000a9fc27c23 */ /* 0x102fe200080108aa */
[----:B------:R-:W-:-:S06]  /*5100*/  FFMA.FTZ R159, R156, UR10, -R170 ;  /* 0x0000000a9c9f7c23 */ /* 0x000fcc00080108aa */
[----:B------:R-:W-:Y:S08]  /*5110*/  MUFU.EX2 R169, R169 ;  /* 0x000000a900a97308 */ /* 0x000ff00000000800 */
[----:B------:R-:W-:Y:S01]  /*5120*/  MUFU.EX2 R160, R160 ;  /* 0x000000a000a07308 */ /* 0x000fe20000000800 */
[----:B--2---:R-:W-:Y:S01]  /*5130*/  FMNMX.FTZ R195, R192, R195, !PT ;  /* 0x000000c3c0c37209 */ /* 0x004fe20007810000 */
[--C-:B------:R-:W-:Y:S01]  /*5140*/  FFMA.FTZ R192, R21, UR10, -R170.reuse ;  /* 0x0000000a15c07c23 */ /* 0x100fe200080108aa */
[----:B------:R-:W-:Y:S01]  /*5150*/  FFMA.FTZ R21, R154, UR10, -R170 ;  /* 0x0000000a9a157c23 */ /* 0x000fe200080108aa */
[----:B------:R-:W-:-:S02]  /*5160*/  FSEL R154, R4, RZ, P2 ;  /* 0x000000ff049a7208 */ /* 0x000fc40001000000 */
[----:B------:R-:W1:Y:S02]  /*5170*/  SHFL.BFLY PT, R152, R195, 0x1, 0x1f ;  /* 0x0c201f00c3987f89 */ /* 0x000e6400000e0000 */
[----:B------:R-:W-:Y:S01]  /*5180*/  MUFU.EX2 R153, R153 ;  /* 0x0000009900997308 */ /* 0x000fe20000000800 */
[----:B------:R-:W-:-:S04]  /*5190*/  FADD.FTZ R154, -R154, R7 ;  /* 0x000000079a9a7221 */ /* 0x000fc80000010100 */
[----:B------:R-:W-:-:S03]  /*51a0*/  FMUL.FTZ R7, R154, UR10 ;  /* 0x0000000a9a077c20 */ /* 0x000fc60008410000 */
[----:B------:R-:W-:Y:S08]  /*51b0*/  MUFU.EX2 R155, R155 ;  /* 0x0000009b009b7308 */ /* 0x000ff00000000800 */
[----:B------:R-:W2:Y:S01]  /*51c0*/  MUFU.EX2 R7, R7 ;  /* 0x0000000700077308 */ /* 0x000ea20000000800 */
[----:B-1----:R-:W-:-:S07]  /*51d0*/  FMNMX.FTZ R5, R195, R152, !PT ;  /* 0x00000098c3057209 */ /* 0x002fce0007810000 */
[----:B------:R-:W-:Y:S01]  /*51e0*/  MUFU.EX2 R188, R188 ;  /* 0x000000bc00bc7308 */ /* 0x000fe20000000800 */
[C---:B------:R-:W-:Y:S01]  /*51f0*/  FSETP.NEU.FTZ.AND P3, PT, R5.reuse, -INF , PT ;  /* 0xff8000000500780b */ /* 0x040fe20003f7d000 */
[----:B------:R-:W-:-:S03]  /*5200*/  FMUL.FTZ R152, R5, UR10 ;  /* 0x0000000a05987c20 */ /* 0x000fc60008410000 */
[----:B------:R-:W-:-:S03]  /*5210*/  FSEL R9, R5, RZ, P3 ;  /* 0x000000ff05097208 */ /* 0x000fc60001800000 */
[----:B------:R-:W-:Y:S01]  /*5220*/  MUFU.EX2 R20, R20 ;  /* 0x0000001400147308 */ /* 0x000fe20000000800 */
[----:B------:R-:W-:Y:S01]  /*5230*/  FSEL R152, R152, RZ, P3 ;  /* 0x000000ff98987208 */ /* 0x000fe20001800000 */
[----:B--2---:R-:W-:Y:S01]  /*5240*/  FFMA.FTZ R154, R7, R3, R172 ;  /* 0x00000003079a7223 */ /* 0x004fe200000100ac */
[-C--:B------:R-:W-:Y:S01]  /*5250*/  FMUL.FTZ R24, R24, R7.reuse ;  /* 0x0000000718187220 */ /* 0x080fe20000410000 */
[----:B------:R-:W-:Y:S01]  /*5260*/  FADD.FTZ R9, -R9, R8 ;  /* 0x0000000809097221 */ /* 0x000fe20000010100 */
[----:B------:R-:W-:Y:S01]  /*5270*/  FMUL.FTZ R25, R25, R7 ;  /* 0x0000000719197220 */ /* 0x000fe20000410000 */
[--C-:B------:R-:W-:Y:S01]  /*5280*/  FFMA.FTZ R15, R15, UR10, -R152.reuse ;  /* 0x0000000a0f0f7c23 */ /* 0x100fe20008010898 */
[--C-:B------:R-:W-:Y:S01]  /*5290*/  FFMA.FTZ R14, R14, UR10, -R152.reuse ;  /* 0x0000000a0e0e7c23 */ /* 0x100fe20008010898 */
[----:B------:R-:W-:Y:S01]  /*52a0*/  FMUL.FTZ R8, R9, UR10 ;  /* 0x0000000a09087c20 */ /* 0x000fe20008410000 */
[--C-:B------:R-:W-:Y:S01]  /*52b0*/  FFMA.FTZ R157, R203, UR10, -R152.reuse ;  /* 0x0000000acb9d7c23 */ /* 0x100fe20008010898 */
[----:B------:R-:W-:Y:S01]  /*52c0*/  FFMA.FTZ R198, R158, UR10, -R152 ;  /* 0x0000000a9ec67c23 */ /* 0x000fe20008010898 */
[----:B------:R-:W-:Y:S01]  /*52d0*/  FADD.FTZ R154, R163, R154 ;  /* 0x0000009aa39a7221 */ /* 0x000fe20000010000 */
[----:B------:R-:W-:Y:S01]  /*52e0*/  MUFU.EX2 R15, R15 ;  /* 0x0000000f000f7308 */ /* 0x000fe20000000800 */
[--C-:B------:R-:W-:Y:S01]  /*52f0*/  FFMA.FTZ R195, R162, UR10, -R152.reuse ;  /* 0x0000000aa2c37c23 */ /* 0x100fe20008010898 */
[----:B------:R-:W-:Y:S01]  /*5300*/  FFMA.FTZ R204, R161, UR10, -R152 ;  /* 0x0000000aa1cc7c23 */ /* 0x000fe20008010898 */
[----:B------:R-:W-:Y:S01]  /*5310*/  FADD.FTZ R3, R167, R154 ;  /* 0x0000009aa7037221 */ /* 0x000fe20000010000 */
[--C-:B------:R-:W-:Y:S01]  /*5320*/  FFMA.FTZ R161, R164, UR10, -R152.reuse ;  /* 0x0000000aa4a17c23 */ /* 0x100fe20008010898 */
[--C-:B------:R-:W-:Y:S01]  /*5330*/  FFMA.FTZ R206, R171, UR10, -R152.reuse ;  /* 0x0000000aabce7c23 */ /* 0x100fe20008010898 */
[--C-:B------:R-:W-:Y:S01]  /*5340*/  FFMA.FTZ R171, R166, UR10, -R152.reuse ;  /* 0x0000000aa6ab7c23 */ /* 0x100fe20008010898 */
[----:B------:R-:W-:Y:S01]  /*5350*/  FADD.FTZ R9, R174, R3 ;  /* 0x00000003ae097221 */ /* 0x000fe20000010000 */
[----:B------:R-:W1:Y:S01]  /*5360*/  MUFU.EX2 R8, R8 ;  /* 0x0000000800087308 */ /* 0x000e620000000800 */
[--C-:B------:R-:W-:Y:S01]  /*5370*/  FFMA.FTZ R208, R173, UR10, -R152.reuse ;  /* 0x0000000aadd07c23 */ /* 0x100fe20008010898 */
[--C-:B------:R-:W-:Y:S01]  /*5380*/  FFMA.FTZ R210, R175, UR10, -R152.reuse ;  /* 0x0000000aafd27c23 */ /* 0x100fe20008010898 */
[----:B------:R-:W-:Y:S01]  /*5390*/  FADD.FTZ R156, R176, R9 ;  /* 0x00000009b09c7221 */ /* 0x000fe20000010000 */
[--C-:B------:R-:W-:Y:S01]  /*53a0*/  FFMA.FTZ R173, R168, UR10, -R152.reuse ;  /* 0x0000000aa8ad7c23 */ /* 0x100fe20008010898 */
[----:B------:R-:W-:Y:S01]  /*53b0*/  FFMA.FTZ R175, R177, UR10, -R152 ;  /* 0x0000000ab1af7c23 */ /* 0x000fe20008010898 */
[----:B------:R-:W-:-:S02]  /*53c0*/  IMAD.U32 R177, RZ, RZ, UR26 ;  /* 0x0000001affb17e24 */ /* 0x000fc4000f8e00ff */
[----:B------:R-:W-:Y:S01]  /*53d0*/  FADD.FTZ R156, R179, R156 ;  /* 0x0000009cb39c7221 */ /* 0x000fe20000010000 */
[----:B------:R-:W2:Y:S01]  /*53e0*/  MUFU.EX2 R14, R14 ;  /* 0x0000000e000e7308 */ /* 0x000ea20000000800 */
[----:B------:R-:W-:Y:S01]  /*53f0*/  IADD3 R9, -R22, 0xb, RZ ;  /* 0x0000000b16097810 */ /* 0x000fe20007ffe1ff */
[----:B------:R-:W-:Y:S01]  /*5400*/  FFMA.FTZ R178, R178, UR10, -R152 ;  /* 0x0000000ab2b27c23 */ /* 0x000fe20008010898 */
[----:B------:R-:W-:Y:S01]  /*5410*/  FADD.FTZ R197, R169, R156 ;  /* 0x0000009ca9c57221 */ /* 0x000fe20000010000 */
[--C-:B------:R-:W-:Y:S01]  /*5420*/  FFMA.FTZ R181, R181, UR10, -R152.reuse ;  /* 0x0000000ab5b57c23 */ /* 0x100fe20008010898 */
[--C-:B------:R-:W-:Y:S01]  /*5430*/  FFMA.FTZ R183, R183, UR10, -R152.reuse ;  /* 0x0000000ab7b77c23 */ /* 0x100fe20008010898 */
[--C-:B------:R-:W-:Y:S01]  /*5440*/  FFMA.FTZ R186, R186, UR10, -R152.reuse ;  /* 0x0000000ababa7c23 */ /* 0x100fe20008010898 */
[----:B------:R-:W-:Y:S01]  /*5450*/  FADD.FTZ R199, R184, R197 ;  /* 0x000000c5b8c77221 */ /* 0x000fe20000010000 */
[----:B------:R-:W3:Y:S01]  /*5460*/  MUFU.EX2 R157, R157 ;  /* 0x0000009d009d7308 */ /* 0x000ee20000000800 */
[----:B-1----:R-:W-:Y:S01]  /*5470*/  FFMA.FTZ R3, R8, R0, R15 ;  /* 0x0000000008037223 */ /* 0x002fe2000001000f */
[--C-:B------:R-:W-:Y:S01]  /*5480*/  FFMA.FTZ R0, R180, UR10, -R152.reuse ;  /* 0x0000000ab4007c23 */ /* 0x100fe20008010898 */
[----:B------:R-:W-:Y:S01]  /*5490*/  FADD.FTZ R156, R160, R199 ;  /* 0x000000c7a09c7221 */ /* 0x000fe20000010000 */
[--C-:B------:R-:W-:Y:S01]  /*54a0*/  FFMA.FTZ R180, R182, UR10, -R152.reuse ;  /* 0x0000000ab6b47c23 */ /* 0x100fe20008010898 */
[--C-:B------:R-:W-:Y:S01]  /*54b0*/  FFMA.FTZ R182, R185, UR10, -R152.reuse ;  /* 0x0000000ab9b67c23 */ /* 0x100fe20008010898 */
[----:B------:R-:W-:Y:S01]  /*54c0*/  FFMA.FTZ R185, R165, UR10, -R152 ;  /* 0x0000000aa5b97c23 */ /* 0x000fe20008010898 */
[----:B------:R-:W-:Y:S01]  /*54d0*/  FADD.FTZ R156, R153, R156 ;  /* 0x0000009c999c7221 */ /* 0x000fe20000010000 */
[----:B------:R-:W1:Y:S01]  /*54e0*/  MUFU.EX2 R198, R198 ;  /* 0x000000c600c67308 */ /* 0x000e620000000800 */
[----:B--2---:R-:W-:Y:S01]  /*54f0*/  FADD.FTZ R154, R14, R3 ;  /* 0x000000030e9a7221 */ /* 0x004fe20000010000 */
[----:B------:R-:W-:Y:S01]  /*5500*/  FFMA.FTZ R187, R187, UR10, -R152 ;  /* 0x0000000abbbb7c23 */ /* 0x000fe20008010898 */
[----:B------:R-:W-:Y:S01]  /*5510*/  FADD.FTZ R199, R155, R156 ;  /* 0x0000009c9bc77221 */ /* 0x000fe20000010000 */
[--C-:B------:R-:W-:Y:S01]  /*5520*/  FFMA.FTZ R191, R191, UR10, -R152.reuse ;  /* 0x0000000abfbf7c23 */ /* 0x100fe20008010898 */
[----:B------:R-:W-:Y:S01]  /*5530*/  FFMA.FTZ R190, R190, UR10, -R152 ;  /* 0x0000000abebe7c23 */ /* 0x000fe20008010898 */
[----:B------:R-:W-:Y:S01]  /*5540*/  F2FP.BF16.F32.PACK_AB R152, R163, R172 ;  /* 0x000000aca398723e */ /* 0x000fe200000010ff */
[----:B------:R-:W-:Y:S01]  /*5550*/  FADD.FTZ R199, R188, R199 ;  /* 0x000000c7bcc77221 */ /* 0x000fe20000010000 */
[----:B------:R-:W2:Y:S01]  /*5560*/  MUFU.EX2 R195, R195 ;  /* 0x000000c300c37308 */ /* 0x000ea20000000800 */
[----:B---3--:R-:W-:Y:S01]  /*5570*/  FADD.FTZ R3, R157, R154 ;  /* 0x0000009a9d037221 */ /* 0x008fe20000010000 */
[----:B------:R-:W-:Y:S01]  /*5580*/  F2FP.BF16.F32.PACK_AB R160, R153, R160 ;  /* 0x000000a099a0723e */ /* 0x000fe200000010ff */
[----:B------:R-:W-:Y:S01]  /*5590*/  FADD.FTZ R156, R20, R199 ;  /* 0x000000c7149c7221 */ /* 0x000fe20000010000 */
[----:B------:R-:W-:Y:S01]  /*55a0*/  F2FP.BF16.F32.PACK_AB R158, R184, R169 ;  /* 0x000000a9b89e723e */ /* 0x000fe200000010ff */
[-C--:B------:R-:W-:Y:S01]  /*55b0*/  FMUL.FTZ R28, R28, R7.reuse ;  /* 0x000000071c1c7220 */ /* 0x080fe20000410000 */
[-C--:B------:R-:W-:Y:S01]  /*55c0*/  FMUL.FTZ R29, R29, R7.reuse ;  /* 0x000000071d1d7220 */ /* 0x080fe20000410000 */
[----:B------:R-:W-:Y:S01]  /*55d0*/  FMUL.FTZ R32, R32, R7 ;  /* 0x0000000720207220 */ /* 0x000fe20000410000 */
[----:B------:R-:W3:Y:S01]  /*55e0*/  MUFU.EX2 R204, R204 ;  /* 0x000000cc00cc7308 */ /* 0x000ee20000000800 */
[----:B-1----:R-:W-:Y:S01]  /*55f0*/  FADD.FTZ R154, R198, R3 ;  /* 0x00000003c69a7221 */ /* 0x002fe20000010000 */
[----:B------:R-:W-:-:S02]  /*5600*/  @!P1 VIADD R3, R177, 0x22840 ;  /* 0x00022840b1039836 */ /* 0x000fc40000000000 */
[-C--:B------:R-:W-:Y:S01]  /*5610*/  FMUL.FTZ R33, R33, R7.reuse ;  /* 0x0000000721217220 */ /* 0x080fe20000410000 */
[-C--:B------:R-:W-:Y:S01]  /*5620*/  FMUL.FTZ R36, R36, R7.reuse ;  /* 0x0000000724247220 */ /* 0x080fe20000410000 */
[-C--:B------:R-:W-:Y:S01]  /*5630*/  FMUL.FTZ R37, R37, R7.reuse ;  /* 0x0000000725257220 */ /* 0x080fe20000410000 */
[-C--:B------:R-:W-:Y:S01]  /*5640*/  FMUL.FTZ R40, R40, R7.reuse ;  /* 0x0000000728287220 */ /* 0x080fe20000410000 */
[----:B------:R-:W-:Y:S01]  /*5650*/  @!P1 PRMT R3, RZ, 0x654, R3 ;  /* 0x00000654ff039816 */ /* 0x000fe20000000003 */
[----:B------:R-:W1:Y:S01]  /*5660*/  MUFU.EX2 R161, R161 ;  /* 0x000000a100a17308 */ /* 0x000e620000000800 */
[----:B--2---:R-:W-:Y:S01]  /*5670*/  FADD.FTZ R197, R195, R154 ;  /* 0x0000009ac3c57221 */ /* 0x004fe20000010000 */
[----:B------:R2:W-:Y:S06]  /*5680*/  BAR.ARV R9, 0x100 ;  /* 0x000400090000751d */ /* 0x0005ec0000002000 */
[----:B------:R-:W4:Y:S01]  /*5690*/  MUFU.EX2 R206, R206 ;  /* 0x000000ce00ce7308 */ /* 0x000f220000000800 */
[----:B---3--:R-:W-:Y:S01]  /*56a0*/  FADD.FTZ R154, R204, R197 ;  /* 0x000000c5cc9a7221 */ /* 0x008fe20000010000 */
[----:B------:R3:W-:Y:S01]  /*56b0*/  @!P1 SYNCS.ARRIVE.TRANS64.RED.A1T0 RZ, [R3+URZ], RZ ;  /* 0x000000ff03ff99a7 */ /* 0x0007e2000810043f */
        /* <DEDUP_REMOVED lines=68> */
[----:B------:R-:W-:Y:S01]  /*5b00*/  FMUL.FTZ R145, R145, R7 ;  /* 0x0000000791917220 */ /* 0x000fe20000410000 */
[----:B------:R-:W4:Y:S01]  /*5b10*/  MUFU.EX2 R178, R178 ;  /* 0x000000b200b27308 */ /* 0x000f220000000800 */
[----:B---3--:R-:W-:Y:S01]  /*5b20*/  FADD.FTZ R3, R175, R154 ;  /* 0x0000009aaf037221 */ /* 0x008fe20000010000 */
[----:B------:R-:W-:Y:S01]  /*5b30*/  F2FP.BF16.F32.PACK_AB R154, R174, R167 ;  /* 0x000000a7ae9a723e */ /* 0x000fe200000010ff */
[-C--:B------:R-:W-:Y:S01]  /*5b40*/  FMUL.FTZ R148, R148, R7.reuse ;  /* 0x0000000794947220 */ /* 0x080fe20000410000 */
[----:B------:R-:W-:Y:S01]  /*5b50*/  FMUL.FTZ R149, R149, R7 ;  /* 0x0000000795957220 */ /* 0x000fe20000410000 */
        /* <DEDUP_REMOVED lines=12> */
[C---:B----4-:R-:W-:Y:S01]  /*5c20*/  FADD.FTZ R3, R178.reuse, R3 ;  /* 0x00000003b2037221 */ /* 0x050fe20000010000 */
[----:B------:R-:W-:Y:S01]  /*5c30*/  F2FP.BF16.F32.PACK_AB R165, R178, R175 ;  /* 0x000000afb2a5723e */ /* 0x000fe200000010ff */
        /* <DEDUP_REMOVED lines=28> */
[-C--:B------:R-:W-:Y:S01]  /*5e00*/  FMUL.FTZ R83, R83, R8.reuse ;  /* 0x0000000853537220 */ /* 0x080fe20000410000 */
[----:B------:R-:W4:Y:S01]  /*5e10*/  MUFU.EX2 R180, R180 ;  /* 0x000000b400b47308 */ /* 0x000f220000000800 */
[----:B---3--:R-:W-:Y:S01]  /*5e20*/  FADD.FTZ R3, R181, R162 ;  /* 0x000000a2b5037221 */ /* 0x008fe20000010000 */
[----:B------:R-:W-:Y:S01]  /*5e30*/  F2FP.BF16.F32.PACK_AB R162, R188, R155 ;  /* 0x0000009bbca2723e */ /* 0x000fe200000010ff */
[-C--:B------:R-:W-:Y:S01]  /*5e40*/  FMUL.FTZ R86, R86, R8.reuse ;  /* 0x0000000856567220 */ /* 0x080fe20000410000 */
[----:B------:R-:W-:Y:S01]  /*5e50*/  F2FP.BF16.F32.PACK_AB R155, R198, R157 ;  /* 0x0000009dc69b723e */ /* 0x000fe200000010ff */
[----:B------:R-:W-:Y:S01]  /*5e60*/  FMUL.FTZ R87, R87, R8 ;  /* 0x0000000857577220 */ /* 0x000fe20000410000 */
[----:B------:R-:W-:Y:S01]  /*5e70*/  F2FP.BF16.F32.PACK_AB R167, R181, R0 ;  /* 0x00000000b5a7723e */ /* 0x000fe200000010ff */
[----:B------:R-:W-:Y:S01]  /*5e80*/  FMUL.FTZ R90, R90, R8 ;  /* 0x000000085a5a7220 */ /* 0x000fe20000410000 */
[----:B------:R-:W3:Y:S01]  /*5e90*/  MUFU.EX2 R192, R192 ;  /* 0x000000c000c07308 */ /* 0x000ee20000000800 */
[----:B-1----:R-:W-:Y:S01]  /*5ea0*/  FADD.FTZ R163, R13, R164 ;  /* 0x000000a40da37221 */ /* 0x002fe20000010000 */
[----:B------:R-:W-:Y:S01]  /*5eb0*/  F2FP.BF16.F32.PACK_AB R164, R189, R20 ;  /* 0x00000014bda4723e */ /* 0x000fe200000010ff */
        /* <DEDUP_REMOVED lines=18> */
[-C--:B------:R-:W-:Y:S01]  /*5fe0*/  FMUL.FTZ R114, R114, R8.reuse ;  /* 0x0000000872727220 */ /* 0x080fe20000410000 */
[-C--:B------:R-:W-:Y:S01]  /*5ff0*/  FMUL.FTZ R115, R115, R8.reuse ;  /* 0x0000000873737220 */ /* 0x080fe20000410000 */
[----:B------:R-:W-:Y:S01]  /*6000*/  FMUL.FTZ R118, R118, R8 ;  /* 0x0000000876767220 */ /* 0x000fe20000410000 */
[----:B------:R-:W3:Y:S01]  /*6010*/  MUFU.EX2 R182, R182 ;  /* 0x000000b600b67308 */ /* 0x000ee20000000800 */
[C---:B-1----:R-:W-:Y:S01]  /*6020*/  FADD.FTZ R3, R183.reuse, R20 ;  /* 0x00000014b7037221 */ /* 0x042fe20000010000 */
[----:B------:R-:W-:Y:S01]  /*6030*/  F2FP.BF16.F32.PACK_AB R169, R183, R180 ;  /* 0x000000b4b7a9723e */ /* 0x000fe200000010ff */
[-C--:B------:R-:W-:Y:S01]  /*6040*/  FMUL.FTZ R119, R119, R8.reuse ;  /* 0x0000000877777220 */ /* 0x080fe20000410000 */
[-C--:B------:R-:W-:Y:S01]  /*6050*/  FMUL.FTZ R122, R122, R8.reuse ;  /* 0x000000087a7a7220 */ /* 0x080fe20000410000 */
[-C--:B------:R-:W-:Y:S01]  /*6060*/  FMUL.FTZ R123, R123, R8.reuse ;  /* 0x000000087b7b7220 */ /* 0x080fe20000410000 */
[-C--:B------:R-:W-:Y:S01]  /*6070*/  FMUL.FTZ R126, R126, R8.reuse ;  /* 0x000000087e7e7220 */ /* 0x080fe20000410000 */
[----:B------:R-:W-:Y:S01]  /*6080*/  FMUL.FTZ R127, R127, R8 ;  /* 0x000000087f7f7220 */ /* 0x000fe20000410000 */
[----:B------:R-:W1:Y:S01]  /*6090*/  MUFU.EX2 R185, R185 ;  /* 0x000000b900b97308 */ /* 0x000e620000000800 */
[----:B----4-:R-:W-:Y:S01]  /*60a0*/  FADD.FTZ R153, R21, R166 ;  /* 0x000000a615997221 */ /* 0x010fe20000010000 */
        /* <DEDUP_REMOVED lines=16> */
[----:B------:R-:W-:-:S06]  /*61b0*/  FMUL.FTZ R151, R151, R8 ;  /* 0x0000000897977220 */ /* 0x000fcc0000410000 */
[----:B------:R-:W1:Y:S01]  /*61c0*/  MUFU.EX2 R187, R187 ;  /* 0x000000bb00bb7308 */ /* 0x000e620000000800 */
[----:B----4-:R-:W-:-:S07]  /*61d0*/  FADD.FTZ R10, R186, R11 ;  /* 0x0000000bba0a7221 */ /* 0x010fce0000010000 */
[----:B------:R-:W4:Y:S01]  /*61e0*/  MUFU.EX2 R159, R159 ;  /* 0x0000009f009f7308 */ /* 0x000f220000000800 */
[C---:B---3--:R-:W-:Y:S01]  /*61f0*/  FADD.FTZ R20, R194.reuse, R153 ;  /* 0x00000099c2147221 */ /* 0x048fe20000010000 */
[----:B------:R-:W-:Y:S02]  /*6200*/  F2FP.BF16.F32.PACK_AB R172, R194, R21 ;  /* 0x00000015c2ac723e */ /* 0x000fe400000010ff */
[----:B------:R-:W-:-:S04]  /*6210*/  F2FP.BF16.F32.PACK_AB R153, R14, R15 ;  /* 0x0000000f0e99723e */ /* 0x000fc800000010ff */
[----:B------:R-:W3:Y:S01]  /*6220*/  MUFU.EX2 R191, R191 ;  /* 0x000000bf00bf7308 */ /* 0x000ee20000000800 */
[C---:B-1----:R-:W-:Y:S01]  /*6230*/  FADD.FTZ R10, R187.reuse, R10 ;  /* 0x0000000abb0a7221 */ /* 0x042fe20000010000 */
[----:B------:R-:W-:-:S06]  /*6240*/  F2FP.BF16.F32.PACK_AB R173, R187, R186 ;  /* 0x000000babbad723e */ /* 0x000fcc00000010ff */
[----:B------:R-:W1:Y:S01]  /*6250*/  MUFU.EX2 R196, R196 ;  /* 0x000000c400c47308 */ /* 0x000e620000000800 */
[----:B----4-:R-:W-:-:S07]  /*6260*/  FADD.FTZ R3, R159, R20 ;  /* 0x000000149f037221 */ /* 0x010fce0000010000 */
[----:B------:R-:W4:Y:S01]  /*6270*/  MUFU.EX2 R190, R190 ;  /* 0x000000be00be7308 */ /* 0x000f220000000800 */
[----:B---3--:R-:W-:Y:S01]  /*6280*/  FADD.FTZ R11, R191, R10 ;  /* 0x0000000abf0b7221 */ /* 0x008fe20000010000 */
[C---:B-1----:R-:W-:Y:S01]  /*6290*/  F2FP.BF16.F32.PACK_AB R174, R196.reuse, R159 ;  /* 0x0000009fc4ae723e */ /* 0x042fe200000010ff */
[----:B------:R-:W-:Y:S01]  /*62a0*/  FADD.FTZ R3, R196, R3 ;  /* 0x00000003c4037221 */ /* 0x000fe20000010000 */
[----:B------:R-:W-:Y:S02]  /*62b0*/  F2FP.BF16.F32.PACK_AB R159, R206, R161 ;  /* 0x000000a1ce9f723e */ /* 0x000fe400000010ff */
[----:B------:R-:W-:Y:S02]  /*62c0*/  F2FP.BF16.F32.PACK_AB R161, R208, R171 ;  /* 0x000000abd0a1723e */ /* 0x000fe400000010ff */
[----:B------:R-:W-:Y:S01]  /*62d0*/  F2FP.BF16.F32.PACK_AB R171, R185, R182 ;  /* 0x000000b6b9ab723e */ /* 0x000fe200000010ff */
[C---:B----4-:R-:W-:Y:S01]  /*62e0*/  FADD.FTZ R0, R190.reuse, R11 ;  /* 0x0000000bbe007221 */ /* 0x050fe20000010000 */
[----:B------:R-:W-:Y:S01]  /*62f0*/  F2FP.BF16.F32.PACK_AB R175, R190, R191 ;  /* 0x000000bfbeaf723e */ /* 0x000fe200000010ff */
[----:B--2---:R-:W-:Y:S06]  /*6300*/  @!P0 BRA `(.L_x_3562) ;  /* 0x0000000000048947 */ /* 0x004fec0003800000 */
[----:B------:R-:W-:Y:S01]  /*6310*/  BPT.TRAP 0x1 ;  /* 0x000000040000795c */ /* 0x000fe20000300000 */
.L_x_3562:
[----:B------:R1:W2:Y:S01]  /*6320*/  SYNCS.PHASECHK.TRANS64.TRYWAIT P2, [UR26+0x22850], R6 ;  /* 0x02285006ff0075a7 */ /* 0x0002a2000804015a */
[----:B------:R-:W-:Y:S05]  /*6330*/  @!P0 BRA `(.L_x_3563) ;  /* 0x0000000000048947 */ /* 0x000fea0003800000 */
[----:B------:R-:W-:Y:S01]  /*6340*/  BPT.TRAP 0x1 ;  /* 0x000000040000795c */ /* 0x000fe20000300000 */
.L_x_3563:
[----:B--2---:R-:W-:Y:S05]  /*6350*/  @P2 BRA `(.L_x_3564) ;  /* 0x0000000000082947 */ /* 0x004fea0003800000 */
[----:B------:R-:W2:Y:S02]  /*6360*/  SYNCS.PHASECHK.TRANS64.TRYWAIT P2, [UR26+0x22850], R6 ;  /* 0x02285006ff0075a7 */ /* 0x000ea4000804015a */
[----:B--2---:R-:W-:Y:S05]  /*6370*/  @!P2 BRA `(.L_x_3565) ;  /* 0x000000a80034a947 */ /* 0x004fea0003800000 */
.L_x_3564:
[----:B012---:R-:W-:Y:S01]  /*6380*/  VIADD R6, R22, 0x8 ;  /* 0x0000000816067836 */ /* 0x007fe20000000000 */
        /* <DEDUP_REMOVED lines=46> */
.L_x_3557:
[----:B------:R-:W-:-:S13]  /*6670*/  ISETP.LE.AND P2, PT, RZ, UR23, PT ;  /* 0x00000017ff007c0c */ /* 0x000fda000bf43270 */
[----:B------:R-:W-:Y:S05]  /*6680*/  @!P2 BRA `(.L_x_3567) ;  /* 0x0000002000c0a947 */ /* 0x000fea0003800000 */
[----:B------:R-:W-:Y:S01]  /*6690*/  IMAD.MOV.U32 R8, RZ, RZ, R5 ;  /* 0x000000ffff087224 */ /* 0x000fe200078e0005 */
[----:B------:R-:W-:Y:S01]  /*66a0*/  ULDC UR24, c[0x0][0x9d8] ;  /* 0x0002760000187ab9 */ /* 0x000fe20000000800 */
[----:B------:R-:W-:Y:S01]  /*66b0*/  IMAD.MOV.U32 R21, RZ, RZ, R4 ;  /* 0x000000ffff157224 */ /* 0x000fe200078e0004 */
[----:B------:R-:W-:-:S06]  /*66c0*/  ULDC UR22, c[0x0][0x988] ;  /* 0x0002620000167ab9 */ /* 0x000fcc0000000800 */
.L_x_3576:
[----:B------:R-:W-:-:S04]  /*66d0*/  UIADD3 UR37, UR37, 0x1, URZ ;  /* 0x0000000125257890 */ /* 0x000fc8000fffe03f */
[----:B------:R-:W-:-:S04]  /*66e0*/  UISETP.NE.AND UP0, UPT, UR37, 0x2, UPT ;  /* 0x000000022500788c */ /* 0x000fc8000bf05270 */
[----:B------:R-:W-:Y:S02]  /*66f0*/  USEL UR6, URZ, 0x1, UP0 ;  /* 0x000000013f067887 */ /* 0x000fe40008000000 */
[----:B------:R-:W-:Y:S02]  /*6700*/  USEL UR37, UR37, URZ, UP0 ;  /* 0x0000003f25257287 */ /* 0x000fe40008000000 */
[----:B------:R-:W-:Y:S01]  /*6710*/  ULOP3.LUT UR40, UR40, UR6, URZ, 0x3c, !UPT ;  /* 0x0000000628287292 */ /* 0x000fe2000f8e3c3f */
[----:B-1----:R-:W-:Y:S11]  /*6720*/  @!P0 BRA `(.L_x_3568) ;  /* 0x0000000000048947 */ /* 0x002ff60003800000 */
[----:B------:R-:W-:Y:S01]  /*6730*/  BPT.TRAP 0x1 ;  /* 0x000000040000795c */ /* 0x000fe20000300000 */
.L_x_3568:
[----:B------:R-:W1:Y:S01]  /*6740*/  S2UR UR7, SR_CgaCtaId ;  /* 0x00000000000779c3 */ /* 0x000e620000008800 */
[----:B------:R-:W-:Y:S01]  /*6750*/  UMOV UR6, 0x400 ;  /* 0x0000040000067882 */ /* 0x000fe20000000000 */
[----:B0-----:R-:W-:-:S05]  /*6760*/  IMAD.U32 R6, RZ, RZ, UR40 ;  /* 0x00000028ff067e24 */ /* 0x001fca000f8e00ff */
[----:B------:R-:W-:Y:S01]  /*6770*/  SHF.L.U32 R6, R6, 0x1f, RZ ;  /* 0x0000001f06067819 */ /* 0x000fe200000006ff */
[----:B-1----:R-:W-:-:S04]  /*6780*/  ULEA UR6, UR7, UR6, 0x18 ;  /* 0x0000000607067291 */ /* 0x002fc8000f8ec03f */
[----:B------:R-:W-:-:S09]  /*6790*/  ULEA UR25, UR37, UR6, 0x3 ;  /* 0x0000000625197291 */ /* 0x000fd2000f8e183f */
[----:B------:R0:W1:Y:S01]  /*67a0*/  SYNCS.PHASECHK.TRANS64.TRYWAIT P2, [UR25+0x22830], R6 ;  /* 0x02283006ff0075a7 */ /* 0x0000620008040159 */
[----:B------:R-:W-:Y:S05]  /*67b0*/  @!P0 BRA `(.L_x_3569) ;  /* 0x0000000000048947 */ /* 0x000fea0003800000 */
[----:B------:R-:W-:Y:S01]  /*67c0*/  BPT.TRAP 0x1 ;  /* 0x000000040000795c */ /* 0x000fe20000300000 */
.L_x_3569:
[----:B-1----:R-:W-:Y:S05]  /*67d0*/  @P2 BRA `(.L_x_3570) ;  /* 0x0000000000082947 */ /* 0x002fea0003800000 */
[----:B------:R-:W1:Y:S02]  /*67e0*/  SYNCS.PHASECHK.TRANS64.TRYWAIT P2, [UR25+0x22830], R6 ;  /* 0x02283006ff0075a7 */ /* 0x000e640008040159 */
[----:B-1----:R-:W-:Y:S05]  /*67f0*/  @!P2 BRA `(.L_x_3571) ;  /* 0x000000a40028a947 */ /* 0x002fea0003800000 */
.L_x_3570:
        /* <DEDUP_REMOVED lines=77> */
[----:B------:R-:W-:-:S06]  /*6cd0*/  IMAD.U32 R197, RZ, RZ, UR25 ;  /* 0x00000019ffc57e24 */ /* 0x000fcc000f8e00ff */
        /* <DEDUP_REMOVED lines=39> */
[----:B---3--:R-:W-:Y:S01]  /*6f50*/  FMNMX.FTZ R4, R184, R163, !PT ;  /* 0x000000a3b8047209 */ /* 0x008fe20007810000 */
[----:B------:R-:W-:-:S04]  /*6f60*/  FMUL.FTZ R163, R183, UR24 ;  /* 0x00000018b7a37c20 */ /* 0x000fc80008410000 */
        /* <DEDUP_REMOVED lines=14> */
[C---:B------:R-:W-:Y:S01]  /*7050*/  FADD.FTZ R21, -R4.reuse, R21 ;  /* 0x0000001504157221 */ /* 0x040fe20000010100 */
[----:B------:R-:W-:Y:S01]  /*7060*/  FMUL.FTZ R186, R4, UR10 ;  /* 0x0000000a04ba7c20 */ /* 0x000fe20008410000 */
[----:B------:R-:W0:Y:S02]  /*7070*/  MUFU.TANH R153, R153 ;  /* 0x0000009900997308 */ /* 0x000e240000002400 */
[----:B------:R-:W-:Y:S01]  /*7080*/  FMUL.FTZ R172, R21, UR10 ;  /* 0x0000000a15ac7c20 */ /* 0x000fe20008410000 */
        /* <DEDUP_REMOVED lines=9> */
[----:B-----5:R-:W-:Y:S01]  /*7120*/  FMNMX.FTZ R174, R12, R5, !PT ;  /* 0x000000050cae7209 */ /* 0x020fe20007810000 */
[--C-:B------:R-:W-:Y:S01]  /*7130*/  FFMA.FTZ R188, R192, UR10, -R186.reuse ;  /* 0x0000000ac0bc7c23 */ /* 0x100fe200080108ba */
[--C-:B------:R-:W-:Y:S01]  /*7140*/  FFMA.FTZ R192, R184, UR10, -R186.reuse ;  /* 0x0000000ab8c07c23 */ /* 0x100fe200080108ba */
[--C-:B------:R-:W-:Y:S01]  /*7150*/  FFMA.FTZ R157, R157, UR10, -R186.reuse ;  /* 0x0000000a9d9d7c23 */ /* 0x100fe200080108ba */
[----:B---3--:R-:W-:Y:S01]  /*7160*/  FMNMX.FTZ R5, R13, R174, !PT ;  /* 0x000000ae0d057209 */ /* 0x008fe20007810000 */
        /* <DEDUP_REMOVED lines=14> */
[--C-:B------:R-:W-:Y:S01]  /*7250*/  FFMA.FTZ R194, R215, UR10, -R186.reuse ;  /* 0x0000000ad7c27c23 */ /* 0x100fe200080108ba */
[----:B0-----:R-:W-:Y:S01]  /*7260*/  FMNMX.FTZ R5, R153, R154, !PT ;  /* 0x0000009a99057209 */ /* 0x001fe20007810000 */
[----:B------:R-:W0:Y:S01]  /*7270*/  MUFU.TANH R161, R161 ;  /* 0x000000a100a17308 */ /* 0x000e220000002400 */
[----:B------:R-:W-:-:S02]  /*7280*/  FFMA.FTZ R189, R189, UR10, -R186 ;  /* 0x0000000abdbd7c23 */ /* 0x000fc400080108ba */
        /* <DEDUP_REMOVED lines=35> */
[----:B------:R2:W5:Y:S01]  /*74c0*/  MUFU.EX2 R174, R175 ;  /* 0x000000af00ae7308 */ /* 0x0005620000000800 */
[--C-:B---3--:R-:W-:Y:S01]  /*74d0*/  FFMA.FTZ R173, R204, UR10, -R186.reuse ;  /* 0x0000000accad7c23 */ /* 0x108fe200080108ba */
[----:B0-----:R-:W-:Y:S01]  /*74e0*/  FFMA.FTZ R3, R172, R3, R21 ;  /* 0x00000003ac037223 */ /* 0x001fe20000010015 */
[-C--:B------:R-:W-:Y:S01]  /*74f0*/  FMUL.FTZ R37, R37, R172.reuse ;  /* 0x000000ac25257220 */ /* 0x080fe20000410000 */
[-C--:B------:R-:W-:Y:S01]  /*7500*/  FMUL.FTZ R40, R40, R172.reuse ;  /* 0x000000ac28287220 */ /* 0x080fe20000410000 */
[-C--:B------:R-:W-:Y:S01]  /*7510*/  FMUL.FTZ R41, R41, R172.reuse ;  /* 0x000000ac29297220 */ /* 0x080fe20000410000 */
[-C--:B------:R-:W-:Y:S01]  /*7520*/  FMUL.FTZ R44, R44, R172.reuse ;  /* 0x000000ac2c2c7220 */ /* 0x080fe20000410000 */
[-C--:B------:R-:W-:Y:S01]  /*7530*/  FMUL.FTZ R45, R45, R172.reuse ;  /* 0x000000ac2d2d7220 */ /* 0x080fe20000410000 */
[----:B------:R0:W-:Y:S01]  /*7540*/  MUFU.EX2 R154, R177 ;  /* 0x000000b1009a7308 */ /* 0x0001e20000000800 */
[--C-:B--2---:R-:W-:Y:S01]  /*7550*/  FFMA.FTZ R175, R205, UR10, -R186.reuse ;  /* 0x0000000acdaf7c23 */ /* 0x104fe200080108ba */
[----:B----4-:R-:W-:Y:S01]  /*7560*/  FADD.FTZ R3, R152, R3 ;  /* 0x0000000398037221 */ /* 0x010fe20000010000 */
[-C--:B------:R-:W-:Y:S01]  /*7570*/  FMUL.FTZ R48, R48, R172.reuse ;  /* 0x000000ac30307220 */ /* 0x080fe20000410000 */
[-C--:B------:R-:W-:Y:S01]  /*7580*/  FMUL.FTZ R49, R49, R172.reuse ;  /* 0x000000ac31317220 */ /* 0x080fe20000410000 */
[----:B------:R-:W-:Y:S01]  /*7590*/  FMUL.FTZ R52, R52, R172 ;  /* 0x000000ac34347220 */ /* 0x000fe20000410000 */
[----:B-1----:R-:W-:Y:S01]  /*75a0*/  FMNMX.FTZ R191, R5, R190, !PT ;  /* 0x000000be05bf7209 */ /* 0x002fe20007810000 */
[--C-:B------:R-:W-:Y:S01]  /*75b0*/  FFMA.FTZ R190, R214, UR10, -R186.reuse ;  /* 0x0000000ad6be7c23 */ /* 0x100fe200080108ba */
[----:B------:R-:W-:Y:S01]  /*75c0*/  MUFU.EX2 R155, R155 ;  /* 0x0000009b009b7308 */ /* 0x000fe20000000800 */
[----:B0-----:R-:W-:Y:S01]  /*75d0*/  FFMA.FTZ R177, R207, UR10, -R186 ;  /* 0x0000000acfb17c23 */ /* 0x001fe200080108ba */
        /* <DEDUP_REMOVED lines=29> */
[-C--:B------:R-:W-:Y:S01]  /*77b0*/  FMUL.FTZ R101, R101, R172.reuse ;  /* 0x000000ac65657220 */ /* 0x080fe20000410000 */
[C---:B------:R-:W-:Y:S01]  /*77c0*/  FADD.FTZ R184, -R5.reuse, R8 ;  /* 0x0000000805b87221 */ /* 0x040fe20000010100 */
[----:B------:R-:W-:Y:S01]  /*77d0*/  FMUL.FTZ R186, R5, UR10 ;  /* 0x0000000a05ba7c20 */ /* 0x000fe20008410000 */
[----:B------:R0:W-:Y:S01]  /*77e0*/  MUFU.EX2 R8, R192 ;  /* 0x000000c000087308 */ /* 0x0001e20000000800 */
[----:B------:R-:W-:Y:S01]  /*77f0*/  FMUL.FTZ R104, R104, R172 ;  /* 0x000000ac68687220 */ /* 0x000fe20000410000 */
[----:B------:R-:W-:Y:S01]  /*7800*/  FMUL.FTZ R191, R184, UR10 ;  /* 0x0000000ab8bf7c20 */ /* 0x000fe20008410000 */
[--C-:B------:R-:W-:Y:S01]  /*7810*/  FFMA.FTZ R184, R7, UR10, -R186.reuse ;  /* 0x0000000a07b87c23 */ /* 0x100fe200080108ba */
[--C-:B------:R-:W-:Y:S01]  /*7820*/  FFMA.FTZ R7, R9, UR10, -R186.reuse ;  /* 0x0000000a09077c23 */ /* 0x100fe200080108ba */
[----:B------:R-:W-:Y:S01]  /*7830*/  IADD3 R9, -R22, 0xb, RZ ;  /* 0x0000000b16097810 */ /* 0x000fe20007ffe1ff */
[--C-:B------:R-:W-:Y:S01]  /*7840*/  FFMA.FTZ R10, R10, UR10, -R186.reuse ;  /* 0x0000000a0a0a7c23 */ /* 0x100fe200080108ba */
[--C-:B------:R-:W-:Y:S01]  /*7850*/  FFMA.FTZ R11, R11, UR10, -R186.reuse ;  /* 0x0000000a0b0b7c23 */ /* 0x100fe200080108ba */
[----:B------:R-:W-:Y:S01]  /*7860*/  MUFU.EX2 R191, R191 ;  /* 0x000000bf00bf7308 */ /* 0x000fe20000000800 */
[----:B0-----:R-:W-:Y:S01]  /*7870*/  FFMA.FTZ R192, R156, UR10, -R186 ;  /* 0x0000000a9cc07c23 */ /* 0x001fe200080108ba */
[----:B------:R-:W-:-:S02]  /*7880*/  @!P1 VIADD R156, R197, 0x22840 ;  /* 0x00022840c59c9836 */ /* 0x000fc40000000000 */
[--C-:B------:R-:W-:Y:S01]  /*7890*/  FFMA.FTZ R12, R12, UR10, -R186.reuse ;  /* 0x0000000a0c0c7c23 */ /* 0x100fe200080108ba */
[--C-:B------:R-:W-:Y:S01]  /*78a0*/  FFMA.FTZ R13, R13, UR10, -R186.reuse ;  /* 0x0000000a0d0d7c23 */ /* 0x100fe200080108ba */
[--C-:B------:R-:W-:Y:S01]  /*78b0*/  FFMA.FTZ R168, R168, UR10, -R186.reuse ;  /* 0x0000000aa8a87c23 */ /* 0x100fe200080108ba */
[----:B------:R-:W-:Y:S01]  /*78c0*/  FFMA.FTZ R196, R161, UR10, -R186 ;  /* 0x0000000aa1c47c23 */ /* 0x000fe200080108ba */
[----:B------:R-:W-:Y:S01]  /*78d0*/  @!P1 PRMT R156, RZ, 0x654, R156 ;  /* 0x00000654ff9c9816 */ /* 0x000fe2000000009c */
[----:B------:R-:W0:Y:S01]  /*78e0*/  MUFU.EX2 R184, R184 ;  /* 0x000000b800b87308 */ /* 0x000e220000000800 */
        /* <DEDUP_REMOVED lines=10> */
[----:B------:R-:W-:Y:S01]  /*7990*/  MUFU.EX2 R10, R10 ;  /* 0x0000000a000a7308 */ /* 0x000fe20000000800 */
[----:B0-----:R-:W-:Y:S01]  /*79a0*/  FFMA.FTZ R0, R191, R0, R184 ;  /* 0x00000000bf007223 */ /* 0x001fe200000100b8 */
[----:B------:R-:W-:Y:S01]  /*79b0*/  FFMA.FTZ R195, R162, UR10, -R186 ;  /* 0x0000000aa2c37c23 */ /* 0x000fe200080108ba */
[----:B------:R-:W-:Y:S01]  /*79c0*/  FADD.FTZ R3, R155, R156 ;  /* 0x0000009c9b037221 */ /* 0x000fe20000010000 */
[--C-:B------:R-:W-:Y:S01]  /*79d0*/  FFMA.FTZ R198, R163, UR10, -R186.reuse ;  /* 0x0000000aa3c67c23 */ /* 0x100fe200080108ba */
[--C-:B------:R-:W-:Y:S01]  /*79e0*/  FFMA.FTZ R199, R164, UR10, -R186.reuse ;  /* 0x0000000aa4c77c23 */ /* 0x100fe200080108ba */
[--C-:B------:R-:W-:Y:S01]  /*79f0*/  FFMA.FTZ R204, R165, UR10, -R186.reuse ;  /* 0x0000000aa5cc7c23 */ /* 0x100fe200080108ba */
[----:B------:R-:W-:Y:S01]  /*7a00*/  FADD.FTZ R156, R154, R3 ;  /* 0x000000039a9c7221 */ /* 0x000fe20000010000 */
[----:B------:R-:W-:Y:S01]  /*7a10*/  MUFU.EX2 R11, R11 ;  /* 0x0000000b000b7308 */ /* 0x000fe20000000800 */
[--C-:B------:R-:W-:Y:S01]  /*7a20*/  FFMA.FTZ R203, R166, UR10, -R186.reuse ;  /* 0x0000000aa6cb7c23 */ /* 0x100fe200080108ba */
[--C-:B------:R-:W-:Y:S01]  /*7a30*/  FFMA.FTZ R169, R169, UR10, -R186.reuse ;  /* 0x0000000aa9a97c23 */ /* 0x100fe200080108ba */
[--C-:B------:R-:W-:Y:S01]  /*7a40*/  FFMA.FTZ R161, R170, UR10, -R186.reuse ;  /* 0x0000000aaaa17c23 */ /* 0x100fe200080108ba */
[----:B------:R-:W-:Y:S01]  /*7a50*/  FFMA.FTZ R171, R171, UR10, -R186 ;  /* 0x0000000aabab7c23 */ /* 0x000fe200080108ba */
        /* <DEDUP_REMOVED lines=19> */
[----:B------:R2:W3:Y:S01]  /*7b90*/  MUFU.EX2 R176, R206 ;  /* 0x000000ce00b07308 */ /* 0x0004e20000000800 */
        /* <DEDUP_REMOVED lines=8> */
[----:B--2---:R-:W-:Y:S01]  /*7c20*/  FFMA.FTZ R206, R167, UR10, -R186 ;  /* 0x0000000aa7ce7c23 */ /* 0x004fe200080108ba */
[-C--:B------:R-:W-:Y:S01]  /*7c30*/  FMUL.FTZ R145, R145, R172.reuse ;  /* 0x000000ac91917220 */ /* 0x080fe20000410000 */
[-C--:B------:R-:W-:Y:S01]  /*7c40*/  FMUL.FTZ R148, R148, R172.reuse ;  /* 0x000000ac94947220 */ /* 0x080fe20000410000 */
[----:B------:R-:W-:Y:S01]  /*7c50*/  FMUL.FTZ R149, R149, R172 ;  /* 0x000000ac95957220 */ /* 0x000fe20000410000 */
[----:B------:R-:W-:Y:S01]  /*7c60*/  F2FP.BF16.F32.PACK_AB R172, R152, R21 ;  /* 0x0000001598ac723e */ /* 0x000fe200000010ff */
[-C--:B------:R-:W-:Y:S01]  /*7c70*/  FMUL.FTZ R26, R26, R191.reuse ;  /* 0x000000bf1a1a7220 */ /* 0x080fe20000410000 */
[----:B------:R-:W-:Y:S01]  /*7c80*/  F2FP.BF16.F32.PACK_AB R174, R155, R174 ;  /* 0x000000ae9bae723e */ /* 0x000fe200000010ff */
[----:B------:R0:W-:Y:S01]  /*7c90*/  MUFU.EX2 R186, R168 ;  /* 0x000000a800ba7308 */ /* 0x0001e20000000800 */
[----:B---3--:R-:W-:Y:S01]  /*7ca0*/  FADD.FTZ R156, R176, R3 ;  /* 0x00000003b09c7221 */ /* 0x008fe20000010000 */
[----:B------:R-:W-:Y:S01]  /*7cb0*/  F2FP.BF16.F32.PACK_AB R170, R173, R158 ;  /* 0x0000009eadaa723e */ /* 0x000fe200000010ff */
[-C--:B------:R-:W-:Y:S01]  /*7cc0*/  FMUL.FTZ R27, R27, R191.reuse ;  /* 0x000000bf1b1b7220 */ /* 0x080fe20000410000 */
[----:B------:R-:W-:Y:S01]  /*7cd0*/  F2FP.BF16.F32.PACK_AB R173, R7, R184 ;  /* 0x000000b807ad723e */ /* 0x000fe200000010ff */
[----:B------:R-:W-:Y:S01]  /*7ce0*/  FMUL.FTZ R30, R30, R191 ;  /* 0x000000bf1e1e7220 */ /* 0x000fe20000410000 */
[----:B------:R-:W-:Y:S01]  /*7cf0*/  F2FP.BF16.F32.PACK_AB R164, R176, R175 ;  /* 0x000000afb0a4723e */ /* 0x000fe200000010ff */
[-C--:B------:R-:W-:Y:S01]  /*7d00*/  FMUL.FTZ R31, R31, R191.reuse ;  /* 0x000000bf1f1f7220 */ /* 0x080fe20000410000 */
[----:B------:R-:W2:Y:S01]  /*7d10*/  MUFU.EX2 R177, R177 ;  /* 0x000000b100b17308 */ /* 0x000ea20000000800 */
[----:B0-----:R-:W-:Y:S01]  /*7d20*/  F2FP.BF16.F32.PACK_AB R168, R157, R154 ;  /* 0x0000009a9da8723e */ /* 0x001fe200000010ff */
[----:B------:R-:W-:Y:S01]  /*7d30*/  FADD.FTZ R157, R7, R0 ;  /* 0x00000000079d7221 */ /* 0x000fe20000010000 */
[-C--:B------:R-:W-:Y:S01]  /*7d40*/  FMUL.FTZ R34, R34, R191.reuse ;  /* 0x000000bf22227220 */ /* 0x080fe20000410000 */
[-C--:B------:R-:W-:Y:S01]  /*7d50*/  FMUL.FTZ R35, R35, R191.reuse ;  /* 0x000000bf23237220 */ /* 0x080fe20000410000 */
[-C--:B------:R-:W-:Y:S01]  /*7d60*/  FMUL.FTZ R38, R38, R191.reuse ;  /* 0x000000bf26267220 */ /* 0x080fe20000410000 */
[----:B------:R-:W-:Y:S01]  /*7d70*/  FADD.FTZ R0, R10, R157 ;  /* 0x0000009d0a007221 */ /* 0x000fe20000010000 */
[-C--:B------:R-:W-:Y:S01]  /*7d80*/  FMUL.FTZ R39, R39, R191.reuse ;  /* 0x000000bf27277220 */ /* 0x080fe20000410000 */
[----:B------:R-:W0:Y:S01]  /*7d90*/  MUFU.EX2 R14, R14 ;  /* 0x0000000e000e7308 */ /* 0x000e220000000800 */
[-C--:B------:R-:W-:Y:S01]  /*7da0*/  FMUL.FTZ R42, R42, R191.reuse ;  /* 0x000000bf2a2a7220 */ /* 0x080fe20000410000 */
[----:B------:R-:W-:Y:S01]  /*7db0*/  FADD.FTZ R157, R11, R0 ;  /* 0x000000000b9d7221 */ /* 0x000fe20000010000 */
[-C--:B------:R-:W-:Y:S01]  /*7dc0*/  FMUL.FTZ R43, R43, R191.reuse ;  /* 0x000000bf2b2b7220 */ /* 0x080fe20000410000 */
[-C--:B------:R-:W-:Y:S01]  /*7dd0*/  FMUL.FTZ R46, R46, R191.reuse ;  /* 0x000000bf2e2e7220 */ /* 0x080fe20000410000 */
[-C--:B------:R-:W-:Y:S01]  /*7de0*/  FMUL.FTZ R47, R47, R191.reuse ;  /* 0x000000bf2f2f7220 */ /* 0x080fe20000410000 */
[----:B------:R-:W-:Y:S01]  /*7df0*/  FADD.FTZ R0, R12, R157 ;  /* 0x0000009d0c007221 */ /* 0x000fe20000010000 */
[-C--:B------:R-:W-:Y:S01]  /*7e00*/  FMUL.FTZ R50, R50, R191.reuse ;  /* 0x000000bf32327220 */ /* 0x080fe20000410000 */
        /* <DEDUP_REMOVED lines=74> */
[----:B------:R-:W-:Y:S01]  /*82b0*/  FMUL.FTZ R151, R151, R191 ;  /* 0x000000bf97977220 */ /* 0x000fe20000410000 */
[----:B------:R-:W-:-:S05]  /*82c0*/  F2FP.BF16.F32.PACK_AB R175, R11, R10 ;  /* 0x0000000a0baf723e */ /* 0x000fca00000010ff */
        /* <DEDUP_REMOVED lines=11> */
[----:B---3--:R-:W-:-:S07]  /*8380*/  FADD.FTZ R156, R190, R3 ;  /* 0x00000003be9c7221 */ /* 0x008fce0000010000 */
[----:B------:R-:W3:Y:S01]  /*8390*/  MUFU.EX2 R195, R195 ;  /* 0x000000c300c37308 */ /* 0x000ee20000000800 */
[----:B--2---:R-:W-:-:S07]  /*83a0*/  FADD.FTZ R0, R196, R157 ;  /* 0x0000009dc4007221 */ /* 0x004fce0000010000 */
[----:B------:R-:W2:Y:S01]  /*83b0*/  MUFU.EX2 R194, R194 ;  /* 0x000000c200c27308 */ /* 0x000ea20000000800 */
[----:B0-----:R-:W-:Y:S01]  /*83c0*/  FADD.FTZ R3, R185, R156 ;  /* 0x0000009cb9037221 */ /* 0x001fe20000010000 */
[----:B------:R-:W-:-:S06]  /*83d0*/  F2FP.BF16.F32.PACK_AB R156, R190, R183 ;  /* 0x000000b7be9c723e */ /* 0x000fcc00000010ff */
[----:B------:R-:W0:Y:S01]  /*83e0*/  MUFU.EX2 R198, R198 ;  /* 0x000000c600c67308 */ /* 0x000e220000000800 */
[----:B---3--:R-:W-:-:S07]  /*83f0*/  FADD.FTZ R157, R195, R0 ;  /* 0x00000000c39d7221 */ /* 0x008fce0000010000 */
[----:B------:R-:W3:Y:S01]  /*8400*/  MUFU.EX2 R187, R187 ;  /* 0x000000bb00bb7308 */ /* 0x000ee20000000800 */
[C---:B--2---:R-:W-:Y:S01]  /*8410*/  FADD.FTZ R152, R194.reuse, R3 ;  /* 0x00000003c2987221 */ /* 0x044fe20000010000 */
[----:B------:R-:W-:-:S06]  /*8420*/  F2FP.BF16.F32.PACK_AB R158, R194, R185 ;  /* 0x000000b9c29e723e */ /* 0x000fcc00000010ff */
        /* <DEDUP_REMOVED lines=8> */
[----:B0-----:R-:W-:-:S07]  /*84b0*/  FADD.FTZ R152, R188, R3 ;  /* 0x00000003bc987221 */ /* 0x001fce0000010000 */
[----:B------:R-:W0:Y:S01]  /*84c0*/  MUFU.EX2 R203, R203 ;  /* 0x000000cb00cb7308 */ /* 0x000e220000000800 */
[----:B---3--:R-:W-:-:S07]  /*84d0*/  FADD.FTZ R0, R204, R157 ;  /* 0x0000009dcc007221 */ /* 0x008fce0000010000 */
[----:B------:R-:W3:Y:S01]  /*84e0*/  MUFU.EX2 R206, R206 ;  /* 0x000000ce00ce7308 */ /* 0x000ee20000000800 */
[----:B--2---:R-:W-:Y:S01]  /*84f0*/  FADD.FTZ R3, R189, R152 ;  /* 0x00000098bd037221 */ /* 0x004fe20000010000 */
[----:B------:R-:W-:Y:S02]  /*8500*/  F2FP.BF16.F32.PACK_AB R154, R8, R189 ;  /* 0x000000bd089a723e */ /* 0x000fe400000010ff */
[----:B------:R-:W-:Y:S01]  /*8510*/  F2FP.BF16.F32.PACK_AB R152, R188, R187 ;  /* 0x000000bbbc98723e */ /* 0x000fe200000010ff */
[----:B------:R-:W-:-:S03]  /*8520*/  FADD.FTZ R3, R8, R3 ;  /* 0x0000000308037221 */ /* 0x000fc60000010000 */
[----:B------:R2:W4:Y:S01]  /*8530*/  MUFU.EX2 R21, R169 ;  /* 0x000000a900157308 */ /* 0x0005220000000800 */
[----:B0-----:R-:W-:-:S07]  /*8540*/  FADD.FTZ R157, R203, R0 ;  /* 0x00000000cb9d7221 */ /* 0x001fce0000010000 */
[----:B------:R0:W5:Y:S01]  /*8550*/  MUFU.EX2 R155, R161 ;  /* 0x000000a1009b7308 */ /* 0x0001620000000800 */
[C---:B---3--:R-:W-:Y:S01]  /*8560*/  FADD.FTZ R157, R206.reuse, R157 ;  /* 0x0000009dce9d7221 */ /* 0x048fe20000010000 */
[----:B--2---:R-:W-:Y:S02]  /*8570*/  F2FP.BF16.F32.PACK_AB R169, R13, R12 ;  /* 0x0000000c0da9723e */ /* 0x004fe400000010ff */
[----:B------:R-:W-:Y:S01]  /*8580*/  F2FP.BF16.F32.PACK_AB R159, R206, R203 ;  /* 0x000000cbce9f723e */ /* 0x000fe200000010ff */
[----:B------:R-:W-:Y:S01]  /*8590*/  FADD.FTZ R0, R186, R157 ;  /* 0x0000009dba007221 */ /* 0x000fe20000010000 */
[----:B------:R-:W-:Y:S02]  /*85a0*/  F2FP.BF16.F32.PACK_AB R157, R204, R199 ;  /* 0x000000c7cc9d723e */ /* 0x000fe400000010ff */
[----:B------:R2:W3:Y:S01]  /*85b0*/  MUFU.EX2 R8, R171 ;  /* 0x000000ab00087308 */ /* 0x0004e20000000800 */
[----:B----4-:R-:W-:Y:S01]  /*85c0*/  FADD.FTZ R0, R21, R0 ;  /* 0x0000000015007221 */ /* 0x010fe20000010000 */
[----:B0-----:R-:W-:-:S02]  /*85d0*/  F2FP.BF16.F32.PACK_AB R161, R196, R193 ;  /* 0x000000c1c4a1723e */ /* 0x001fc400000010ff */
[----:B------:R-:W-:Y:S01]  /*85e0*/  F2FP.BF16.F32.PACK_AB R153, R21, R186 ;  /* 0x000000ba1599723e */ /* 0x000fe200000010ff */
[----:B-----5:R-:W-:Y:S01]  /*85f0*/  FADD.FTZ R7, R155, R0 ;  /* 0x000000009b077221 */ /* 0x020fe20000010000 */
[----:B--2---:R-:W-:-:S03]  /*8600*/  F2FP.BF16.F32.PACK_AB R171, R15, R14 ;  /* 0x0000000e0fab723e */ /* 0x004fc600000010ff */
[C---:B---3--:R-:W-:Y:S01]  /*8610*/  FADD.FTZ R0, R8.reuse, R7 ;  /* 0x0000000708007221 */ /* 0x048fe20000010000 */
[----:B------:R-:W-:Y:S01]  /*8620*/  F2FP.BF16.F32.PACK_AB R155, R8, R155 ;  /* 0x0000009b089b723e */ /* 0x000fe200000010ff */
[----:B-1----:R-:W-:Y:S06]  /*8630*/  @!P0 BRA `(.L_x_3572) ;  /* 0x0000000000048947 */ /* 0x002fec0003800000 */
[----:B------:R-:W-:Y:S01]  /*8640*/  BPT.TRAP 0x1 ;  /* 0x000000040000795c */ /* 0x000fe20000300000 */
.L_x_3572:
[----:B------:R0:W1:Y:S01]  /*8650*/  SYNCS.PHASECHK.TRANS64.TRYWAIT P2, [UR25+0x22850], R6 ;  /* 0x02285006ff0075a7 */ /* 0x0000620008040159 */
[----:B------:R-:W-:Y:S05]  /*8660*/  @!P0 BRA `(.L_x_3573) ;  /* 0x0000000000048947 */ /* 0x000fea0003800000 */
[----:B------:R-:W-:Y:S01]  /*8670*/  BPT.TRAP 0x1 ;  /* 0x000000040000795c */ /* 0x000fe20000300000 */
.L_x_3573:
[----:B-1----:R-:W-:Y:S05]  /*8680*/  @P2 BRA `(.L_x_3574) ;  /* 0x0000000000082947 */ /* 0x002fea0003800000 */
[----:B------:R-:W1:Y:S02]  /*8690*/  SYNCS.PHASECHK.TRANS64.TRYWAIT P2, [UR25+0x22850], R6 ;  /* 0x02285006ff0075a7 */ /* 0x000e640008040159 */
[----:B-1----:R-:W-:Y:S05]  /*86a0*/  @!P2 BRA `(.L_x_3575) ;  /* 0x000000840094a947 */ /* 0x002fea0003800000 */
.L_x_3574:
[----:B01----:R-:W-:Y:S01]  /*86b0*/  IADD3 R6, R22, 0x8, RZ ;  /* 0x0000000816067810 */ /* 0x003fe20007ffe0ff */
[----:B------:R-:W-:-:S04]  /*86c0*/  UIMAD UR11, UR37, 0xc00, UR21 ;  /* 0x00000c00250b78a4 */ /* 0x000fc8000f8e0215 */
[----:B------:R1:W-:Y:S01]  /*86d0*/  BAR.SYNC.DEFER_BLOCKING R6, 0x100 ;  /* 0x000400060000751d */ /* 0x0003e20000010000 */
[----:B------:R-:W-:Y:S01]  /*86e0*/  ISETP.LT.AND P2, PT, RZ, UR23, PT ;  /* 0x00000017ff007c0c */ /* 0x000fe2000bf41270 */
[----:B------:R-:W-:Y:S01]  /*86f0*/  @!P1 VIADD R197, R197, 0x22860 ;  /* 0x00022860c5c59836 */ /* 0x000fe20000000000 */
[----:B------:R-:W-:Y:S01]  /*8700*/  UIADD3 UR23, UR23, -0x1, URZ ;  /* 0xffffffff17177890 */ /* 0x000fe2000fffe03f */
[----:B------:R-:W-:Y:S02]  /*8710*/  IMAD.MOV.U32 R8, RZ, RZ, R5 ;  /* 0x000000ffff087224 */ /* 0x000fe400078e0005 */
[----:B------:R-:W-:Y:S01]  /*8720*/  UMOV UR6, UR11 ;  /* 0x0000000b00067c82 */ /* 0x000fe20008000000 */
[----:B------:R-:W-:Y:S01]  /*8730*/  UMOV UR7, 0x40000040 ;  /* 0x4000004000077882 */ /* 0x000fe20000000000 */
[----:B------:R-:W-:Y:S01]  /*8740*/  @!P1 PRMT R197, RZ, 0x654, R197 ;  /* 0x00000654ffc59816 */ /* 0x000fe200000000c5 */
[----:B------:R-:W-:Y:S01]  /*8750*/  IMAD.MOV.U32 R21, RZ, RZ, R4 ;  /* 0x000000ffff157224 */ /* 0x000fe200078e0004 */
        /* <DEDUP_REMOVED lines=35> */
.L_x_3567:
[----:B01----:R-:W0:Y:S01]  /*8990*/  SHFL.BFLY PT, R6, R3, 0x2, 0x1f ;  /* 0x0c401f0003067f89 */ /* 0x003e2200000e0000 */
[----:B------:R-:W-:Y:S01]  /*89a0*/  IMAD.MOV.U32 R13, RZ, RZ, RZ ;  /* 0x000000ffff0d7224 */ /* 0x000fe200078e00ff */
[----:B------:R-:W-:Y:S01]  /*89b0*/  UIADD3 UR37, UR37, 0x1, URZ ;  /* 0x0000000125257890 */ /* 0x000fe2000fffe03f */
[----:B------:R-:W-:Y:S01]  /*89c0*/  IMAD.U32 R181, RZ, RZ, UR10 ;  /* 0x0000000affb57e24 */ /* 0x000fe2000f8e00ff */
[----:B------:R-:W1:Y:S01]  /*89d0*/  SHFL.BFLY PT, R11, R0, 0x2, 0x1f ;  /* 0x0c401f00000b7f89 */ /* 0x000e6200000e0000 */
[----:B------:R-:W-:Y:S01]  /*89e0*/  MOV R21, 0xff800000 ;  /* 0xff80000000157802 */ /* 0x000fe20000000f00 */
[----:B------:R-:W-:Y:S01]  /*89f0*/  UISETP.NE.AND UP0, UPT, UR37, 0x2, UPT ;  /* 0x000000022500788c */ /* 0x000fe2000bf05270 */
        /* <DEDUP_REMOVED lines=12> */
[----:B------:R-:W-:-:S02]  /*8ac0*/  IMAD.MOV.U32 R7, RZ, RZ, RZ ;  /* 0x000000ffff077224 */ /* 0x000fc400078e00ff */
[----:B-1----:R-:W-:Y:S02]  /*8ad0*/  FADD.FTZ R176, R11, R8 ;  /* 0x000000080bb07221 */ /* 0x002fe40000010000 */
[----:B------:R-:W-:-:S03]  /*8ae0*/  FSETP.NE.FTZ.AND P1, PT, R15, RZ, PT ;  /* 0x000000ff0f00720b */ /* 0x000fc60003f35000 */
[----:B------:R-:W-:-:S10]  /*8af0*/  FSETP.NE.FTZ.AND P2, PT, R176, RZ, PT ;  /* 0x000000ffb000720b */ /* 0x000fd40003f55000 */
[----:B------:R-:W0:Y:S03]  /*8b00*/  @P1 MUFU.RCP R13, R15 ;  /* 0x0000000f000d1308 */ /* 0x000e260000001000 */
[----:B------:R-:W-:-:S05]  /*8b10*/  @P2 FMUL.FTZ R181, R181, 0.69314718246459960938 ;  /* 0x3f317218b5b52820 */ /* 0x000fca0000410000 */
[----:B------:R-:W1:Y:S08]  /*8b20*/  @P2 MUFU.RCP R7, R176 ;  /* 0x000000b000072308 */ /* 0x000e700000001000 */
[----:B------:R-:W3:Y:S01]  /*8b30*/  @P2 MUFU.LG2 R176, R176 ;  /* 0x000000b000b02308 */ /* 0x000ee20000000c00 */
[-C--:B0-----:R-:W-:Y:S01]  /*8b40*/  FMUL.FTZ R3, R108, R13.reuse ;  /* 0x0000000d6c037220 */ /* 0x081fe20000410000 */
[----:B------:R-:W-:Y:S01]  /*8b50*/  FMUL.FTZ R20, R109, R13 ;  /* 0x0000000d6d147220 */ /* 0x000fe20000410000 */
[----:B------:R-:W-:-:S02]  /*8b60*/  IMAD.U32 R109, RZ, RZ, UR10 ;  /* 0x0000000aff6d7e24 */ /* 0x000fc4000f8e00ff */
[-C--:B------:R-:W-:Y:S01]  /*8b70*/  FMUL.FTZ R0, R24, R13.reuse ;  /* 0x0000000d18007220 */ /* 0x080fe20000410000 */
[-C--:B------:R-:W-:Y:S01]  /*8b80*/  FMUL.FTZ R6, R28, R13.reuse ;  /* 0x0000000d1c067220 */ /* 0x080fe20000410000 */
[----:B------:R-:W-:Y:S01]  /*8b90*/  FMUL.FTZ R8, R40, R13 ;  /* 0x0000000d28087220 */ /* 0x000fe20000410000 */
[----:B------:R-:W-:Y:S01]  /*8ba0*/  @P1 FMUL.FTZ R109, R109, 0.69314718246459960938 ;  /* 0x3f3172186d6d1820 */ /* 0x000fe20000410000 */
[----:B------:R-:W0:Y:S01]  /*8bb0*/  @P1 MUFU.LG2 R108, R15 ;  /* 0x0000000f006c1308 */ /* 0x000e220000000c00 */
[----:B-1----:R-:W-:Y:S01]  /*8bc0*/  FMUL.FTZ R161, R91, R7 ;  /* 0x000000075ba17220 */ /* 0x002fe20000410000 */
        /* <DEDUP_REMOVED lines=127> */
.L_x_3546:
        /* <DEDUP_REMOVED lines=15> */
[----:B------:R-:W-:Y:S01]  /*94b0*/  F2FP.BF16.F32.PACK_AB R9, R172, R9 ;  /* 0x00000009ac09723e */ /* 0x000fe200000010ff */
[----:B------:R-:W-:Y:S01]  /*94c0*/  ULDC.64 UR6, c[0x0][0xbd8] ;  /* 0x0002f60000067ab9 */ /* 0x000fe20000000a00 */
[----:B------:R-:W-:Y:S01]  /*94d0*/  F2FP.BF16.F32.PACK_AB R10, R45, R10 ;  /* 0x0000000a2d0a723e */ /* 0x000fe200000010ff */
[----:B------:R-:W-:Y:S01]  /*94e0*/  UISETP.NE.AND.EX UP0, UPT, UR9, URZ, UPT, UP0 ;  /* 0x0000003f0900728c */ /* 0x000fe2000bf05300 */
[----:B------:R-:W-:Y:S01]  /*94f0*/  F2FP.BF16.F32.PACK_AB R11, R170, R11 ;  /* 0x0000000baa0b723e */ /* 0x000fe200000010ff */
[----:B------:R-:W-:Y:S01]  /*9500*/  UISETP.NE.U32.AND UP1, UPT, UR6, URZ, UPT ;  /* 0x0000003f0600728c */ /* 0x000fe2000bf25070 */
[----:B------:R-:W-:Y:S01]  /*9510*/  F2FP.BF16.F32.PACK_AB R12, R49, R12 ;  /* 0x0000000c310c723e */ /* 0x000fe200000010ff */
[----:B------:R-:W-:Y:S01]  /*9520*/  USHF.L.U32 UR10, UR46, 0x2, URZ ;  /* 0x000000022e0a7899 */ /* 0x000fe2000800063f */
[----:B------:R-:W-:Y:S01]  /*9530*/  F2FP.BF16.F32.PACK_AB R13, R168, R13 ;  /* 0x0000000da80d723e */ /* 0x000fe200000010ff */
[----:B------:R-:W-:Y:S01]  /*9540*/  UISETP.NE.AND.EX UP1, UPT, UR7, URZ, UPT, UP1 ;  /* 0x0000003f0700728c */ /* 0x000fe2000bf25310 */
[----:B------:R-:W-:Y:S01]  /*9550*/  F2FP.BF16.F32.PACK_AB R14, R53, R14 ;  /* 0x0000000e350e723e */ /* 0x000fe200000010ff */
[----:B------:R-:W-:Y:S01]  /*9560*/  USHF.L.U64.HI UR11, UR46, 0x2, UR45 ;  /* 0x000000022e0b7899 */ /* 0x000fe2000801022d */
[----:B------:R-:W-:Y:S01]  /*9570*/  F2FP.BF16.F32.PACK_AB R15, R166, R15 ;  /* 0x0000000fa60f723e */ /* 0x000fe200000010ff */
[----:B------:R-:W-:Y:S01]  /*9580*/  UIADD3 UR4, UP2, UR10, UR6, URZ ;  /* 0x000000060a047290 */ /* 0x000fe2000ff5e03f */
[----:B------:R-:W-:Y:S01]  /*9590*/  F2FP.BF16.F32.PACK_AB R24, R57, R24 ;  /* 0x000000183918723e */ /* 0x000fe200000010ff */
[----:B------:R-:W-:Y:S01]  /*95a0*/  @UP0 UIADD3 UR6, UP3, UR10, UR8, URZ ;  /* 0x000000080a060290 */ /* 0x000fe2000ff7e03f */
[----:B------:R-:W-:Y:S01]  /*95b0*/  F2FP.BF16.F32.PACK_AB R28, R65, R28 ;  /* 0x0000001c411c723e */ /* 0x000fe200000010ff */
[----:B------:R-:W-:Y:S01]  /*95c0*/  UIADD3.X UR8, UR11, UR7, URZ, UP2, !UPT ;  /* 0x000000070b087290 */ /* 0x000fe200097fe43f */
[----:B------:R-:W-:Y:S01]  /*95d0*/  F2FP.BF16.F32.PACK_AB R72, R73, R72 ;  /* 0x000000484948723e */ /* 0x000fe200000010ff */
[----:B------:R-:W-:Y:S01]  /*95e0*/  @UP0 UIADD3.X UR7, UR11, UR9, URZ, UP3, !UPT ;  /* 0x000000090b070290 */ /* 0x000fe20009ffe43f */
[----:B------:R-:W-:-:S02]  /*95f0*/  F2FP.BF16.F32.PACK_AB R73, R169, R64 ;  /* 0x00000040a949723e */ /* 0x000fc400000010ff */
[----:B------:R-:W-:Y:S02]  /*9600*/  F2FP.BF16.F32.PACK_AB R80, R81, R80 ;  /* 0x000000505150723e */ /* 0x000fe400000010ff */
[----:B------:R-:W-:Y:S02]  /*9610*/  F2FP.BF16.F32.PACK_AB R88, R89, R88 ;  /* 0x000000585958723e */ /* 0x000fe400000010ff */
[----:B------:R-:W-:Y:S02]  /*9620*/  F2FP.BF16.F32.PACK_AB R81, R165, R52 ;  /* 0x00000034a551723e */ /* 0x000fe400000010ff */
[----:B------:R-:W-:Y:S02]  /*9630*/  MOV R34, R102 ;  /* 0x0000006600227202 */ /* 0x000fe40000000f00 */
[----:B0-----:R-:W-:Y:S02]  /*9640*/  MOV R35, R5 ;  /* 0x0000000500237202 */ /* 0x001fe40000000f00 */
[----:B------:R-:W-:-:S02]  /*9650*/  F2FP.BF16.F32.PACK_AB R89, R161, R90 ;  /* 0x0000005aa159723e */ /* 0x000fc400000010ff */
[----:B------:R-:W-:Y:S01]  /*9660*/  F2FP.BF16.F32.PACK_AB R96, R97, R96 ;  /* 0x000000606160723e */ /* 0x000fe200000010ff */
[----:B------:R-:W-:Y:S01]  /*9670*/  IMAD.WIDE R4, R201, 0x2, R34 ;  /* 0x00000002c9047825 */ /* 0x000fe200078e0222 */
[----:B------:R-:W-:Y:S02]  /*9680*/  F2FP.BF16.F32.PACK_AB R90, R93, R92 ;  /* 0x0000005c5d5a723e */ /* 0x000fe400000010ff */
[----:B------:R-:W-:Y:S02]  /*9690*/  F2FP.BF16.F32.PACK_AB R91, R160, R91 ;  /* 0x0000005ba05b723e */ /* 0x000fe400000010ff */
[C---:B------:R-:W-:Y:S02]  /*96a0*/  IADD3 R26, P1, R4.reuse, 0x20, RZ ;  /* 0x00000020041a7810 */ /* 0x040fe40007f3e0ff */
[C---:B------:R-:W-:Y:S02]  /*96b0*/  LOP3.LUT R7, R4.reuse, 0x380, RZ, 0xc0, !PT ;  /* 0x0000038004077812 */ /* 0x040fe400078ec0ff */
        /* <DEDUP_REMOVED lines=13> */
[----:B------:R-:W-:Y:S01]  /*9790*/  SHF.R.U64 R7, R7, 0x3, RZ ;  /* 0x0000000307077819 */ /* 0x000fe200000012ff */
[----:B------:R-:W-:Y:S01]  /*97a0*/  IMAD.X R63, RZ, RZ, R5, P1 ;  /* 0x000000ffff3f7224 */ /* 0x000fe200008e0605 */
[----:B------:R-:W-:-:S02]  /*97b0*/  IADD3.X R51, RZ, R5, RZ, P6, !PT ;  /* 0x00000005ff337210 */ /* 0x000fc400037fe4ff */
[C---:B------:R-:W-:Y:S02]  /*97c0*/  IADD3 R66, P0, R4.reuse, 0x8020, RZ ;  /* 0x0000802004427810 */ /* 0x040fe40007f1e0ff */
[C---:B------:R-:W-:Y:S02]  /*97d0*/  IADD3 R189, P4, R4.reuse, 0x8040, RZ ;  /* 0x0000804004bd7810 */ /* 0x040fe40007f9e0ff */
[C---:B------:R-:W-:Y:S01]  /*97e0*/  IADD3 R191, P3, R4.reuse, 0x8060, RZ ;  /* 0x0000806004bf7810 */ /* 0x040fe20007f7e0ff */
[--C-:B------:R-:W-:Y:S01]  /*97f0*/  IMAD.X R67, RZ, RZ, R5.reuse, P0 ;  /* 0x000000ffff437224 */ /* 0x100fe200000e0605 */
[C---:B------:R-:W-:Y:S01]  /*9800*/  IADD3 R193, P6, R4.reuse, 0xc000, RZ ;  /* 0x0000c00004c17810 */ /* 0x040fe20007fde0ff */
[--C-:B------:R-:W-:Y:S01]  /*9810*/  IMAD.X R71, RZ, RZ, R5.reuse, P4 ;  /* 0x000000ffff477224 */ /* 0x100fe200020e0605 */
[C---:B------:R-:W-:Y:S01]  /*9820*/  IADD3 R195, P5, R4.reuse, 0xc020, RZ ;  /* 0x0000c02004c37810 */ /* 0x040fe20007fbe0ff */
[----:B------:R-:W-:Y:S01]  /*9830*/  IMAD.X R75, RZ, RZ, R5, P3 ;  /* 0x000000ffff4b7224 */ /* 0x000fe200018e0605 */
[----:B------:R-:W-:-:S02]  /*9840*/  IADD3 R86, P2, R4, 0xc040, RZ ;  /* 0x0000c04004567810 */ /* 0x000fc40007f5e0ff */
[----:B------:R-:W-:Y:S01]  /*9850*/  IADD3 R110, P1, R4, 0xc060, RZ ;  /* 0x0000c060046e7810 */ /* 0x000fe20007f3e0ff */
[--C-:B------:R-:W-:Y:S01]  /*9860*/  IMAD.X R83, RZ, RZ, R5.reuse, P5 ;  /* 0x000000ffff537224 */ /* 0x100fe200028e0605 */
[----:B------:R-:W-:Y:S01]  /*9870*/  LOP3.LUT R4, R7, R4, RZ, 0x3c, !PT ;  /* 0x0000000407047212 */ /* 0x000fe200078e3cff */
[--C-:B------:R-:W-:Y:S01]  /*9880*/  IMAD.X R87, RZ, RZ, R5.reuse, P2 ;  /* 0x000000ffff577224 */ /* 0x100fe200010e0605 */
[----:B------:R-:W-:Y:S01]  /*9890*/  LOP3.LUT R7, R26, 0x380, RZ, 0xc0, !PT ;  /* 0x000003801a077812 */ /* 0x000fe200078ec0ff */
[----:B------:R-:W-:Y:S01]  /*98a0*/  IMAD.X R31, RZ, RZ, R5, P1 ;  /* 0x000000ffff1f7224 */ /* 0x000fe200008e0605 */
[----:B------:R-:W-:Y:S02]  /*98b0*/  LOP3.LUT R38, R103, 0x380, RZ, 0xc0, !PT ;  /* 0x0000038067267812 */ /* 0x000fe400078ec0ff */
[----:B------:R-:W-:Y:S02]  /*98c0*/  SHF.R.U64 R7, R7, 0x3, RZ ;  /* 0x0000000307077819 */ /* 0x000fe400000012ff */
[----:B------:R-:W-:-:S02]  /*98d0*/  LOP3.LUT R42, R109, 0x380, RZ, 0xc0, !PT ;  /* 0x000003806d2a7812 */ /* 0x000fc400078ec0ff */
[----:B------:R-:W-:Y:S02]  /*98e0*/  LOP3.LUT R26, R7, R26, RZ, 0x3c, !PT ;  /* 0x0000001a071a7212 */ /* 0x000fe400078e3cff */
[----:B------:R-:W-:Y:S02]  /*98f0*/  LOP3.LUT R7, R50, 0x380, RZ, 0xc0, !PT ;  /* 0x0000038032077812 */ /* 0x000fe400078ec0ff */
[----:B------:R-:W-:Y:S02]  /*9900*/  LOP3.LUT R46, R181, 0x380, RZ, 0xc0, !PT ;  /* 0x00000380b52e7812 */ /* 0x000fe400078ec0ff */
[----:B------:R-:W-:Y:S02]  /*9910*/  SHF.R.U64 R7, R7, 0x3, RZ ;  /* 0x0000000307077819 */ /* 0x000fe400000012ff */
[----:B------:R-:W-:Y:S02]  /*9920*/  MOV R108, R4 ;  /* 0x00000004006c7202 */ /* 0x000fe40000000f00 */
[----:B------:R-:W-:-:S02]  /*9930*/  LOP3.LUT R50, R7, R50, RZ, 0x3c, !PT ;  /* 0x0000003207327212 */ /* 0x000fc400078e3cff */
[----:B------:R-:W-:Y:S02]  /*9940*/  LOP3.LUT R7, R66, 0x380, RZ, 0xc0, !PT ;  /* 0x0000038042077812 */ /* 0x000fe400078ec0ff */
[----:B------:R-:W-:Y:S02]  /*9950*/  LOP3.LUT R74, R191, 0x380, RZ, 0xc0, !PT ;  /* 0x00000380bf4a7812 */ /* 0x000fe400078ec0ff */
[----:B------:R-:W-:Y:S02]  /*9960*/  SHF.R.U64 R7, R7, 0x3, RZ ;  /* 0x0000000307077819 */ /* 0x000fe400000012ff */
[----:B------:R-:W-:Y:S02]  /*9970*/  F2FP.BF16.F32.PACK_AB R4, R25, R0 ;  /* 0x000000001904723e */ /* 0x000fe400000010ff */
[----:B------:R-:W-:Y:S02]  /*9980*/  LOP3.LUT R66, R7, R66, RZ, 0x3c, !PT ;  /* 0x0000004207427212 */ /* 0x000fe400078e3cff */
[----:B------:R-:W-:-:S02]  /*9990*/  LOP3.LUT R7, R110, 0x380, RZ, 0xc0, !PT ;  /* 0x000003806e077812 */ /* 0x000fc400078ec0ff */
[----:B------:R-:W-:Y:S02]  /*99a0*/  IADD3.X R79, RZ, R5, RZ, P6, !PT ;  /* 0x00000005ff4f7210 */ /* 0x000fe400037fe4ff */
[----:B------:R-:W-:Y:S02]  /*99b0*/  SHF.R.U64 R38, R38, 0x3, RZ ;  /* 0x0000000326267819 */ /* 0x000fe400000012ff */
[----:B------:R-:W-:Y:S02]  /*99c0*/  LOP3.LUT R54, R183, 0x380, RZ, 0xc0, !PT ;  /* 0x00000380b7367812 */ /* 0x000fe400078ec0ff */
[----:B------:R-:W-:Y:S02]  /*99d0*/  LOP3.LUT R0, R195, 0x380, RZ, 0xc0, !PT ;  /* 0x00000380c3007812 */ /* 0x000fe400078ec0ff */
[----:B------:R-:W-:Y:S02]  /*99e0*/  SHF.R.U64 R29, R7, 0x3, RZ ;  /* 0x00000003071d7819 */ /* 0x000fe400000012ff */
[----:B------:R-:W-:-:S02]  /*99f0*/  SHF.R.U64 R42, R42, 0x3, RZ ;  /* 0x000000032a2a7819 */ /* 0x000fc400000012ff */
[----:B------:R-:W-:Y:S02]  /*9a00*/  LOP3.LUT R58, R185, 0x380, RZ, 0xc0, !PT ;  /* 0x00000380b93a7812 */ /* 0x000fe400078ec0ff */
[----:B------:R-:W-:Y:S02]  /*9a10*/  F2FP.BF16.F32.PACK_AB R5, R179, R158 ;  /* 0x0000009eb305723e */ /* 0x000fe400000010ff */
[----:B------:R-:W-:Y:S02]  /*9a20*/  LOP3.LUT R25, R86, 0x380, RZ, 0xc0, !PT ;  /* 0x0000038056197812 */ /* 0x000fe400078ec0ff */
[----:B------:R-:W-:Y:S01]  /*9a30*/  F2FP.BF16.F32.PACK_AB R7, R177, R30 ;  /* 0x0000001eb107723e */ /* 0x000fe200000010ff */
[----:B------:R-:W-:Y:S01]  /*9a40*/  BAR.SYNC.DEFER_BLOCKING 0x1, 0x100 ;  /* 0x0044000000007b1d */ /* 0x000fe20000010000 */
[----:B------:R-:W-:Y:S02]  /*9a50*/  SHF.R.U64 R46, R46, 0x3, RZ ;  /* 0x000000032e2e7819 */ /* 0x000fe400000012ff */
[----:B------:R-:W-:-:S02]  /*9a60*/  LOP3.LUT R62, R187, 0x380, RZ, 0xc0, !PT ;  /* 0x00000380bb3e7812 */ /* 0x000fc400078ec0ff */
[----:B------:R-:W-:Y:S02]  /*9a70*/  SHF.R.U64 R74, R74, 0x3, RZ ;  /* 0x000000034a4a7819 */ /* 0x000fe400000012ff */
[----:B------:R-:W-:Y:S02]  /*9a80*/  LOP3.LUT R38, R38, R103, RZ, 0x3c, !PT ;  /* 0x0000006726267212 */ /* 0x000fe400078e3cff */
[----:B------:R-:W-:Y:S02]  /*9a90*/  SHF.R.U64 R54, R54, 0x3, RZ ;  /* 0x0000000336367819 */ /* 0x000fe400000012ff */
[----:B------:R-:W-:Y:S02]  /*9aa0*/  LOP3.LUT R70, R189, 0x380, RZ, 0xc0, !PT ;  /* 0x00000380bd467812 */ /* 0x000fe400078ec0ff */
[----:B------:R-:W-:Y:S02]  /*9ab0*/  SHF.R.U64 R0, R0, 0x3, RZ ;  /* 0x0000000300007819 */ /* 0x000fe400000012ff */
[----:B------:R-:W-:-:S02]  /*9ac0*/  LOP3.LUT R42, R42, R109, RZ, 0x3c, !PT ;  /* 0x0000006d2a2a7212 */ /* 0x000fc400078e3cff */
[----:B------:R-:W-:Y:S02]  /*9ad0*/  SHF.R.U64 R58, R58, 0x3, RZ ;  /* 0x000000033a3a7819 */ /* 0x000fe400000012ff */
[----:B------:R-:W-:Y:S02]  /*9ae0*/  SHF.R.U64 R25, R25, 0x3, RZ ;  /* 0x0000000319197819 */ /* 0x000fe400000012ff */
[----:B------:R-:W-:Y:S02]  /*9af0*/  LOP3.LUT R46, R46, R181, RZ, 0x3c, !PT ;  /* 0x000000b52e2e7212 */ /* 0x000fe400078e3cff */
[----:B------:R-:W-:Y:S01]  /*9b00*/  SHF.R.U64 R62, R62, 0x3, RZ ;  /* 0x000000033e3e7819 */ /* 0x000fe200000012ff */
[----:B------:R0:W-:Y:S01]  /*9b10*/  STSM.16.M88.4 [R108], R4 ;  /* 0x000000046c007844 */ /* 0x0001e20000000200 */
[----:B------:R-:W-:Y:S02]  /*9b20*/  LOP3.LUT R78, R193, 0x380, RZ, 0xc0, !PT ;  /* 0x00000380c14e7812 */ /* 0x000fe400078ec0ff */
[----:B------:R-:W-:-:S02]  /*9b30*/  LOP3.LUT R30, R29, R110, RZ, 0x3c, !PT ;  /* 0x0000006e1d1e7212 */ /* 0x000fc400078e3cff */
[----:B------:R-:W-:Y:S02]  /*9b40*/  LOP3.LUT R74, R74, R191, RZ, 0x3c, !PT ;  /* 0x000000bf4a4a7212 */ /* 0x000fe400078e3cff */
[----:B------:R-:W-:Y:S02]  /*9b50*/  MOV R103, R26 ;  /* 0x0000001a00677202 */ /* 0x000fe40000000f00 */
[----:B------:R-:W-:Y:S02]  /*9b60*/  LOP3.LUT R54, R54, R183, RZ, 0x3c, !PT ;  /* 0x000000b736367212 */ /* 0x000fe400078e3cff */
[----:B------:R-:W-:Y:S02]  /*9b70*/  SHF.R.U64 R70, R70, 0x3, RZ ;  /* 0x0000000346467819 */ /* 0x000fe400000012ff */
[----:B------:R-:W-:Y:S02]  /*9b80*/  LOP3.LUT R82, R0, R195, RZ, 0x3c, !PT ;  /* 0x000000c300527212 */ /* 0x000fe400078e3cff */
[----:B------:R-:W-:-:S02]  /*9b90*/  MOV R39, R38 ;  /* 0x0000002600277202 */ /* 0x000fc40000000f00 */
[----:B0-----:R-:W-:Y:S02]  /*9ba0*/  F2FP.BF16.F32.PACK_AB R4, R33, R32 ;  /* 0x000000202104723e */ /* 0x001fe400000010ff */
[----:B------:R-:W-:Y:S02]  /*9bb0*/  F2FP.BF16.F32.PACK_AB R5, R174, R157 ;  /* 0x0000009dae05723e */ /* 0x000fe400000010ff */
[----:B------:R-:W-:Y:S02]  /*9bc0*/  F2FP.BF16.F32.PACK_AB R6, R37, R36 ;  /* 0x000000242506723e */ /* 0x000fe400000010ff */
[----:B------:R-:W-:Y:S02]  /*9bd0*/  F2FP.BF16.F32.PACK_AB R7, R175, R156 ;  /* 0x0000009caf07723e */ /* 0x000fe400000010ff */
[----:B------:R-:W-:Y:S02]  /*9be0*/  LOP3.LUT R58, R58, R185, RZ, 0x3c, !PT ;  /* 0x000000b93a3a7212 */ /* 0x000fe400078e3cff */
[----:B------:R-:W-:Y:S01]  /*9bf0*/  LOP3.LUT R86, R25, R86, RZ, 0x3c, !PT ;  /* 0x0000005619567212 */ /* 0x000fe200078e3cff */
[----:B------:R0:W-:Y:S01]  /*9c00*/  STSM.16.M88.4 [R103], R4 ;  /* 0x0000000467007844 */ /* 0x0001e20000000200 */
[----:B------:R-:W-:-:S02]  /*9c10*/  MOV R42, R42 ;  /* 0x0000002a002a7202 */ /* 0x000fc40000000f00 */
[----:B------:R-:W-:Y:S01]  /*9c20*/  LOP3.LUT R62, R62, R187, RZ, 0x3c, !PT ;  /* 0x000000bb3e3e7212 */ /* 0x000fe200078e3cff */
[----:B------:R-:W-:Y:S01]  /*9c30*/  STSM.16.M88.4 [R39], R8 ;  /* 0x0000000827007844 */ /* 0x000fe20000000200 */
[----:B------:R-:W-:Y:S02]  /*9c40*/  SHF.R.U64 R78, R78, 0x3, RZ ;  /* 0x000000034e4e7819 */ /* 0x000fe400000012ff */
[----:B------:R-:W-:Y:S01]  /*9c50*/  MOV R46, R46 ;  /* 0x0000002e002e7202 */ /* 0x000fe20000000f00 */
[----:B------:R-:W-:Y:S01]  /*9c60*/  STSM.16.M88.4 [R42], R12 ;  /* 0x0000000c2a007844 */ /* 0x000fe20000000200 */
[----:B------:R-:W-:Y:S02]  /*9c70*/  F2FP.BF16.F32.PACK_AB R25, R164, R155 ;  /* 0x0000009ba419723e */ /* 0x000fe400000010ff */
[----:B------:R-:W-:Y:S02]  /*9c80*/  F2FP.BF16.F32.PACK_AB R26, R61, R60 ;  /* 0x0000003c3d1a723e */ /* 0x000fe400000010ff */
[----:B------:R-:W-:-:S02]  /*9c90*/  F2FP.BF16.F32.PACK_AB R27, R173, R154 ;  /* 0x0000009aad1b723e */ /* 0x000fc400000010ff */
[----:B------:R-:W-:Y:S01]  /*9ca0*/  MOV R32, R30 ;  /* 0x0000001e00207202 */ /* 0x000fe20000000f00 */
[----:B0-----:R-:W-:Y:S01]  /*9cb0*/  IMAD.U32 R4, RZ, RZ, UR4 ;  /* 0x00000004ff047e24 */ /* 0x001fe2000f8e00ff */
[----:B------:R-:W-:Y:S01]  /*9cc0*/  MOV R50, R50 ;  /* 0x0000003200327202 */ /* 0x000fe20000000f00 */
[----:B------:R-:W-:Y:S01]  /*9cd0*/  STSM.16.M88.4 [R46], R24 ;  /* 0x000000182e007844 */ /* 0x000fe20000000200 */
[----:B------:R-:W-:Y:S01]  /*9ce0*/  MOV R0, R74 ;  /* 0x0000004a00007202 */ /* 0x000fe20000000f00 */
[----:B------:R-:W-:Y:S01]  /*9cf0*/  IMAD.U32 R5, RZ, RZ, UR8 ;  /* 0x00000008ff057e24 */ /* 0x000fe2000f8e00ff */
[----:B------:R-:W-:Y:S02]  /*9d00*/  F2FP.BF16.F32.PACK_AB R29, R162, R153 ;  /* 0x00000099a21d723e */ /* 0x000fe400000010ff */
[----:B------:R-:W-:Y:S02]  /*9d10*/  F2FP.BF16.F32.PACK_AB R30, R69, R68 ;  /* 0x00000044451e723e */ /* 0x000fe400000010ff */
[----:B------:R-:W-:-:S02]  /*9d20*/  F2FP.BF16.F32.PACK_AB R31, R171, R152 ;  /* 0x00000098ab1f723e */ /* 0x000fc400000010ff */
[----:B------:R-:W-:Y:S02]  /*9d30*/  LOP3.LUT R70, R70, R189, RZ, 0x3c, !PT ;  /* 0x000000bd46467212 */ /* 0x000fe400078e3cff */
[----:B------:R-:W-:Y:S01]  /*9d40*/  MOV R54, R54 ;  /* 0x0000003600367202 */ /* 0x000fe20000000f00 */
[----:B------:R-:W-:Y:S01]  /*9d50*/  STSM.16.M88.4 [R50], R28 ;  /* 0x0000001c32007844 */ /* 0x000fe20000000200 */
[----:B------:R-:W-:Y:S02]  /*9d60*/  MOV R38, R82 ;  /* 0x0000005200267202 */ /* 0x000fe40000000f00 */
[----:B------:R-:W-:Y:S02]  /*9d70*/  F2FP.BF16.F32.PACK_AB R74, R77, R76 ;  /* 0x0000004c4d4a723e */ /* 0x000fe400000010ff */
[----:B------:R-:W-:Y:S02]  /*9d80*/  F2FP.BF16.F32.PACK_AB R75, R167, R56 ;  /* 0x00000038a74b723e */ /* 0x000fe400000010ff */
[----:B------:R-:W-:-:S02]  /*9d90*/  MOV R58, R58 ;  /* 0x0000003a003a7202 */ /* 0x000fc40000000f00 */
[----:B------:R-:W-:Y:S01]  /*9da0*/  F2FP.BF16.F32.PACK_AB R82, R85, R84 ;  /* 0x000000545552723e */ /* 0x000fe200000010ff */
[----:B------:R-:W-:Y:S01]  /*9db0*/  STSM.16.M88.4 [R54], R72 ;  /* 0x0000004836007844 */ /* 0x000fe20000000200 */
[----:B------:R-:W-:Y:S02]  /*9dc0*/  F2FP.BF16.F32.PACK_AB R83, R163, R48 ;  /* 0x00000030a353723e */ /* 0x000fe400000010ff */
[----:B------:R-:W-:Y:S02]  /*9dd0*/  LOP3.LUT R78, R78, R193, RZ, 0x3c, !PT ;  /* 0x000000c14e4e7212 */ /* 0x000fe400078e3cff */
[----:B------:R-:W-:Y:S01]  /*9de0*/  MOV R62, R62 ;  /* 0x0000003e003e7202 */ /* 0x000fe20000000f00 */
[----:B------:R-:W-:Y:S01]  /*9df0*/  STSM.16.M88.4 [R58], R80 ;  /* 0x000000503a007844 */ /* 0x000fe20000000200 */
[----:B------:R-:W-:Y:S02]  /*9e00*/  F2FP.BF16.F32.PACK_AB R97, R159, R98 ;  /* 0x000000629f61723e */ /* 0x000fe400000010ff */
[----:B------:R-:W-:Y:S01]  /*9e10*/  MOV R66, R66 ;  /* 0x0000004200427202 */ /* 0x000fe20000000f00 */
[----:B------:R-:W-:Y:S01]  /*9e20*/  STSM.16.M88.4 [R62], R88 ;  /* 0x000000583e007844 */ /* 0x000fe20000000200 */
[----:B------:R-:W-:-:S02]  /*9e30*/  F2FP.BF16.F32.PACK_AB R98, R101, R100 ;  /* 0x000000646562723e */ /* 0x000fc400000010ff */
[----:B------:R-:W-:Y:S02]  /*9e40*/  F2FP.BF16.F32.PACK_AB R99, R94, R99 ;  /* 0x000000635e63723e */ /* 0x000fe400000010ff */
[----:B------:R-:W-:Y:S02]  /*9e50*/  F2FP.BF16.F32.PACK_AB R112, R113, R112 ;  /* 0x000000707170723e */ /* 0x000fe400000010ff */
[----:B------:R-:W-:Y:S01]  /*9e60*/  MOV R70, R70 ;  /* 0x0000004600467202 */ /* 0x000fe20000000f00 */
[----:B------:R-:W-:Y:S01]  /*9e70*/  STSM.16.M88.4 [R66], R96 ;  /* 0x0000006042007844 */ /* 0x000fe20000000200 */
        /* <DEDUP_REMOVED lines=29> */
[----:B------:R-:W-:Y:S02]  /*a050*/  F2FP.BF16.F32.PACK_AB R147, R151, R150 ;  /* 0x000000969793723e */ /* 0x000fe400000010ff */
[----:B------:R-:W-:Y:S02]  /*a060*/  PLOP3.LUT P1, PT, PT, PT, UP1, 0x80, 0x0 ;  /* 0x000000000000781c */ /* 0x000fe40003f2f018 */
[----:B------:R-:W-:Y:S01]  /*a070*/  PLOP3.LUT P2, PT, PT, PT, UP0, 0x80, 0x0 ;  /* 0x000000000000781c */ /* 0x000fe20003f4f008 */
[----:B------:R1:W-:Y:S01]  /*a080*/  STSM.16.M88.4 [R32], R144 ;  /* 0x0000009020007844 */ /* 0x0003e20000000200 */
[----:B------:R-:W-:Y:S01]  /*a090*/  BAR.SYNC.DEFER_BLOCKING 0x1, 0x100 ;  /* 0x0044000000007b1d */ /* 0x000fe20000010000 */
[----:B------:R-:W-:Y:S01]  /*a0a0*/  IMAD.U32 R6, RZ, RZ, UR6 ;  /* 0x00000006ff067e24 */ /* 0x000fe2000f8e00ff */
[----:B------:R-:W-:-:S07]  /*a0b0*/  MOV R7, UR7 ;  /* 0x0000000700077c02 */ /* 0x000fce0008000f00 */
[----:B0-----:R-:W2:Y:S04]  /*a0c0*/  @P1 LDG.E R0, desc[UR38][R4.64] ;  /* 0x0000002604001981 */ /* 0x001ea8000c1e1900 */
[----:B------:R-:W3:Y:S01]  /*a0d0*/  @P2 LDG.E R6, desc[UR38][R6.64] ;  /* 0x0000002606062981 */ /* 0x000ee2000c1e1900 */
[----:B------:R-:W-:Y:S01]  /*a0e0*/  IMAD R3, R16, 0x40, R2 ;  /* 0x0000004010037824 */ /* 0x000fe200078e0202 */
[----:B------:R-:W-:Y:S01]  /*a0f0*/  UMOV UR4, URZ ;  /* 0x0000003f00047c82 */ /* 0x000fe20008000000 */
[----:B------:R-:W-:Y:S02]  /*a100*/  ULDC UR10, c[0x0][0xa88] ;  /* 0x0002a200000a7ab9 */ /* 0x000fe40000000800 */
[----:B------:R-:W-:-:S03]  /*a110*/  IMAD.WIDE R34, R3, 0x2, R34 ;  /* 0x0000000203227825 */ /* 0x000fc600078e0222 */
[----:B------:R-:W-:Y:S02]  /*a120*/  IADD3 R33, P0, R34, 0x1000, RZ ;  /* 0x0000100022217810 */ /* 0x000fe40007f1e0ff */
[----:B--2---:R-:W-:Y:S02]  /*a130*/  @P1 R2UR UR4, R0 ;  /* 0x00000000000412ca */ /* 0x004fe400000e0000 */
[----:B---3--:R-:W-:Y:S01]  /*a140*/  @P2 R2UR UR10, R6 ;  /* 0x00000000060a22ca */ /* 0x008fe200000e0000 */
[----:B-1----:R-:W-:-:S14]  /*a150*/  @P2 BRA `(.L_x_3579) ;  /* 0x0000000000182947 */ /* 0x002fdc0003800000 */
[----:B------:R-:W-:Y:S05]  /*a160*/  @!P1 BRA `(.L_x_3579) ;  /* 0x0000000000149947 */ /* 0x000fea0003800000 */
[----:B------:R-:W2:Y:S04]  /*a170*/  LDG.E R3, desc[UR38][R4.64] ;  /* 0x0000002604037981 */ /* 0x000ea8000c1e1900 */
[----:B------:R-:W3:Y:S01]  /*a180*/  LDG.E R0, desc[UR38][R4.64+0x4] ;  /* 0x0000042604007981 */ /* 0x000ee2000c1e1900 */
[----:B--2---:R-:W-:Y:S02]  /*a190*/  R2UR UR6, R3 ;  /* 0x00000000030672ca */ /* 0x004fe400000e0000 */
[----:B---3--:R-:W-:-:S13]  /*a1a0*/  R2UR UR10, R0 ;  /* 0x00000000000a72ca */ /* 0x008fda00000e0000 */
[----:B------:R-:W-:-:S12]  /*a1b0*/  UIADD3 UR10, -UR6, UR10, URZ ;  /* 0x0000000a060a7290 */ /* 0x000fd8000fffe13f */
.L_x_3579:
[----:B------:R-:W-:Y:S01]  /*a1c0*/  USHF.R.S32.HI UR14, URZ, 0x1f, UR43 ;  /* 0x0000001f3f0e7899 */ /* 0x000fe2000801142b */
[----:B------:R-:W-:Y:S01]  /*a1d0*/  IADD3 R5, P2, R34, 0x3000, RZ ;  /* 0x0000300022057810 */ /* 0x000fe20007f5e0ff */
[----:B------:R-:W-:Y:S01]  /*a1e0*/  ULDC.64 UR12, c[0x0][0xb70] ;  /* 0x0002dc00000c7ab9 */ /* 0x000fe20000000a00 */
[----:B------:R-:W-:Y:S01]  /*a1f0*/  USHF.R.S32.HI UR9, URZ, 0x1f, UR4 ;  /* 0x0000001f3f097899 */ /* 0x000fe20008011404 */
[----:B------:R-:W-:Y:S01]  /*a200*/  IMAD.U32 R6, RZ, RZ, UR42 ;  /* 0x0000002aff067e24 */ /* 0x000fe2000f8e00ff */
[----:B------:R-:W-:Y:S01]  /*a210*/  UIMAD UR11, UR14, UR12, URZ ;  /* 0x0000000c0e0b72a4 */ /* 0x000fe2000f8e023f */
[----:B------:R-:W-:Y:S01]  /*a220*/  LOP3.LUT R4, R5, 0x380, RZ, 0xc0, !PT ;  /* 0x0000038005047812 */ /* 0x000fe200078ec0ff */
[----:B------:R-:W-:Y:S01]  /*a230*/  UMOV UR8, UR4 ;  /* 0x0000000400087c82 */ /* 0x000fe20008000000 */
[----:B------:R-:W-:Y:S01]  /*a240*/  USEL UR45, UR45, URZ, !UP1 ;  /* 0x0000003f2d2d7287 */ /* 0x000fe2000c800000 */
[----:B------:R-:W-:Y:S01]  /*a250*/  IMAD R6, R6, 0x80, R19 ;  /* 0x0000008006067824 */ /* 0x000fe200078e0213 */
[----:B------:R-:W-:Y:S01]  /*a260*/  UIMAD.WIDE.U32 UR6, UR43, UR12, UR8 ;  /* 0x0000000c2b0672a5 */ /* 0x000fe2000f8e0008 */
[----:B------:R-:W-:Y:S01]  /*a270*/  SHF.R.U64 R4, R4, 0x3, RZ ;  /* 0x0000000304047819 */ /* 0x000fe200000012ff */
[----:B------:R-:W-:Y:S01]  /*a280*/  UIMAD UR11, UR43, UR13, UR11 ;  /* 0x0000000d2b0b72a4 */ /* 0x000fe2000f8e020b */
[----:B------:R-:W-:Y:S01]  /*a290*/  LOP3.LUT R32, R33, 0x380, RZ, 0xc0, !PT ;  /* 0x0000038021207812 */ /* 0x000fe200078ec0ff */
[----:B------:R-:W-:Y:S01]  /*a2a0*/  USEL UR46, UR46, URZ, !UP1 ;  /* 0x0000003f2e2e7287 */ /* 0x000fe2000c800000 */
[----:B------:R-:W-:Y:S01]  /*a2b0*/  LOP3.LUT R4, R4, R5, RZ, 0x3c, !PT ;  /* 0x0000000504047212 */ /* 0x000fe200078e3cff */
[----:B------:R-:W-:Y:S01]  /*a2c0*/  ULDC.64 UR12, c[0x0][0xb78] ;  /* 0x0002de00000c7ab9 */ /* 0x000fe20000000a00 */
[----:B------:R-:W-:Y:S01]  /*a2d0*/  UIADD3 UR7, UR7, UR11, URZ ;  /* 0x0000000b07077290 */ /* 0x000fe2000fffe03f */
[----:B------:R-:W-:Y:S01]  /*a2e0*/  IADD3 R9, P1, R34, 0x2000, RZ ;  /* 0x0000200022097810 */ /* 0x000fe20007f3e0ff */
[----:B------:R-:W-:Y:S01]  /*a2f0*/  UIMAD UR8, UR45, UR12, URZ ;  /* 0x0000000c2d0872a4 */ /* 0x000fe2000f8e023f */
[----:B------:R-:W-:Y:S01]  /*a300*/  SHF.R.S32.HI R0, RZ, 0x1f, R6 ;  /* 0x0000001fff007819 */ /* 0x000fe20000011406 */
[----:B------:R-:W-:Y:S01]  /*a310*/  UIMAD.WIDE.U32 UR6, UR46, UR12, UR6 ;  /* 0x0000000c2e0672a5 */ /* 0x000fe2000f8e0006 */
[----:B------:R-:W-:Y:S01]  /*a320*/  SHF.R.U64 R32, R32, 0x3, RZ ;  /* 0x0000000320207819 */ /* 0x000fe200000012ff */
[----:B------:R-:W-:Y:S01]  /*a330*/  UIMAD UR8, UR46, UR13, UR8 ;  /* 0x0000000d2e0872a4 */ /* 0x000fe2000f8e0208 */
[----:B------:R-:W-:-:S02]  /*a340*/  LOP3.LUT R8, R9, 0x380, RZ, 0xc0, !PT ;  /* 0x0000038009087812 */ /* 0x000fc400078ec0ff */
[----:B------:R-:W-:Y:S01]  /*a350*/  LOP3.LUT R32, R32, R33, RZ, 0x3c, !PT ;  /* 0x0000002120207212 */ /* 0x000fe200078e3cff */
[----:B------:R-:W-:Y:S01]  /*a360*/  IMAD.X R33, RZ, RZ, R35, P0 ;  /* 0x000000ffff217224 */ /* 0x000fe200000e0623 */
[----:B------:R-:W-:Y:S01]  /*a370*/  IADD3 R3, P3, R6, UR6, RZ ;  /* 0x0000000606037c10 */ /* 0x000fe2000ff7e0ff */
[----:B------:R-:W-:Y:S01]  /*a380*/  IMAD.U32 R5, RZ, RZ, UR8 ;  /* 0x00000008ff057e24 */ /* 0x000fe2000f8e00ff */
[----:B------:R-:W-:Y:S01]  /*a390*/  SHF.R.U64 R8, R8, 0x3, RZ ;  /* 0x0000000308087819 */ /* 0x000fe200000012ff */
[----:B------:R-:W-:Y:S01]  /*a3a0*/  ULDC.64 UR12, c[0x0][0xaa0] ;  /* 0x0002a800000c7ab9 */ /* 0x000fe20000000a00 */
[----:B------:R-:W-:Y:S02]  /*a3b0*/  IADD3 R69, P0, R34, 0x8000, RZ ;  /* 0x0000800022457810 */ /* 0x000fe40007f1e0ff */
[----:B------:R-:W-:Y:S01]  /*a3c0*/  IADD3.X R0, R0, UR7, R5, P3, !PT ;  /* 0x0000000700007c10 */ /* 0x000fe20009ffe405 */
[----:B------:R-:W-:Y:S01]  /*a3d0*/  ULDC.64 UR6, c[0x0][0xb40] ;  /* 0x0002d00000067ab9 */ /* 0x000fe20000000a00 */
[----:B------:R-:W-:Y:S01]  /*a3e0*/  LOP3.LUT R8, R8, R9, RZ, 0x3c, !PT ;  /* 0x0000000908087212 */ /* 0x000fe200078e3cff */
[----:B------:R-:W-:Y:S01]  /*a3f0*/  IMAD.X R9, RZ, RZ, R35, P1 ;  /* 0x000000ffff097224 */ /* 0x000fe200008e0623 */
[----:B------:R-:W-:-:S02]  /*a400*/  LEA R26, P3, R3, UR6, 0x2 ;  /* 0x00000006031a7c11 */ /* 0x000fc4000f8610ff */
[C---:B------:R-:W-:Y:S02]  /*a410*/  IADD3 R61, P6, R34.reuse, 0x4000, RZ ;  /* 0x00004000223d7810 */ /* 0x040fe40007fde0ff */
[----:B------:R-:W-:Y:S02]  /*a420*/  LEA.HI.X R27, R3, UR7, R0, 0x2, P3 ;  /* 0x00000007031b7c11 */ /* 0x000fe400098f1400 */
[C---:B------:R-:W-:Y:S02]  /*a430*/  IADD3 R45, P5, R34.reuse, 0x5000, RZ ;  /* 0x00005000222d7810 */ /* 0x040fe40007fbe0ff */
[C---:B------:R-:W-:Y:S02]  /*a440*/  IADD3 R29, P4, R34.reuse, 0x6000, RZ ;  /* 0x00006000221d7810 */ /* 0x040fe40007f9e0ff */
[----:B------:R-:W-:Y:S02]  /*a450*/  IADD3 R13, P3, R34, 0x7000, RZ ;  /* 0x00007000220d7810 */ /* 0x000fe40007f7e0ff */
[----:B------:R-:W-:-:S02]  /*a460*/  IADD3.X R5, RZ, R35, RZ, P2, !PT ;  /* 0x00000023ff057210 */ /* 0x000fc400017fe4ff */
[C---:B------:R-:W-:Y:S02]  /*a470*/  IADD3 R43, P2, R34.reuse, 0xa000, RZ ;  /* 0x0000a000222b7810 */ /* 0x040fe40007f5e0ff */
[----:B------:R-:W-:Y:S02]  /*a480*/  IADD3 R57, P1, R34, 0x9000, RZ ;  /* 0x0000900022397810 */ /* 0x000fe40007f3e0ff */
[----:B------:R-:W-:Y:S02]  /*a490*/  LOP3.LUT R68, R69, 0x380, RZ, 0xc0, !PT ;  /* 0x0000038045447812 */ /* 0x000fe400078ec0ff */
[----:B------:R-:W-:Y:S02]  /*a4a0*/  LOP3.LUT R60, R61, 0x380, RZ, 0xc0, !PT ;  /* 0x000003803d3c7812 */ /* 0x000fe400078ec0ff */
        /* <DEDUP_REMOVED lines=23> */
[----:B------:R-:W-:Y:S01]  /*a620*/  LOP3.LUT R42, R42, R43, RZ, 0x3c, !PT ;  /* 0x0000002b2a2a7212 */ /* 0x000fe200078e3cff */
[--C-:B------:R-:W-:Y:S01]  /*a630*/  IMAD.X R43, RZ, RZ, R35.reuse, P2 ;  /* 0x000000ffff2b7224 */ /* 0x100fe200010e0623 */
[----:B------:R-:W-:Y:S01]  /*a640*/  LOP3.LUT R56, R56, R57, RZ, 0x3c, !PT ;  /* 0x0000003938387212 */ /* 0x000fe200078e3cff */
[----:B------:R-:W-:Y:S01]  /*a650*/  IMAD.X R57, RZ, RZ, R35, P1 ;  /* 0x000000ffff397224 */ /* 0x000fe200008e0623 */
[C---:B------:R-:W-:Y:S02]  /*a660*/  IADD3 R25, P6, R34.reuse, 0xb000, RZ ;  /* 0x0000b00022197810 */ /* 0x040fe40007fde0ff */
[C---:B------:R-:W-:Y:S02]  /*a670*/  IADD3 R73, P5, R34.reuse, 0xc000, RZ ;  /* 0x0000c00022497810 */ /* 0x040fe40007fbe0ff */
[C---:B------:R-:W-:Y:S02]  /*a680*/  IADD3 R65, P4, R34.reuse, 0xd000, RZ ;  /* 0x0000d00022417810 */ /* 0x040fe40007f9e0ff */
[----:B------:R-:W-:-:S02]  /*a690*/  IADD3 R49, P3, R34, 0xe000, RZ ;  /* 0x0000e00022317810 */ /* 0x000fc40007f7e0ff */
[----:B------:R-:W-:Y:S02]  /*a6a0*/  IADD3 R0, R6, 0x8, RZ ;  /* 0x0000000806007810 */ /* 0x000fe40007ffe0ff */
[----:B------:R-:W-:Y:S02]  /*a6b0*/  IADD3 R3, P2, R34, 0xf000, RZ ;  /* 0x0000f00022037810 */ /* 0x000fe40007f5e0ff */
[----:B------:R-:W-:Y:S02]  /*a6c0*/  ISETP.GE.OR P1, PT, R6, UR10, P0 ;  /* 0x0000000a06007c0c */ /* 0x000fe40008726670 */
[----:B------:R-:W-:Y:S01]  /*a6d0*/  LOP3.LUT R24, R25, 0x380, RZ, 0xc0, !PT ;  /* 0x0000038019187812 */ /* 0x000fe200078ec0ff */
[----:B------:R-:W-:Y:S01]  /*a6e0*/  IMAD.X R37, RZ, RZ, R35, P2 ;  /* 0x000000ffff257224 */ /* 0x000fe200010e0623 */
[----:B------:R-:W-:Y:S02]  /*a6f0*/  LOP3.LUT R72, R73, 0x380, RZ, 0xc0, !PT ;  /* 0x0000038049487812 */ /* 0x000fe400078ec0ff */
[----:B------:R-:W-:-:S02]  /*a700*/  LOP3.LUT R64, R65, 0x380, RZ, 0xc0, !PT ;  /* 0x0000038041407812 */ /* 0x000fc400078ec0ff */
[----:B------:R-:W-:Y:S02]  /*a710*/  LOP3.LUT R48, R49, 0x380, RZ, 0xc0, !PT ;  /* 0x0000038031307812 */ /* 0x000fe400078ec0ff */
[----:B------:R-:W-:Y:S02]  /*a720*/  LOP3.LUT R53, R34, 0x380, RZ, 0xc0, !PT ;  /* 0x0000038022357812 */ /* 0x000fe400078ec0ff */
[----:B------:R-:W-:Y:S01]  /*a730*/  ISETP.GE.OR P0, PT, R0, UR10, P0 ;  /* 0x0000000a00007c0c */ /* 0x000fe20008706670 */
[----:B------:R-:W-:Y:S01]  /*a740*/  UIMAD UR6, UR9, UR12, URZ ;  /* 0x0000000c090672a4 */ /* 0x000fe2000f8e023f */
[----:B------:R-:W-:Y:S01]  /*a750*/  LOP3.LUT R0, R3, 0x380, RZ, 0xc0, !PT ;  /* 0x0000038003007812 */ /* 0x000fe200078ec0ff */
[----:B------:R0:W-:Y:S01]  /*a760*/  @!P1 STG.E desc[UR38][R26.64], R21 ;  /* 0x000000151a009986 */ /* 0x0001e2000c101926 */
[----:B------:R-:W-:Y:S01]  /*a770*/  SHF.R.U64 R24, R24, 0x3, RZ ;  /* 0x0000000318187819 */ /* 0x000fe200000012ff */
[----:B------:R-:W-:Y:S01]  /*a780*/  ULDC.64 UR8, c[0x0][0xae0] ;  /* 0x0002b80000087ab9 */ /* 0x000fe20000000a00 */
[----:B------:R-:W-:-:S02]  /*a790*/  SHF.R.U64 R72, R72, 0x3, RZ ;  /* 0x0000000348487819 */ /* 0x000fc400000012ff */
[----:B------:R-:W-:Y:S02]  /*a7a0*/  SHF.R.U64 R64, R64, 0x3, RZ ;  /* 0x0000000340407819 */ /* 0x000fe400000012ff */
[----:B------:R-:W-:Y:S02]  /*a7b0*/  SHF.R.U64 R48, R48, 0x3, RZ ;  /* 0x0000000330307819 */ /* 0x000fe400000012ff */
        /* <DEDUP_REMOVED lines=12> */
[----:B0-----:R-:W-:Y:S01]  /*a880*/  IMAD.U32 R21, RZ, RZ, UR12 ;  /* 0x0000000cff157e24 */ /* 0x001fe2000f8e00ff */
[----:B------:R-:W-:Y:S01]  /*a890*/  MOV R53, R35 ;  /* 0x0000002300357202 */ /* 0x000fe20000000f00 */
[----:B------:R-:W-:Y:S01]  /*a8a0*/  UIMAD UR6, UR4, UR13, UR6 ;  /* 0x0000000d040672a4 */ /* 0x000fe2000f8e0206 */
[----:B------:R-:W-:Y:S01]  /*a8b0*/  LOP3.LUT R36, R0, R3, RZ, 0x3c, !PT ;  /* 0x0000000300247212 */ /* 0x000fe200078e3cff */
[----:B------:R-:W5:Y:S01]  /*a8c0*/  LD.E.128 R32, desc[UR38][R32.64] ;  /* 0x0000002620207980 */ /* 0x000f62000c101d00 */
[----:B------:R-:W-:-:S03]  /*a8d0*/  SHF.R.S32.HI R3, RZ, 0x1f, R2 ;  /* 0x0000001fff037819 */ /* 0x000fc60000011402 */
        /* <DEDUP_REMOVED lines=23> */
[----:B------:R-:W-:-:S02]  /*aa50*/  VIADD R21, R21, UR6 ;  /* 0x0000000615157c36 */ /* 0x000fc40008000000 */
[----:B------:R-:W-:Y:S01]  /*aa60*/  IMAD.U32 R3, RZ, RZ, UR8 ;  /* 0x00000008ff037e24 */ /* 0x000fe2000f8e00ff */
[----:B------:R-:W-:Y:S02]  /*aa70*/  UIMAD UR10, UR42, -0x80, UR10 ;  /* 0xffffff802a0a78a4 */ /* 0x000fe4000f8e020a */
[----:B------:R-:W-:Y:S02]  /*aa80*/  UIMAD UR4, UR43, UR9, UR4 ;  /* 0x000000092b0472a4 */ /* 0x000fe4000f8e0204 */
[----:B------:R-:W-:Y:S01]  /*aa90*/  IMAD.WIDE.U32 R20, R3, UR43, R20 ;  /* 0x0000002b03147c25 */ /* 0x000fe2000f8e0014 */
[----:B------:R-:W-:Y:S01]  /*aaa0*/  ULDC.64 UR6, c[0x0][0xae8] ;  /* 0x0002ba0000067ab9 */ /* 0x000fe20000000a00 */
[----:B------:R-:W-:-:S03]  /*aab0*/  ISETP.GE.AND P3, PT, R16, UR10, PT ;  /* 0x0000000a10007c0c */ /* 0x000fc6000bf66270 */
[----:B------:R-:W-:Y:S01]  /*aac0*/  IADD3 R21, R21, UR4, RZ ;  /* 0x0000000415157c10 */ /* 0x000fe2000fffe0ff */
[----:B------:R-:W-:Y:S01]  /*aad0*/  UIMAD UR4, UR45, UR6, URZ ;  /* 0x000000062d0472a4 */ /* 0x000fe2000f8e023f */
[----:B------:R-:W-:Y:S02]  /*aae0*/  VIADD R102, R102, 0x22820 ;  /* 0x0002282066667836 */ /* 0x000fe40000000000 */
[C---:B------:R-:W-:Y:S02]  /*aaf0*/  VIADD R17, R16.reuse, 0x60 ;  /* 0x0000006010117836 */ /* 0x040fe40000000000 */
[----:B------:R-:W-:Y:S01]  /*ab00*/  IMAD.U32 R79, RZ, RZ, UR6 ;  /* 0x00000006ff4f7e24 */ /* 0x000fe2000f8e00ff */
[----:B------:R-:W-:Y:S01]  /*ab10*/  UIMAD UR4, UR46, UR7, UR4 ;  /* 0x000000072e0472a4 */ /* 0x000fe2000f8e0204 */
[----:B------:R-:W-:Y:S02]  /*ab20*/  PRMT R102, RZ, 0x654, R102 ;  /* 0x00000654ff667816 */ /* 0x000fe40000000066 */
[----:B------:R-:W-:Y:S01]  /*ab30*/  IMAD.WIDE.U32 R78, R79, UR46, R20 ;  /* 0x0000002e4f4e7c25 */ /* 0x000fe2000f8e0014 */
[----:B------:R-:W-:Y:S01]  /*ab40*/  ISETP.GE.AND P2, PT, R17, UR10, PT ;  /* 0x0000000a11007c0c */ /* 0x000fe2000bf46270 */
[----:B0-----:R0:W-:Y:S01]  /*ab50*/  SYNCS.ARRIVE.TRANS64.RED.A1T0 RZ, [R102+URZ], RZ ;  /* 0x000000ff66ff79a7 */ /* 0x0011e2000810043f */
[----:B------:R-:W-:Y:S01]  /*ab60*/  SHF.R.S32.HI R17, RZ, 0x1f, R16 ;  /* 0x0000001fff117819 */ /* 0x000fe20000011410 */
[----:B------:R-:W-:-:S02]  /*ab70*/  VIADD R0, R16, 0x20 ;  /* 0x0000002010007836 */ /* 0x000fc40000000000 */
[----:B------:R-:W-:Y:S01]  /*ab80*/  VIADD R3, R16, 0x40 ;  /* 0x0000004010037836 */ /* 0x000fe20000000000 */
[----:B------:R-:W-:Y:S01]  /*ab90*/  BSSY B1, `(.L_x_3580) ;  /* 0x000001d000017945 */ /* 0x000fe20003800000 */
[----:B------:R-:W-:Y:S02]  /*aba0*/  IMAD.U32 R77, RZ, RZ, UR42 ;  /* 0x0000002aff4d7e24 */ /* 0x000fe4000f8e00ff */
[----:B------:R-:W-:Y:S01]  /*abb0*/  VIADD R83, R79, UR4 ;  /* 0x000000044f537c36 */ /* 0x000fe20008000000 */
[----:B------:R-:W-:Y:S01]  /*abc0*/  ISETP.GE.AND P0, PT, R0, UR10, PT ;  /* 0x0000000a00007c0c */ /* 0x000fe2000bf06270 */
[----:B------:R-:W-:Y:S01]  /*abd0*/  IMAD.WIDE R76, R77, 0x80, R16 ;  /* 0x000000804d4c7825 */ /* 0x000fe200078e0210 */
[----:B------:R-:W-:Y:S01]  /*abe0*/  ISETP.GE.AND P1, PT, R3, UR10, PT ;  /* 0x0000000a03007c0c */ /* 0x000fe2000bf26270 */
[----:B0-----:R-:W-:-:S12]  /*abf0*/  @P3 BRA `(.L_x_3581) ;  /* 0x0000000000583947 */ /* 0x001fd80003800000 */
[----:B------:R-:W-:Y:S01]  /*ac00*/  ULDC.64 UR6, c[0x0][0xad8] ;  /* 0x0002b60000067ab9 */ /* 0x000fe20000000a00 */
[----:B------:R-:W-:Y:S01]  /*ac10*/  MOV R21, R83 ;  /* 0x0000005300157202 */ /* 0x000fe20000000f00 */
[----:B------:R-:W-:Y:S01]  /*ac20*/  IMAD R3, R77, UR6, RZ ;  /* 0x000000064d037c24 */ /* 0x000fe2000f8e02ff */
[----:B------:R-:W-:Y:S01]  /*ac30*/  ULDC UR4, c[0x0][0xa8c] ;  /* 0x0002a30000047ab9 */ /* 0x000fe20000000800 */
[----:B------:R-:W-:Y:S01]  /*ac40*/  IMAD.MOV.U32 R20, RZ, RZ, R78 ;  /* 0x000000ffff147224 */ /* 0x000fe200078e004e */
[C---:B------:R-:W-:Y:S01]  /*ac50*/  ISETP.GE.AND P4, PT, R2.reuse, UR4, PT ;  /* 0x0000000402007c0c */ /* 0x040fe2000bf86270 */
        /* <DEDUP_REMOVED lines=16> */
.L_x_3581:
[----:B------:R-:W-:Y:S05]  /*ad60*/  BSYNC B1 ;  /* 0x0000000000017941 */ /* 0x000fea0003800000 */
.L_x_3580:
        /* <DEDUP_REMOVED lines=12> */
[----:B0----5:R-:W-:Y:S01]  /*ae30*/  IADD3 R52, R2, 0xc0, RZ ;  /* 0x000000c002347810 */ /* 0x021fe20007ffe0ff */
        /* <DEDUP_REMOVED lines=13> */
.L_x_3583:
[----:B------:R-:W-:Y:S05]  /*af10*/  BSYNC B1 ;  /* 0x0000000000017941 */ /* 0x000fea0003800000 */
.L_x_3582:
        /* <DEDUP_REMOVED lines=12> */
[----:B-1---5:R-:W-:Y:S01]  /*afe0*/  IADD3 R32, R2, 0xc0, RZ ;  /* 0x000000c002207810 */ /* 0x022fe20007ffe0ff */
        /* <DEDUP_REMOVED lines=13> */
.L_x_3585:
[----:B------:R-:W-:Y:S05]  /*b0c0*/  BSYNC B1 ;  /* 0x0000000000017941 */ /* 0x000fea0003800000 */
.L_x_3584:
[----:B------:R-:W-:Y:S05]  /*b0d0*/  @P2 BRA `(.L_x_3586) ;  /* 0x0000000c00802947 */ /* 0x000fea0003800000 */
[----:B------:R-:W-:Y:S01]  /*b0e0*/  IADD3 R3, P0, R76, 0x60, RZ ;  /* 0x000000604c037810 */ /* 0x000fe20007f1e0ff */
[----:B------:R-:W-:Y:S01]  /*b0f0*/  ULDC UR4, c[0x0][0xa8c] ;  /* 0x0002a30000047ab9 */ /* 0x000fe20000000800 */
[C---:B------:R-:W-:Y:S01]  /*b100*/  IADD3 R0, R2.reuse, 0x40, RZ ;  /* 0x0000004002007810 */ /* 0x040fe20007ffe0ff */
        /* <DEDUP_REMOVED lines=23> */
.L_x_3578:
[----:B------:R-:W-:Y:S01]  /*b280*/  ULDC.64 UR6, c[0x0][0xbe0] ;  /* 0x0002f80000067ab9 */ /* 0x000fe20000000a00 */
[----:B------:R-:W-:Y:S02]  /*b290*/  USHF.L.U32 UR4, UR46, 0x2, URZ ;  /* 0x000000022e047899 */ /* 0x000fe4000800063f */
[----:B------:R-:W-:Y:S01]  /*b2a0*/  UISETP.NE.U32.AND UP0, UPT, UR6, URZ, UPT ;  /* 0x0000003f0600728c */ /* 0x000fe2000bf05070 */
[----:B------:R-:W-:Y:S01]  /*b2b0*/  ULDC.64 UR8, c[0x0][0xbd8] ;  /* 0x0002f60000087ab9 */ /* 0x000fe20000000a00 */
[----:B------:R-:W-:Y:S02]  /*b2c0*/  USHF.L.U64.HI UR10, UR46, 0x2, UR45 ;  /* 0x000000022e0a7899 */ /* 0x000fe4000801022d */
[----:B------:R-:W-:Y:S02]  /*b2d0*/  UISETP.NE.AND.EX UP1, UPT, UR7, URZ, UPT, UP0 ;  /* 0x0000003f0700728c */ /* 0x000fe4000bf25300 */
[----:B------:R-:W-:-:S04]  /*b2e0*/  UISETP.NE.U32.AND UP0, UPT, UR8, URZ, UPT ;  /* 0x0000003f0800728c */ /* 0x000fc8000bf05070 */
[----:B------:R-:W-:Y:S01]  /*b2f0*/  PLOP3.LUT P2, PT, PT, PT, UP1, 0x80, 0x0 ;  /* 0x000000000000781c */ /* 0x000fe20003f4f018 */
[----:B------:R-:W-:-:S04]  /*b300*/  UISETP.NE.AND.EX UP0, UPT, UR9, URZ, UPT, UP0 ;  /* 0x0000003f0900728c */ /* 0x000fc8000bf05300 */
[----:B------:R-:W-:Y:S02]  /*b310*/  @UP1 UIADD3 UR6, UP2, UR4, UR6, URZ ;  /* 0x0000000604061290 */ /* 0x000fe4000ff5e03f */
[----:B------:R-:W-:Y:S02]  /*b320*/  PLOP3.LUT P1, PT, PT, PT, UP0, 0x80, 0x0 ;  /* 0x000000000000781c */ /* 0x000fe40003f2f008 */
[----:B------:R-:W-:Y:S02]  /*b330*/  @UP1 UIADD3.X UR7, UR10, UR7, URZ, UP2, !UPT ;  /* 0x000000070a071290 */ /* 0x000fe400097fe43f */
[----:B------:R-:W-:Y:S01]  /*b340*/  UIADD3 UR4, UP1, UR4, UR8, URZ ;  /* 0x0000000804047290 */ /* 0x000fe2000ff3e03f */
[----:B------:R-:W-:-:S03]  /*b350*/  IMAD.U32 R6, RZ, RZ, UR6 ;  /* 0x00000006ff067e24 */ /* 0x000fc6000f8e00ff */
[----:B------:R-:W-:Y:S01]  /*b360*/  IMAD.U32 R7, RZ, RZ, UR7 ;  /* 0x00000007ff077e24 */ /* 0x000fe2000f8e00ff */
[----:B------:R-:W-:Y:S01]  /*b370*/  UIADD3.X UR6, UR10, UR9, URZ, UP1, !UPT ;  /* 0x000000090a067290 */ /* 0x000fe20008ffe43f */
[----:B------:R-:W-:-:S03]  /*b380*/  IMAD.MOV.U32 R9, RZ, RZ, RZ ;  /* 0x000000ffff097224 */ /* 0x000fc600078e00ff */
[----:B------:R-:W2:Y:S01]  /*b390*/  @P2 LDG.E R6, desc[UR38][R6.64] ;  /* 0x0000002606062981 */ /* 0x000ea2000c1e1900 */
[----:B------:R-:W-:Y:S01]  /*b3a0*/  IMAD.U32 R4, RZ, RZ, UR4 ;  /* 0x00000004ff047e24 */ /* 0x000fe2000f8e00ff */
[----:B------:R-:W-:-:S05]  /*b3b0*/  MOV R5, UR6 ;  /* 0x0000000600057c02 */ /* 0x000fca0008000f00 */
[----:B------:R0:W5:Y:S01]  /*b3c0*/  @P1 LDG.E R9, desc[UR38][R4.64] ;  /* 0x0000002604091981 */ /* 0x000162000c1e1900 */
[----:B------:R-:W-:Y:S01]  /*b3d0*/  ULDC UR4, c[0x0][0xa88] ;  /* 0x0002a20000047ab9 */ /* 0x000fe20000000800 */
        /* <DEDUP_REMOVED lines=9> */
.L_x_3587:
        /* <DEDUP_REMOVED lines=21> */
[----:B------:R-:W-:Y:S02]  /*b5c0*/  UIMAD UR7, UR45, UR10, URZ ;  /* 0x0000000a2d0772a4 */ /* 0x000fe4000f8e023f */
[----:B------:R-:W-:Y:S01]  /*b5d0*/  MOV R3, UR10 ;  /* 0x0000000a00037c02 */ /* 0x000fe20008000f00 */
[----:B------:R-:W-:Y:S01]  /*b5e0*/  VIADD R5, R5, UR6 ;  /* 0x0000000605057c36 */ /* 0x000fe20008000000 */
        /* <DEDUP_REMOVED lines=8> */
.L_x_3589:
[----:B------:R-:W-:Y:S05]  /*b670*/  BSYNC B1 ;  /* 0x0000000000017941 */ /* 0x000fea0003800000 */
.L_x_3588:
[----:B------:R-:W-:Y:S01]  /*b680*/  ULDC.64 UR6, c[0x0][0xaa0] ;  /* 0x0002a80000067ab9 */ /* 0x000fe20000000a00 */
[----:B0-----:R-:W-:Y:S01]  /*b690*/  IMAD.MOV.U32 R3, RZ, RZ, R11 ;  /* 0x000000ffff037224 */ /* 0x001fe200078e000b */
[----:B------:R-:W-:Y:S01]  /*b6a0*/  ULDC.64 UR10, c[0x0][0xae0] ;  /* 0x0002b800000a7ab9 */ /* 0x000fe20000000a00 */
[----:B------:R-:W-:Y:S01]  /*b6b0*/  IMAD R0, R8, UR6, RZ ;  /* 0x0000000608007c24 */ /* 0x000fe2000f8e02ff */
[----:B------:R-:W-:Y:S01]  /*b6c0*/  BSSY B1, `(.L_x_3590) ;  /* 0x0000031000017945 */ /* 0x000fe20003800000 */
[----:B------:R-:W-:Y:S01]  /*b6d0*/  IMAD.WIDE.U32 R4, R9, UR6, R2 ;  /* 0x0000000609047c25 */ /* 0x000fe2000f8e0002 */
[----:B------:R-:W-:-:S03]  /*b6e0*/  UIMAD UR6, UR8, UR10, URZ ;  /* 0x0000000a080672a4 */ /* 0x000fc6000f8e023f */
[----:B------:R-:W-:Y:S01]  /*b6f0*/  IMAD R9, R9, UR7, R0 ;  /* 0x0000000709097c24 */ /* 0x000fe2000f8e0200 */
[----:B------:R-:W-:Y:S01]  /*b700*/  UIMAD UR7, UR42, -0x80, UR4 ;  /* 0xffffff802a0778a4 */ /* 0x000fe2000f8e0204 */
[----:B------:R-:W-:Y:S01]  /*b710*/  IMAD.U32 R3, RZ, RZ, UR10 ;  /* 0x0000000aff037e24 */ /* 0x000fe2000f8e00ff */
[----:B------:R-:W-:Y:S01]  /*b720*/  UIMAD UR6, UR43, UR11, UR6 ;  /* 0x0000000b2b0672a4 */ /* 0x000fe2000f8e0206 */
[----:B------:R-:W-:Y:S01]  /*b730*/  IMAD.IADD R5, R5, 0x1, R9 ;  /* 0x0000000105057824 */ /* 0x000fe200078e0209 */
[----:B------:R-:W-:Y:S01]  /*b740*/  ULDC.64 UR8, c[0x0][0xae8] ;  /* 0x0002ba0000087ab9 */ /* 0x000fe20000000a00 */
[C---:B------:R-:W-:Y:S01]  /*b750*/  VIADD R0, R16.reuse, 0x20 ;  /* 0x0000002010007836 */ /* 0x040fe20000000000 */
[C---:B------:R-:W-:Y:S01]  /*b760*/  ISETP.GE.AND P2, PT, R16.reuse, UR7, PT ;  /* 0x0000000710007c0c */ /* 0x040fe2000bf46270 */
[----:B------:R-:W-:Y:S01]  /*b770*/  IMAD.WIDE.U32 R4, R3, UR43, R4 ;  /* 0x0000002b03047c25 */ /* 0x000fe2000f8e0004 */
[----:B------:R-:W-:Y:S01]  /*b780*/  UIMAD UR4, UR45, UR8, URZ ;  /* 0x000000082d0472a4 */ /* 0x000fe2000f8e023f */
[----:B------:R-:W-:-:S02]  /*b790*/  IADD3 R3, R16, 0x40, RZ ;  /* 0x0000004010037810 */ /* 0x000fc40007ffe0ff */
[----:B------:R-:W-:Y:S01]  /*b7a0*/  VIADD R5, R5, UR6 ;  /* 0x0000000605057c36 */ /* 0x000fe20008000000 */
[----:B------:R-:W-:Y:S01]  /*b7b0*/  UIMAD UR4, UR46, UR9, UR4 ;  /* 0x000000092e0472a4 */ /* 0x000fe2000f8e0204 */
[----:B------:R-:W-:Y:S01]  /*b7c0*/  IMAD.U32 R7, RZ, RZ, UR8 ;  /* 0x00000008ff077e24 */ /* 0x000fe2000f8e00ff */
[----:B------:R-:W-:Y:S01]  /*b7d0*/  ISETP.GE.AND P0, PT, R3, UR7, PT ;  /* 0x0000000703007c0c */ /* 0x000fe2000bf06270 */
[----:B------:R-:W-:Y:S01]  /*b7e0*/  IMAD.U32 R3, RZ, RZ, UR42 ;  /* 0x0000002aff037e24 */ /* 0x000fe2000f8e00ff */
[----:B------:R-:W-:Y:S01]  /*b7f0*/  SHF.R.S32.HI R9, RZ, 0x1f, R16 ;  /* 0x0000001fff097819 */ /* 0x000fe20000011410 */
[----:B------:R-:W-:Y:S01]  /*b800*/  IMAD.WIDE.U32 R6, R7, UR46, R4 ;  /* 0x0000002e07067c25 */ /* 0x000fe2000f8e0004 */
[----:B------:R-:W-:-:S03]  /*b810*/  ISETP.GE.AND P1, PT, R0, UR7, PT ;  /* 0x0000000700007c0c */ /* 0x000fc6000bf26270 */
[----:B------:R-:W-:Y:S02]  /*b820*/  IMAD.MOV.U32 R8, RZ, RZ, R16 ;  /* 0x000000ffff087224 */ /* 0x000fe400078e0010 */
[----:B------:R-:W-:Y:S02]  /*b830*/  VIADD R11, R7, UR4 ;  /* 0x00000004070b7c36 */ /* 0x000fe40008000000 */
[----:B------:R-:W-:-:S04]  /*b840*/  IMAD.WIDE R8, R3, 0x80, R8 ;  /* 0x0000008003087825 */ /* 0x000fc800078e0208 */
[----:B------:R-:W-:Y:S01]  /*b850*/  VIADD R10, R16, 0x60 ;  /* 0x00000060100a7836 */ /* 0x000fe20000000000 */
[----:B------:R-:W-:Y:S06]  /*b860*/  @P2 BRA `(.L_x_3591) ;  /* 0x0000000000582947 */ /* 0x000fec0003800000 */
[C---:B------:R-:W-:Y:S01]  /*b870*/  VIADD R3, R2.reuse, 0x80 ;  /* 0x0000008002037836 */ /* 0x040fe20000000000 */
[----:B------:R-:W-:Y:S01]  /*b880*/  IADD3 R0, R2, 0x40, RZ ;  /* 0x0000004002007810 */ /* 0x000fe20007ffe0ff */
[----:B------:R-:W-:Y:S01]  /*b890*/  ULDC UR4, c[0x0][0xa8c] ;  /* 0x0002a30000047ab9 */ /* 0x000fe20000000800 */
[----:B------:R-:W-:Y:S01]  /*b8a0*/  ULDC.64 UR8, c[0x0][0xad8] ;  /* 0x0002b60000087ab9 */ /* 0x000fe20000000a00 */
[----:B------:R-:W-:Y:S01]  /*b8b0*/  IMAD.MOV.U32 R4, RZ, RZ, R6 ;  /* 0x000000ffff047224 */ /* 0x000fe200078e0006 */
[----:B------:R-:W-:Y:S01]  /*b8c0*/  ISETP.GE.AND P4, PT, R0, UR4, PT ;  /* 0x0000000400007c0c */ /* 0x000fe2000bf86270 */
[C---:B------:R-:W-:Y:S01]  /*b8d0*/  VIADD R0, R2.reuse, 0xc0 ;  /* 0x000000c002007836 */ /* 0x040fe20000000000 */
[----:B------:R-:W-:Y:S01]  /*b8e0*/  ISETP.GE.AND P5, PT, R3, UR4, PT ;  /* 0x0000000403007c0c */ /* 0x000fe2000bfa6270 */
[----:B------:R-:W-:Y:S01]  /*b8f0*/  IMAD R3, R9, UR8, RZ ;  /* 0x0000000809037c24 */ /* 0x000fe2000f8e02ff */
        /* <DEDUP_REMOVED lines=13> */
.L_x_3591:
[----:B------:R-:W-:Y:S05]  /*b9d0*/  BSYNC B1 ;  /* 0x0000000000017941 */ /* 0x000fea0003800000 */
.L_x_3590:
        /* <DEDUP_REMOVED lines=27> */
.L_x_3593:
[----:B------:R-:W-:Y:S05]  /*bb90*/  BSYNC B1 ;  /* 0x0000000000017941 */ /* 0x000fea0003800000 */
.L_x_3592:
        /* <DEDUP_REMOVED lines=19> */
[----:B01----:R-:W-:Y:S01]  /*bcd0*/  LEA R12, P0, R4, UR8, 0x1 ;  /* 0x00000008040c7c11 */ /* 0x003fe2000f8008ff */
[----:B------:R-:W-:-:S05]  /*bce0*/  IMAD.IADD R3, R5, 0x1, R3 ;  /* 0x0000000105037824 */ /* 0x000fca00078e0203 */
[----:B------:R-:W-:-:S05]  /*bcf0*/  LEA.HI.X R13, R4, UR9, R3, 0x1, P0 ;  /* 0x00000009040d7c11 */ /* 0x000fca00080f0c03 */
[----:B------:R2:W-:Y:S04]  /*bd00*/  @!P1 STG.E.128 desc[UR38][R12.64], RZ ;  /* 0x000000ff0c009986 */ /* 0x0005e8000c101d26 */
[----:B------:R2:W-:Y:S04]  /*bd10*/  @!P3 STG.E.128 desc[UR38][R12.64+0x80], RZ ;  /* 0x000080ff0c00b986 */ /* 0x0005e8000c101d26 */
[----:B------:R2:W-:Y:S04]  /*bd20*/  @!P4 STG.E.128 desc[UR38][R12.64+0x100], RZ ;  /* 0x000100ff0c00c986 */ /* 0x0005e8000c101d26 */
[----:B------:R2:W-:Y:S02]  /*bd30*/  @!P5 STG.E.128 desc[UR38][R12.64+0x180], RZ ;  /* 0x000180ff0c00d986 */ /* 0x0005e4000c101d26 */
.L_x_3595:
[----:B------:R-:W-:Y:S05]  /*bd40*/  BSYNC B1 ;  /* 0x0000000000017941 */ /* 0x000fea0003800000 */
.L_x_3594:
[----:B------:R-:W-:Y:S05]  /*bd50*/  @P2 BRA `(.L_x_3586) ;  /* 0x0000000000602947 */ /* 0x000fea0003800000 */
[----:B------:R-:W-:Y:S01]  /*bd60*/  IADD3 R3, P0, R8, 0x60, RZ ;  /* 0x0000006008037810 */ /* 0x000fe20007f1e0ff */
[----:B------:R-:W-:Y:S01]  /*bd70*/  VIADD R0, R2, 0x40 ;  /* 0x0000004002007836 */ /* 0x000fe20000000000 */
[----:B------:R-:W-:Y:S01]  /*bd80*/  ULDC UR4, c[0x0][0xa8c] ;  /* 0x0002a30000047ab9 */ /* 0x000fe20000000800 */
[----:B------:R-:W-:Y:S01]  /*bd90*/  MOV R5, R11 ;  /* 0x0000000b00057202 */ /* 0x000fe20000000f00 */
[----:B------:R-:W-:Y:S01]  /*bda0*/  ULDC.64 UR6, c[0x0][0xad8] ;  /* 0x0002b60000067ab9 */ /* 0x000fe20000000a00 */
[----:B------:R-:W-:Y:S01]  /*bdb0*/  IMAD.X R8, RZ, RZ, R9, P0 ;  /* 0x000000ffff087224 */ /* 0x000fe200000e0609 */
        /* <DEDUP_REMOVED lines=18> */
.L_x_3586:
[----:B------:R-:W-:Y:S05]  /*bee0*/  BSYNC B0 ;  /* 0x0000000000007941 */ /* 0x000fea0003800000 */
.L_x_3577:
[----:B------:R-:W-:Y:S02]  /*bef0*/  ULDC UR4, c[0x0][0xc14] ;  /* 0x0003050000047ab9 */ /* 0x000fe40000000800 */
[----:B------:R-:W-:-:S13]  /*bf00*/  ISETP.GE.AND P0, PT, R111, UR4, PT ;  /* 0x000000046f007c0c */ /* 0x000fda000bf06270 */
[----:B------:R-:W-:Y:S05]  /*bf10*/  @!P0 BRA `(.L_x_3596) ;  /* 0xffffff4c00988947 */ /* 0x000fea000383ffff */
[----:B------:R-:W-:Y:S05]  /*bf20*/  EXIT ;  /* 0x000000000000794d */ /* 0x000fea0003800000 */
.L_x_3541:
        /* <DEDUP_REMOVED lines=52> */
[----:B0-----:R-:W-:-:S05]  /*c270*/  IMAD R5, R5, UR4, RZ ;  /* 0x0000000405057c24 */ /* 0x001fca000f8e02ff */
[----:B-1----:R-:W-:Y:S02]  /*c280*/  ISETP.GT.AND P0, PT, R5, UR6, PT ;  /* 0x0000000605007c0c */ /* 0x002fe4000bf04270 */
[----:B------:R-:W-:-:S11]  /*c290*/  MOV R2, R5 ;  /* 0x0000000500027202 */ /* 0x000fd60000000f00 */
[----:B------:R-:W-:Y:S05]  /*c2a0*/  @P0 BRA `(.L_x_3597) ;  /* 0x0000000000b80947 */ /* 0x000fea0003800000 */
[----:B------:R-:W-:Y:S01]  /*c2b0*/  IMAD.MOV.U32 R5, RZ, RZ, R2 ;  /* 0x000000ffff057224 */ /* 0x000fe200078e0002 */
[----:B------:R-:W-:Y:S01]  /*c2c0*/  ULDC UR5, c[0x0][0xc14] ;  /* 0x0003050000057ab9 */ /* 0x000fe20000000800 */
[----:B------:R-:W-:Y:S01]  /*c2d0*/  IMAD.MOV.U32 R6, RZ, RZ, RZ ;  /* 0x000000ffff067224 */ /* 0x000fe200078e00ff */
[----:B------:R-:W-:Y:S01]  /*c2e0*/  ULDC UR7, c[0x0][0xc14] ;  /* 0x0003050000077ab9 */ /* 0x000fe20000000800 */
[----:B------:R-:W-:-:S05]  /*c2f0*/  ULDC UR4, c[0x0][0xc10] ;  /* 0x0003040000047ab9 */ /* 0x000fca0000000800 */
.L_x_3601:
        /* <DEDUP_REMOVED lines=15> */
.L_x_3600:
[----:B------:R-:W-:Y:S05]  /*c3f0*/  BSYNC B0 ;  /* 0x0000000000007941 */ /* 0x000fea0003800000 */
.L_x_3599:
[----:B0----5:R-:W0:Y:S01]  /*c400*/  SHFL.UP PT, R2, R8, 0x1, RZ ;  /* 0x0420000008027989 */ /* 0x021e2200000e00ff */
[C---:B------:R-:W-:Y:S02]  /*c410*/  ISETP.NE.AND P0, PT, R9.reuse, RZ, PT ;  /* 0x000000ff0900720c */ /* 0x040fe40003f05270 */
[C---:B------:R-:W-:Y:S02]  /*c420*/  ISETP.GE.U32.AND P1, PT, R9.reuse, 0x2, PT ;  /* 0x000000020900780c */ /* 0x040fe40003f26070 */
        /* <DEDUP_REMOVED lines=22> */
.L_x_3597:
[----:B------:R-:W-:-:S04]  /*c590*/  IMAD.IADD R7, R5, 0x1, -R2 ;  /* 0x0000000105077824 */ /* 0x000fc800078e0a02 */
[----:B------:R-:W-:-:S05]  /*c5a0*/  IMAD R2, R4, UR4, R7 ;  /* 0x0000000404027c24 */ /* 0x000fca000f8e0207 */
[----:B------:R-:W-:Y:S02]  /*c5b0*/  ISETP.GT.AND P0, PT, R2, UR6, PT ;  /* 0x0000000602007c0c */ /* 0x000fe4000bf04270 */
[----:B------:R-:W0:Y:S11]  /*c5c0*/  LDC.64 R2, c[0x0][0xc68] ;  /* 0x00031a00ff027b82 */ /* 0x000e360000000a00 */
[----:B------:R-:W-:-:S04]  /*c5d0*/  VOTE.ANY R9, PT, !P0 ;  /* 0x0000000000097806 */ /* 0x000fc800040e0100 */
[----:B------:R-:W1:Y:S02]  /*c5e0*/  POPC R5, R9 ;  /* 0x0000000900057309 */ /* 0x000e640000000000 */
[----:B-1----:R-:W-:-:S05]  /*c5f0*/  IADD3 R19, R5, R6, RZ ;  /* 0x0000000605137210 */ /* 0x002fca0007ffe0ff */
        /* <DEDUP_REMOVED lines=13> */
.L_x_3602:
[----:B-1----:R-:W-:Y:S01]  /*c6d0*/  IMAD.MOV R2, RZ, RZ, -R3 ;  /* 0x000000ffff027224 */ /* 0x002fe200078e0a03 */
[----:B--2---:R-:W-:Y:S01]  /*c6e0*/  IABS R4, R6 ;  /* 0x0000000600047213 */ /* 0x004fe20000000000 */
[----:B---3--:R-:W-:Y:S02]  /*c6f0*/  IMAD R16, R16, UR4, R7 ;  /* 0x0000000410107c24 */ /* 0x008fe4000f8e0207 */
[----:B------:R-:W-:Y:S02]  /*c700*/  IMAD R5, R2, R11, RZ ;  /* 0x0000000b02057224 */ /* 0x000fe400078e02ff */
[----:B------:R-:W-:Y:S02]  /*c710*/  IMAD.MOV.U32 R2, RZ, RZ, RZ ;  /* 0x000000ffff027224 */ /* 0x000fe400078e00ff */
[----:B------:R-:W-:Y:S02]  /*c720*/  IMAD.MOV R4, RZ, RZ, -R4 ;  /* 0x000000ffff047224 */ /* 0x000fe400078e0a04 */
[----:B------:R-:W-:Y:S01]  /*c730*/  IMAD.HI.U32 R2, R3, R5, R2 ;  /* 0x0000000503027227 */ /* 0x000fe200078e0002 */
[----:B------:R-:W-:-:S04]  /*c740*/  IADD3 R5, -R16, UR6, RZ ;  /* 0x0000000610057c10 */ /* 0x000fc8000fffe1ff */
[----:B------:R-:W-:-:S05]  /*c750*/  IABS R3, R5 ;  /* 0x0000000500037213 */ /* 0x000fca0000000000 */
[----:B------:R-:W-:-:S04]  /*c760*/  IMAD.HI.U32 R2, R2, R3, RZ ;  /* 0x0000000302027227 */ /* 0x000fc800078e00ff */
[----:B------:R-:W-:Y:S01]  /*c770*/  IMAD R4, R2, R4, R3 ;  /* 0x0000000402047224 */ /* 0x000fe200078e0203 */
[----:B------:R-:W-:-:S04]  /*c780*/  LOP3.LUT R3, R5, R6, RZ, 0x3c, !PT ;  /* 0x0000000605037212 */ /* 0x000fc800078e3cff */
[----:B------:R-:W-:-:S13]  /*c790*/  ISETP.GT.U32.AND P0, PT, R11, R4, PT ;  /* 0x000000040b00720c */ /* 0x000fda0003f04070 */
[----:B------:R-:W-:Y:S01]  /*c7a0*/  @!P0 IADD3 R4, R4, -R11, RZ ;  /* 0x8000000b04048210 */ /* 0x000fe20007ffe0ff */
[----:B------:R-:W-:-:S03]  /*c7b0*/  @!P0 VIADD R2, R2, 0x1 ;  /* 0x0000000102028836 */ /* 0x000fc60000000000 */
[----:B------:R-:W-:-:S13]  /*c7c0*/  ISETP.GE.U32.AND P0, PT, R4, R11, PT ;  /* 0x0000000b0400720c */ /* 0x000fda0003f06070 */
        /* <DEDUP_REMOVED lines=18> */
[----:B------:R-:W-:Y:S01]  /*c8f0*/  IMAD R9, R2, R7, RZ ;  /* 0x0000000702097224 */ /* 0x000fe200078e02ff */
[----:B------:R-:W-:-:S05]  /*c900*/  MOV R2, RZ ;  /* 0x000000ff00027202 */ /* 0x000fca0000000f00 */
        /* <DEDUP_REMOVED lines=14> */
[----:B------:R-:W-:Y:S02]  /*c9f0*/  @!P0 LOP3.LUT R2, RZ, R10, RZ, 0x33, !PT ;  /* 0x0000000aff028212 */ /* 0x000fe400078e33ff */
[----:B------:R-:W-:-:S05]  /*ca00*/  IADD3 R10, -R10, RZ, RZ ;  /* 0x000000ff0a0a7210 */ /* 0x000fca0007ffe1ff */
[----:B------:R-:W-:Y:S01]  /*ca10*/  IMAD R18, R2, R10, R5 ;  /* 0x0000000a02127224 */ /* 0x000fe200078e0205 */
[----:B------:R-:W-:-:S05]  /*ca20*/  LOP3.LUT R2, RZ, R2, RZ, 0x33, !PT ;  /* 0x00000002ff027212 */ /* 0x000fca00078e33ff */
[----:B------:R-:W-:Y:S01]  /*ca30*/  IMAD.IADD R17, R17, 0x1, R2 ;  /* 0x0000000111117824 */ /* 0x000fe200078e0202 */
[----:B------:R-:W-:Y:S06]  /*ca40*/  BRA `(.L_x_3603) ;  /* 0x00000000000c7947 */ /* 0x000fec0003800000 */
.L_x_3598:
[----:B------:R-:W-:Y:S02]  /*ca50*/  IMAD.MOV.U32 R17, RZ, RZ, RZ ;  /* 0x000000ffff117224 */ /* 0x000fe400078e00ff */
[----:B------:R-:W-:Y:S02]  /*ca60*/  IMAD.U32 R16, RZ, RZ, UR6 ;  /* 0x00000006ff107e24 */ /* 0x000fe4000f8e00ff */
[----:B------:R-:W-:-:S07]  /*ca70*/  IMAD.MOV.U32 R18, RZ, RZ, RZ ;  /* 0x000000ffff127224 */ /* 0x000fce00078e00ff */
.L_x_3603:
[----:B------:R-:W1:Y:S01]  /*ca80*/  S2R R2, SR_TID.X ;  /* 0x0000000000027919 */ /* 0x000e620000002100 */
        /* <DEDUP_REMOVED lines=11> */
[----:B------:R1:W-:Y:S03]  /*cb40*/  STL [R1], RZ ;  /* 0x000000ff01007387 */ /* 0x0003e60000100800 */
[----:B------:R-:W-:Y:S05]  /*cb50*/  @P0 BRA `(.L_x_3604) ;  /* 0x0000003800f40947 */ /* 0x000fea0003800000 */
[----:B-1----:R-:W-:Y:S01]  /*cb60*/  IMAD.MOV.U32 R0, RZ, RZ, 0x1 ;  /* 0x00000001ff007424 */ /* 0x002fe200078e00ff */
[----:B------:R1:W-:Y:S01]  /*cb70*/  STL [R1], RZ ;  /* 0x000000ff01007387 */ /* 0x0003e20000100800 */
[----:B------:R-:W-:Y:S01]  /*cb80*/  ULDC UR37, c[0x0][0xc] ;  /* 0x0000030000257ab9 */ /* 0x000fe20000000800 */
[----:B------:R-:W-:Y:S02]  /*cb90*/  ULDC.64 UR40, c[0x0][0x198] ;  /* 0x0000660000287ab9 */ /* 0x000fe40000000a00 */
[----:B------:R1:W-:Y:S04]  /*cba0*/  STL [R1+0x4], R0 ;  /* 0x0000040001007387 */ /* 0x0003e80000100800 */
[----:B------:R1:W-:Y:S02]  /*cbb0*/  STL [R1+0x20], RZ ;  /* 0x000020ff01007387 */ /* 0x0003e40000100800 */
.L_x_3669:
[----:B--2---:R-:W2:Y:S02]  /*cbc0*/  LDC.64 R2, c[0x0][0xc60] ;  /* 0x00031800ff027b82 */ /* 0x004ea40000000a00 */
[----:B--2---:R-:W-:-:S05]  /*cbd0*/  IMAD.WIDE R2, R19, 0x4, R2 ;  /* 0x0000000413027825 */ /* 0x004fca00078e0202 */
[----:B------:R-:W2:Y:S01]  /*cbe0*/  LDG.E R5, desc[UR38][R2.64] ;  /* 0x0000002602057981 */ /* 0x000ea2000c1e1900 */
[----:B------:R-:W-:Y:S05]  /*cbf0*/  YIELD ;  /* 0x0000000000007946 */ /* 0x000fea0003800000 */
[----:B------:R-:W-:Y:S01]  /*cc00*/  ULDC.64 UR4, c[0x0][0xa28] ;  /* 0x00028a0000047ab9 */ /* 0x000fe20000000a00 */
[----:B-1----:R-:W-:Y:S01]  /*cc10*/  MOV R0, RZ ;  /* 0x000000ff00007202 */ /* 0x002fe20000000f00 */
[----:B------:R-:W-:Y:S01]  /*cc20*/  IMAD.MOV.U32 R6, RZ, RZ, RZ ;  /* 0x000000ffff067224 */ /* 0x000fe200078e00ff */
[----:B------:R-:W-:Y:S01]  /*cc30*/  ISETP.NE.U32.AND P0, PT, RZ, UR4, PT ;  /* 0x00000004ff007c0c */ /* 0x000fe2000bf05070 */
[----:B------:R-:W-:-:S03]  /*cc40*/  ULDC.64 UR6, c[0x0][0xa08] ;  /* 0x0002820000067ab9 */ /* 0x000fc60000000a00 */
[----:B------:R-:W-:Y:S02]  /*cc50*/  ISETP.NE.AND.EX P0, PT, RZ, UR5, PT, P0 ;  /* 0x00000005ff007c0c */ /* 0x000fe4000bf05300 */
[----:B--2---:R-:W-:Y:S01]  /*cc60*/  SHF.R.S32.HI R4, RZ, 0x1f, R5 ;  /* 0x0000001fff047819 */ /* 0x004fe20000011405 */
[----:B------:R-:W-:-:S10]  /*cc70*/  IMAD.SHL.U32 R11, R5, 0x4, RZ ;  /* 0x00000004050b7824 */ /* 0x000fd400078e00ff */
[C---:B------:R-:W-:Y:S01]  /*cc80*/  @P0 LEA R2, P1, R5.reuse, UR4, 0x2 ;  /* 0x0000000405020c11 */ /* 0x040fe2000f8210ff */
[----:B------:R1:W-:Y:S03]  /*cc90*/  STL [R1+0x10], R5 ;  /* 0x0000100501007387 */ /* 0x0003e60000100800 */
[C-C-:B------:R-:W-:Y:S01]  /*cca0*/  @P0 LEA.HI.X R3, R5.reuse, UR5, R4.reuse, 0x2, P1 ;  /* 0x0000000505030c11 */ /* 0x140fe200088f1404 */
[----:B------:R-:W-:Y:S02]  /*ccb0*/  ULDC.64 UR4, c[0x0][0xa18] ;  /* 0x0002860000047ab9 */ /* 0x000fe40000000a00 */
[----:B------:R-:W-:Y:S02]  /*ccc0*/  ISETP.NE.U32.AND P1, PT, RZ, UR4, PT ;  /* 0x00000004ff007c0c */ /* 0x000fe4000bf25070 */
[----:B------:R2:W5:Y:S01]  /*ccd0*/  @P0 LDG.E R0, desc[UR38][R2.64] ;  /* 0x0000002602000981 */ /* 0x000562000c1e1900 */
[----:B------:R-:W-:-:S02]  /*cce0*/  SHF.L.U64.HI R10, R5, 0x2, R4 ;  /* 0x00000002050a7819 */ /* 0x000fc40000010204 */
[----:B------:R-:W-:Y:S01]  /*ccf0*/  ISETP.NE.AND.EX P1, PT, RZ, UR5, PT, P1 ;  /* 0x00000005ff007c0c */ /* 0x000fe2000bf25310 */
[----:B------:R-:W-:Y:S04]  /*cd00*/  STL [R1+0x18], R11 ;  /* 0x0000180b01007387 */ /* 0x000fe80000100800 */
[----:B------:R-:W-:Y:S08]  /*cd10*/  STL [R1+0x1c], R10 ;  /* 0x00001c0a01007387 */ /* 0x000ff00000100800 */
[----:B------:R-:W-:-:S04]  /*cd20*/  @P1 IADD3 R8, P0, R11, UR4, RZ ;  /* 0x000000040b081c10 */ /* 0x000fc8000ff1e0ff */
[C---:B------:R-:W-:Y:S01]  /*cd30*/  @P1 IADD3.X R9, R10.reuse, UR5, RZ, P0, !PT ;  /* 0x000000050a091c10 */ /* 0x040fe200087fe4ff */
[----:B------:R-:W-:Y:S02]  /*cd40*/  ULDC.64 UR4, c[0x0][0xa00] ;  /* 0x0002800000047ab9 */ /* 0x000fe40000000a00 */
[----:B------:R-:W-:Y:S02]  /*cd50*/  ISETP.NE.U32.AND P2, PT, RZ, UR4, PT ;  /* 0x00000004ff007c0c */ /* 0x000fe4000bf45070 */
[C---:B--2---:R-:W-:Y:S02]  /*cd60*/  IADD3 R2, P0, R11.reuse, UR4, RZ ;  /* 0x000000040b027c10 */ /* 0x044fe4000ff1e0ff */
[----:B------:R-:W-:Y:S02]  /*cd70*/  ISETP.NE.AND.EX P2, PT, RZ, UR5, PT, P2 ;  /* 0x00000005ff007c0c */ /* 0x000fe4000bf45320 */
[----:B------:R-:W-:Y:S01]  /*cd80*/  IADD3.X R3, R10, UR5, RZ, P0, !PT ;  /* 0x000000050a037c10 */ /* 0x000fe200087fe4ff */
[----:B------:R-:W-:Y:S01]  /*cd90*/  ULDC UR4, c[0x0][0x288] ;  /* 0x0000a20000047ab9 */ /* 0x000fe20000000800 */
[----:B------:R-:W-:-:S04]  /*cda0*/  IADD3 R4, P0, R11, UR6, RZ ;  /* 0x000000060b047c10 */ /* 0x000fc8000ff1e0ff */
[----:B-1----:R-:W-:-:S05]  /*cdb0*/  IADD3.X R5, R10, UR7, RZ, P0, !PT ;  /* 0x000000070a057c10 */ /* 0x002fca00087fe4ff */
[----:B------:R-:W2:Y:S01]  /*cdc0*/  @P2 LDG.E R6, desc[UR38][R2.64] ;  /* 0x0000002602062981 */ /* 0x000ea2000c1e1900 */
[----:B------:R-:W-:-:S03]  /*cdd0*/  ISETP.NE.U32.AND P0, PT, RZ, UR6, PT ;  /* 0x00000006ff007c0c */ /* 0x000fc6000bf05070 */
[----:B--2---:R1:W-:Y:S02]  /*cde0*/  STL [R1+0x24], R6 ;  /* 0x0000240601007387 */ /* 0x0043e40000100800 */
[----:B-1----:R-:W-:Y:S01]  /*cdf0*/  IMAD.U32 R6, RZ, RZ, UR4 ;  /* 0x00000004ff067e24 */ /* 0x002fe2000f8e00ff */
[----:B------:R-:W-:-:S05]  /*ce00*/  ULDC.64 UR4, c[0x0][0x3f8] ;  /* 0x0000fe0000047ab9 */ /* 0x000fca0000000a00 */
[----:B------:R1:W5:Y:S01]  /*ce10*/  @P1 LDG.E R6, desc[UR38][R8.64] ;  /* 0x0000002608061981 */ /* 0x000362000c1e1900 */
[----:B------:R-:W-:Y:S01]  /*ce20*/  UISETP.NE.U32.AND UP0, UPT, UR4, URZ, UPT ;  /* 0x0000003f0400728c */ /* 0x000fe2000bf05070 */
[----:B------:R-:W-:Y:S02]  /*ce30*/  ISETP.NE.AND.EX P0, PT, RZ, UR7, PT, P0 ;  /* 0x00000007ff007c0c */ /* 0x000fe4000bf05300 */
[----:B------:R-:W-:Y:S01]  /*ce40*/  ULDC UR4, c[0x0][0x404] ;  /* 0x0001010000047ab9 */ /* 0x000fe20000000800 */
[----:B------:R-:W-:-:S03]  /*ce50*/  UISETP.NE.AND.EX UP0, UPT, UR5, URZ, UPT, UP0 ;  /* 0x0000003f0500728c */ /* 0x000fc6000bf05300 */
[----:B------:R-:W-:Y:S01]  /*ce60*/  ULDC UR5, c[0x0][0x2e0] ;  /* 0x0000b80000057ab9 */ /* 0x000fe20000000800 */
[----:B------:R-:W-:-:S04]  /*ce70*/  USEL UR4, UR4, 0x1, UP0 ;  /* 0x0000000104047887 */ /* 0x000fc80008000000 */
[----:B------:R-:W-:-:S06]  /*ce80*/  UIMAD UR4, UR4, UR5, URZ ;  /* 0x00000005040472a4 */ /* 0x000fcc000f8e023f */
[----:B------:R-:W-:Y:S01]  /*ce90*/  IMAD.U32 R7, RZ, RZ, UR4 ;  /* 0x00000004ff077e24 */ /* 0x000fe2000f8e00ff */
[----:B-1----:R-:W-:Y:S06]  /*cea0*/  @P1 BRA `(.L_x_3605) ;  /* 0x0000000000101947 */ /* 0x002fec0003800000 */
[----:B------:R-:W-:Y:S05]  /*ceb0*/  @!P2 BRA `(.L_x_3605) ;  /* 0x00000000000ca947 */ /* 0x000fea0003800000 */
[----:B-----5:R-:W2:Y:S04]  /*cec0*/  LDG.E R6, desc[UR38][R2.64] ;  /* 0x0000002602067981 */ /* 0x020ea8000c1e1900 */
[----:B------:R-:W2:Y:S02]  /*ced0*/  LDG.E R9, desc[UR38][R2.64+0x4] ;  /* 0x0000042602097981 */ /* 0x000ea4000c1e1900 */
[----:B--2---:R-:W-:-:S07]  /*cee0*/  IMAD.IADD R6, R9, 0x1, -R6 ;  /* 0x0000000109067824 */ /* 0x004fce00078e0a06 */
.L_x_3605:
[----:B------:R-:W-:Y:S01]  /*cef0*/  IMAD.MOV.U32 R3, RZ, RZ, RZ ;  /* 0x000000ffff037224 */ /* 0x000fe200078e00ff */
[----:B------:R-:W-:-:S05]  /*cf00*/  ULDC.64 UR4, c[0x0][0xa20] ;  /* 0x0002880000047ab9 */ /* 0x000fca0000000a00 */
[----:B------:R-:W2:Y:S01]  /*cf10*/  @P0 LDG.E R3, desc[UR38][R4.64] ;  /* 0x0000002604030981 */ /* 0x000ea2000c1e1900 */
[----:B------:R-:W-:-:S04]  /*cf20*/  ISETP.NE.U32.AND P1, PT, RZ, UR4, PT ;  /* 0x00000004ff007c0c */ /* 0x000fc8000bf25070 */
[----:B------:R-:W-:Y:S02]  /*cf30*/  ISETP.NE.AND.EX P1, PT, RZ, UR5, PT, P1 ;  /* 0x00000005ff007c0c */ /* 0x000fe4000bf25310 */
[----:B--2--5:R-:W-:-:S05]  /*cf40*/  IADD3 R2, R3, R0, RZ ;  /* 0x0000000003027210 */ /* 0x024fca0007ffe0ff */
[----:B------:R1:W-:Y:S06]  /*cf50*/  STL [R1+0x8], R2 ;  /* 0x0000080201007387 */ /* 0x0003ec0000100800 */
[----:B------:R-:W-:Y:S05]  /*cf60*/  @!P1 BRA `(.L_x_3606) ;  /* 0x0000000000109947 */ /* 0x000fea0003800000 */
[----:B-1----:R-:W-:-:S04]  /*cf70*/  IADD3 R2, P0, R11, UR4, RZ ;  /* 0x000000040b027c10 */ /* 0x002fc8000ff1e0ff */
[----:B------:R-:W-:-:S05]  /*cf80*/  IADD3.X R3, R10, UR5, RZ, P0, !PT ;  /* 0x000000050a037c10 */ /* 0x000fca00087fe4ff */
[----:B------:R1:W5:Y:S01]  /*cf90*/  LDG.E R7, desc[UR38][R2.64] ;  /* 0x0000002602077981 */ /* 0x000362000c1e1900 */
[----:B------:R-:W-:Y:S05]  /*cfa0*/  BRA `(.L_x_3607) ;  /* 0x0000000000107947 */ /* 0x000fea0003800000 */
.L_x_3606:
[----:B------:R-:W-:Y:S05]  /*cfb0*/  @!P0 BRA `(.L_x_3607) ;  /* 0x00000000000c8947 */ /* 0x000fea0003800000 */
[----:B-1----:R-:W2:Y:S04]  /*cfc0*/  LDG.E R2, desc[UR38][R4.64] ;  /* 0x0000002604027981 */ /* 0x002ea8000c1e1900 */
[----:B------:R-:W2:Y:S02]  /*cfd0*/  LDG.E R7, desc[UR38][R4.64+0x4] ;  /* 0x0000042604077981 */ /* 0x000ea4000c1e1900 */
[----:B--2---:R-:W-:-:S07]  /*cfe0*/  IMAD.IADD R7, R7, 0x1, -R2 ;  /* 0x0000000107077824 */ /* 0x004fce00078e0a02 */
.L_x_3607:
[----:B-----5:R-:W-:Y:S01]  /*cff0*/  IMAD.IADD R7, R7, 0x1, -R0 ;  /* 0x0000000107077824 */ /* 0x020fe200078e0a00 */
[----:B------:R-:W-:Y:S01]  /*d000*/  LEA R0, R17, 0xdf, 0x7 ;  /* 0x000000df11007811 */ /* 0x000fe200078e38ff */
[----:B------:R-:W-:Y:S03]  /*d010*/  BSSY B6, `(.L_x_3608) ;  /* 0x00002b0000067945 */ /* 0x000fe60003800000 */
[C---:B------:R-:W-:Y:S01]  /*d020*/  IADD3 R0, R7.reuse, R0, -R6 ;  /* 0x0000000007007210 */ /* 0x040fe20007ffe806 */
[----:B------:R-:W-:-:S04]  /*d030*/  VIADD R7, R7, 0x5f ;  /* 0x0000005f07077836 */ /* 0x000fc80000000000 */
[----:B------:R-:W-:-:S04]  /*d040*/  IMAD.HI R7, R7, 0x2aaaaaab, RZ ;  /* 0x2aaaaaab07077827 */ /* 0x000fc800078e02ff */
[----:B-1----:R-:W-:Y:S01]  /*d050*/  IMAD.HI R2, R0, 0x2aaaaaab, RZ ;  /* 0x2aaaaaab00027827 */ /* 0x002fe200078e02ff */
[----:B------:R-:W-:-:S04]  /*d060*/  SHF.R.U32.HI R0, RZ, 0x1f, R7 ;  /* 0x0000001fff007819 */ /* 0x000fc80000011607 */
[----:B------:R-:W-:Y:S02]  /*d070*/  SHF.R.U32.HI R3, RZ, 0x1f, R2 ;  /* 0x0000001fff037819 */ /* 0x000fe40000011602 */
[----:B------:R-:W-:Y:S02]  /*d080*/  LEA.HI.SX32 R0, R7, R0, 0x1c ;  /* 0x0000000007007211 */ /* 0x000fe400078fe2ff */
[----:B------:R-:W-:-:S04]  /*d090*/  LEA.HI.SX32 R3, R2, R3, 0x1c ;  /* 0x0000000302037211 */ /* 0x000fc800078fe2ff */
[----:B------:R-:W-:-:S04]  /*d0a0*/  VIMNMX R4, R0, R3, PT ;  /* 0x0000000300047248 */ /* 0x000fc80003fe0100 */
[----:B------:R-:W-:Y:S01]  /*d0b0*/  ISETP.GT.AND P0, PT, R4, RZ, PT ;  /* 0x000000ff0400720c */ /* 0x000fe20003f04270 */
[----:B------:R1:W-:-:S12]  /*d0c0*/  STL [R1+0x14], R4 ;  /* 0x0000140401007387 */ /* 0x0003d80000100800 */
[----:B-1----:R-:W-:Y:S05]  /*d0d0*/  @P0 BRA `(.L_x_3609) ;  /* 0x0000000000440947 */ /* 0x002fea0003800000 */
[----:B------:R-:W1:Y:S02]  /*d0e0*/  S2R R4, SR_TID.X ;  /* 0x0000000000047919 */ /* 0x000e640000002100 */
[----:B-1----:R-:W-:-:S04]  /*d0f0*/  LOP3.LUT R4, R4, 0x1f, RZ, 0xc0, !PT ;  /* 0x0000001f04047812 */ /* 0x002fc800078ec0ff */
[----:B------:R-:W-:-:S13]  /*d100*/  ISETP.NE.AND P1, PT, R4, RZ, PT ;  /* 0x000000ff0400720c */ /* 0x000fda0003f25270 */
[----:B------:R-:W-:Y:S05]  /*d110*/  @P1 BRA `(.L_x_3610) ;  /* 0x00000028007c1947 */ /* 0x000fea0003800000 */
[----:B------:R-:W1:Y:S01]  /*d120*/  S2R R7, SR_LANEID ;  /* 0x0000000000077919 */ /* 0x000e620000000000 */
[----:B------:R-:W-:Y:S01]  /*d130*/  VOTEU.ANY UR4, UPT, PT ;  /* 0x0000000000047886 */ /* 0x000fe200038e0100 */
[----:B------:R-:W2:Y:S01]  /*d140*/  LDC.64 R2, c[0x0][0xc38] ;  /* 0x00030e00ff027b82 */ /* 0x000ea20000000a00 */
[----:B------:R-:W1:Y:S08]  /*d150*/  FLO.U32 R0, UR4 ;  /* 0x0000000400007d00 */ /* 0x000e7000080e0000 */
[----:B------:R-:W2:Y:S01]  /*d160*/  POPC R5, UR4 ;  /* 0x0000000400057d09 */ /* 0x000ea20008000000 */
[----:B-1----:R-:W-:-:S13]  /*d170*/  ISETP.EQ.U32.AND P0, PT, R0, R7, PT ;  /* 0x000000070000720c */ /* 0x002fda0003f02070 */
[----:B--2---:R-:W2:Y:S01]  /*d180*/  @P0 ATOMG.E.ADD.STRONG.GPU PT, R3, desc[UR38][R2.64], R5 ;  /* 0x00000005020309a8 */ /* 0x004ea200081ee1e6 */
[----:B------:R-:W1:Y:S02]  /*d190*/  S2R R4, SR_LTMASK ;  /* 0x0000000000047919 */ /* 0x000e640000003900 */
[----:B-1----:R-:W-:-:S04]  /*d1a0*/  LOP3.LUT R4, R4, UR4, RZ, 0xc0, !PT ;  /* 0x0000000404047c12 */ /* 0x002fc8000f8ec0ff */
[----:B------:R-:W1:Y:S01]  /*d1b0*/  POPC R7, R4 ;  /* 0x0000000400077309 */ /* 0x000e620000000000 */
[----:B--2---:R-:W1:Y:S02]  /*d1c0*/  SHFL.IDX PT, R0, R3, R0, 0x1f ;  /* 0x00001f0003007589 */ /* 0x004e6400000e0000 */
[----:B-1----:R-:W-:Y:S01]  /*d1d0*/  IADD3 R16, R0, UR37, R7 ;  /* 0x0000002500107c10 */ /* 0x002fe2000fffe007 */
[----:B------:R-:W-:Y:S06]  /*d1e0*/  BRA `(.L_x_3610) ;  /* 0x0000002800487947 */ /* 0x000fec0003800000 */
.L_x_3609:
[----:B------:R-:W1:Y:S01]  /*d1f0*/  S2R R3, SR_CgaCtaId ;  /* 0x0000000000037919 */ /* 0x000e620000008800 */
[----:B------:R-:W-:-:S04]  /*d200*/  MOV R0, 0x400 ;  /* 0x0000040000007802 */ /* 0x000fc80000000f00 */
[----:B-1----:R-:W-:-:S05]  /*d210*/  LEA R2, R3, R0, 0x18 ;  /* 0x0000000003027211 */ /* 0x002fca00078ec0ff */
[----:B------:R1:W-:Y:S01]  /*d220*/  STL [R1+0xc], R2 ;  /* 0x00000c0201007387 */ /* 0x0003e20000100800 */
[----:B------:R-:W-:-:S05]  /*d230*/  VIADD R0, R2, 0x1c400 ;  /* 0x0001c40002007836 */ /* 0x000fca0000000000 */
[----:B------:R-:W-:-:S13]  /*d240*/  LOP3.LUT P0, RZ, R0, 0x3ff, RZ, 0xc0, !PT ;  /* 0x000003ff00ff7812 */ /* 0x000fda000780c0ff */
[----:B-1----:R-:W-:Y:S05]  /*d250*/  @!P0 BRA `(.L_x_3611) ;  /* 0x0000000000408947 */ /* 0x002fea0003800000 */
[----:B------:R-:W-:Y:S01]  /*d260*/  MOV R2, 0x0 ;  /* 0x0000000000027802 */ /* 0x000fe20000000f00 */
[----:B------:R-:W-:Y:S01]  /*d270*/  ULDC.64 UR6, c[0x4][0x90] ;  /* 0x0100240000067ab9 */ /* 0x000fe20000000a00 */
[----:B------:R-:W-:Y:S01]  /*d280*/  ULDC.64 UR8, c[0x4][0x98] ;  /* 0x0100260000087ab9 */ /* 0x000fe20000000a00 */
[----:B------:R-:W-:Y:S01]  /*d290*/  ULDC.64 UR4, c[0x4][0x8] ;  /* 0x0100020000047ab9 */ /* 0x000fe20000000a00 */
[----:B------:R-:W-:Y:S01]  /*d2a0*/  IMAD.U32 R4, RZ, RZ, UR6 ;  /* 0x00000006ff047e24 */ /* 0x000fe2000f8e00ff */
[----:B------:R-:W-:Y:S01]  /*d2b0*/  MOV R6, UR8 ;  /* 0x0000000800067c02 */ /* 0x000fe20008000f00 */
[----:B------:R-:W1:Y:S01]  /*d2c0*/  LDC.64 R2, c[0x4][R2] ;  /* 0x0100000002027b82 */ /* 0x000e620000000a00 */
        /* <DEDUP_REMOVED lines=9> */
.L_x_3611:
        /* <DEDUP_REMOVED lines=17> */
[----:B01----:R-:W-:-:S07]  /*d470*/  IMAD.MOV.U32 R13, RZ, RZ, RZ ;  /* 0x000000ffff0d7224 */ /* 0x003fce00078e00ff */
[----:B------:R-:W-:-:S07]  /*d480*/  LEPC R20, `(.L_x_3613) ;  /* 0x000000001014794e */ /* 0x000fce0000000000 */
[----:B--2---:R-:W-:Y:S05]  /*d490*/  CALL.ABS.NOINC R2 ;  /* 0x0000000002007343 */ /* 0x004fea0003c00000 */
.L_x_3613:
        /* <DEDUP_REMOVED lines=16> */
.L_x_3612:
[----:B------:R-:W2:Y:S01]  /*d5a0*/  LDL.LU R2, [R1+0x18] ;  /* 0x0000180001027983 */ /* 0x000ea20000300800 */
[----:B------:R-:W-:Y:S01]  /*d5b0*/  ULDC.64 UR4, c[0x0][0x9f8] ;  /* 0x00027e0000047ab9 */ /* 0x000fe20000000a00 */
[----:B------:R-:W1:Y:S02]  /*d5c0*/  LDC R4, c[0x0][0x428] ;  /* 0x00010a00ff047b82 */ /* 0x000e640000000800 */
        /* <DEDUP_REMOVED lines=17> */
[----:B-1----:R-:W-:Y:S01]  /*d6e0*/  ISETP.NE.AND P0, PT, R4, 0x1, PT ;  /* 0x000000010400780c */ /* 0x002fe20003f05270 */
[----:B------:R-:W-:Y:S01]  /*d6f0*/  IMAD.MOV.U32 R4, RZ, RZ, R18 ;  /* 0x000000ffff047224 */ /* 0x000fe200078e0012 */
[----:B------:R-:W-:Y:S02]  /*d700*/  LEA R17, R17, R7, 0x7 ;  /* 0x0000000711117211 */ /* 0x000fe400078e38ff */
[----:B------:R-:W-:-:S09]  /*d710*/  PLOP3.LUT P1, PT, P6, PT, PT, 0x8, 0x0 ;  /* 0x000000000000781c */ /* 0x000fd2000372e170 */
[----:B------:R-:W1:Y:S08]  /*d720*/  @P0 LDC R5, c[0x0][0x42c] ;  /* 0x00010b00ff050b82 */ /* 0x000e700000000800 */
[----:B------:R-:W2:Y:S01]  /*d730*/  @P0 LDC R6, c[0x0][0x430] ;  /* 0x00010c00ff060b82 */ /* 0x000ea20000000800 */
[----:B-1----:R-:W-:-:S05]  /*d740*/  @P0 IMAD.HI.U32 R5, R18, R5, RZ ;  /* 0x0000000512050227 */ /* 0x002fca00078e00ff */
[----:B--2---:R-:W-:Y:S02]  /*d750*/  @P0 SHF.R.U32.HI R4, RZ, R6, R5 ;  /* 0x00000006ff040219 */ /* 0x004fe40000011605 */
[----:B------:R-:W-:-:S04]  /*d760*/  ISETP.NE.U32.AND P0, PT, RZ, UR4, PT ;  /* 0x00000004ff007c0c */ /* 0x000fc8000bf05070 */
[----:B------:R-:W-:-:S04]  /*d770*/  ISETP.NE.AND.EX P0, PT, RZ, UR5, PT, P0 ;  /* 0x00000005ff007c0c */ /* 0x000fc8000bf05300 */
[----:B0-----:R-:W-:-:S09]  /*d780*/  SEL R6, R8, RZ, !P0 ;  /* 0x000000ff08067207 */ /* 0x001fd20004000000 */
.L_x_3614:
        /* <DEDUP_REMOVED lines=10> */
[----:B------:R-:W2:Y:S01]  /*d830*/  LDL R5, [R1+0x14] ;  /* 0x0000140001057983 */ /* 0x000ea20000100800 */
[----:B------:R-:W0:Y:S01]  /*d840*/  LDC.64 R2, c[0x0][0x3f8] ;  /* 0x0000fe00ff027b82 */ /* 0x000e220000000a00 */
[----:B------:R-:W-:Y:S02]  /*d850*/  ULDC.64 UR4, c[0x0][0xa08] ;  /* 0x0002820000047ab9 */ /* 0x000fe40000000a00 */
[----:B0-----:R-:W-:Y:S01]  /*d860*/  LOP3.LUT P0, RZ, R2, UR4, RZ, 0xfc, !PT ;  /* 0x0000000402ff7c12 */ /* 0x001fe2000f80fcff */
[----:B------:R-:W-:-:S03]  /*d870*/  UMOV UR4, 0xffffffff ;  /* 0xffffffff00047882 */ /* 0x000fc60000000000 */
[----:B------:R-:W-:-:S04]  /*d880*/  LOP3.LUT P0, RZ, R3, UR5, RZ, 0xfc, P0 ;  /* 0x0000000503ff7c12 */ /* 0x000fc8000800fcff */
[----:B-----5:R-:W-:Y:S01]  /*d890*/  SEL R9, R0, RZ, !P0 ;  /* 0x000000ff00097207 */ /* 0x020fe20004000000 */
[----:B--2---:R-:W-:Y:S01]  /*d8a0*/  VIADD R7, R5, 0xffffffff ;  /* 0xffffffff05077836 */ /* 0x004fe20000000000 */
[----:B------:R-:W-:Y:S07]  /*d8b0*/  BRA.DIV UR4, `(.L_x_3615) ;  /* 0x0000003604247947 */ /* 0x000fee000b800000 */
.L_x_3685:
[----:B------:R-:W-:Y:S01]  /*d8c0*/  UMOV UR4, 0xffffffff ;  /* 0xffffffff00047882 */ /* 0x000fe20000000000 */
[----:B------:R-:W-:Y:S02]  /*d8d0*/  SHF.R.S32.HI R5, RZ, 0x1f, R0 ;  /* 0x0000001fff057819 */ /* 0x000fe40000011400 */
[----:B------:R-:W-:Y:S05]  /*d8e0*/  BRA.DIV UR4, `(.L_x_3616) ;  /* 0x00000036044c7947 */ /* 0x000fea000b800000 */
[----:B------:R-:W-:-:S13]  /*d8f0*/  ELECT P6, URZ, PT ;  /* 0x00000000003f782f */ /* 0x000fda00038c0000 */
.L_x_3688:
[----:B------:R-:W-:Y:S05]  /*d900*/  @!P6 BRA `(.L_x_3617) ;  /* 0x0000000000f8e947 */ /* 0x000fea0003800000 */
[----:B------:R-:W-:-:S04]  /*d910*/  ISETP.NE.U32.AND P0, PT, R2, RZ, PT ;  /* 0x000000ff0200720c */ /* 0x000fc80003f05070 */
[----:B------:R-:W-:-:S13]  /*d920*/  ISETP.NE.AND.EX P0, PT, R3, RZ, PT, P0 ;  /* 0x000000ff0300720c */ /* 0x000fda0003f05300 */
[----:B------:R-:W-:Y:S05]  /*d930*/  @!P0 BRA `(.L_x_3618) ;  /* 0x0000000000448947 */ /* 0x000fea0003800000 */
[----:B------:R-:W0:Y:S01]  /*d940*/  LDC R11, c[0x0][0x41c] ;  /* 0x00010700ff0b7b82 */ /* 0x000e220000000800 */
[----:B------:R-:W-:Y:S01]  /*d950*/  ULDC.64 UR4, c[0x0][0x408] ;  /* 0x0001020000047ab9 */ /* 0x000fe20000000a00 */
[----:B0-----:R-:W-:-:S13]  /*d960*/  ISETP.NE.AND P0, PT, R11, 0x1, PT ;  /* 0x000000010b00780c */ /* 0x001fda0003f05270 */
[----:B------:R-:W0:Y:S02]  /*d970*/  @P0 LDC.64 R8, c[0x0][0x420] ;  /* 0x00010800ff080b82 */ /* 0x000e240000000a00 */
[----:B0-----:R-:W-:-:S04]  /*d980*/  @P0 IMAD.HI.U32 R10, R7, R8, RZ ;  /* 0x00000008070a0227 */ /* 0x001fc800078e00ff */
        /* <DEDUP_REMOVED lines=9> */
[----:B------:R-:W-:-:S04]  /*da20*/  LEA R10, P0, R8, R2, 0x2 ;  /* 0x00000002080a7211 */ /* 0x000fc800078010ff */
[----:B------:R-:W-:-:S05]  /*da30*/  LEA.HI.X R11, R8, R3, R9, 0x2, P0 ;  /* 0x00000003080b7211 */ /* 0x000fca00000f1409 */
[----:B------:R0:W5:Y:S04]  /*da40*/  LDG.E R9, desc[UR38][R10.64] ;  /* 0x000000260a097981 */ /* 0x000168000c1e1900 */
.L_x_3618:
[----:B------:R-:W2:Y:S01]  /*da50*/  LDL R8, [R1] ;  /* 0x0000000001087983 */ /* 0x000ea20000100800 */
        /* <DEDUP_REMOVED lines=8> */
.L_x_3689:
        /* <DEDUP_REMOVED lines=11> */
.L_x_3620:
        /* <DEDUP_REMOVED lines=22> */
.L_x_3617:
        /* <DEDUP_REMOVED lines=14> */
[----:B------:R-:W-:Y:S02]  /*ddd0*/  @P0 MOV R8, 0x4000 ;  /* 0x0000400000080802 */ /* 0x000fe40000000f00 */
        /* <DEDUP_REMOVED lines=15> */
.L_x_3690:
[----:B------:R-:W-:Y:S05]  /*ded0*/  BSYNC B0 ;  /* 0x0000000000007941 */ /* 0x000fea0003800000 */
.L_x_3621:
        /* <DEDUP_REMOVED lines=11> */
.L_x_3691:
        /* <DEDUP_REMOVED lines=11> */
.L_x_3626:
[----:B0-----:R-:W2:Y:S01]  /*e040*/  LDL R6, [R1] ;  /* 0x0000000001067983 */ /* 0x001ea20000100800 */
        /* <DEDUP_REMOVED lines=36> */
.L_x_3624:
[----:B------:R-:W-:Y:S05]  /*e290*/  BSYNC B0 ;  /* 0x0000000000007941 */ /* 0x000fea0003800000 */
.L_x_3623:
[----:B------:R-:W2:Y:S01]  /*e2a0*/  LDL R7, [R1+0x14] ;  /* 0x0000140001077983 */ /* 0x000ea20000100800 */
[----:B------:R-:W-:Y:S01]  /*e2b0*/  BSSY B0, `(.L_x_3627) ;  /* 0x000016a000007945 */ /* 0x000fe20003800000 */
[----:B--2---:R-:W-:-:S13]  /*e2c0*/  ISETP.GE.AND P0, PT, R7, 0x2, PT ;  /* 0x000000020700780c */ /* 0x004fda0003f06270 */
[----:B------:R-:W-:Y:S05]  /*e2d0*/  @!P0 BRA `(.L_x_3628) ;  /* 0x00000014009c8947 */ /* 0x000fea0003800000 */
[C---:B0-----:R-:W-:Y:S01]  /*e2e0*/  LOP3.LUT R6, R7.reuse, 0x1, RZ, 0xc0, !PT ;  /* 0x0000000107067812 */ /* 0x041fe200078ec0ff */
[----:B------:R-:W-:Y:S01]  /*e2f0*/  VIADD R10, R7, 0xfffffffe ;  /* 0xfffffffe070a7836 */ /* 0x000fe20000000000 */
[----:B------:R-:W-:Y:S02]  /*e300*/  BSSY B1, `(.L_x_3629) ;  /* 0x000007a000017945 */ /* 0x000fe40003800000 */
[----:B------:R-:W-:Y:S01]  /*e310*/  ISETP.NE.U32.AND P0, PT, R6, 0x1, PT ;  /* 0x000000010600780c */ /* 0x000fe20003f05070 */
[----:B------:R-:W-:-:S12]  /*e320*/  IMAD.MOV.U32 R8, RZ, RZ, R10 ;  /* 0x000000ffff087224 */ /* 0x000fd800078e000a */
[----:B------:R-:W-:Y:S05]  /*e330*/  @!P0 BRA `(.L_x_3630) ;  /* 0x0000000400d88947 */ /* 0x000fea0003800000 */
        /* <DEDUP_REMOVED lines=11> */
[----:B------:R-:W-:Y:S01]  /*e3f0*/  ISETP.NE.U32.AND P0, PT, R2, RZ, PT ;  /* 0x000000ff0200720c */ /* 0x000fe20003f05070 */
[----:B------:R-:W-:-:S03]  /*e400*/  IMAD.MOV.U32 R11, RZ, RZ, R10 ;  /* 0x000000ffff0b7224 */ /* 0x000fc600078e000a */
        /* <DEDUP_REMOVED lines=20> */
.L_x_3633:
[----:B-1----:R-:W1:Y:S01]  /*e550*/  S2R R3, SR_CgaCtaId ;  /* 0x0000000000037919 */ /* 0x002e620000008800 */
[----:B------:R-:W-:-:S04]  /*e560*/  MOV R2, 0x400 ;  /* 0x0000040000027802 */ /* 0x000fc80000000f00 */
[----:B-1----:R-:W-:Y:S02]  /*e570*/  LEA R2, R3, R2, 0x18 ;  /* 0x0000000203027211 */ /* 0x002fe400078ec0ff */
[----:B------:R-:W-:-:S03]  /*e580*/  SHF.L.U32 R3, R12, 0x1f, RZ ;  /* 0x0000001f0c037819 */ /* 0x000fc600000006ff */
[----:B------:R-:W-:-:S04]  /*e590*/  IMAD R2, R13, 0x8, R2 ;  /* 0x000000080d027824 */ /* 0x000fc800078e0202 */
[----:B------:R-:W1:Y:S02]  /*e5a0*/  SYNCS.PHASECHK.TRANS64.TRYWAIT P0, [R2+URZ+0x22840], R3 ;  /* 0x02284003020075a7 */ /* 0x000e64000800017f */
[----:B-1----:R-:W-:Y:S05]  /*e5b0*/  @!P0 BRA `(.L_x_3634) ;  /* 0x0000002800808947 */ /* 0x002fea0003800000 */
.L_x_3692:
[----:B------:R-:W2:Y:S02]  /*e5c0*/  S2R R6, SR_TID.X ;  /* 0x0000000000067919 */ /* 0x000ea40000002100 */
[----:B--2---:R-:W-:-:S04]  /*e5d0*/  LOP3.LUT R6, R6, 0x7f, RZ, 0xc0, !PT ;  /* 0x0000007f06067812 */ /* 0x004fc800078ec0ff */
[----:B------:R-:W-:-:S13]  /*e5e0*/  ISETP.NE.AND P1, PT, R6, RZ, PT ;  /* 0x000000ff0600720c */ /* 0x000fda0003f25270 */
        /* <DEDUP_REMOVED lines=8> */
.L_x_3635:
[----:B------:R-:W2:Y:S01]  /*e670*/  LDL R6, [R1] ;  /* 0x0000000001067983 */ /* 0x000ea20000100800 */
[----:B------:R-:W-:-:S03]  /*e680*/  MOV R8, 0x400 ;  /* 0x0000040000087802 */ /* 0x000fc60000000f00 */
[----:B------:R-:W3:Y:S01]  /*e690*/  LDL R7, [R1+0x8] ;  /* 0x0000080001077983 */ /* 0x000ee20000100800 */
        /* <DEDUP_REMOVED lines=17> */
[----:B------:R-:W2:Y:S02]  /*e7b0*/  SYNCS.PHASECHK.TRANS64.TRYWAIT P0, [R2+URZ+0x22860], R3 ;  /* 0x02286003020075a7 */ /* 0x000ea4000800017f */
[----:B0-2---:R-:W-:Y:S05]  /*e7c0*/  @!P0 BRA `(.L_x_3636) ;  /* 0x0000002800108947 */ /* 0x005fea0003800000 */
.L_x_3693:
        /* <DEDUP_REMOVED lines=8> */
.L_x_3637:
[----:B01----:R-:W2:Y:S01]  /*e850*/  LDL R3, [R1] ;  /* 0x0000000001037983 */ /* 0x003ea20000100800 */
        /* <DEDUP_REMOVED lines=33> */
.L_x_3632:
[----:B------:R-:W-:Y:S05]  /*ea70*/  BSYNC B2 ;  /* 0x0000000000027941 */ /* 0x000fea0003800000 */
.L_x_3631:
[----:B------:R-:W2:Y:S02]  /*ea80*/  LDL.LU R2, [R1+0x14] ;  /* 0x0000140001027983 */ /* 0x000ea40000300800 */
[----:B--2---:R-:W-:-:S07]  /*ea90*/  VIADD R8, R2, 0xfffffffd ;  /* 0xfffffffd02087836 */ /* 0x004fce0000000000 */
.L_x_3630:
[----:B------:R-:W-:Y:S05]  /*eaa0*/  BSYNC B1 ;  /* 0x0000000000017941 */ /* 0x000fea0003800000 */
.L_x_3629:
[----:B------:R-:W-:-:S13]  /*eab0*/  ISETP.NE.AND P0, PT, R10, RZ, PT ;  /* 0x000000ff0a00720c */ /* 0x000fda0003f05270 */
[----:B------:R-:W-:Y:S05]  /*eac0*/  @!P0 BRA `(.L_x_3628) ;  /* 0x0000000c00a08947 */ /* 0x000fea0003800000 */
.L_x_3652:
[----:B------:R-:W2:Y:S04]  /*ead0*/  LDL.LU R3, [R1] ;  /* 0x0000000001037983 */ /* 0x000ea80000300800 */
[----:B------:R-:W3:Y:S01]  /*eae0*/  LDL.LU R2, [R1+0x4] ;  /* 0x0000040001027983 */ /* 0x000ee20000300800 */
[----:B------:R-:W-:Y:S05]  /*eaf0*/  YIELD ;  /* 0x0000000000007946 */ /* 0x000fea0003800000 */
[----:B------:R-:W-:Y:S01]  /*eb00*/  BSSY B1, `(.L_x_3638) ;  /* 0x000006e000017945 */ /* 0x000fe20003800000 */
[----:B--2---:R-:W-:-:S05]  /*eb10*/  VIADD R10, R3, 0x1 ;  /* 0x00000001030a7836 */ /* 0x004fca0000000000 */
[----:B------:R-:W-:-:S04]  /*eb20*/  ISETP.NE.AND P0, PT, R10, 0x2, PT ;  /* 0x000000020a00780c */ /* 0x000fc80003f05270 */
[----:B0-----:R-:W-:Y:S02]  /*eb30*/  SEL R11, RZ, 0x1, P0 ;  /* 0x00000001ff0b7807 */ /* 0x001fe40000000000 */
[----:B------:R-:W-:Y:S02]  /*eb40*/  SEL R10, R10, RZ, P0 ;  /* 0x000000ff0a0a7207 */ /* 0x000fe40000000000 */
[----:B---3--:R-:W-:Y:S01]  /*eb50*/  LOP3.LUT R11, R2, R11, RZ, 0x3c, !PT ;  /* 0x0000000b020b7212 */ /* 0x008fe200078e3cff */
[----:B------:R-:W-:Y:S06]  /*eb60*/  @!P6 BRA `(.L_x_3639) ;  /* 0x00000004009ce947 */ /* 0x000fec0003800000 */
[----:B------:R-:W-:Y:S01]  /*eb70*/  ULDC.64 UR4, c[0x0][0x3f8] ;  /* 0x0000fe0000047ab9 */ /* 0x000fe20000000a00 */
[----:B0-----:R-:W-:Y:S01]  /*eb80*/  IMAD.MOV.U32 R12, RZ, RZ, R8 ;  /* 0x000000ffff0c7224 */ /* 0x001fe200078e0008 */
[----:B------:R-:W-:-:S04]  /*eb90*/  ISETP.NE.U32.AND P0, PT, RZ, UR4, PT ;  /* 0x00000004ff007c0c */ /* 0x000fc8000bf05070 */
[----:B------:R-:W-:-:S13]  /*eba0*/  ISETP.NE.AND.EX P0, PT, RZ, UR5, PT, P0 ;  /* 0x00000005ff007c0c */ /* 0x000fda000bf05300 */
[----:B------:R-:W-:Y:S05]  /*ebb0*/  @!P0 BRA `(.L_x_3640) ;  /* 0x0000000000488947 */ /* 0x000fea0003800000 */
[----:B------:R-:W0:Y:S01]  /*ebc0*/  LDC R12, c[0x0][0x41c] ;  /* 0x00010700ff0c7b82 */ /* 0x000e220000000800 */
[----:B------:R-:W-:Y:S01]  /*ebd0*/  IMAD.MOV.U32 R9, RZ, RZ, R8 ;  /* 0x000000ffff097224 */ /* 0x000fe200078e0008 */
[----:B------:R-:W-:Y:S02]  /*ebe0*/  ULDC.64 UR6, c[0x0][0x408] ;  /* 0x0001020000067ab9 */ /* 0x000fe40000000a00 */
        /* <DEDUP_REMOVED lines=8> */
[----:B------:R-:W-:-:S05]  /*ec70*/  IMAD.WIDE.U32 R2, R0, UR6, R2 ;  /* 0x0000000600027c25 */ /* 0x000fca000f8e0002 */
[----:B------:R-:W-:Y:S02]  /*ec80*/  IADD3 R3, R7, R3, RZ ;  /* 0x0000000307037210 */ /* 0x000fe40007ffe0ff */
[----:B------:R-:W-:-:S04]  /*ec90*/  LEA R6, P0, R2, UR4, 0x2 ;  /* 0x0000000402067c11 */ /* 0x000fc8000f8010ff */
[----:B------:R-:W-:Y:S01]  /*eca0*/  LEA.HI.X R7, R2, UR5, R3, 0x2, P0 ;  /* 0x0000000502077c11 */ /* 0x000fe200080f1403 */
[----:B------:R-:W-:-:S04]  /*ecb0*/  IMAD.MOV R3, RZ, RZ, -R9 ;  /* 0x000000ffff037224 */ /* 0x000fc800078e0a09 */
[----:B------:R0:W5:Y:S01]  /*ecc0*/  LDG.E R9, desc[UR38][R6.64] ;  /* 0x0000002606097981 */ /* 0x000162000c1e1900 */
[----:B------:R-:W-:-:S07]  /*ecd0*/  IMAD R12, R12, R3, R8 ;  /* 0x000000030c0c7224 */ /* 0x000fce00078e0208 */
.L_x_3640:
[----:B------:R-:W1:Y:S01]  /*ece0*/  S2R R3, SR_CgaCtaId ;  /* 0x0000000000037919 */ /* 0x000e620000008800 */
[----:B------:R-:W-:-:S04]  /*ecf0*/  MOV R2, 0x400 ;  /* 0x0000040000027802 */ /* 0x000fc80000000f00 */
[----:B-1----:R-:W-:Y:S02]  /*ed00*/  LEA R2, R3, R2, 0x18 ;  /* 0x0000000203027211 */ /* 0x002fe400078ec0ff */
[----:B------:R-:W-:-:S03]  /*ed10*/  SHF.L.U32 R3, R11, 0x1f, RZ ;  /* 0x0000001f0b037819 */ /* 0x000fc600000006ff */
[----:B------:R-:W-:-:S04]  /*ed20*/  IMAD R2, R10, 0x8, R2 ;  /* 0x000000080a027824 */ /* 0x000fc800078e0202 */
[----:B------:R-:W1:Y:S02]  /*ed30*/  SYNCS.PHASECHK.TRANS64.TRYWAIT P0, [R2+URZ+0x22840], R3 ;  /* 0x02284003020075a7 */ /* 0x000e64000800017f */
[----:B-1----:R-:W-:Y:S05]  /*ed40*/  @!P0 BRA `(.L_x_3641) ;  /* 0x0000002000c48947 */ /* 0x002fea0003800000 */
.L_x_3694:
        /* <DEDUP_REMOVED lines=11> */
.L_x_3642:
        /* <DEDUP_REMOVED lines=21> */
.L_x_3695:
        /* <DEDUP_REMOVED lines=8> */
.L_x_3644:
        /* <DEDUP_REMOVED lines=33> */
.L_x_3639:
[----:B------:R-:W-:Y:S05]  /*f1e0*/  BSYNC B1 ;  /* 0x0000000000017941 */ /* 0x000fea0003800000 */
.L_x_3638:
[----:B------:R-:W-:Y:S01]  /*f1f0*/  VIADD R10, R10, 0x1 ;  /* 0x000000010a0a7836 */ /* 0x000fe20000000000 */
[----:B------:R-:W-:Y:S04]  /*f200*/  BSSY B1, `(.L_x_3645) ;  /* 0x0000070000017945 */ /* 0x000fe80003800000 */
[----:B------:R-:W-:-:S04]  /*f210*/  ISETP.NE.AND P0, PT, R10, 0x2, PT ;  /* 0x000000020a00780c */ /* 0x000fc80003f05270 */
[----:B------:R-:W-:Y:S02]  /*f220*/  SEL R2, RZ, 0x1, P0 ;  /* 0x00000001ff027807 */ /* 0x000fe40000000000 */
[----:B0-----:R-:W-:Y:S02]  /*f230*/  SEL R12, R10, RZ, P0 ;  /* 0x000000ff0a0c7207 */ /* 0x001fe40000000000 */
        /* <DEDUP_REMOVED lines=9> */
[----:B------:R-:W1:Y:S01]  /*f2d0*/  LDC R7, c[0x0][0x41c] ;  /* 0x00010700ff077b82 */ /* 0x000e620000000800 */
[----:B------:R-:W-:Y:S01]  /*f2e0*/  ULDC.64 UR6, c[0x0][0x408] ;  /* 0x0001020000067ab9 */ /* 0x000fe20000000a00 */
[----:B-1----:R-:W-:-:S13]  /*f2f0*/  ISETP.NE.AND P0, PT, R7, 0x1, PT ;  /* 0x000000010700780c */ /* 0x002fda0003f05270 */
[----:B------:R-:W1:Y:S02]  /*f300*/  @P0 LDC.64 R2, c[0x0][0x420] ;  /* 0x00010800ff020b82 */ /* 0x000e640000000a00 */
[----:B-1----:R-:W-:Y:S01]  /*f310*/  @P0 IMAD.HI.U32 R6, R10, R2, RZ ;  /* 0x000000020a060227 */ /* 0x002fe200078e00ff */
[----:B------:R-:W-:-:S04]  /*f320*/  MOV R2, R10 ;  /* 0x0000000a00027202 */ /* 0x000fc80000000f00 */
        /* <DEDUP_REMOVED lines=11> */
.L_x_3647:
[----:B------:R-:W2:Y:S01]  /*f3e0*/  S2R R3, SR_CgaCtaId ;  /* 0x0000000000037919 */ /* 0x000ea20000008800 */
[----:B------:R-:W-:-:S04]  /*f3f0*/  MOV R2, 0x400 ;  /* 0x0000040000027802 */ /* 0x000fc80000000f00 */
[----:B--2---:R-:W-:Y:S02]  /*f400*/  LEA R2, R3, R2, 0x18 ;  /* 0x0000000203027211 */ /* 0x004fe400078ec0ff */
[----:B------:R-:W-:-:S03]  /*f410*/  SHF.L.U32 R3, R11, 0x1f, RZ ;  /* 0x0000001f0b037819 */ /* 0x000fc600000006ff */
[----:B------:R-:W-:-:S04]  /*f420*/  IMAD R2, R12, 0x8, R2 ;  /* 0x000000080c027824 */ /* 0x000fc800078e0202 */
[----:B------:R-:W2:Y:S02]  /*f430*/  SYNCS.PHASECHK.TRANS64.TRYWAIT P0, [R2+URZ+0x22840], R3 ;  /* 0x02284003020075a7 */ /* 0x000ea4000800017f */
[----:B--2---:R-:W-:Y:S05]  /*f440*/  @!P0 BRA `(.L_x_3648) ;  /* 0x0000001c002c8947 */ /* 0x004fea0003800000 */
.L_x_3696:
        /* <DEDUP_REMOVED lines=11> */
.L_x_3649:
[----:B------:R-:W3:Y:S01]  /*f500*/  LDL R6, [R1] ;  /* 0x0000000001067983 */ /* 0x000ee20000100800 */
        /* <DEDUP_REMOVED lines=21> */
.L_x_3697:
        /* <DEDUP_REMOVED lines=8> */
.L_x_3651:
        /* <DEDUP_REMOVED lines=34> */
.L_x_3646:
[----:B------:R-:W-:Y:S05]  /*f900*/  BSYNC B1 ;  /* 0x0000000000017941 */ /* 0x000fea0003800000 */
.L_x_3645:
[C---:B------:R-:W-:Y:S01]  /*f910*/  ISETP.GT.AND P0, PT, R8.reuse, 0x1, PT ;  /* 0x000000010800780c */ /* 0x040fe20003f04270 */
[----:B------:R-:W-:-:S05]  /*f920*/  VIADD R2, R8, 0xfffffffe ;  /* 0xfffffffe08027836 */ /* 0x000fca0000000000 */
[----:B------:R-:W-:-:S07]  /*f930*/  MOV R8, R2 ;  /* 0x0000000200087202 */ /* 0x000fce0000000f00 */
[----:B------:R-:W-:Y:S05]  /*f940*/  @P0 BRA `(.L_x_3652) ;  /* 0xfffffff000600947 */ /* 0x000fea000383ffff */
.L_x_3628:
[----:B------:R-:W-:Y:S05]  /*f950*/  BSYNC B0 ;  /* 0x0000000000007941 */ /* 0x000fea0003800000 */
.L_x_3627:
[----:B------:R-:W2:Y:S01]  /*f960*/  LDL.LU R3, [R1] ;  /* 0x0000000001037983 */ /* 0x000ea20000300800 */
        /* <DEDUP_REMOVED lines=8> */
[----:B------:R1:W-:Y:S01]  /*f9f0*/  STL [R1], R2 ;  /* 0x0000000201007387 */ /* 0x0003e20000100800 */
        /* <DEDUP_REMOVED lines=8> */
[----:B0-----:R-:W0:Y:S02]  /*fa80*/  S2R R6, SR_LTMASK ;  /* 0x0000000000067919 */ /* 0x001e240000003900 */
[----:B0-----:R-:W-:-:S04]  /*fa90*/  LOP3.LUT R6, R6, UR4, RZ, 0xc0, !PT ;  /* 0x0000000406067c12 */ /* 0x001fc8000f8ec0ff */
[----:B------:R-:W0:Y:S01]  /*faa0*/  POPC R7, R6 ;  /* 0x0000000600077309 */ /* 0x000e220000000000 */
[----:B--2---:R-:W0:Y:S02]  /*fab0*/  SHFL.IDX PT, R4, R3, R4, 0x1f ;  /* 0x00001f0403047589 */ /* 0x004e2400000e0000 */
[----:B0-----:R-:W-:-:S07]  /*fac0*/  IADD3 R16, R4, UR37, R7 ;  /* 0x0000002504107c10 */ /* 0x001fce000fffe007 */
.L_x_3654:
[----:B------:R-:W-:Y:S05]  /*fad0*/  BSYNC B0 ;  /* 0x0000000000007941 */ /* 0x000fea0003800000 */
.L_x_3653:
[----:B-1----:R-:W2:Y:S02]  /*fae0*/  LDL.LU R2, [R1+0x4] ;  /* 0x0000040001027983 */ /* 0x002ea40000300800 */
[----:B--2---:R-:W-:-:S05]  /*faf0*/  LOP3.LUT R2, R2, R0, RZ, 0x3c, !PT ;  /* 0x0000000002027212 */ /* 0x004fca00078e3cff */
[----:B------:R1:W-:Y:S02]  /*fb00*/  STL [R1+0x4], R2 ;  /* 0x0000040201007387 */ /* 0x0003e40000100800 */
.L_x_3610:
[----:B------:R-:W-:Y:S05]  /*fb10*/  BSYNC B6 ;  /* 0x0000000000067941 */ /* 0x000fea0003800000 */
.L_x_3608:
[----:B------:R-:W-:-:S03]  /*fb20*/  UMOV UR4, 0xffffffff ;  /* 0xffffffff00047882 */ /* 0x000fc60000000000 */
[----:B------:R-:W-:Y:S05]  /*fb30*/  BRA.DIV UR4, `(.L_x_3655) ;  /* 0x0000001604987947 */ /* 0x000fea000b800000 */
[----:B------:R2:W3:Y:S04]  /*fb40*/  SHFL.IDX PT, R4, R16, RZ, 0x1f ;  /* 0x00001fff10047589 */ /* 0x0004e800000e0000 */
[----:B------:R2:W4:Y:S02]  /*fb50*/  SHFL.IDX PT, R7, R16, 0x1, 0x1f ;  /* 0x00201f0010077f89 */ /* 0x00052400000e0000 */
.L_x_3701:
[----:B------:R-:W0:Y:S01]  /*fb60*/  S2R R0, SR_TID.X ;  /* 0x0000000000007919 */ /* 0x000e220000002100 */
        /* <DEDUP_REMOVED lines=9> */
[----:B-1----:R-:W0:Y:S02]  /*fc00*/  LDC.64 R2, c[0x0][0xc58] ;  /* 0x00031600ff027b82 */ /* 0x002e240000000a00 */
[----:B0-----:R-:W-:-:S05]  /*fc10*/  IMAD.WIDE R2, R5, 0x4, R2 ;  /* 0x0000000405027825 */ /* 0x001fca00078e0202 */
[----:B------:R0:W5:Y:S02]  /*fc20*/  LDG.E R17, desc[UR38][R2.64] ;  /* 0x0000002602117981 */ /* 0x000164000c1e1900 */
.L_x_3657:
[----:B------:R-:W-:Y:S05]  /*fc30*/  BSYNC B0 ;  /* 0x0000000000007941 */ /* 0x000fea0003800000 */
.L_x_3656:
        /* <DEDUP_REMOVED lines=14> */
[----:B------:R-:W-:Y:S02]  /*fd20*/  ISETP.GE.U32.AND P0, PT, R6, 0x10, PT ;  /* 0x000000100600780c */ /* 0x000fe40003f06070 */
[----:B------:R-:W-:-:S05]  /*fd30*/  IADD3 R3, R2, R3, RZ ;  /* 0x0000000302037210 */ /* 0x000fca0007ffe0ff */
[----:B------:R-:W0:Y:S02]  /*fd40*/  SHFL.UP PT, R14, R3, 0x8, RZ ;  /* 0x05000000030e7989 */ /* 0x000e2400000e00ff */
[----:B0-----:R-:W-:-:S05]  /*fd50*/  SEL R14, R14, RZ, P1 ;  /* 0x000000ff0e0e7207 */ /* 0x001fca0000800000 */
[----:B------:R-:W-:-:S05]  /*fd60*/  IMAD.IADD R5, R3, 0x1, R14 ;  /* 0x0000000103057824 */ /* 0x000fca00078e020e */
[----:B------:R-:W0:Y:S02]  /*fd70*/  SHFL.UP PT, R14, R5, 0x10, RZ ;  /* 0x06000000050e7989 */ /* 0x000e2400000e00ff */
[----:B0-----:R-:W-:-:S05]  /*fd80*/  SEL R14, R14, RZ, P0 ;  /* 0x000000ff0e0e7207 */ /* 0x001fca0000000000 */
[----:B------:R-:W-:-:S05]  /*fd90*/  IMAD.IADD R2, R5, 0x1, R14 ;  /* 0x0000000105027824 */ /* 0x000fca00078e020e */
[----:B------:R0:W1:Y:S02]  /*fda0*/  SHFL.IDX PT, R14, R2, 0x1f, 0x1f ;  /* 0x03e01f00020e7f89 */ /* 0x00006400000e0000 */
.L_x_3709:
[----:B------:R-:W-:Y:S02]  /*fdb0*/  ULDC UR4, c[0x0][0xc10] ;  /* 0x0003040000047ab9 */ /* 0x000fe40000000800 */
[----:B------:R-:W-:-:S04]  /*fdc0*/  IMAD.U32 R5, RZ, RZ, UR4 ;  /* 0x00000004ff057e24 */ /* 0x000fc8000f8e00ff */
[----:B-1----:R-:W-:-:S04]  /*fdd0*/  IMAD R14, R14, R5, RZ ;  /* 0x000000050e0e7224 */ /* 0x002fc800078e02ff */
[----:B----4-:R-:W-:-:S05]  /*fde0*/  IMAD.IADD R7, R7, 0x1, R14 ;  /* 0x0000000107077824 */ /* 0x010fca00078e020e */
[----:B---3--:R-:W-:-:S13]  /*fdf0*/  ISETP.GT.AND P0, PT, R7, R4, PT ;  /* 0x000000040700720c */ /* 0x008fda0003f04270 */
[----:B------:R-:W-:Y:S05]  /*fe00*/  @P0 BRA `(.L_x_3659) ;  /* 0x0000000000b40947 */ /* 0x000fea0003800000 */
[----:B------:R-:W1:Y:S02]  /*fe10*/  LDC R0, c[0x0][0xc14] ;  /* 0x00030500ff007b82 */ /* 0x000e640000000800 */
.L_x_3664:
[----:B------:R-:W-:-:S05]  /*fe20*/  VIADD R19, R19, 0x1f ;  /* 0x0000001f13137836 */ /* 0x000fca0000000000 */
[----:B-1----:R-:W-:-:S13]  /*fe30*/  ISETP.GE.AND P0, PT, R19, R0, PT ;  /* 0x000000001300720c */ /* 0x002fda0003f06270 */
[----:B------:R-:W-:Y:S05]  /*fe40*/  @P0 BRA `(.L_x_3660) ;  /* 0x0000000400ec0947 */ /* 0x000fea0003800000 */
[----:B0-----:R-:W0:Y:S01]  /*fe50*/  S2R R2, SR_TID.X ;  /* 0x0000000000027919 */ /* 0x001e220000002100 */
[----:B------:R-:W-:Y:S01]  /*fe60*/  BSSY B0, `(.L_x_3661) ;  /* 0x000000a000007945 */ /* 0x000fe20003800000 */
[----:B------:R-:W-:Y:S02]  /*fe70*/  MOV R17, RZ ;  /* 0x000000ff00117202 */ /* 0x000fe40000000f00 */
        /* <DEDUP_REMOVED lines=8> */
.L_x_3662:
[----:B------:R-:W-:Y:S05]  /*ff00*/  BSYNC B0 ;  /* 0x0000000000007941 */ /* 0x000fea0003800000 */
.L_x_3661:
        /* <DEDUP_REMOVED lines=23> */
.L_x_3717:
[----:B------:R-:W-:Y:S02]  /*10080*/  ULDC UR4, c[0x0][0xc10] ;  /* 0x0003040000047ab9 */ /* 0x000fe40000000800 */
[----:B------:R-:W-:-:S04]  /*10090*/  IMAD.U32 R5, RZ, RZ, UR4 ;  /* 0x00000004ff057e24 */ /* 0x000fc8000f8e00ff */
[----:B-1----:R-:W-:-:S05]  /*100a0*/  IMAD R14, R14, R5, RZ ;  /* 0x000000050e0e7224 */ /* 0x002fca00078e02ff */
[----:B------:R-:W-:-:S04]  /*100b0*/  IADD3 R7, R14, R7, RZ ;  /* 0x000000070e077210 */ /* 0x000fc80007ffe0ff */
[----:B------:R-:W-:-:S13]  /*100c0*/  ISETP.GT.AND P0, PT, R7, R4, PT ;  /* 0x000000040700720c */ /* 0x000fda0003f04270 */
[----:B------:R-:W-:Y:S05]  /*100d0*/  @!P0 BRA `(.L_x_3664) ;  /* 0xfffffffc00508947 */ /* 0x000fea000383ffff */
.L_x_3659:
        /* <DEDUP_REMOVED lines=8> */
.L_x_3721:
[----:B------:R-:W-:Y:S01]  /*10160*/  ISETP.NE.AND P0, PT, R3, RZ, PT ;  /* 0x000000ff0300720c */ /* 0x000fe20003f05270 */
[----:B------:R-:W-:-:S12]  /*10170*/  IMAD.MOV.U32 R7, RZ, RZ, RZ ;  /* 0x000000ffff077224 */ /* 0x000fd800078e00ff */
[----:B------:R-:W-:Y:S05]  /*10180*/  @!P0 BRA `(.L_x_3666) ;  /* 0x0000000000108947 */ /* 0x000fea0003800000 */
[----:B------:R-:W-:Y:S01]  /*10190*/  UMOV UR4, 0xffffffff ;  /* 0xffffffff00047882 */ /* 0x000fe20000000000 */
[----:B------:R-:W-:Y:S02]  /*101a0*/  VIADD R12, R6, 0xffffffff ;  /* 0xffffffff060c7836 */ /* 0x000fe40000000000 */
[----:B------:R-:W-:Y:S05]  /*101b0*/  BRA.DIV UR4, `(.L_x_3667) ;  /* 0x0000001a042c7947 */ /* 0x000fea000b800000 */
[----:B------:R3:W4:Y:S02]  /*101c0*/  SHFL.IDX PT, R7, R2, R12, 0x1f ;  /* 0x00001f0c02077589 */ /* 0x00072400000e0000 */
.L_x_3666:
[----:B0--3--:R-:W0:Y:S01]  /*101d0*/  LDC.64 R2, c[0x0][0xc68] ;  /* 0x00031a00ff027b82 */ /* 0x009e220000000a00 */
[----:B------:R-:W-:-:S04]  /*101e0*/  IMAD.IADD R19, R6, 0x1, R19 ;  /* 0x0000000106137824 */ /* 0x000fc800078e0213 */
[----:B0-----:R-:W-:-:S05]  /*101f0*/  IMAD.WIDE R2, R19, 0x4, R2 ;  /* 0x0000000413027825 */ /* 0x001fca00078e0202 */
[----:B------:R0:W1:Y:S01]  /*10200*/  LDG.E R8, desc[UR38][R2.64] ;  /* 0x0000002602087981 */ /* 0x000062000c1e1900 */
[----:B----4-:R-:W-:-:S04]  /*10210*/  IMAD R16, R7, R5, R16 ;  /* 0x0000000507107224 */ /* 0x010fc800078e0210 */
[----:B------:R-:W-:Y:S01]  /*10220*/  IMAD.IADD R7, R4, 0x1, -R16 ;  /* 0x0000000104077824 */ /* 0x000fe200078e0a10 */
[----:B0-----:R-:W-:Y:S01]  /*10230*/  MOV R2, RZ ;  /* 0x000000ff00027202 */ /* 0x001fe20000000f00 */
        /* <DEDUP_REMOVED lines=22> */
[----:B------:R-:W-:Y:S02]  /*103a0*/  @!P0 IADD3 R9, -R9, RZ, RZ ;  /* 0x000000ff09098210 */ /* 0x000fe40007ffe1ff */
        /* <DEDUP_REMOVED lines=23> */
[----:B------:R-:W-:Y:S01]  /*10520*/  @!P0 IADD3 R2, R2, -R5, RZ ;  /* 0x8000000502028210 */ /* 0x000fe20007ffe0ff */
        /* <DEDUP_REMOVED lines=13> */
.L_x_3660:
[----:B------:R-:W-:Y:S01]  /*10600*/  UMOV UR4, URZ ;  /* 0x0000003f00047c82 */ /* 0x000fe20008000000 */
[----:B------:R-:W-:Y:S01]  /*10610*/  UMOV UR5, URZ ;  /* 0x0000003f00057c82 */ /* 0x000fe20008000000 */
[----:B------:R-:W-:Y:S01]  /*10620*/  ULDC UR6, c[0x0][0xc14] ;  /* 0x0003050000067ab9 */ /* 0x000fe20000000800 */
[----:B--2---:R-:W-:Y:S01]  /*10630*/  MOV R16, R4 ;  /* 0x0000000400107202 */ /* 0x004fe20000000f00 */
[----:B------:R-:W-:Y:S02]  /*10640*/  IMAD.U32 R17, RZ, RZ, UR4 ;  /* 0x00000004ff117e24 */ /* 0x000fe4000f8e00ff */
[----:B------:R-:W-:Y:S02]  /*10650*/  IMAD.U32 R18, RZ, RZ, UR5 ;  /* 0x00000005ff127e24 */ /* 0x000fe4000f8e00ff */
[----:B------:R-:W-:-:S07]  /*10660*/  IMAD.U32 R19, RZ, RZ, UR6 ;  /* 0x00000006ff137e24 */ /* 0x000fce000f8e00ff */
.L_x_3668:
        /* <DEDUP_REMOVED lines=12> */
.L_x_3604:
        /* <DEDUP_REMOVED lines=12> */
.L_x_3724:
[----:B------:R-:W-:Y:S05]  /*107f0*/  BSYNC B0 ;  /* 0x0000000000007941 */ /* 0x000fea0003800000 */
.L_x_3670:
[----:B------:R-:W-:-:S03]  /*10800*/  UMOV UR4, 0xffffffff ;  /* 0xffffffff00047882 */ /* 0x000fc60000000000 */
[----:B------:R-:W-:Y:S05]  /*10810*/  BRA.DIV UR4, `(.L_x_3672) ;  /* 0x0000001204d07947 */ /* 0x000fea000b800000 */
[----:B------:R-:W2:Y:S02]  /*10820*/  S2R R2, SR_TID.X ;  /* 0x0000000000027919 */ /* 0x000ea40000002100 */
[----:B--2---:R-:W-:-:S04]  /*10830*/  SHF.R.U32.HI R2, RZ, 0x5, R2 ;  /* 0x00000005ff027819 */ /* 0x004fc80000011602 */
[----:B------:R-:W-:-:S05]  /*10840*/  LOP3.LUT R2, R2, 0x3, RZ, 0xc0, !PT ;  /* 0x0000000302027812 */ /* 0x000fca00078ec0ff */
[----:B------:R2:W3:Y:S02]  /*10850*/  SHFL.IDX PT, R14, R2, RZ, 0x1f ;  /* 0x00001fff020e7589 */ /* 0x0004e400000e0000 */
.L_x_3727:
[----:B---3--:R-:W-:Y:S01]  /*10860*/  ISETP.NE.AND P0, PT, R14, RZ, PT ;  /* 0x000000ff0e00720c */ /* 0x008fe20003f05270 */
[----:B------:R-:W-:-:S12]  /*10870*/  BSSY B0, `(.L_x_3673) ;  /* 0x0000027000007945 */ /* 0x000fd80003800000 */
[----:B------:R-:W-:Y:S05]  /*10880*/  @P0 BRA `(.L_x_3674) ;  /* 0x0000000000940947 */ /* 0x000fea0003800000 */
[----:B------:R-:W-:-:S03]  /*10890*/  UMOV UR4, 0xffffffff ;  /* 0xffffffff00047882 */ /* 0x000fc60000000000 */
[----:B------:R-:W-:Y:S05]  /*108a0*/  BRA.DIV UR4, `(.L_x_3675) ;  /* 0x0000001204e07947 */ /* 0x000fea000b800000 */
[----:B------:R-:W-:-:S13]  /*108b0*/  ELECT P6, URZ, PT ;  /* 0x00000000003f782f */ /* 0x000fda00038c0000 */
.L_x_3730:
[----:B------:R-:W-:Y:S05]  /*108c0*/  @!P6 BRA `(.L_x_3674) ;  /* 0x000000000084e947 */ /* 0x000fea0003800000 */
[----:B------:R-:W-:-:S06]  /*108d0*/  ULOP3.LUT UR4, UR36, 0x2, URZ, 0xfc, !UPT ;  /* 0x0000000224047892 */ /* 0x000fcc000f8efc3f */
[----:B--2---:R-:W-:-:S04]  /*108e0*/  MOV R2, UR4 ;  /* 0x0000000400027c02 */ /* 0x004fc80008000f00 */
[----:B------:R-:W-:-:S13]  /*108f0*/  ISETP.NE.AND P2, PT, R2, 0x3, PT ;  /* 0x000000030200780c */ /* 0x000fda0003f45270 */
[----:B------:R-:W-:Y:S05]  /*10900*/  @!P2 BRA `(.L_x_3676) ;  /* 0x000000000004a947 */ /* 0x000fea0003800000 */
[----:B------:R-:W-:Y:S01]  /*10910*/  BPT.TRAP 0x1 ;  /* 0x000000040000795c */ /* 0x000fe20000300000 */
.L_x_3676:
        /* <DEDUP_REMOVED lines=14> */
.L_x_3731:
[----:B------:R-:W2:Y:S02]  /*10a00*/  SYNCS.PHASECHK.TRANS64.TRYWAIT P0, [R7+URZ], R2 ;  /* 0x00000002070075a7 */ /* 0x000ea4000800017f */
[----:B--2---:R-:W-:Y:S05]  /*10a10*/  @!P0 BRA `(.L_x_3678) ;  /* 0x0000001000b88947 */ /* 0x004fea0003800000 */
.L_x_3732:
[----:B------:R-:W-:Y:S05]  /*10a20*/  @!P2 BRA `(.L_x_3679) ;  /* 0x000000000004a947 */ /* 0x000fea0003800000 */
[----:B------:R-:W-:Y:S01]  /*10a30*/  BPT.TRAP 0x1 ;  /* 0x000000040000795c */ /* 0x000fe20000300000 */
.L_x_3679:
[----:B------:R-:W3:Y:S01]  /*10a40*/  LDL.LU R4, [R1] ;  /* 0x0000000001047983 */ /* 0x000ee20000300800 */
[----:B------:R-:W-:-:S05]  /*10a50*/  VIADD R0, R0, 0x22860 ;  /* 0x0002286000007836 */ /* 0x000fca0000000000 */
[----:B---3--:R-:W-:-:S04]  /*10a60*/  LEA R4, R4, R0, 0x3 ;  /* 0x0000000004047211 */ /* 0x008fc800078e18ff */
[----:B------:R-:W3:Y:S02]  /*10a70*/  SYNCS.PHASECHK.TRANS64.TRYWAIT P0, [R4+URZ], R5 ;  /* 0x00000005040075a7 */ /* 0x000ee4000800017f */
[----:B---3--:R-:W-:Y:S05]  /*10a80*/  @!P0 BRA `(.L_x_3680) ;  /* 0x0000001000b08947 */ /* 0x008fea0003800000 */
.L_x_3733:
[----:B------:R-:W-:-:S07]  /*10a90*/  IMAD R3, R3, 0x8, R0 ;  /* 0x0000000803037824 */ /* 0x000fce00078e0200 */
.L_x_3681:
[----:B----4-:R4:W0:Y:S02]  /*10aa0*/  SYNCS.PHASECHK.TRANS64.TRYWAIT P0, [R3+URZ], R2 ;  /* 0x00000002030075a7 */ /* 0x010824000800017f */
[----:B0-----:R-:W-:Y:S05]  /*10ab0*/  @!P0 NANOSLEEP.SYNCS 0x989680 ;  /* 0x009896800000895d */ /* 0x001fea0003900000 */
[----:B------:R-:W0:Y:S02]  /*10ac0*/  @!P0 SYNCS.PHASECHK.TRANS64 P0, [R3+URZ], R2 ;  /* 0x00000002030085a7 */ /* 0x000e24000800007f */
[----:B0-----:R-:W-:Y:S05]  /*10ad0*/  @!P0 BRA `(.L_x_3681) ;  /* 0xfffffffc00f08947 */ /* 0x001fea000383ffff */
.L_x_3674:
[----:B------:R-:W-:Y:S05]  /*10ae0*/  BSYNC B0 ;  /* 0x0000000000007941 */ /* 0x000fea0003800000 */
.L_x_3673:
[----:B------:R-:W-:Y:S05]  /*10af0*/  EXIT ;  /* 0x000000000000794d */ /* 0x000fea0003800000 */
.L_x_3548:
[----:B0-----:R0:W1:Y:S02]  /*10b00*/  SYNCS.PHASECHK.TRANS64.TRYWAIT P0, [R7+URZ+0x22800], R0 ;  /* 0x02280000070075a7 */ /* 0x001064000800017f */
[----:B-1----:R-:W-:Y:S05]  /*10b10*/  @!P0 NANOSLEEP.SYNCS 0x989680 ;  /* 0x009896800000895d */ /* 0x002fea0003900000 */
[----:B------:R-:W1:Y:S02]  /*10b20*/  @!P0 SYNCS.PHASECHK.TRANS64 P0, [R7+URZ+0x22800], R0 ;  /* 0x02280000070085a7 */ /* 0x000e64000800007f */
[----:B-1----:R-:W-:Y:S05]  /*10b30*/  @!P0 BRA `(.L_x_3548) ;  /* 0xfffffffc00f08947 */ /* 0x002fea000383ffff */
[----:B------:R-:W-:Y:S05]  /*10b40*/  BRA `(.L_x_3682) ;  /* 0xffffff0c00ac7947 */ /* 0x000fea000383ffff */
.L_x_3552:
[----:B-1----:R1:W2:Y:S02]  /*10b50*/  SYNCS.PHASECHK.TRANS64.TRYWAIT P1, [R6+URZ+0x22830], R11 ;  /* 0x0228300b060075a7 */ /* 0x0022a4000802017f */
[----:B--2---:R-:W-:Y:S05]  /*10b60*/  @!P1 NANOSLEEP.SYNCS 0x989680 ;  /* 0x009896800000995d */ /* 0x004fea0003900000 */
[----:B------:R-:W2:Y:S02]  /*10b70*/  @!P1 SYNCS.PHASECHK.TRANS64 P1, [R6+URZ+0x22830], R11 ;  /* 0x0228300b060095a7 */ /* 0x000ea4000802007f */
[----:B--2---:R-:W-:Y:S05]  /*10b80*/  @!P1 BRA `(.L_x_3552) ;  /* 0xfffffffc00f09947 */ /* 0x004fea000383ffff */
[----:B------:R-:W-:Y:S05]  /*10b90*/  BRA `(.L_x_3551) ;  /* 0xffffff0c00d87947 */ /* 0x000fea000383ffff */
.L_x_3556:
[----:B-1----:R1:W2:Y:S02]  /*10ba0*/  SYNCS.PHASECHK.TRANS64.TRYWAIT P2, [R6+URZ+0x22850], R11 ;  /* 0x0228500b060075a7 */ /* 0x0022a4000804017f */
[----:B--2---:R-:W-:Y:S05]  /*10bb0*/  @!P2 NANOSLEEP.SYNCS 0x989680 ;  /* 0x009896800000a95d */ /* 0x004fea0003900000 */
[----:B------:R-:W2:Y:S02]  /*10bc0*/  @!P2 SYNCS.PHASECHK.TRANS64 P2, [R6+URZ+0x22850], R11 ;  /* 0x0228500b0600a5a7 */ /* 0x000ea4000804007f */
[----:B--2---:R-:W-:Y:S05]  /*10bd0*/  @!P2 BRA `(.L_x_3556) ;  /* 0xfffffffc00f0a947 */ /* 0x004fea000383ffff */
[----:B------:R-:W-:Y:S05]  /*10be0*/  BRA `(.L_x_3555) ;  /* 0xffffff2c00447947 */ /* 0x000fea000383ffff */
.L_x_3561:
[----:B-1----:R-:W-:-:S04]  /*10bf0*/  IMAD.U32 R5, RZ, RZ, UR26 ;  /* 0x0000001aff057e24 */ /* 0x002fc8000f8e00ff */
[----:B------:R1:W2:Y:S03]  /*10c00*/  SYNCS.PHASECHK.TRANS64.TRYWAIT P2, [R5+URZ+0x22830], R6 ;  /* 0x02283006050075a7 */ /* 0x0002a6000804017f */
[----:B--2---:R-:W-:Y:S05]  /*10c10*/  @!P2 NANOSLEEP.SYNCS 0x989680 ;  /* 0x009896800000a95d */ /* 0x004fea0003900000 */
[----:B------:R-:W2:Y:S02]  /*10c20*/  @!P2 SYNCS.PHASECHK.TRANS64 P2, [R5+URZ+0x22830], R6 ;  /* 0x022830060500a5a7 */ /* 0x000ea4000804007f */
[----:B--2---:R-:W-:Y:S05]  /*10c30*/  @!P2 BRA `(.L_x_3561) ;  /* 0xfffffffc00eca947 */ /* 0x004fea000383ffff */
[----:B------:R-:W-:Y:S05]  /*10c40*/  BRA `(.L_x_3560) ;  /* 0xffffff3000687947 */ /* 0x000fea000383ffff */
.L_x_3565:
[----:B--2---:R2:W3:Y:S02]  /*10c50*/  SYNCS.PHASECHK.TRANS64.TRYWAIT P2, [R177+URZ+0x22850], R6 ;  /* 0x02285006b10075a7 */ /* 0x0044e4000804017f */
[----:B---3--:R-:W-:Y:S05]  /*10c60*/  @!P2 NANOSLEEP.SYNCS 0x989680 ;  /* 0x009896800000a95d */ /* 0x008fea0003900000 */
[----:B------:R-:W3:Y:S02]  /*10c70*/  @!P2 SYNCS.PHASECHK.TRANS64 P2, [R177+URZ+0x22850], R6 ;  /* 0x02285006b100a5a7 */ /* 0x000ee4000804007f */
[----:B---3--:R-:W-:Y:S05]  /*10c80*/  @!P2 BRA `(.L_x_3565) ;  /* 0xfffffffc00f0a947 */ /* 0x008fea000383ffff */
[----:B------:R-:W-:Y:S05]  /*10c90*/  BRA `(.L_x_3564) ;  /* 0xffffff5400b87947 */ /* 0x000fea000383ffff */
.L_x_3571:
[----:B-1----:R-:W-:-:S04]  /*10ca0*/  IMAD.U32 R5, RZ, RZ, UR25 ;  /* 0x00000019ff057e24 */ /* 0x002fc8000f8e00ff */
[----:B------:R1:W2:Y:S03]  /*10cb0*/  SYNCS.PHASECHK.TRANS64.TRYWAIT P2, [R5+URZ+0x22830], R6 ;  /* 0x02283006050075a7 */ /* 0x0002a6000804017f */
[----:B--2---:R-:W-:Y:S05]  /*10cc0*/  @!P2 NANOSLEEP.SYNCS 0x989680 ;  /* 0x009896800000a95d */ /* 0x004fea0003900000 */
[----:B------:R-:W2:Y:S02]  /*10cd0*/  @!P2 SYNCS.PHASECHK.TRANS64 P2, [R5+URZ+0x22830], R6 ;  /* 0x022830060500a5a7 */ /* 0x000ea4000804007f */
[----:B--2---:R-:W-:Y:S05]  /*10ce0*/  @!P2 BRA `(.L_x_3571) ;  /* 0xfffffffc00eca947 */ /* 0x004fea000383ffff */
[----:B------:R-:W-:Y:S05]  /*10cf0*/  BRA `(.L_x_3570) ;  /* 0xffffff5800c07947 */ /* 0x000fea000383ffff */
.L_x_3575:
[----:B-1----:R1:W2:Y:S02]  /*10d00*/  SYNCS.PHASECHK.TRANS64.TRYWAIT P2, [R197+URZ+0x22850], R6 ;  /* 0x02285006c50075a7 */ /* 0x0022a4000804017f */
[----:B--2---:R-:W-:Y:S05]  /*10d10*/  @!P2 NANOSLEEP.SYNCS 0x989680 ;  /* 0x009896800000a95d */ /* 0x004fea0003900000 */
[----:B------:R-:W2:Y:S02]  /*10d20*/  @!P2 SYNCS.PHASECHK.TRANS64 P2, [R197+URZ+0x22850], R6 ;  /* 0x02285006c500a5a7 */ /* 0x000ea4000804007f */
[----:B--2---:R-:W-:Y:S05]  /*10d30*/  @!P2 BRA `(.L_x_3575) ;  /* 0xfffffffc00f0a947 */ /* 0x004fea000383ffff */
[----:B------:R-:W-:Y:S05]  /*10d40*/  BRA `(.L_x_3574) ;  /* 0xffffff7800587947 */ /* 0x000fea000383ffff */
.L_x_3615:
[----:B------:R-:W0:Y:S01]  /*10d50*/  S2R R5, SR_TID.X ;  /* 0x0000000000057919 */ /* 0x000e220000002100 */
[----:B------:R-:W-:Y:S01]  /*10d60*/  BSSY B0, `(.L_x_3683) ;  /* 0x000000a000007945 */ /* 0x000fe20003800000 */
[----:B------:R-:W-:Y:S01]  /*10d70*/  IMAD.MOV.U32 R12, RZ, RZ, RZ ;  /* 0x000000ffff0c7224 */ /* 0x000fe200078e00ff */
[----:B------:R-:W-:Y:S01]  /*10d80*/  MOV R11, 0x1f ;  /* 0x0000001f000b7802 */ /* 0x000fe20000000f00 */
[----:B------:R-:W-:Y:S01]  /*10d90*/  IMAD.MOV.U32 R15, RZ, RZ, -0x1 ;  /* 0xffffffffff0f7424 */ /* 0x000fe200078e00ff */
[----:B0-----:R-:W-:-:S04]  /*10da0*/  SHF.R.U32.HI R5, RZ, 0x5, R5 ;  /* 0x00000005ff057819 */ /* 0x001fc80000011605 */
[----:B------:R-:W-:-:S05]  /*10db0*/  LOP3.LUT R5, R5, 0x3, RZ, 0xc0, !PT ;  /* 0x0000000305057812 */ /* 0x000fca00078ec0ff */
[----:B------:R-:W-:-:S07]  /*10dc0*/  IMAD.MOV.U32 R13, RZ, RZ, R5 ;  /* 0x000000ffff0d7224 */ /* 0x000fce00078e0005 */
[----:B------:R-:W-:Y:S05]  /*10dd0*/  WARPSYNC.COLLECTIVE R15, `(.L_x_3684) ;  /* 0x000000000f087348 */ /* 0x000fea0003c00000 */
[----:B------:R0:W1:Y:S02]  /*10de0*/  SHFL.IDX P6, R14, R13, R12, R11 ;  /* 0x0000000c0d0e7389 */ /* 0x00006400000c000b */
[----:B01----:R-:W-:Y:S01]  /*10df0*/  ENDCOLLECTIVE ;  /* 0x000000000000791b */ /* 0x003fe20003800000 */
.L_x_3684:
[----:B------:R-:W-:Y:S05]  /*10e00*/  BSYNC B0 ;  /* 0x0000000000007941 */ /* 0x000fea0003800000 */
.L_x_3683:
[----:B------:R-:W-:Y:S05]  /*10e10*/  BRA `(.L_x_3685) ;  /* 0xffffffc800a87947 */ /* 0x000fea000383ffff */
.L_x_3616:
[----:B------:R-:W-:Y:S01]  /*10e20*/  BSSY B0, `(.L_x_3686) ;  /* 0x0000006000007945 */ /* 0x000fe20003800000 */
[----:B------:R-:W-:-:S07]  /*10e30*/  IMAD.MOV.U32 R15, RZ, RZ, -0x1 ;  /* 0xffffffffff0f7424 */ /* 0x000fce00078e00ff */
[----:B------:R-:W-:Y:S05]  /*10e40*/  WARPSYNC.COLLECTIVE R15, `(.L_x_3687) ;  /* 0x000000000f0c7348 */ /* 0x000fea0003c00000 */
[----:B------:R-:W-:Y:S02]  /*10e50*/  ELECT P6, UR62, PT ;  /* 0x00000000003e782f */ /* 0x000fe400038c0000 */
[----:B------:R-:W-:Y:S01]  /*10e60*/  MOV R14, UR62 ;  /* 0x0000003e000e7c02 */ /* 0x000fe20008000f00 */
[----:B------:R-:W-:Y:S10]  /*10e70*/  ENDCOLLECTIVE ;  /* 0x000000000000791b */ /* 0x000ff40003800000 */
.L_x_3687:
[----:B------:R-:W-:Y:S05]  /*10e80*/  BSYNC B0 ;  /* 0x0000000000007941 */ /* 0x000fea0003800000 */
.L_x_3686:
[----:B------:R-:W-:Y:S05]  /*10e90*/  BRA `(.L_x_3688) ;  /* 0xffffffc800987947 */ /* 0x000fea000383ffff */
.L_x_3619:
[----:B0-----:R0:W1:Y:S02]  /*10ea0*/  SYNCS.PHASECHK.TRANS64.TRYWAIT P0, [R8+URZ+0x22840], R10 ;  /* 0x0228400a080075a7 */ /* 0x001064000800017f */
[----:B-1----:R-:W-:Y:S05]  /*10eb0*/  @!P0 NANOSLEEP.SYNCS 0x989680 ;  /* 0x009896800000895d */ /* 0x002fea0003900000 */
[----:B------:R-:W1:Y:S02]  /*10ec0*/  @!P0 SYNCS.PHASECHK.TRANS64 P0, [R8+URZ+0x22840], R10 ;  /* 0x0228400a080085a7 */ /* 0x000e64000800007f */
[----:B-1----:R-:W-:Y:S05]  /*10ed0*/  @!P0 BRA `(.L_x_3619) ;  /* 0xfffffffc00f08947 */ /* 0x002fea000383ffff */
[----:B------:R-:W-:Y:S05]  /*10ee0*/  BRA `(.L_x_3689) ;  /* 0xffffffc800fc7947 */ /* 0x000fea000383ffff */
.L_x_3622:
        /* <DEDUP_REMOVED lines=8> */
.L_x_3625:
[----:B0-----:R0:W1:Y:S02]  /*10f70*/  SYNCS.PHASECHK.TRANS64.TRYWAIT P0, [R11+URZ+0x22860], R6 ;  /* 0x022860060b0075a7 */ /* 0x001064000800017f */
[----:B-1----:R-:W-:Y:S05]  /*10f80*/  @!P0 NANOSLEEP.SYNCS 0x989680 ;  /* 0x009896800000895d */ /* 0x002fea0003900000 */
[----:B------:R-:W1:Y:S02]  /*10f90*/  @!P0 SYNCS.PHASECHK.TRANS64 P0, [R11+URZ+0x22860], R6 ;  /* 0x022860060b0085a7 */ /* 0x000e64000800007f */
[----:B-1----:R-:W-:Y:S05]  /*10fa0*/  @!P0 BRA `(.L_x_3625) ;  /* 0xfffffffc00f08947 */ /* 0x002fea000383ffff */
[----:B------:R-:W-:Y:S05]  /*10fb0*/  BRA `(.L_x_3691) ;  /* 0xffffffcc00f47947 */ /* 0x000fea000383ffff */
.L_x_3634:
[----:B-1----:R1:W2:Y:S02]  /*10fc0*/  SYNCS.PHASECHK.TRANS64.TRYWAIT P0, [R2+URZ+0x22840], R3 ;  /* 0x02284003020075a7 */ /* 0x0022a4000800017f */
[----:B--2---:R-:W-:Y:S05]  /*10fd0*/  @!P0 NANOSLEEP.SYNCS 0x989680 ;  /* 0x009896800000895d */ /* 0x004fea0003900000 */
[----:B------:R-:W2:Y:S02]  /*10fe0*/  @!P0 SYNCS.PHASECHK.TRANS64 P0, [R2+URZ+0x22840], R3 ;  /* 0x02284003020085a7 */ /* 0x000ea4000800007f */
[----:B--2---:R-:W-:Y:S05]  /*10ff0*/  @!P0 BRA `(.L_x_3634) ;  /* 0xfffffffc00f08947 */ /* 0x004fea000383ffff */
[----:B------:R-:W-:Y:S05]  /*11000*/  BRA `(.L_x_3692) ;  /* 0xffffffd4006c7947 */ /* 0x000fea000383ffff */
.L_x_3636:
[----:B0-----:R0:W2:Y:S02]  /*11010*/  SYNCS.PHASECHK.TRANS64.TRYWAIT P0, [R2+URZ+0x22860], R3 ;  /* 0x02286003020075a7 */ /* 0x0010a4000800017f */
[----:B--2---:R-:W-:Y:S05]  /*11020*/  @!P0 NANOSLEEP.SYNCS 0x989680 ;  /* 0x009896800000895d */ /* 0x004fea0003900000 */
[----:B------:R-:W2:Y:S02]  /*11030*/  @!P0 SYNCS.PHASECHK.TRANS64 P0, [R2+URZ+0x22860], R3 ;  /* 0x02286003020085a7 */ /* 0x000ea4000800007f */
[----:B--2---:R-:W-:Y:S05]  /*11040*/  @!P0 BRA `(.L_x_3636) ;  /* 0xfffffffc00f08947 */ /* 0x004fea000383ffff */
[----:B------:R-:W-:Y:S05]  /*11050*/  BRA `(.L_x_3693) ;  /* 0xffffffd400dc7947 */ /* 0x000fea000383ffff */
.L_x_3641:
[----:B-1----:R1:W2:Y:S02]  /*11060*/  SYNCS.PHASECHK.TRANS64.TRYWAIT P0, [R2+URZ+0x22840], R3 ;  /* 0x02284003020075a7 */ /* 0x0022a4000800017f */
[----:B--2---:R-:W-:Y:S05]  /*11070*/  @!P0 NANOSLEEP.SYNCS 0x989680 ;  /* 0x009896800000895d */ /* 0x004fea0003900000 */
[----:B------:R-:W2:Y:S02]  /*11080*/  @!P0 SYNCS.PHASECHK.TRANS64 P0, [R2+URZ+0x22840], R3 ;  /* 0x02284003020085a7 */ /* 0x000ea4000800007f */
[----:B--2---:R-:W-:Y:S05]  /*11090*/  @!P0 BRA `(.L_x_3641) ;  /* 0xfffffffc00f08947 */ /* 0x004fea000383ffff */
[----:B------:R-:W-:Y:S05]  /*110a0*/  BRA `(.L_x_3694) ;  /* 0xffffffdc00287947 */ /* 0x000fea000383ffff */
.L_x_3643:
[----:B0-----:R0:W2:Y:S02]  /*110b0*/  SYNCS.PHASECHK.TRANS64.TRYWAIT P1, [R2+URZ+0x22860], R3 ;  /* 0x02286003020075a7 */ /* 0x0010a4000802017f */
[----:B--2---:R-:W-:Y:S05]  /*110c0*/  @!P1 NANOSLEEP.SYNCS 0x989680 ;  /* 0x009896800000995d */ /* 0x004fea0003900000 */
[----:B------:R-:W2:Y:S02]  /*110d0*/  @!P1 SYNCS.PHASECHK.TRANS64 P1, [R2+URZ+0x22860], R3 ;  /* 0x02286003020095a7 */ /* 0x000ea4000802007f */
[----:B--2---:R-:W-:Y:S05]  /*110e0*/  @!P1 BRA `(.L_x_3643) ;  /* 0xfffffffc00f09947 */ /* 0x004fea000383ffff */
[----:B------:R-:W-:Y:S05]  /*110f0*/  BRA `(.L_x_3695) ;  /* 0xffffffdc00947947 */ /* 0x000fea000383ffff */
.L_x_3648:
[----:B--2---:R2:W3:Y:S02]  /*11100*/  SYNCS.PHASECHK.TRANS64.TRYWAIT P0, [R2+URZ+0x22840], R3 ;  /* 0x02284003020075a7 */ /* 0x0044e4000800017f */
[----:B---3--:R-:W-:Y:S05]  /*11110*/  @!P0 NANOSLEEP.SYNCS 0x989680 ;  /* 0x009896800000895d */ /* 0x008fea0003900000 */
[----:B------:R-:W3:Y:S02]  /*11120*/  @!P0 SYNCS.PHASECHK.TRANS64 P0, [R2+URZ+0x22840], R3 ;  /* 0x02284003020085a7 */ /* 0x000ee4000800007f */
[----:B---3--:R-:W-:Y:S05]  /*11130*/  @!P0 BRA `(.L_x_3648) ;  /* 0xfffffffc00f08947 */ /* 0x008fea000383ffff */
[----:B------:R-:W-:Y:S05]  /*11140*/  BRA `(.L_x_3696) ;  /* 0xffffffe000c07947 */ /* 0x000fea000383ffff */
.L_x_3650:
[----:B0-----:R0:W1:Y:S02]  /*11150*/  SYNCS.PHASECHK.TRANS64.TRYWAIT P1, [R2+URZ+0x22860], R3 ;  /* 0x02286003020075a7 */ /* 0x001064000802017f */
[----:B-1----:R-:W-:Y:S05]  /*11160*/  @!P1 NANOSLEEP.SYNCS 0x989680 ;  /* 0x009896800000995d */ /* 0x002fea0003900000 */
[----:B------:R-:W1:Y:S02]  /*11170*/  @!P1 SYNCS.PHASECHK.TRANS64 P1, [R2+URZ+0x22860], R3 ;  /* 0x02286003020095a7 */ /* 0x000e64000802007f */
[----:B-1----:R-:W-:Y:S05]  /*11180*/  @!P1 BRA `(.L_x_3650) ;  /* 0xfffffffc00f09947 */ /* 0x002fea000383ffff */
[----:B------:R-:W-:Y:S05]  /*11190*/  BRA `(.L_x_3697) ;  /* 0xffffffe400307947 */ /* 0x000fea000383ffff */
.L_x_3655:
[----:B------:R-:W-:Y:S01]  /*111a0*/  BSSY B0, `(.L_x_3698) ;  /* 0x0000008000007945 */ /* 0x000fe20003800000 */
[----:B0-----:R-:W-:Y:S01]  /*111b0*/  IMAD.MOV.U32 R13, RZ, RZ, R16 ;  /* 0x000000ffff0d7224 */ /* 0x001fe200078e0010 */
[----:B------:R-:W-:Y:S01]  /*111c0*/  MOV R15, 0xffffffff ;  /* 0xffffffff000f7802 */ /* 0x000fe20000000f00 */
[----:B------:R-:W-:Y:S02]  /*111d0*/  IMAD.MOV.U32 R12, RZ, RZ, RZ ;  /* 0x000000ffff0c7224 */ /* 0x000fe400078e00ff */
[----:B------:R-:W-:-:S07]  /*111e0*/  IMAD.MOV.U32 R11, RZ, RZ, 0x1f ;  /* 0x0000001fff0b7424 */ /* 0x000fce00078e00ff */
[----:B-1----:R-:W-:Y:S05]  /*111f0*/  WARPSYNC.COLLECTIVE R15, `(.L_x_3699) ;  /* 0x000000000f087348 */ /* 0x002fea0003c00000 */
[----:B------:R0:W2:Y:S02]  /*11200*/  SHFL.IDX P6, R14, R13, R12, R11 ;  /* 0x0000000c0d0e7389 */ /* 0x0000a400000c000b */
[----:B012---:R-:W-:Y:S01]  /*11210*/  ENDCOLLECTIVE ;  /* 0x000000000000791b */ /* 0x007fe20003800000 */
.L_x_3699:
[----:B------:R-:W-:Y:S05]  /*11220*/  BSYNC B0 ;  /* 0x0000000000007941 */ /* 0x000fea0003800000 */
.L_x_3698:
        /* <DEDUP_REMOVED lines=8> */
.L_x_3700:
[----:B------:R-:W-:Y:S01]  /*112b0*/  MOV R7, R14 ;  /* 0x0000000e00077202 */ /* 0x000fe20000000f00 */
[----:B------:R-:W-:Y:S06]  /*112c0*/  BRA `(.L_x_3701) ;  /* 0xffffffe800247947 */ /* 0x000fec000383ffff */
.L_x_3658:
[----:B------:R-:W-:Y:S01]  /*112d0*/  BSSY B0, `(.L_x_3702) ;  /* 0x0000008000007945 */ /* 0x000fe20003800000 */
[----:B-----5:R-:W-:Y:S02]  /*112e0*/  IMAD.MOV.U32 R13, RZ, RZ, R17 ;  /* 0x000000ffff0d7224 */ /* 0x020fe400078e0011 */
[----:B------:R-:W-:Y:S02]  /*112f0*/  IMAD.MOV.U32 R12, RZ, RZ, 0x1 ;  /* 0x00000001ff0c7424 */ /* 0x000fe400078e00ff */
[----:B------:R-:W-:Y:S02]  /*11300*/  IMAD.MOV.U32 R11, RZ, RZ, RZ ;  /* 0x000000ffff0b7224 */ /* 0x000fe400078e00ff */
[----:B------:R-:W-:-:S07]  /*11310*/  IMAD.MOV.U32 R15, RZ, RZ, -0x1 ;  /* 0xffffffffff0f7424 */ /* 0x000fce00078e00ff */
[----:B01234-:R-:W-:Y:S05]  /*11320*/  WARPSYNC.COLLECTIVE R15, `(.L_x_3703) ;  /* 0x000000000f087348 */ /* 0x01ffea0003c00000 */
[----:B------:R0:W0:Y:S02]  /*11330*/  SHFL.UP P6, R14, R13, R12, R11 ;  /* 0x0400000c0d0e7389 */ /* 0x00002400000c000b */
[----:B01234-:R-:W-:Y:S01]  /*11340*/  ENDCOLLECTIVE ;  /* 0x000000000000791b */ /* 0x01ffe20003800000 */
.L_x_3703:
[----:B------:R-:W-:Y:S05]  /*11350*/  BSYNC B0 ;  /* 0x0000000000007941 */ /* 0x000fea0003800000 */
.L_x_3702:
        /* <DEDUP_REMOVED lines=10> */
.L_x_3704:
        /* <DEDUP_REMOVED lines=8> */
.L_x_3705:
        /* <DEDUP_REMOVED lines=8> */
.L_x_3706:
        /* <DEDUP_REMOVED lines=8> */
.L_x_3707:
[----:B------:R-:W-:Y:S02]  /*11580*/  IMAD.MOV.U32 R12, RZ, RZ, 0x1f ;  /* 0x0000001fff0c7424 */ /* 0x000fe400078e00ff */
[----:B------:R-:W-:Y:S01]  /*11590*/  IMAD.MOV.U32 R11, RZ, RZ, 0x1f ;  /* 0x0000001fff0b7424 */ /* 0x000fe200078e00ff */
[----:B------:R-:W-:-:S04]  /*115a0*/  SEL R2, R14, RZ, P0 ;  /* 0x000000ff0e027207 */ /* 0x000fc80000000000 */
[----:B------:R-:W-:-:S05]  /*115b0*/  IADD3 R2, R5, R2, RZ ;  /* 0x0000000205027210 */ /* 0x000fca0007ffe0ff */
[----:B------:R-:W-:-:S07]  /*115c0*/  IMAD.MOV.U32 R13, RZ, RZ, R2 ;  /* 0x000000ffff0d7224 */ /* 0x000fce00078e0002 */
[----:B------:R-:W-:Y:S05]  /*115d0*/  WARPSYNC.COLLECTIVE R15, `(.L_x_3708) ;  /* 0x000000000f087348 */ /* 0x000fea0003c00000 */
[----:B------:R0:W1:Y:S02]  /*115e0*/  SHFL.IDX P6, R14, R13, R12, R11 ;  /* 0x0000000c0d0e7389 */ /* 0x00006400000c000b */
[----:B01----:R-:W-:Y:S01]  /*115f0*/  ENDCOLLECTIVE ;  /* 0x000000000000791b */ /* 0x003fe20003800000 */
.L_x_3708:
[----:B------:R-:W-:Y:S05]  /*11600*/  BRA `(.L_x_3709) ;  /* 0xffffffe400e87947 */ /* 0x000fea000383ffff */
.L_x_3663:
[----:B------:R-:W-:Y:S01]  /*11610*/  BSSY B0, `(.L_x_3710) ;  /* 0x0000008000007945 */ /* 0x000fe20003800000 */
[----:B-----5:R-:W-:Y:S01]  /*11620*/  IMAD.MOV.U32 R13, RZ, RZ, R17 ;  /* 0x000000ffff0d7224 */ /* 0x020fe200078e0011 */
[----:B------:R-:W-:Y:S01]  /*11630*/  MOV R11, RZ ;  /* 0x000000ff000b7202 */ /* 0x000fe20000000f00 */
[----:B------:R-:W-:Y:S02]  /*11640*/  IMAD.MOV.U32 R12, RZ, RZ, 0x1 ;  /* 0x00000001ff0c7424 */ /* 0x000fe400078e00ff */
[----:B------:R-:W-:-:S07]  /*11650*/  IMAD.MOV.U32 R15, RZ, RZ, -0x1 ;  /* 0xffffffffff0f7424 */ /* 0x000fce00078e00ff */
[----:B0-2---:R-:W-:Y:S05]  /*11660*/  WARPSYNC.COLLECTIVE R15, `(.L_x_3711) ;  /* 0x000000000f087348 */ /* 0x005fea0003c00000 */
[----:B------:R1:W3:Y:S02]  /*11670*/  SHFL.UP P6, R14, R13, R12, R11 ;  /* 0x0400000c0d0e7389 */ /* 0x0002e400000c000b */
[----:B0123--:R-:W-:Y:S01]  /*11680*/  ENDCOLLECTIVE ;  /* 0x000000000000791b */ /* 0x00ffe20003800000 */
.L_x_3711:
[----:B------:R-:W-:Y:S05]  /*11690*/  BSYNC B0 ;  /* 0x0000000000007941 */ /* 0x000fea0003800000 */
.L_x_3710:
        /* <DEDUP_REMOVED lines=10> */
.L_x_3712:
        /* <DEDUP_REMOVED lines=8> */
.L_x_3713:
        /* <DEDUP_REMOVED lines=8> */
.L_x_3714:
        /* <DEDUP_REMOVED lines=8> */
.L_x_3715:
[----:B------:R-:W-:Y:S01]  /*118c0*/  IMAD.MOV.U32 R12, RZ, RZ, 0x1f ;  /* 0x0000001fff0c7424 */ /* 0x000fe200078e00ff */
[----:B------:R-:W-:Y:S02]  /*118d0*/  MOV R11, 0x1f ;  /* 0x0000001f000b7802 */ /* 0x000fe40000000f00 */
[----:B------:R-:W-:-:S05]  /*118e0*/  SEL R2, R14, RZ, P0 ;  /* 0x000000ff0e027207 */ /* 0x000fca0000000000 */
[----:B------:R-:W-:-:S04]  /*118f0*/  IMAD.IADD R2, R5, 0x1, R2 ;  /* 0x0000000105027824 */ /* 0x000fc800078e0202 */
[----:B------:R-:W-:-:S07]  /*11900*/  IMAD.MOV.U32 R13, RZ, RZ, R2 ;  /* 0x000000ffff0d7224 */ /* 0x000fce00078e0002 */
[----:B------:R-:W-:Y:S05]  /*11910*/  WARPSYNC.COLLECTIVE R15, `(.L_x_3716) ;  /* 0x000000000f087348 */ /* 0x000fea0003c00000 */
[----:B------:R0:W1:Y:S02]  /*11920*/  SHFL.IDX P6, R14, R13, R12, R11 ;  /* 0x0000000c0d0e7389 */ /* 0x00006400000c000b */
[----:B01----:R-:W-:Y:S01]  /*11930*/  ENDCOLLECTIVE ;  /* 0x000000000000791b */ /* 0x003fe20003800000 */
.L_x_3716:
[----:B------:R-:W-:Y:S05]  /*11940*/  BRA `(.L_x_3717) ;  /* 0xffffffe400cc7947 */ /* 0x000fea000383ffff */
.L_x_3665:
[----:B------:R-:W-:Y:S01]  /*11950*/  BSSY B0, `(.L_x_3718) ;  /* 0x0000006000007945 */ /* 0x000fe20003800000 */
[----:B------:R-:W-:Y:S01]  /*11960*/  PLOP3.LUT P6, PT, P6, PT, PT, 0x8, 0x0 ;  /* 0x000000000000781c */ /* 0x000fe200037ce170 */
[----:B------:R-:W-:-:S12]  /*11970*/  IMAD.MOV.U32 R15, RZ, RZ, -0x1 ;  /* 0xffffffffff0f7424 */ /* 0x000fd800078e00ff */
[----:B0-----:R-:W-:Y:S05]  /*11980*/  WARPSYNC.COLLECTIVE R15, `(.L_x_3719) ;  /* 0x000000000f087348 */ /* 0x001fea0003c00000 */
[----:B------:R-:W-:Y:S01]  /*11990*/  VOTE.ANY R14, PT, P6 ;  /* 0x00000000000e7806 */ /* 0x000fe200030e0100 */
[----:B0-----:R-:W-:Y:S06]  /*119a0*/  ENDCOLLECTIVE ;  /* 0x000000000000791b */ /* 0x001fec0003800000 */
.L_x_3719:
[----:B------:R-:W-:Y:S05]  /*119b0*/  BSYNC B0 ;  /* 0x0000000000007941 */ /* 0x000fea0003800000 */
.L_x_3718:
[----:B------:R-:W-:Y:S01]  /*119c0*/  IMAD.MOV.U32 R3, RZ, RZ, R14 ;  /* 0x000000ffff037224 */ /* 0x000fe200078e000e */
[----:B------:R-:W-:Y:S01]  /*119d0*/  MOV R15, 0xffffffff ;  /* 0xffffffff000f7802 */ /* 0x000fe20000000f00 */
[----:B------:R-:W-:Y:S02]  /*119e0*/  IMAD.MOV.U32 R13, RZ, RZ, R17 ;  /* 0x000000ffff0d7224 */ /* 0x000fe400078e0011 */
[----:B------:R-:W0:Y:S01]  /*119f0*/  POPC R6, R3 ;  /* 0x0000000300067309 */ /* 0x000e220000000000 */
[----:B------:R-:W-:Y:S02]  /*11a00*/  IMAD.MOV.U32 R11, RZ, RZ, 0x1f ;  /* 0x0000001fff0b7424 */ /* 0x000fe400078e00ff */
[----:B0-----:R-:W-:-:S07]  /*11a10*/  IMAD.MOV.U32 R12, RZ, RZ, R6 ;  /* 0x000000ffff0c7224 */ /* 0x001fce00078e0006 */
[----:B------:R-:W-:Y:S05]  /*11a20*/  WARPSYNC.COLLECTIVE R15, `(.L_x_3720) ;  /* 0x000000000f087348 */ /* 0x000fea0003c00000 */
[----:B------:R0:W1:Y:S02]  /*11a30*/  SHFL.IDX P6, R14, R13, R12, R11 ;  /* 0x0000000c0d0e7389 */ /* 0x00006400000c000b */
[----:B01----:R-:W-:Y:S01]  /*11a40*/  ENDCOLLECTIVE ;  /* 0x000000000000791b */ /* 0x003fe20003800000 */
.L_x_3720:
[----:B------:R-:W-:Y:S01]  /*11a50*/  IMAD.MOV.U32 R17, RZ, RZ, R14 ;  /* 0x000000ffff117224 */ /* 0x000fe200078e000e */
[----:B------:R-:W-:Y:S06]  /*11a60*/  BRA `(.L_x_3721) ;  /* 0xffffffe400bc7947 */ /* 0x000fec000383ffff */
.L_x_3667:
[----:B------:R-:W-:Y:S01]  /*11a70*/  BSSY B0, `(.L_x_3722) ;  /* 0x0000007000007945 */ /* 0x000fe20003800000 */
[----:B------:R-:W-:Y:S02]  /*11a80*/  IMAD.MOV.U32 R13, RZ, RZ, R2 ;  /* 0x000000ffff0d7224 */ /* 0x000fe400078e0002 */
[----:B------:R-:W-:Y:S02]  /*11a90*/  IMAD.MOV.U32 R11, RZ, RZ, 0x1f ;  /* 0x0000001fff0b7424 */ /* 0x000fe400078e00ff */
[----:B------:R-:W-:-:S07]  /*11aa0*/  IMAD.MOV.U32 R15, RZ, RZ, -0x1 ;  /* 0xffffffffff0f7424 */ /* 0x000fce00078e00ff */
[----:B012---:R-:W-:Y:S05]  /*11ab0*/  WARPSYNC.COLLECTIVE R15, `(.L_x_3723) ;  /* 0x000000000f087348 */ /* 0x007fea0003c00000 */
[----:B------:R3:W4:Y:S02]  /*11ac0*/  SHFL.IDX P6, R14, R13, R12, R11 ;  /* 0x0000000c0d0e7389 */ /* 0x00072400000c000b */
[----:B01234-:R-:W-:Y:S01]  /*11ad0*/  ENDCOLLECTIVE ;  /* 0x000000000000791b */ /* 0x01ffe20003800000 */
.L_x_3723:
[----:B------:R-:W-:Y:S05]  /*11ae0*/  BSYNC B0 ;  /* 0x0000000000007941 */ /* 0x000fea0003800000 */
.L_x_3722:
[----:B------:R-:W-:Y:S01]  /*11af0*/  IMAD.MOV.U32 R7, RZ, RZ, R14 ;  /* 0x000000ffff077224 */ /* 0x000fe200078e000e */
[----:B------:R-:W-:Y:S06]  /*11b00*/  BRA `(.L_x_3666) ;  /* 0xffffffe400b07947 */ /* 0x000fec000383ffff */
.L_x_3671:
[----:B-1----:R1:W2:Y:S02]  /*11b10*/  SYNCS.PHASECHK.TRANS64.TRYWAIT P0, [R0+URZ+0x22820], R3 ;  /* 0x02282003000075a7 */ /* 0x0022a4000800017f */
[----:B--2---:R-:W-:Y:S05]  /*11b20*/  @!P0 NANOSLEEP.SYNCS 0x989680 ;  /* 0x009896800000895d */ /* 0x004fea0003900000 */
[----:B------:R-:W2:Y:S02]  /*11b30*/  @!P0 SYNCS.PHASECHK.TRANS64 P0, [R0+URZ+0x22820], R3 ;  /* 0x02282003000085a7 */ /* 0x000ea4000800007f */
[----:B--2---:R-:W-:Y:S05]  /*11b40*/  @!P0 BRA `(.L_x_3671) ;  /* 0xfffffffc00f08947 */ /* 0x004fea000383ffff */
[----:B------:R-:W-:Y:S05]  /*11b50*/  BRA `(.L_x_3724) ;  /* 0xffffffec00247947 */ /* 0x000fea000383ffff */
.L_x_3672:
[----:B------:R-:W2:Y:S01]  /*11b60*/  S2R R2, SR_TID.X ;  /* 0x0000000000027919 */ /* 0x000ea20000002100 */
[----:B------:R-:W-:Y:S01]  /*11b70*/  BSSY B0, `(.L_x_3725) ;  /* 0x000000a000007945 */ /* 0x000fe20003800000 */
[----:B------:R-:W-:Y:S02]  /*11b80*/  IMAD.MOV.U32 R12, RZ, RZ, RZ ;  /* 0x000000ffff0c7224 */ /* 0x000fe400078e00ff */
[----:B------:R-:W-:Y:S02]  /*11b90*/  IMAD.MOV.U32 R11, RZ, RZ, 0x1f ;  /* 0x0000001fff0b7424 */ /* 0x000fe400078e00ff */
[----:B------:R-:W-:Y:S01]  /*11ba0*/  IMAD.MOV.U32 R15, RZ, RZ, -0x1 ;  /* 0xffffffffff0f7424 */ /* 0x000fe200078e00ff */
[----:B--2---:R-:W-:-:S04]  /*11bb0*/  SHF.R.U32.HI R2, RZ, 0x5, R2 ;  /* 0x00000005ff027819 */ /* 0x004fc80000011602 */
[----:B------:R-:W-:-:S04]  /*11bc0*/  LOP3.LUT R2, R2, 0x3, RZ, 0xc0, !PT ;  /* 0x0000000302027812 */ /* 0x000fc800078ec0ff */
[----:B0-----:R-:W-:-:S07]  /*11bd0*/  MOV R13, R2 ;  /* 0x00000002000d7202 */ /* 0x001fce0000000f00 */
[----:B-1----:R-:W-:Y:S05]  /*11be0*/  WARPSYNC.COLLECTIVE R15, `(.L_x_3726) ;  /* 0x000000000f087348 */ /* 0x002fea0003c00000 */
[----:B------:R0:W2:Y:S02]  /*11bf0*/  SHFL.IDX P6, R14, R13, R12, R11 ;  /* 0x0000000c0d0e7389 */ /* 0x0000a400000c000b */
[----:B012---:R-:W-:Y:S01]  /*11c00*/  ENDCOLLECTIVE ;  /* 0x000000000000791b */ /* 0x007fe20003800000 */
.L_x_3726:
[----:B------:R-:W-:Y:S05]  /*11c10*/  BSYNC B0 ;  /* 0x0000000000007941 */ /* 0x000fea0003800000 */
.L_x_3725:
[----:B------:R-:W-:Y:S05]  /*11c20*/  BRA `(.L_x_3727) ;  /* 0xffffffec000c7947 */ /* 0x000fea000383ffff */
.L_x_3675:
[----:B------:R-:W-:Y:S01]  /*11c30*/  BSSY B1, `(.L_x_3728) ;  /* 0x0000006000017945 */ /* 0x000fe20003800000 */
[----:B------:R-:W-:-:S07]  /*11c40*/  IMAD.MOV.U32 R15, RZ, RZ, -0x1 ;  /* 0xffffffffff0f7424 */ /* 0x000fce00078e00ff */
[----:B012---:R-:W-:Y:S05]  /*11c50*/  WARPSYNC.COLLECTIVE R15, `(.L_x_3729) ;  /* 0x000000000f0c7348 */ /* 0x007fea0003c00000 */
[----:B------:R-:W-:Y:S02]  /*11c60*/  ELECT P6, UR62, PT ;  /* 0x00000000003e782f */ /* 0x000fe400038c0000 */
[----:B------:R-:W-:Y:S01]  /*11c70*/  MOV R14, UR62 ;  /* 0x0000003e000e7c02 */ /* 0x000fe20008000f00 */
[----:B012---:R-:W-:Y:S10]  /*11c80*/  ENDCOLLECTIVE ;  /* 0x000000000000791b */ /* 0x007ff40003800000 */
.L_x_3729:
[----:B------:R-:W-:Y:S05]  /*11c90*/  BSYNC B1 ;  /* 0x0000000000017941 */ /* 0x000fea0003800000 */
.L_x_3728:
[----:B------:R-:W-:Y:S05]  /*11ca0*/  BRA `(.L_x_3730) ;  /* 0xffffffec00047947 */ /* 0x000fea000383ffff */
.L_x_3677:
[----:B-1----:R1:W2:Y:S02]  /*11cb0*/  SYNCS.PHASECHK.TRANS64.TRYWAIT P0, [R6+URZ], R5 ;  /* 0x00000005060075a7 */ /* 0x0022a4000800017f */
[----:B--2---:R-:W-:Y:S05]  /*11cc0*/  @!P0 NANOSLEEP.SYNCS 0x989680 ;  /* 0x009896800000895d */ /* 0x004fea0003900000 */
[----:B------:R-:W2:Y:S02]  /*11cd0*/  @!P0 SYNCS.PHASECHK.TRANS64 P0, [R6+URZ], R5 ;  /* 0x00000005060085a7 */ /* 0x000ea4000800007f */
[----:B--2---:R-:W-:Y:S05]  /*11ce0*/  @!P0 BRA `(.L_x_3677) ;  /* 0xfffffffc00f08947 */ /* 0x004fea000383ffff */
[----:B------:R-:W-:Y:S05]  /*11cf0*/  BRA `(.L_x_3731) ;  /* 0xffffffec00407947 */ /* 0x000fea000383ffff */
.L_x_3678:
[----:B--2---:R2:W3:Y:S02]  /*11d00*/  SYNCS.PHASECHK.TRANS64.TRYWAIT P0, [R7+URZ], R2 ;  /* 0x00000002070075a7 */ /* 0x0044e4000800017f */
[----:B---3--:R-:W-:Y:S05]  /*11d10*/  @!P0 NANOSLEEP.SYNCS 0x989680 ;  /* 0x009896800000895d */ /* 0x008fea0003900000 */
[----:B------:R-:W3:Y:S02]  /*11d20*/  @!P0 SYNCS.PHASECHK.TRANS64 P0, [R7+URZ], R2 ;  /* 0x00000002070085a7 */ /* 0x000ee4000800007f */
[----:B---3--:R-:W-:Y:S05]  /*11d30*/  @!P0 BRA `(.L_x_3678) ;  /* 0xfffffffc00f08947 */ /* 0x008fea000383ffff */
[----:B------:R-:W-:Y:S05]  /*11d40*/  BRA `(.L_x_3732) ;  /* 0xffffffec00347947 */ /* 0x000fea000383ffff */
.L_x_3680:
[----:B---3--:R3:W4:Y:S02]  /*11d50*/  SYNCS.PHASECHK.TRANS64.TRYWAIT P0, [R4+URZ], R5 ;  /* 0x00000005040075a7 */ /* 0x008724000800017f */
[----:B----4-:R-:W-:Y:S05]  /*11d60*/  @!P0 NANOSLEEP.SYNCS 0x989680 ;  /* 0x009896800000895d */ /* 0x010fea0003900000 */
[----:B------:R-:W4:Y:S02]  /*11d70*/  @!P0 SYNCS.PHASECHK.TRANS64 P0, [R4+URZ], R5 ;  /* 0x00000005040085a7 */ /* 0x000f24000800007f */
[----:B----4-:R-:W-:Y:S05]  /*11d80*/  @!P0 BRA `(.L_x_3680) ;  /* 0xfffffffc00f08947 */ /* 0x010fea000383ffff */
[----:B------:R-:W-:Y:S05]  /*11d90*/  BRA `(.L_x_3733) ;  /* 0xffffffec003c7947 */ /* 0x000fea000383ffff */
.L_x_3734:
        /* <DEDUP_REMOVED lines=14> */
.L_x_4731:


//--------------------- .text._ZN7cutlass13device_kernelIN5flash11enable_sm90INS1_16FlashAttnFwdSm90INS1_25CollectiveMainloopFwdSm90ILi2EN4cute5tupleIJNS5_1CILi1EEES8_S8_EEENS6_IJNS7_ILi128EEENS7_ILi96EEENS7_ILi64EEEEEELi256ENS_10bfloat16_tEfNS_4arch4Sm90ELb1ELb0ELb1ELb1ELb0ELb1ELb0ELb1ELb0ELb0ELb0ELb0EEENS1_21CollectiveEpilogueFwdINS6_IJSA_NS7_ILi256EEESB_EEES9_SE_SG_Li256ELb1ELb0ELb0ELb0EEENS1_36VarlenDynamicPersistentTileSchedulerILi128ELi96ELi256ELi32ELb0ELb0ELb1ELb1ELb1ELb1EEEEEEEEEvNT_6ParamsE --------------------------
	.section	.text._ZN7cutlass13device_kernelIN5flash11enable_sm90INS1_16FlashAttnFwdSm90INS1_25CollectiveMainloopFwdSm90ILi2EN4cute5tupleIJNS5_1CILi1EEES8_S8_EEENS6_IJNS7_ILi128EEENS7_ILi96EEENS7_ILi64EEEEEELi256ENS_10bfloat16_tEfNS_4arch4Sm90ELb1ELb0ELb1ELb1ELb0ELb1ELb0ELb1ELb0ELb0ELb0ELb0EEENS1_21CollectiveEpilogueFwdINS6_IJSA_NS7_ILi256EEESB_EEES9_SE_SG_Li256ELb1ELb0ELb0ELb0EEENS1_36VarlenDynamicPersistentTileSchedulerILi128ELi96ELi256ELi32ELb0ELb0ELb1ELb1ELb1ELb1EEEEEEEEEvNT_6ParamsE,"ax",@progbits
	.align	128
.text._ZN7cutlass13device_kernelIN5flash11enable_sm90INS1_16FlashAttnFwdSm90INS1_25CollectiveMainloopFwdSm90ILi2EN4cute5tupleIJNS5_1CILi1EEES8_S8_EEENS6_IJNS7_ILi128EEENS7_ILi96EEENS7_ILi64EEEEEELi256ENS_10bfloat16_tEfNS_4arch4Sm90ELb1ELb0ELb1ELb1ELb0ELb1ELb0ELb1ELb0ELb0ELb0ELb0EEENS1_21CollectiveEpilogueFwdINS6_IJSA_NS7_ILi256EEESB_EEES9_SE_SG_Li256ELb1ELb0ELb0ELb0EEENS1_36VarlenDynamicPersistentTileSchedulerILi128ELi96ELi256ELi32ELb0ELb0ELb1ELb1ELb1ELb1EEEEEEEEEvNT_6ParamsE:
        .type           _ZN7cutlass13device_kernelIN5flash11enable_sm90INS1_16FlashAttnFwdSm90INS1_25CollectiveMainloopFwdSm90ILi2EN4cute5tupleIJNS5_1CILi1EEES8_S8_EEENS6_IJNS7_ILi128EEENS7_ILi96EEENS7_ILi64EEEEEELi256ENS_10bfloat16_tEfNS_4arch4Sm90ELb1ELb0ELb1ELb1ELb0ELb1ELb0ELb1ELb0ELb0ELb0ELb0EEENS1_21CollectiveEpilogueFwdINS6_IJSA_NS7_ILi256EEESB_EEES9_SE_SG_Li256ELb1ELb0ELb0ELb0EEENS1_36VarlenDynamicPersistentTileSchedulerILi128ELi96ELi256ELi32ELb0ELb0ELb1ELb1ELb1ELb1EEEEEEEEEvNT_6ParamsE,@function
        .size           _ZN7cutlass13device_kernelIN5flash11enable_sm90INS1_16FlashAttnFwdSm90INS1_25CollectiveMainloopFwdSm90ILi2EN4cute5tupleIJNS5_1CILi1EEES8_S8_EEENS6_IJNS7_ILi128EEENS7_ILi96EEENS7_ILi64EEEEEELi256ENS_10bfloat16_tEfNS_4arch4Sm90ELb1ELb0ELb1ELb1ELb0ELb1ELb0ELb1ELb0ELb0ELb0ELb0EEENS1_21CollectiveEpilogueFwdINS6_IJSA_NS7_ILi256EEESB_EEES9_SE_SG_Li256ELb1ELb0ELb0ELb0EEENS1_36VarlenDynamicPersistentTileSchedulerILi128ELi96ELi256ELi32ELb0ELb0ELb1ELb1ELb1ELb1EEEEEEEEEvNT_6ParamsE,(.L_x_4732 - _ZN7cutlass13device_kernelIN5flash11enable_sm90INS1_16FlashAttnFwdSm90INS1_25CollectiveMainloopFwdSm90ILi2EN4cute5tupleIJNS5_1CILi1EEES8_S8_EEENS6_IJNS7_ILi128EEENS7_ILi96EEENS7_ILi64EEEEEELi256ENS_10bfloat16_tEfNS_4arch4Sm90ELb1ELb0ELb1ELb1ELb0ELb1ELb0ELb1ELb0ELb0ELb0ELb0EEENS1_21CollectiveEpilogueFwdINS6_IJSA_NS7_ILi256EEESB_EEES9_SE_SG_Li256ELb1ELb0ELb0ELb0EEENS1_36VarlenDynamicPersistentTileSchedulerILi128ELi96ELi256ELi32ELb0ELb0ELb1ELb1ELb1ELb1EEEEEEEEEvNT_6ParamsE)
        .other          _ZN7cutlass13device_kernelIN5flash11enable_sm90INS1_16FlashAttnFwdSm90INS1_25CollectiveMainloopFwdSm90ILi2EN4cute5tupleIJNS5_1CILi1EEES8_S8_EEENS6_IJNS7_ILi128EEENS7_ILi96EEENS7_ILi64EEEEEELi256ENS_10bfloat16_tEfNS_4arch4Sm90ELb1ELb0ELb1ELb1ELb0ELb1ELb0ELb1ELb0ELb0ELb0ELb0EEENS1_21CollectiveEpilogueFwdINS6_IJSA_NS7_ILi256EEESB_EEES9_SE_SG_Li256ELb1ELb0ELb0ELb0EEENS1_36VarlenDynamicPersistentTileSchedulerILi128ELi96ELi256ELi32ELb0ELb0ELb1ELb1ELb1ELb1EEEEEEEEEvNT_6ParamsE,@"STO_CUDA_ENTRY STV_DEFAULT"
_ZN7cutlass13device_kernelIN5flash11enable_sm90INS1_16FlashAttnFwdSm90INS1_25CollectiveMainloopFwdSm90ILi2EN4cute5tupleIJNS5_1CILi1EEES8_S8_EEENS6_IJNS7_ILi128EEENS7_ILi96EEENS7_ILi64EEEEEELi256ENS_10bfloat16_tEfNS_4arch4Sm90ELb1ELb0ELb1ELb1ELb0ELb1ELb0ELb1ELb0ELb0ELb0ELb0EEENS1_21CollectiveEpilogueFwdINS6_IJSA_NS7_ILi256EEESB_EEES9_SE_SG_Li256ELb1ELb0ELb0ELb0EEENS1_36VarlenDynamicPersistentTileSchedulerILi128ELi96ELi256ELi32ELb0ELb0ELb1ELb1ELb1ELb1EEEEEEEEEvNT_6ParamsE:
        /* <DEDUP_REMOVED lines=27> */
.L_x_3736:
[----:B------:R-:W-:Y:S05]  /*01b0*/  BSYNC B0 ;  /* 0x0000000000007941 */ /* 0x000fea0003800000 */
.L_x_3735:
        /* <DEDUP_REMOVED lines=41> */
.L_x_3737:
        /* <DEDUP_REMOVED lines=22> */
.L_x_3738:
        /* <DEDUP_REMOVED lines=18> */
.L_x_3739:
        /* <DEDUP_REMOVED lines=22> */
.L_x_3740:
        /* <DEDUP_REMOVED lines=22> */
.L_x_3741:
        /* <DEDUP_REMOVED lines=8> */
.L_x_3744:
        /* <DEDUP_REMOVED lines=31> */
[----:B------:R-:W-:-:S03]  /*0c00*/  IMAD.IADD R237, R9, 0x1, -R237 ;  /* 0x0000000109ed7824 */ /* 0x000fc600078e0aed */
        /* <DEDUP_REMOVED lines=10> */
[----:B------:R-:W-:Y:S02]  /*0cb0*/  LEA.HI R3, R0, R9, RZ, 0x4 ;  /* 0x0000000900037211 */ /* 0x000fe400078f20ff */
        /* <DEDUP_REMOVED lines=8> */
[----:B------:R-:W-:Y:S02]  /*0d40*/  IMAD R212, R2, 0x40, R7 ;  /* 0x0000004002d47824 */ /* 0x000fe400078e0207 */
[----:B------:R-:W-:-:S02]  /*0d50*/  IMAD R4, R209, 0x10, R4 ;  /* 0x00000010d1047824 */ /* 0x000fc400078e0204 */
[----:B------:R-:W-:Y:S02]  /*0d60*/  IMAD.IADD R3, R6, 0x1, -R3 ;  /* 0x0000000106037824 */ /* 0x000fe400078e0a03 */
[----:B------:R-:W-:Y:S02]  /*0d70*/  IMAD.MOV.U32 R2, RZ, RZ, RZ ;  /* 0x000000ffff027224 */ /* 0x000fe400078e00ff */
[----:B------:R-:W-:Y:S01]  /*0d80*/  IMAD R8, R4, 0x8, R3 ;  /* 0x0000000804087824 */ /* 0x000fe200078e0203 */
[CC--:B------:R-:W-:Y:S02]  /*0d90*/  LEA.HI R3, R0.reuse, R9.reuse, RZ, 0x2 ;  /* 0x0000000900037211 */ /* 0x0c0fe400078f10ff */
[----:B------:R-:W-:Y:S02]  /*0da0*/  LEA.HI R0, R0, R9, RZ, 0x3 ;  /* 0x0000000900007211 */ /* 0x000fe400078f18ff */
[----:B------:R-:W-:Y:S02]  /*0db0*/  SHF.R.S32.HI R19, RZ, 0x2, R3 ;  /* 0x00000002ff137819 */ /* 0x000fe40000011403 */
[----:B------:R-:W-:-:S02]  /*0dc0*/  LOP3.LUT R236, R3, 0xfffffffc, RZ, 0xc0, !PT ;  /* 0xfffffffc03ec7812 */ /* 0x000fc400078ec0ff */
[----:B------:R-:W-:Y:S01]  /*0dd0*/  SHF.R.S32.HI R206, RZ, 0x3, R0 ;  /* 0x00000003ffce7819 */ /* 0x000fe20000011400 */
[----:B------:R-:W-:Y:S01]  /*0de0*/  VIADD R219, R19, 0x40 ;  /* 0x0000004013db7836 */ /* 0x000fe20000000000 */
[----:B------:R-:W-:Y:S02]  /*0df0*/  IADD3 R236, R9, -R236, RZ ;  /* 0x800000ec09ec7210 */ /* 0x000fe40007ffe0ff */
[----:B------:R-:W-:Y:S01]  /*0e00*/  LOP3.LUT R0, R0, 0x1ffffff8, RZ, 0xc0, !PT ;  /* 0x1ffffff800007812 */ /* 0x000fe200078ec0ff */
[----:B------:R-:W-:Y:S01]  /*0e10*/  IMAD.SHL.U32 R208, R219, 0x40, RZ ;  /* 0x00000040dbd07824 */ /* 0x000fe200078e00ff */
[----:B------:R-:W-:Y:S01]  /*0e20*/  SHF.R.S32.HI R6, RZ, 0x1f, R219 ;  /* 0x0000001fff067819 */ /* 0x000fe200000114db */
[----:B------:R-:W-:Y:S01]  /*0e30*/  IMAD.SHL.U32 R16, R236, 0x8, RZ ;  /* 0x00000008ec107824 */ /* 0x000fe200078e00ff */
[----:B------:R-:W-:Y:S01]  /*0e40*/  SHF.R.S32.HI R4, RZ, 0x1f, R3 ;  /* 0x0000001fff047819 */ /* 0x000fe20000011403 */
[----:B------:R-:W-:Y:S01]  /*0e50*/  IMAD.IADD R0, R9, 0x1, -R0 ;  /* 0x0000000109007824 */ /* 0x000fe200078e0a00 */
[----:B------:R-:W-:-:S02]  /*0e60*/  LEA.HI R6, R6, R219, RZ, 0x3 ;  /* 0x000000db06067211 */ /* 0x000fc400078f18ff */
[----:B------:R-:W-:Y:S01]  /*0e70*/  LOP3.LUT R208, R208, 0x1c0, RZ, 0xc0, !PT ;  /* 0x000001c0d0d07812 */ /* 0x000fe200078ec0ff */
[----:B------:R-:W-:Y:S01]  /*0e80*/  IMAD.SHL.U32 R205, R0, 0x8, RZ ;  /* 0x0000000800cd7824 */ /* 0x000fe200078e00ff */
[----:B------:R-:W-:Y:S01]  /*0e90*/  LEA.HI R4, R4, R19, RZ, 0x3 ;  /* 0x0000001304047211 */ /* 0x000fe200078f18ff */
[----:B------:R-:W-:Y:S01]  /*0ea0*/  IMAD.SHL.U32 R6, R6, 0x40, RZ ;  /* 0x0000004006067824 */ /* 0x000fe200078e00ff */
[----:B------:R-:W-:Y:S02]  /*0eb0*/  SHF.R.U32.HI R7, RZ, 0x3, R208 ;  /* 0x00000003ff077819 */ /* 0x000fe400000116d0 */
[----:B------:R-:W-:Y:S02]  /*0ec0*/  LOP3.LUT R3, R208, 0x38, R16, 0xf8, !PT ;  /* 0x00000038d0037812 */ /* 0x000fe400078ef810 */
[----:B------:R-:W-:Y:S02]  /*0ed0*/  LOP3.LUT R210, R6, 0xfffffe00, RZ, 0xc0, !PT ;  /* 0xfffffe0006d27812 */ /* 0x000fe400078ec0ff */
[----:B------:R-:W-:-:S02]  /*0ee0*/  LOP3.LUT R0, R5, 0x7ffffffc, RZ, 0xc0, !PT ;  /* 0x7ffffffc05007812 */ /* 0x000fc400078ec0ff */
[----:B------:R-:W-:Y:S02]  /*0ef0*/  LOP3.LUT R4, R4, 0xfffffff8, RZ, 0xc0, !PT ;  /* 0xfffffff804047812 */ /* 0x000fe400078ec0ff */
[----:B------:R-:W-:Y:S01]  /*0f00*/  LOP3.LUT R3, R210, R3, R7, 0xf6, !PT ;  /* 0x00000003d2037212 */ /* 0x000fe200078ef607 */
[----:B------:R-:W-:Y:S01]  /*0f10*/  IMAD.IADD R211, R237, 0x1, -R0 ;  /* 0x00000001edd37824 */ /* 0x000fe200078e0a00 */
[----:B------:R-:W-:Y:S01]  /*0f20*/  SHF.R.S32.HI R227, RZ, 0x1f, R19 ;  /* 0x0000001fffe37819 */ /* 0x000fe20000011413 */
[----:B------:R-:W-:Y:S01]  /*0f30*/  IMAD.IADD R234, R19, 0x1, -R4 ;  /* 0x0000000113ea7824 */ /* 0x000fe200078e0a04 */
[----:B------:R-:W-:Y:S01]  /*0f40*/  SHF.R.S32.HI R233, RZ, 0x1f, R219 ;  /* 0x0000001fffe97819 */ /* 0x000fe200000114db */
[----:B------:R-:W-:Y:S01]  /*0f50*/  IMAD R0, R3, 0x2, R18 ;  /* 0x0000000203007824 */ /* 0x000fe200078e0212 */
[----:B------:R-:W-:Y:S01]  /*0f60*/  SHF.R.S32.HI R17, RZ, 0x1f, R16 ;  /* 0x0000001fff117819 */ /* 0x000fe20000011410 */
[----:B------:R-:W-:-:S03]  /*0f70*/  IMAD.SHL.U32 R4, R8, 0x8, RZ ;  /* 0x0000000808047824 */ /* 0x000fc600078e00ff */
[----:B------:R0:W-:Y:S04]  /*0f80*/  STL [R1+0x4], R0 ;  /* 0x0000040001007387 */ /* 0x0001e80000100800 */
[----:B------:R0:W-:Y:S02]  /*0f90*/  STL [R1+0xc], R4 ;  /* 0x00000c0401007387 */ /* 0x0001e40000100800 */
.L_x_3899:
[----:B01---5:R-:W0:Y:S02]  /*0fa0*/  LDC.64 R4, c[0x0][0xc60] ;  /* 0x00031800ff047b82 */ /* 0x023e240000000a00 */
[----:B0-----:R-:W-:-:S05]  /*0fb0*/  IMAD.WIDE R4, R203, 0x4, R4 ;  /* 0x00000004cb047825 */ /* 0x001fca00078e0204 */
[----:B--2---:R-:W2:Y:S01]  /*0fc0*/  LDG.E R218, desc[UR40][R4.64] ;  /* 0x0000002804da7981 */ /* 0x004ea2000c1e1900 */
[----:B------:R-:W-:Y:S05]  /*0fd0*/  YIELD ;  /* 0x0000000000007946 */ /* 0x000fea0003800000 */
[----:B------:R-:W-:Y:S01]  /*0fe0*/  ULDC.64 UR4, c[0x0][0xa28] ;  /* 0x00028a0000047ab9 */ /* 0x000fe20000000a00 */
[----:B------:R-:W-:Y:S01]  /*0ff0*/  ULDC.64 UR8, c[0x0][0xa18] ;  /* 0x0002860000087ab9 */ /* 0x000fe20000000a00 */
[----:B------:R-:W-:Y:S01]  /*1000*/  ISETP.NE.U32.AND P1, PT, RZ, UR4, PT ;  /* 0x00000004ff007c0c */ /* 0x000fe2000bf25070 */
[----:B------:R-:W-:Y:S01]  /*1010*/  ULDC.64 UR6, c[0x0][0xa08] ;  /* 0x0002820000067ab9 */ /* 0x000fe20000000a00 */
[----:B------:R-:W-:Y:S01]  /*1020*/  IMAD.MOV.U32 R3, RZ, RZ, RZ ;  /* 0x000000ffff037224 */ /* 0x000fe200078e00ff */
[----:B------:R-:W-:Y:S01]  /*1030*/  ISETP.NE.U32.AND P0, PT, RZ, UR6, PT ;  /* 0x00000006ff007c0c */ /* 0x000fe2000bf05070 */
[----:B------:R-:W-:Y:S01]  /*1040*/  IMAD.MOV.U32 R27, RZ, RZ, RZ ;  /* 0x000000ffff1b7224 */ /* 0x000fe200078e00ff */
[----:B------:R-:W-:-:S02]  /*1050*/  ISETP.NE.AND.EX P1, PT, RZ, UR5, PT, P1 ;  /* 0x00000005ff007c0c */ /* 0x000fc4000bf25310 */
[----:B------:R-:W-:Y:S02]  /*1060*/  ISETP.NE.AND.EX P0, PT, RZ, UR7, PT, P0 ;  /* 0x00000007ff007c0c */ /* 0x000fe4000bf05300 */
[----:B--2---:R-:W-:Y:S01]  /*1070*/  SHF.R.S32.HI R235, RZ, 0x1f, R218 ;  /* 0x0000001fffeb7819 */ /* 0x004fe200000114da */
[----:B------:R-:W-:-:S08]  /*1080*/  IMAD.SHL.U32 R216, R218, 0x4, RZ ;  /* 0x00000004dad87824 */ /* 0x000fd000078e00ff */
[C---:B------:R-:W-:Y:S02]  /*1090*/  @P1 LEA R6, P2, R218.reuse, UR4, 0x2 ;  /* 0x00000004da061c11 */ /* 0x040fe4000f8410ff */
        /* <DEDUP_REMOVED lines=24> */
[----:B0--3--:R-:W-:Y:S06]  /*1220*/  @P2 BRA `(.L_x_3746) ;  /* 0x0000000000242947 */ /* 0x009fec0003800000 */
        /* <DEDUP_REMOVED lines=9> */
.L_x_3746:
[----:B------:R-:W-:Y:S01]  /*12c0*/  ULDC.64 UR4, c[0x0][0xa20] ;  /* 0x0002880000047ab9 */ /* 0x000fe20000000a00 */
[----:B------:R-:W-:Y:S01]  /*12d0*/  MOV R228, R201 ;  /* 0x000000c900e47202 */ /* 0x000fe20000000f00 */
[----:B------:R-:W-:Y:S01]  /*12e0*/  IMAD.MOV.U32 R213, RZ, RZ, R202 ;  /* 0x000000ffffd57224 */ /* 0x000fe200078e00ca */
[----:B------:R-:W-:-:S04]  /*12f0*/  ISETP.NE.U32.AND P1, PT, RZ, UR4, PT ;  /* 0x00000004ff007c0c */ /* 0x000fc8000bf25070 */
[----:B------:R-:W-:-:S13]  /*1300*/  ISETP.NE.AND.EX P1, PT, RZ, UR5, PT, P1 ;  /* 0x00000005ff007c0c */ /* 0x000fda000bf25310 */
[----:B------:R-:W-:Y:S05]  /*1310*/  @!P1 BRA `(.L_x_3747) ;  /* 0x0000000000109947 */ /* 0x000fea0003800000 */
[----:B------:R-:W-:-:S04]  /*1320*/  IADD3 R4, P0, R216, UR4, RZ ;  /* 0x00000004d8047c10 */ /* 0x000fc8000ff1e0ff */
[----:B------:R-:W-:-:S05]  /*1330*/  IADD3.X R5, R217, UR5, RZ, P0, !PT ;  /* 0x00000005d9057c10 */ /* 0x000fca00087fe4ff */
[----:B------:R0:W5:Y:S01]  /*1340*/  LDG.E R24, desc[UR40][R4.64] ;  /* 0x0000002804187981 */ /* 0x000162000c1e1900 */
[----:B------:R-:W-:Y:S05]  /*1350*/  BRA `(.L_x_3748) ;  /* 0x0000000000107947 */ /* 0x000fea0003800000 */
.L_x_3747:
[----:B------:R-:W-:Y:S05]  /*1360*/  @!P0 BRA `(.L_x_3748) ;  /* 0x00000000000c8947 */ /* 0x000fea0003800000 */
[----:B------:R-:W2:Y:S04]  /*1370*/  LDG.E R5, desc[UR40][R8.64] ;  /* 0x0000002808057981 */ /* 0x000ea8000c1e1900 */
[----:B------:R-:W2:Y:S02]  /*1380*/  LDG.E R24, desc[UR40][R8.64+0x4] ;  /* 0x0000042808187981 */ /* 0x000ea4000c1e1900 */
[----:B--2---:R-:W-:-:S07]  /*1390*/  IMAD.IADD R24, R24, 0x1, -R5 ;  /* 0x0000000118187824 */ /* 0x004fce00078e0a05 */
.L_x_3748:
        /* <DEDUP_REMOVED lines=9> */
[----:B------:R-:W-:Y:S01]  /*1430*/  LEA R3, R201, 0xdf, 0x7 ;  /* 0x000000dfc9037811 */ /* 0x000fe200078e38ff */
        /* <DEDUP_REMOVED lines=10> */
[C---:B------:R-:W-:Y:S01]  /*14e0*/  VIADD R0, R203.reuse, 0x5f ;  /* 0x0000005fcb007836 */ /* 0x040fe20000000000 */
[----:B------:R-:W-:-:S03]  /*14f0*/  IADD3 R3, R203, R3, -R200 ;  /* 0x00000003cb037210 */ /* 0x000fc60007ffe8c8 */
[----:B------:R-:W-:-:S04]  /*1500*/  IMAD.HI R0, R0, 0x2aaaaaab, RZ ;  /* 0x2aaaaaab00007827 */ /* 0x000fc800078e02ff */
[----:B------:R-:W-:Y:S01]  /*1510*/  IMAD.HI R4, R3, 0x2aaaaaab, RZ ;  /* 0x2aaaaaab03047827 */ /* 0x000fe200078e02ff */
[----:B------:R-:W-:-:S04]  /*1520*/  SHF.R.U32.HI R3, RZ, 0x1f, R0 ;  /* 0x0000001fff037819 */ /* 0x000fc80000011600 */
[----:B------:R-:W-:Y:S02]  /*1530*/  SHF.R.U32.HI R5, RZ, 0x1f, R4 ;  /* 0x0000001fff057819 */ /* 0x000fe40000011604 */
[----:B------:R-:W-:Y:S02]  /*1540*/  LEA.HI.SX32 R3, R0, R3, 0x1c ;  /* 0x0000000300037211 */ /* 0x000fe400078fe2ff */
[----:B------:R-:W-:-:S04]  /*1550*/  LEA.HI.SX32 R176, R4, R5, 0x1c ;  /* 0x0000000504b07211 */ /* 0x000fc800078fe2ff */
[----:B------:R-:W-:-:S05]  /*1560*/  VIMNMX R176, R3, R176, PT ;  /* 0x000000b003b07248 */ /* 0x000fca0003fe0100 */
        /* <DEDUP_REMOVED lines=32> */
[----:B-1---5:R-:W-:Y:S05]  /*1770*/  CALL.ABS.NOINC R14 ;  /* 0x000000000e007343 */ /* 0x022fea0003c00000 */
.L_x_3751:
[----:B------:R-:W-:Y:S05]  /*1780*/  BSYNC B6 ;  /* 0x0000000000067941 */ /* 0x000fea0003800000 */
.L_x_3750:
        /* <DEDUP_REMOVED lines=20> */
.L_x_3753:
[----:B------:R-:W-:Y:S05]  /*18d0*/  BSYNC B6 ;  /* 0x0000000000067941 */ /* 0x000fea0003800000 */
.L_x_3752:
        /* <DEDUP_REMOVED lines=8> */
[C---:B------:R-:W-:Y:S01]  /*1960*/  IADD3 R96, R16.reuse, 0x20, RZ ;  /* 0x0000002010607810 */ /* 0x040fe20007ffe0ff */
[C---:B------:R-:W-:Y:S02]  /*1970*/  VIADD R95, R16.reuse, 0x40 ;  /* 0x00000040105f7836 */ /* 0x040fe40000000000 */
[----:B------:R-:W-:Y:S01]  /*1980*/  VIADD R94, R16, 0x60 ;  /* 0x00000060105e7836 */ /* 0x000fe20000000000 */
[----:B------:R-:W3:Y:S05]  /*1990*/  LDC.64 R54, c[0x0][0x3d8] ;  /* 0x0000f600ff367b82 */ /* 0x000eea0000000a00 */
[----:B------:R-:W-:-:S03]  /*19a0*/  @P0 IADD3 R4, P1, R216, UR4, RZ ;  /* 0x00000004d8040c10 */ /* 0x000fc6000ff3e0ff */
[----:B------:R-:W4:Y:S01]  /*19b0*/  LDC R27, c[0x0][0x3d4] ;  /* 0x0000f500ff1b7b82 */ /* 0x000f220000000800 */
[----:B------:R-:W-:Y:S01]  /*19c0*/  @P0 IADD3.X R5, R217, UR5, RZ, P1, !PT ;  /* 0x00000005d9050c10 */ /* 0x000fe20008ffe4ff */
[----:B------:R-:W-:-:S04]  /*19d0*/  ULDC.64 UR4, c[0x0][0x2f8] ;  /* 0x0000be0000047ab9 */ /* 0x000fc80000000a00 */
[----:B------:R2:W4:Y:S01]  /*19e0*/  @P0 LDG.E R25, desc[UR40][R4.64] ;  /* 0x0000002804190981 */ /* 0x000522000c1e1900 */
[----:B0-----:R-:W-:Y:S01]  /*19f0*/  ISETP.NE.AND P0, PT, R0, 0x1, PT ;  /* 0x000000010000780c */ /* 0x001fe20003f05270 */
[C---:B------:R-:W-:Y:S01]  /*1a00*/  VIADD R92, R16.reuse, 0x80 ;  /* 0x00000080105c7836 */ /* 0x040fe20000000000 */
[----:B------:R-:W-:Y:S01]  /*1a10*/  SHF.R.S32.HI R26, RZ, 0x1f, R56 ;  /* 0x0000001fff1a7819 */ /* 0x000fe20000011438 */
[----:B------:R-:W-:Y:S01]  /*1a20*/  VIADD R90, R16, 0xa0 ;  /* 0x000000a0105a7836 */ /* 0x000fe20000000000 */
[----:B------:R-:W-:Y:S01]  /*1a30*/  SHF.L.U32 R85, R234, 0x6, RZ ;  /* 0x00000006ea557819 */ /* 0x000fe200000006ff */
[----:B------:R-:W-:Y:S01]  /*1a40*/  IMAD.SHL.U32 R28, R236, 0x4, RZ ;  /* 0x00000004ec1c7824 */ /* 0x000fe200078e00ff */
[----:B-1----:R-:W-:Y:S01]  /*1a50*/  SHF.L.U64.HI R86, R42, 0x6, R43 ;  /* 0x000000062a567819 */ /* 0x002fe2000001022b */
[-C--:B------:R-:W-:Y:S01]  /*1a60*/  IMAD R6, R26, R42.reuse, RZ ;  /* 0x0000002a1a067224 */ /* 0x080fe200078e02ff */
[----:B------:R-:W-:Y:S01]  /*1a70*/  LOP3.LUT R85, R85, 0x1c0, RZ, 0xc0, !PT ;  /* 0x000001c055557812 */ /* 0x000fe200078ec0ff */
[----:B--2---:R-:W-:Y:S01]  /*1a80*/  IMAD.WIDE.U32 R4, R56, R42, RZ ;  /* 0x0000002a38047225 */ /* 0x004fe200078e00ff */
[----:B------:R-:W-:-:S02]  /*1a90*/  SHF.R.U32.HI R32, RZ, 0x7, R20 ;  /* 0x00000007ff207819 */ /* 0x000fc40000011614 */
[----:B------:R-:W-:Y:S01]  /*1aa0*/  SHF.R.S32.HI R29, RZ, 0x1f, R28 ;  /* 0x0000001fff1d7819 */ /* 0x000fe2000001141c */
[----:B------:R-:W0:Y:S01]  /*1ab0*/  @P0 LDC R3, c[0x0][0x42c] ;  /* 0x00010b00ff030b82 */ /* 0x000e220000000800 */
[C---:B------:R-:W-:Y:S01]  /*1ac0*/  ISETP.NE.AND P6, PT, R32.reuse, 0x1, PT ;  /* 0x000000012000780c */ /* 0x040fe20003fc5270 */
[----:B------:R-:W-:Y:S01]  /*1ad0*/  IMAD.MOV.U32 R78, RZ, RZ, 0x20 ;  /* 0x00000020ff4e7424 */ /* 0x000fe200078e00ff */
[----:B------:R-:W-:Y:S01]  /*1ae0*/  SHF.R.U32.HI R80, RZ, 0x3, R85 ;  /* 0x00000003ff507819 */ /* 0x000fe20000011655 */
[----:B------:R-:W-:Y:S01]  /*1af0*/  VIADD R79, R32, 0x8 ;  /* 0x00000008204f7836 */ /* 0x000fe20000000000 */
[----:B------:R-:W-:Y:S01]  /*1b00*/  SHF.R.U32.HI R32, RZ, 0x3, R208 ;  /* 0x00000003ff207819 */ /* 0x000fe200000116d0 */
[----:B------:R-:W-:Y:S01]  /*1b10*/  IMAD R75, R43, 0x60, RZ ;  /* 0x000000602b4b7824 */ /* 0x000fe200078e02ff */
[----:B---3--:R-:W-:Y:S01]  /*1b20*/  SHF.L.U64.HI R83, R54, 0x6, R55 ;  /* 0x0000000636537819 */ /* 0x008fe20000010237 */
[----:B------:R-:W1:Y:S01]  /*1b30*/  @P0 LDC R7, c[0x0][0x430] ;  /* 0x00010c00ff070b82 */ /* 0x000e620000000800 */
[----:B------:R-:W-:-:S02]  /*1b40*/  IMAD.SHL.U32 R84, R42, 0x40, RZ ;  /* 0x000000402a547824 */ /* 0x000fc400078e00ff */
[----:B------:R-:W-:Y:S02]  /*1b50*/  IMAD.SHL.U32 R81, R54, 0x40, RZ ;  /* 0x0000004036517824 */ /* 0x000fe400078e00ff */
[----:B----4-:R-:W-:Y:S02]  /*1b60*/  IMAD.SHL.U32 R76, R27, 0x2, RZ ;  /* 0x000000021b4c7824 */ /* 0x010fe400078e00ff */
        /* <DEDUP_REMOVED lines=16> */
[----:B------:R-:W-:Y:S01]  /*1c70*/  SEL R8, R0, RZ, !P0 ;  /* 0x000000ff00087207 */ /* 0x000fe20004000000 */
[----:B------:R-:W0:Y:S02]  /*1c80*/  LDC.64 R24, c[0x0][0x3e8] ;  /* 0x0000fa00ff187b82 */ /* 0x000e240000000a00 */
[----:B------:R-:W-:-:S04]  /*1c90*/  IMAD.WIDE.U32 R20, R41, UR4, R4 ;  /* 0x0000000429147c25 */ /* 0x000fc8000f8e0004 */
[----:B------:R-:W-:Y:S02]  /*1ca0*/  IMAD R0, R8, UR4, RZ ;  /* 0x0000000408007c24 */ /* 0x000fe4000f8e02ff */
[----:B------:R-:W-:-:S04]  /*1cb0*/  IMAD.WIDE.U32 R4, R19, R42, R16 ;  /* 0x0000002a13047225 */ /* 0x000fc800078e0010 */
[----:B------:R-:W-:Y:S01]  /*1cc0*/  IMAD R93, R41, UR5, R0 ;  /* 0x00000005295d7c24 */ /* 0x000fe2000f8e0200 */
[----:B------:R-:W-:Y:S05]  /*1cd0*/  @!P6 WARPSYNC.ALL ;  /* 0x000000000000e948 */ /* 0x000fea0003800000 */
[----:B------:R-:W-:Y:S01]  /*1ce0*/  ULDC UR4, c[0x0][0x310] ;  /* 0x0000c40000047ab9 */ /* 0x000fe20000000800 */
[----:B------:R-:W-:Y:S01]  /*1cf0*/  IMAD.IADD R93, R21, 0x1, R93 ;  /* 0x00000001155d7824 */ /* 0x000fe200078e025d */
[----:B------:R-:W-:Y:S01]  /*1d00*/  ISETP.GE.AND P1, PT, R96, UR4, PT ;  /* 0x0000000460007c0c */ /* 0x000fe2000bf26270 */
[----:B------:R-:W-:Y:S01]  /*1d10*/  ULDC.64 UR6, c[0x0][0x320] ;  /* 0x0000c80000067ab9 */ /* 0x000fe20000000a00 */
[----:B------:R-:W-:Y:S01]  /*1d20*/  @!P6 BAR.SYNC.DEFER_BLOCKING 0x9, 0x100 ;  /* 0x024400000000eb1d */ /* 0x000fe20000010000 */
[----:B------:R-:W-:Y:S01]  /*1d30*/  IADD3 R91, P0, R20, R4, RZ ;  /* 0x00000004145b7210 */ /* 0x000fe20007f1e0ff */
[----:B------:R-:W-:Y:S01]  /*1d40*/  VIADD R4, R16, 0xc0 ;  /* 0x000000c010047836 */ /* 0x000fe20000000000 */
[----:B------:R-:W-:Y:S01]  /*1d50*/  SEL R3, RZ, 0xffffffff, P1 ;  /* 0xffffffffff037807 */ /* 0x000fe20000800000 */
[----:B0-----:R-:W-:Y:S01]  /*1d60*/  IMAD.WIDE.U32 R10, R19, R24, R16 ;  /* 0x00000018130a7225 */ /* 0x001fe200078e0010 */
[----:B------:R-:W-:-:S02]  /*1d70*/  IADD3.X R89, R93, R5, R6, P0, !PT ;  /* 0x000000055d597210 */ /* 0x000fc400007fe406 */
[C---:B------:R-:W-:Y:S01]  /*1d80*/  ISETP.GE.AND P0, PT, R16.reuse, UR4, PT ;  /* 0x0000000410007c0c */ /* 0x040fe2000bf06270 */
[----:B------:R-:W-:Y:S01]  /*1d90*/  VIADD R6, R16, 0xe0 ;  /* 0x000000e010067836 */ /* 0x000fe20000000000 */
[----:B------:R-:W-:Y:S01]  /*1da0*/  ISETP.GE.AND P1, PT, R94, UR4, PT ;  /* 0x000000045e007c0c */ /* 0x000fe2000bf26270 */
[----:B------:R-:W-:Y:S01]  /*1db0*/  IMAD.SHL.U32 R5, R3, 0x2, RZ ;  /* 0x0000000203057824 */ /* 0x000fe200078e00ff */
[----:B------:R-:W-:Y:S01]  /*1dc0*/  SEL R0, RZ, 0x1, P0 ;  /* 0x00000001ff007807 */ /* 0x000fe20000000000 */
[----:B------:R-:W-:Y:S01]  /*1dd0*/  IMAD R3, R7, UR6, RZ ;  /* 0x0000000607037c24 */ /* 0x000fe2000f8e02ff */
[----:B------:R-:W-:Y:S01]  /*1de0*/  ISETP.GE.AND P0, PT, R95, UR4, PT ;  /* 0x000000045f007c0c */ /* 0x000fe2000bf06270 */
[----:B------:R-:W-:Y:S01]  /*1df0*/  IMAD.WIDE.U32 R42, R42, 0x60, RZ ;  /* 0x000000602a2a7825 */ /* 0x000fe200078e00ff */
[----:B------:R-:W-:Y:S02]  /*1e00*/  ISETP.GE.AND P3, PT, R6, UR4, PT ;  /* 0x0000000406007c0c */ /* 0x000fe4000bf66270 */
[----:B------:R-:W-:Y:S01]  /*1e10*/  LOP3.LUT R0, R5, 0x2, R0, 0xe2, !PT ;  /* 0x0000000205007812 */ /* 0x000fe200078ee200 */
[----:B------:R-:W-:Y:S01]  /*1e20*/  IMAD R7, R202, UR7, R3 ;  /* 0x00000007ca077c24 */ /* 0x000fe2000f8e0203 */
[----:B------:R-:W-:Y:S01]  /*1e30*/  SEL R3, RZ, 0x4, P0 ;  /* 0x00000004ff037807 */ /* 0x000fe20000000000 */
[----:B------:R-:W-:Y:S01]  /*1e40*/  IMAD.WIDE.U32 R48, R24, 0x60, RZ ;  /* 0x0000006018307825 */ /* 0x000fe200078e00ff */
[----:B------:R-:W-:-:S02]  /*1e50*/  SEL R6, RZ, 0x8, P1 ;  /* 0x00000008ff067807 */ /* 0x000fc40000800000 */
[----:B------:R-:W-:Y:S01]  /*1e60*/  ISETP.GE.AND P0, PT, R92, UR4, PT ;  /* 0x000000045c007c0c */ /* 0x000fe2000bf06270 */
[----:B------:R-:W-:Y:S01]  /*1e70*/  IMAD.SHL.U32 R87, R24, 0x40, RZ ;  /* 0x0000004018577824 */ /* 0x000fe200078e00ff */
[----:B------:R-:W-:Y:S01]  /*1e80*/  ISETP.GE.AND P1, PT, R90, UR4, PT ;  /* 0x000000045a007c0c */ /* 0x000fe2000bf26270 */
[----:B------:R-:W-:Y:S01]  /*1e90*/  IMAD.IADD R75, R43, 0x1, R75 ;  /* 0x000000012b4b7824 */ /* 0x000fe200078e024b */
        /* <DEDUP_REMOVED lines=18> */
[----:B------:R-:W-:Y:S01]  /*1fc0*/  IADD3 R56, P2, R19, R56, RZ ;  /* 0x0000003813387210 */ /* 0x000fe20007f5e0ff */
[-C--:B------:R-:W-:Y:S01]  /*1fd0*/  IMAD R4, R227, R54.reuse, RZ ;  /* 0x00000036e3047224 */ /* 0x080fe200078e02ff */
[----:B------:R-:W-:Y:S01]  /*1fe0*/  SHF.L.U64.HI R82, R24, 0x6, R25 ;  /* 0x0000000618527819 */ /* 0x000fe20000010219 */
[----:B------:R-:W-:Y:S01]  /*1ff0*/  IMAD.IADD R3, R16, 0x1, R3 ;  /* 0x0000000110037824 */ /* 0x000fe200078e0203 */
[----:B------:R-:W-:Y:S01]  /*2000*/  SEL R78, R78, 0xffffffe0, !P1 ;  /* 0xffffffe04e4e7807 */ /* 0x000fe20004800000 */
[C---:B------:R-:W-:Y:S01]  /*2010*/  IMAD R13, R19.reuse, R55, R4 ;  /* 0x00000037130d7224 */ /* 0x040fe200078e0204 */
[----:B------:R-:W-:Y:S01]  /*2020*/  ISETP.GE.AND P1, PT, R16, UR4, PT ;  /* 0x0000000410007c0c */ /* 0x000fe2000bf26270 */
[----:B------:R-:W-:Y:S01]  /*2030*/  IMAD.WIDE.U32 R4, R19, R54, R28 ;  /* 0x0000003613047225 */ /* 0x000fe200078e001c */
[----:B------:R-:W-:-:S03]  /*2040*/  SHF.R.S32.HI R12, RZ, 0x1f, R3 ;  /* 0x0000001fff0c7819 */ /* 0x000fc60000011403 */
[-C--:B------:R-:W-:Y:S01]  /*2050*/  IMAD R6, R227, R24.reuse, RZ ;  /* 0x00000018e3067224 */ /* 0x080fe200078e02ff */
[----:B------:R-:W-:Y:S01]  /*2060*/  LEA.HI R12, R12, R3, RZ, 0x3 ;  /* 0x000000030c0c7211 */ /* 0x000fe200078f18ff */
[----:B------:R-:W-:Y:S01]  /*2070*/  IMAD.IADD R9, R13, 0x1, R9 ;  /* 0x000000010d097824 */ /* 0x000fe200078e0209 */
[----:B------:R-:W-:Y:S01]  /*2080*/  LOP3.LUT R3, R85, 0x18, R16, 0xf8, !PT ;  /* 0x0000001855037812 */ /* 0x000fe200078ef810 */
[----:B------:R-:W-:Y:S01]  /*2090*/  IMAD.IADD R5, R5, 0x1, R13 ;  /* 0x0000000105057824 */ /* 0x000fe200078e020d */
[----:B-----5:R-:W-:Y:S01]  /*20a0*/  SHF.R.S32.HI R13, RZ, 0x1f, R31 ;  /* 0x0000001fff0d7819 */ /* 0x020fe2000001141f */
[C---:B------:R-:W-:Y:S01]  /*20b0*/  IMAD R15, R19.reuse, R25, R6 ;  /* 0x00000019130f7224 */ /* 0x040fe200078e0206 */
[----:B------:R-:W-:Y:S01]  /*20c0*/  SHF.R.S32.HI R68, RZ, 0x3, R12 ;  /* 0x00000003ff447819 */ /* 0x000fe2000001140c */
[----:B------:R-:W-:Y:S01]  /*20d0*/  IMAD.WIDE.U32 R6, R19, R24, R28 ;  /* 0x0000001813067225 */ /* 0x000fe200078e001c */
[----:B------:R-:W-:-:S03]  /*20e0*/  LOP3.LUT R69, R12, 0xfffffff8, RZ, 0xc0, !PT ;  /* 0xfffffff80c457812 */ /* 0x000fc600078ec0ff */
[----:B------:R-:W-:Y:S01]  /*20f0*/  IMAD R14, R13, R24, RZ ;  /* 0x000000180d0e7224 */ /* 0x000fe200078e02ff */
[----:B------:R-:W-:Y:S01]  /*2100*/  SHF.R.S32.HI R62, RZ, 0x1f, R69 ;  /* 0x0000001fff3e7819 */ /* 0x000fe20000011445 */
[----:B------:R-:W-:Y:S01]  /*2110*/  IMAD.WIDE.U32 R52, R31, R54, R4 ;  /* 0x000000361f347225 */ /* 0x000fe200078e0004 */
[----:B------:R-:W-:Y:S02]  /*2120*/  LOP3.LUT R4, R3, R80, RZ, 0x3c, !PT ;  /* 0x0000005003047212 */ /* 0x000fe400078e3cff */
[--C-:B------:R-:W-:Y:S01]  /*2130*/  LOP3.LUT R3, R85, 0x38, R12.reuse, 0xf8, !PT ;  /* 0x0000003855037812 */ /* 0x100fe200078ef80c */
[----:B------:R-:W-:Y:S01]  /*2140*/  IMAD.IADD R11, R15, 0x1, R11 ;  /* 0x000000010f0b7824 */ /* 0x000fe200078e020b */
[----:B------:R-:W-:Y:S01]  /*2150*/  LOP3.LUT R12, R208, 0x38, R12, 0xf8, !PT ;  /* 0x00000038d00c7812 */ /* 0x000fe200078ef80c */
[----:B------:R-:W-:Y:S02]  /*2160*/  IMAD.IADD R7, R7, 0x1, R15 ;  /* 0x0000000107077824 */ /* 0x000fe400078e020f */
[----:B------:R-:W-:Y:S01]  /*2170*/  IMAD R15, R31, R25, R14 ;  /* 0x000000191f0f7224 */ /* 0x000fe200078e020e */
[----:B------:R-:W-:Y:S01]  /*2180*/  LOP3.LUT R65, R12, R32, RZ, 0x3c, !PT ;  /* 0x000000200c417212 */ /* 0x000fe200078e3cff */
[----:B------:R-:W-:-:S02]  /*2190*/  IMAD R14, R13, R54, RZ ;  /* 0x000000360d0e7224 */ /* 0x000fc400078e02ff */
[----:B------:R-:W-:Y:S01]  /*21a0*/  IMAD R77, R209, 0x200, R4 ;  /* 0x00000200d14d7824 */ /* 0x000fe200078e0204 */
[----:B------:R-:W-:Y:S01]  /*21b0*/  LOP3.LUT R4, R3, R80, RZ, 0x3c, !PT ;  /* 0x0000005003047212 */ /* 0x000fe200078e3cff */
[CC--:B------:R-:W-:Y:S01]  /*21c0*/  IMAD.WIDE.U32 R44, R31.reuse, R24.reuse, R10 ;  /* 0x000000181f2c7225 */ /* 0x0c0fe200078e000a */
[----:B------:R-:W-:Y:S02]  /*21d0*/  SEL R3, RZ, 0xffffff80, P3 ;  /* 0xffffff80ff037807 */ /* 0x000fe40001800000 */
[----:B------:R-:W-:Y:S01]  /*21e0*/  IADD3 R65, R210, R65, RZ ;  /* 0x00000041d2417210 */ /* 0x000fe20007ffe0ff */
[C---:B------:R-:W-:Y:S01]  /*21f0*/  IMAD.WIDE.U32 R46, R31.reuse, R24, R6 ;  /* 0x000000181f2e7225 */ /* 0x040fe200078e0006 */
[C---:B------:R-:W-:Y:S02]  /*2200*/  LOP3.LUT R3, R0.reuse, 0x80, R3, 0xc8, !PT ;  /* 0x0000008000037812 */ /* 0x040fe400078ec803 */
[----:B------:R-:W-:Y:S01]  /*2210*/  LOP3.LUT R0, R0, 0x40, RZ, 0xc0, !PT ;  /* 0x0000004000007812 */ /* 0x000fe200078ec0ff */
[----:B------:R-:W-:-:S02]  /*2220*/  IMAD R7, R31, R55, R14 ;  /* 0x000000371f077224 */ /* 0x000fc400078e020e */
[----:B------:R-:W-:Y:S02]  /*2230*/  IMAD R11, R55, 0x60, RZ ;  /* 0x00000060370b7824 */ /* 0x000fe400078e02ff */
        /* <DEDUP_REMOVED lines=13> */
[----:B------:R-:W-:-:S07]  /*2310*/  IMAD.IADD R63, R41, 0x1, R63 ;  /* 0x00000001293f7824 */ /* 0x000fce00078e023f */
.L_x_3801:
        /* <DEDUP_REMOVED lines=68> */
.L_x_3758:
[----:B------:R-:W-:Y:S05]  /*2760*/  BSYNC B1 ;  /* 0x0000000000017941 */ /* 0x000fea0003800000 */
.L_x_3757:
        /* <DEDUP_REMOVED lines=29> */
.L_x_3760:
[----:B------:R-:W-:Y:S05]  /*2940*/  BSYNC B1 ;  /* 0x0000000000017941 */ /* 0x000fea0003800000 */
.L_x_3759:
        /* <DEDUP_REMOVED lines=9> */
[----:B------:R-:W-:Y:S02]  /*29e0*/  MOV R4, R34 ;  /* 0x0000002200047202 */ /* 0x000fe40000000f00 */
[----:B------:R-:W-:-:S02]  /*29f0*/  PLOP3.LUT P3, PT, PT, PT, UP0, 0x80, 0x0 ;  /* 0x000000000000781c */ /* 0x000fc40003f6f008 */
        /* <DEDUP_REMOVED lines=8> */
[----:B------:R-:W-:Y:S02]  /*2a80*/  PRMT R99, R99, 0x5410, R99 ;  /* 0x0000541063637816 */ /* 0x000fe40000000063 */
        /* <DEDUP_REMOVED lines=14> */
.L_x_3761:
[----:B------:R-:W-:Y:S01]  /*2b70*/  IMAD R88, R2, 0x8, R18 ;  /* 0x0000000802587824 */ /* 0x000fe200078e0212 */
[----:B------:R-:W-:Y:S01]  /*2b80*/  SHF.L.U32 R101, R204, 0x1f, RZ ;  /* 0x0000001fcc657819 */ /* 0x000fe200000006ff */
[----:B------:R-:W-:Y:S03]  /*2b90*/  BSSY B1, `(.L_x_3762) ;  /* 0x0000003000017945 */ /* 0x000fe60003800000 */
[----:B------:R-:W0:Y:S02]  /*2ba0*/  SYNCS.PHASECHK.TRANS64.TRYWAIT P6, [R88+URZ+0x22890], R101 ;  /* 0x02289065580075a7 */ /* 0x000e2400080c017f */
[----:B0-----:R-:W-:Y:S05]  /*2bb0*/  @!P6 BRA `(.L_x_3763) ;  /* 0x00000168003ce947 */ /* 0x001fea0003800000 */
.L_x_4002:
[----:B------:R-:W-:Y:S05]  /*2bc0*/  BSYNC B1 ;  /* 0x0000000000017941 */ /* 0x000fea0003800000 */
.L_x_3762:
        /* <DEDUP_REMOVED lines=18> */
[----:B------:R-:W-:Y:S02]  /*2cf0*/  PRMT R113, R114, 0x5410, R113 ;  /* 0x0000541072717816 */ /* 0x000fe40000000071 */
[----:B------:R-:W-:Y:S02]  /*2d00*/  LOP3.LUT R7, R5, 0xffff0000, RZ, 0xc0, !PT ;  /* 0xffff000005077812 */ /* 0x000fe400078ec0ff */
[----:B------:R-:W-:Y:S01]  /*2d10*/  LOP3.LUT R116, R115, 0xffff0000, RZ, 0xc0, !PT ;  /* 0xffff000073747812 */ /* 0x000fe200078ec0ff */
[----:B------:R-:W-:Y:S01]  /*2d20*/  IMAD.U32 R114, R113, 0x10000, RZ ;  /* 0x0001000071727824 */ /* 0x000fe200078e00ff */
[----:B------:R-:W-:Y:S01]  /*2d30*/  LOP3.LUT R112, R111, 0xffff0000, RZ, 0xc0, !PT ;  /* 0xffff00006f707812 */ /* 0x000fe200078ec0ff */
[----:B------:R-:W-:Y:S01]  /*2d40*/  IMAD.U32 R115, R115, 0x10000, RZ ;  /* 0x0001000073737824 */ /* 0x000fe200078e00ff */
[----:B------:R-:W-:Y:S01]  /*2d50*/  LOP3.LUT R37, R6, 0xffff0000, RZ, 0xc0, !PT ;  /* 0xffff000006257812 */ /* 0x000fe200078ec0ff */
[----:B------:R-:W-:Y:S01]  /*2d60*/  IMAD.U32 R6, R5, 0x10000, RZ ;  /* 0x0001000005067824 */ /* 0x000fe200078e00ff */
[----:B------:R-:W-:Y:S01]  /*2d70*/  SHF.L.U32 R118, R117, 0x10, RZ ;  /* 0x0000001075767819 */ /* 0x000fe200000006ff */
[----:B------:R-:W-:-:S02]  /*2d80*/  IMAD.U32 R5, R4, 0x10000, RZ ;  /* 0x0001000004057824 */ /* 0x000fc400078e00ff */
[C---:B------:R-:W-:Y:S01]  /*2d90*/  FMUL.FTZ R119, R7.reuse, R116 ;  /* 0x0000007407777220 */ /* 0x040fe20000410000 */
        /* <DEDUP_REMOVED lines=25> */
.L_x_3769:
[----:B------:R-:W-:Y:S05]  /*2f30*/  BSYNC B3 ;  /* 0x0000000000037941 */ /* 0x000fea0003800000 */
.L_x_3768:
[----:B--2---:R1:W-:Y:S02]  /*2f40*/  STG.E.128 desc[UR40][R14.64], R4 ;  /* 0x000000040e007986 */ /* 0x0043e4000c101d28 */
.L_x_3767:
[----:B------:R-:W-:Y:S05]  /*2f50*/  BSYNC B2 ;  /* 0x0000000000027941 */ /* 0x000fea0003800000 */
.L_x_3766:
        /* <DEDUP_REMOVED lines=52> */
.L_x_3771:
[----:B------:R-:W-:Y:S05]  /*32a0*/  BSYNC B2 ;  /* 0x0000000000027941 */ /* 0x000fea0003800000 */
.L_x_3770:
[----:B--2---:R2:W-:Y:S02]  /*32b0*/  STG.E.128 desc[UR40][R14.64+0x40], R4 ;  /* 0x000040040e007986 */ /* 0x0045e4000c101d28 */
.L_x_3765:
[----:B------:R-:W-:Y:S05]  /*32c0*/  BSYNC B1 ;  /* 0x0000000000017941 */ /* 0x000fea0003800000 */
.L_x_3764:
[----:B------:R-:W-:Y:S05]  /*32d0*/  @P5 BRA `(.L_x_3772) ;  /* 0x0000001c007c5947 */ /* 0x000fea0003800000 */
[----:B------:R-:W-:Y:S04]  /*32e0*/  BSSY B1, `(.L_x_3773) ;  /* 0x0000036000017945 */ /* 0x000fe80003800000 */
[----:B------:R-:W-:Y:S05]  /*32f0*/  @P1 BRA `(.L_x_3774) ;  /* 0x0000000000d01947 */ /* 0x000fea0003800000 */
[----:B-12---:R1:W2:Y:S01]  /*3300*/  LDS.128 R4, [R106+0x2000] ;  /* 0x002000006a047984 */ /* 0x0062a20000000c00 */
[----:B------:R-:W-:Y:S01]  /*3310*/  ISETP.GE.AND P4, PT, R28, R103, PT ;  /* 0x000000671c00720c */ /* 0x000fe20003f86270 */
[----:B------:R-:W-:-:S12]  /*3320*/  BSSY B2, `(.L_x_3775) ;  /* 0x0000030000027945 */ /* 0x000fd80003800000 */
[----:B-1----:R-:W-:Y:S05]  /*3330*/  @P4 BRA `(.L_x_3776) ;  /* 0x0000000000b84947 */ /* 0x002fea0003800000 */
[--C-:B------:R-:W-:Y:S02]  /*3340*/  SHF.R.U64 R33, R26, 0x10, R27.reuse ;  /* 0x000000101a217819 */ /* 0x100fe4000000121b */
[----:B------:R-:W-:Y:S02]  /*3350*/  SHF.R.U32.HI R32, RZ, 0x10, R27 ;  /* 0x00000010ff207819 */ /* 0x000fe4000001161b */
[--C-:B------:R-:W-:Y:S02]  /*3360*/  SHF.R.U32.HI R26, RZ, 0x10, R25.reuse ;  /* 0x00000010ff1a7819 */ /* 0x100fe40000011619 */
[----:B------:R-:W-:Y:S01]  /*3370*/  SHF.R.U64 R27, R24, 0x10, R25 ;  /* 0x00000010181b7819 */ /* 0x000fe20000001219 */
[----:B--2---:R-:W-:Y:S01]  /*3380*/  IMAD.U32 R24, R7, 0x10000, RZ ;  /* 0x0001000007187824 */ /* 0x004fe200078e00ff */
[----:B------:R-:W-:Y:S02]  /*3390*/  PRMT R107, R107, 0x5410, R26 ;  /* 0x000054106b6b7816 */ /* 0x000fe4000000001a */
[----:B------:R-:W-:-:S02]  /*33a0*/  PRMT R109, R109, 0x5410, R32 ;  /* 0x000054106d6d7816 */ /* 0x000fc40000000020 */
[----:B------:R-:W-:Y:S02]  /*33b0*/  PRMT R108, R108, 0x5410, R27 ;  /* 0x000054106c6c7816 */ /* 0x000fe4000000001b */
[----:B------:R-:W-:Y:S01]  /*33c0*/  LOP3.LUT R15, R6, 0xffff0000, RZ, 0xc0, !PT ;  /* 0xffff0000060f7812 */ /* 0x000fe200078ec0ff */
[----:B------:R-:W-:Y:S01]  /*33d0*/  IMAD.U32 R27, R109, 0x10000, RZ ;  /* 0x000100006d1b7824 */ /* 0x000fe200078e00ff */
[----:B------:R-:W-:Y:S02]  /*33e0*/  LOP3.LUT R25, R7, 0xffff0000, RZ, 0xc0, !PT ;  /* 0xffff000007197812 */ /* 0x000fe400078ec0ff */
[----:B------:R-:W-:Y:S01]  /*33f0*/  PRMT R110, R110, 0x5410, R33 ;  /* 0x000054106e6e7816 */ /* 0x000fe20000000021 */
[----:B------:R-:W-:Y:S01]  /*3400*/  IMAD.U32 R33, R107, 0x10000, RZ ;  /* 0x000100006b217824 */ /* 0x000fe200078e00ff */
[----:B------:R-:W-:Y:S02]  /*3410*/  LOP3.LUT R7, R5, 0xffff0000, RZ, 0xc0, !PT ;  /* 0xffff000005077812 */ /* 0x000fe400078ec0ff */
[----:B------:R-:W-:Y:S01]  /*3420*/  LOP3.LUT R32, R108, 0xffff0000, RZ, 0xc0, !PT ;  /* 0xffff00006c207812 */ /* 0x000fe200078ec0ff */
[----:B------:R-:W-:Y:S01]  /*3430*/  FMUL.FTZ R37, R15, R33 ;  /* 0x000000210f257220 */ /* 0x000fe20000410000 */
[----:B------:R-:W-:Y:S01]  /*3440*/  SHF.L.U32 R14, R6, 0x10, RZ ;  /* 0x00000010060e7819 */ /* 0x000fe200000006ff */
[----:B------:R-:W-:Y:S01]  /*3450*/  IMAD.U32 R6, R5, 0x10000, RZ ;  /* 0x0001000005067824 */ /* 0x000fe200078e00ff */
[----:B------:R-:W-:Y:S01]  /*3460*/  LOP3.LUT R26, R110, 0xffff0000, RZ, 0xc0, !PT ;  /* 0xffff00006e1a7812 */ /* 0x000fe200078ec0ff */
[----:B------:R-:W-:Y:S01]  /*3470*/  FMUL.FTZ R35, R7, R32 ;  /* 0x0000002007237220 */ /* 0x000fe20000410000 */
[-C--:B------:R-:W-:Y:S01]  /*3480*/  FMUL.FTZ R15, R15, R27.reuse ;  /* 0x0000001b0f0f7220 */ /* 0x080fe20000410000 */
[----:B------:R-:W-:Y:S01]  /*3490*/  LOP3.LUT R107, R107, 0xffff0000, RZ, 0xc0, !PT ;  /* 0xffff00006b6b7812 */ /* 0x000fe200078ec0ff */
[----:B------:R-:W-:Y:S01]  /*34a0*/  IMAD.U32 R5, R4, 0x10000, RZ ;  /* 0x0001000004057824 */ /* 0x000fe200078e00ff */
        /* <DEDUP_REMOVED lines=23> */
.L_x_3776:
[----:B------:R-:W-:Y:S05]  /*3620*/  BSYNC B2 ;  /* 0x0000000000027941 */ /* 0x000fea0003800000 */
.L_x_3775:
[----:B--2---:R3:W-:Y:S02]  /*3630*/  STG.E.128 desc[UR40][R12.64], R4 ;  /* 0x000000040c007986 */ /* 0x0047e4000c101d28 */
.L_x_3774:
[----:B------:R-:W-:Y:S05]  /*3640*/  BSYNC B1 ;  /* 0x0000000000017941 */ /* 0x000fea0003800000 */
.L_x_3773:
        /* <DEDUP_REMOVED lines=34> */
[----:B------:R-:W-:Y:S01]  /*3870*/  SHF.L.U32 R104, R104, 0x10, RZ ;  /* 0x0000001068687819 */ /* 0x000fe200000006ff */
[----:B------:R-:W-:Y:S01]  /*3880*/  FFMA.FTZ R8, R8, R25, R9 ;  /* 0x0000001908087223 */ /* 0x000fe20000010009 */
[----:B------:R-:W-:-:S02]  /*3890*/  IMAD.U32 R98, R98, 0x10000, RZ ;  /* 0x0001000062627824 */ /* 0x000fc400078e00ff */
[C---:B------:R-:W-:Y:S01]  /*38a0*/  FMUL.FTZ R9, R11.reuse, R105 ;  /* 0x000000690b097220 */ /* 0x040fe20000410000 */
        /* <DEDUP_REMOVED lines=14> */
.L_x_3778:
[----:B------:R-:W-:Y:S05]  /*3990*/  BSYNC B1 ;  /* 0x0000000000017941 */ /* 0x000fea0003800000 */
.L_x_3777:
[----:B--2---:R1:W-:Y:S01]  /*39a0*/  STG.E.128 desc[UR40][R12.64+0x40], R4 ;  /* 0x000040040c007986 */ /* 0x0043e2000c101d28 */
[----:B------:R-:W-:Y:S05]  /*39b0*/  BRA `(.L_x_3772) ;  /* 0x0000001400c47947 */ /* 0x000fea0003800000 */
.L_x_3756:
[----:B------:R-:W-:Y:S02]  /*39c0*/  ISETP.GE.AND P3, PT, R219, R100, PT ;  /* 0x00000064db00720c */ /* 0x000fe40003f66270 */
        /* <DEDUP_REMOVED lines=18> */
[----:B------:R-:W-:Y:S02]  /*3af0*/  CS2R R12, SRZ ;  /* 0x00000000000c7805 */ /* 0x000fe4000001ff00 */
[----:B------:R-:W-:-:S05]  /*3b00*/  @!P4 IADD3 R4, P5, R44, R4, RZ ;  /* 0x000000042c04c210 */ /* 0x000fca0007fbe0ff */
[----:B------:R-:W-:Y:S01]  /*3b10*/  @!P4 IMAD.X R10, R107, 0x1, R71, P5 ;  /* 0x000000016b0ac824 */ /* 0x000fe200028e0647 */
[C---:B---3--:R-:W-:Y:S01]  /*3b20*/  @!P4 LEA R32, P5, R4.reuse, R32, 0x1 ;  /* 0x000000200420c211 */ /* 0x048fe200078a08ff */
[----:B------:R2:W3:Y:S03]  /*3b30*/  @!P4 LDG.E.128 R12, desc[UR40][R6.64] ;  /* 0x00000028060cc981 */ /* 0x0004e6000c1e1d00 */
[----:B------:R-:W-:-:S05]  /*3b40*/  @!P4 LEA.HI.X R33, R4, R33, R10, 0x1, P5 ;  /* 0x000000210421c211 */ /* 0x000fca00028f0c0a */
[----:B------:R3:W4:Y:S01]  /*3b50*/  @!P4 LDG.E.128 R24, desc[UR40][R32.64] ;  /* 0x000000282018c981 */ /* 0x000722000c1e1d00 */
        /* <DEDUP_REMOVED lines=13> */
[----:B---3--:R-:W-:Y:S02]  /*3c30*/  IMAD.MOV.U32 R32, RZ, RZ, R14 ;  /* 0x000000ffff207224 */ /* 0x008fe400078e000e */
[----:B------:R-:W-:-:S03]  /*3c40*/  IMAD.MOV.U32 R33, RZ, RZ, R15 ;  /* 0x000000ffff217224 */ /* 0x000fc600078e000f */
[----:B------:R-:W-:Y:S02]  /*3c50*/  PRMT R124, R32, 0x7610, R124 ;  /* 0x00007610207c7816 */ /* 0x000fe4000000007c */
[----:B------:R-:W-:Y:S01]  /*3c60*/  PRMT R108, R108, 0x5410, R33 ;  /* 0x000054106c6c7816 */ /* 0x000fe20000000021 */
[----:B----4-:R-:W-:Y:S02]  /*3c70*/  IMAD.MOV.U32 R32, RZ, RZ, R26 ;  /* 0x000000ffff207224 */ /* 0x010fe400078e001a */
[----:B------:R-:W-:Y:S02]  /*3c80*/  IMAD.MOV.U32 R33, RZ, RZ, R27 ;  /* 0x000000ffff217224 */ /* 0x000fe400078e001b */
[----:B0-----:R-:W-:Y:S02]  /*3c90*/  IMAD.MOV.U32 R34, RZ, RZ, R24 ;  /* 0x000000ffff227224 */ /* 0x001fe400078e0018 */
[----:B------:R-:W-:Y:S02]  /*3ca0*/  IMAD.MOV.U32 R35, RZ, RZ, R25 ;  /* 0x000000ffff237224 */ /* 0x000fe400078e0019 */
[----:B------:R-:W-:Y:S01]  /*3cb0*/  IMAD.MOV.U32 R38, RZ, RZ, R12 ;  /* 0x000000ffff267224 */ /* 0x000fe200078e000c */
[----:B------:R-:W-:-:S02]  /*3cc0*/  PRMT R132, R32, 0x7610, R132 ;  /* 0x0000761020847816 */ /* 0x000fc40000000084 */
[----:B------:R-:W-:Y:S01]  /*3cd0*/  PRMT R133, R33, 0x7610, R133 ;  /* 0x0000761021857816 */ /* 0x000fe20000000085 */
[----:B--2---:R-:W-:Y:S01]  /*3ce0*/  IMAD.MOV.U32 R32, RZ, RZ, R10 ;  /* 0x000000ffff207224 */ /* 0x004fe200078e000a */
[----:B------:R-:W-:Y:S01]  /*3cf0*/  PRMT R134, R34, 0x7610, R134 ;  /* 0x0000761022867816 */ /* 0x000fe20000000086 */
[----:B------:R-:W-:Y:S01]  /*3d00*/  IMAD.MOV.U32 R33, RZ, RZ, R11 ;  /* 0x000000ffff217224 */ /* 0x000fe200078e000b */
[----:B------:R-:W-:Y:S01]  /*3d10*/  PRMT R112, R112, 0x5410, R35 ;  /* 0x0000541070707816 */ /* 0x000fe20000000023 */
[----:B------:R-:W-:Y:S01]  /*3d20*/  IMAD.MOV.U32 R34, RZ, RZ, R8 ;  /* 0x000000ffff227224 */ /* 0x000fe200078e0008 */
[----:B------:R-:W-:Y:S02]  /*3d30*/  PRMT R110, R110, 0x5410, R38 ;  /* 0x000054106e6e7816 */ /* 0x000fe40000000026 */
[----:B------:R-:W-:Y:S01]  /*3d40*/  MOV R35, R9 ;  /* 0x0000000900237202 */ /* 0x000fe20000000f00 */
        /* <DEDUP_REMOVED lines=12> */
[----:B------:R-:W-:Y:S02]  /*3e10*/  PRMT R116, R34, 0x7610, R116 ;  /* 0x0000761022747816 */ /* 0x000fe40000000074 */
[----:B------:R-:W-:Y:S01]  /*3e20*/  PRMT R117, R35, 0x7610, R117 ;  /* 0x0000761023757816 */ /* 0x000fe20000000075 */
[----:B------:R-:W-:Y:S06]  /*3e30*/  @!P3 BRA `(.L_x_3779) ;  /* 0x000000000004b947 */ /* 0x000fec0003800000 */
[----:B------:R-:W-:Y:S01]  /*3e40*/  BPT.TRAP 0x1 ;  /* 0x000000040000795c */ /* 0x000fe20000300000 */
.L_x_3779:
        /* <DEDUP_REMOVED lines=9> */
.L_x_4003:
[----:B------:R-:W-:Y:S05]  /*3ee0*/  BSYNC B1 ;  /* 0x0000000000017941 */ /* 0x000fea0003800000 */
.L_x_3780:
        /* <DEDUP_REMOVED lines=47> */
[----:B------:R-:W-:-:S02]  /*41e0*/  LOP3.LUT R128, R128, 0xffff0000, RZ, 0xc0, !PT ;  /* 0xffff000080807812 */ /* 0x000fc400078ec0ff */
        /* <DEDUP_REMOVED lines=8> */
[----:B------:R-:W-:Y:S01]  /*4270*/  SHF.L.U32 R24, R35, 0x10, RZ ;  /* 0x0000001023187819 */ /* 0x000fe200000006ff */
        /* <DEDUP_REMOVED lines=59> */
.L_x_3785:
[----:B------:R-:W-:Y:S05]  /*4630*/  BSYNC B2 ;  /* 0x0000000000027941 */ /* 0x000fea0003800000 */
.L_x_3784:
        /* <DEDUP_REMOVED lines=12> */
.L_x_3783:
[----:B------:R-:W-:Y:S05]  /*4700*/  BSYNC B1 ;  /* 0x0000000000017941 */ /* 0x000fea0003800000 */
.L_x_3782:
        /* <DEDUP_REMOVED lines=18> */
[----:B------:R-:W-:-:S04]  /*4830*/  LOP3.LUT R13, R12, R14, RZ, 0x3c, !PT ;  /* 0x0000000e0c0d7212 */ /* 0x000fc800078e3cff */
[----:B------:R-:W-:Y:S01]  /*4840*/  IADD3 R15, R210, R13, RZ ;  /* 0x0000000dd20f7210 */ /* 0x000fe20007ffe0ff */
[----:B------:R-:W-:-:S04]  /*4850*/  IMAD R13, R2, 0x1800, R65 ;  /* 0x00001800020d7824 */ /* 0x000fc800078e0241 */
        /* <DEDUP_REMOVED lines=30> */
[----:B------:R-:W-:Y:S01]  /*4a40*/  LOP3.LUT R113, R113, 0xffff0000, RZ, 0xc0, !PT ;  /* 0xffff000071717812 */ /* 0x000fe200078ec0ff */
[----:B------:R-:W-:Y:S01]  /*4a50*/  IMAD.U32 R5, R110, 0x10000, RZ ;  /* 0x000100006e057824 */ /* 0x000fe200078e00ff */
[----:B------:R-:W-:Y:S01]  /*4a60*/  SHF.R.U64 R111, R8, 0x10, R9 ;  /* 0x00000010086f7819 */ /* 0x000fe20000001209 */
        /* <DEDUP_REMOVED lines=38> */
[----:B------:R-:W-:Y:S01]  /*4cd0*/  SHF.L.U32 R6, R114, 0x10, RZ ;  /* 0x0000001072067819 */ /* 0x000fe200000006ff */
[----:B------:R-:W-:Y:S01]  /*4ce0*/  IMAD.U32 R4, R108, 0x10000, RZ ;  /* 0x000100006c047824 */ /* 0x000fe200078e00ff */
[----:B------:R-:W-:Y:S01]  /*4cf0*/  LOP3.LUT R9, R114, 0xffff0000, RZ, 0xc0, !PT ;  /* 0xffff000072097812 */ /* 0x000fe200078ec0ff */
[----:B------:R-:W-:Y:S01]  /*4d00*/  IMAD.U32 R7, R14, 0x10000, RZ ;  /* 0x000100000e077824 */ /* 0x000fe200078e00ff */
        /* <DEDUP_REMOVED lines=23> */
.L_x_3787:
[----:B------:R-:W-:Y:S05]  /*4e80*/  BSYNC B1 ;  /* 0x0000000000017941 */ /* 0x000fea0003800000 */
.L_x_3786:
        /* <DEDUP_REMOVED lines=10> */
.L_x_3755:
[----:B------:R-:W-:-:S06]  /*4f30*/  UISETP.NE.AND UP0, UPT, UR44, 0x3, UPT ;  /* 0x000000032c00788c */ /* 0x000fcc000bf05270 */
[----:B------:R-:W-:-:S13]  /*4f40*/  PLOP3.LUT P3, PT, PT, PT, UP0, 0x80, 0x0 ;  /* 0x000000000000781c */ /* 0x000fda0003f6f008 */
[----:B------:R-:W-:Y:S05]  /*4f50*/  @!P3 BRA `(.L_x_3788) ;  /* 0x000000000004b947 */ /* 0x000fea0003800000 */
[----:B------:R-:W-:Y:S01]  /*4f60*/  BPT.TRAP 0x1 ;  /* 0x000000040000795c */ /* 0x000fe20000300000 */
.L_x_3788:
[----:B------:R-:W-:Y:S01]  /*4f70*/  IMAD R88, R2, 0x8, R18 ;  /* 0x0000000802587824 */ /* 0x000fe200078e0212 */
[----:B------:R-:W-:Y:S01]  /*4f80*/  SHF.L.U32 R101, R204, 0x1f, RZ ;  /* 0x0000001fcc657819 */ /* 0x000fe200000006ff */
[----:B------:R-:W-:Y:S01]  /*4f90*/  IMAD R100, R59, -0x60, R60 ;  /* 0xffffffa03b647824 */ /* 0x000fe200078e023c */
[----:B------:R-:W-:Y:S02]  /*4fa0*/  BSSY B1, `(.L_x_3789) ;  /* 0x0000004000017945 */ /* 0x000fe40003800000 */
[----:B------:R-:W0:Y:S02]  /*4fb0*/  SYNCS.PHASECHK.TRANS64.TRYWAIT P4, [R88+URZ+0x22890], R101 ;  /* 0x02289065580075a7 */ /* 0x000e24000808017f */
[----:B------:R-:W-:Y:S01]  /*4fc0*/  VIMNMX R100, R100, 0x60, PT ;  /* 0x0000006064647848 */ /* 0x000fe20003fe0100 */
[----:B0-----:R-:W-:Y:S06]  /*4fd0*/  @!P4 BRA `(.L_x_3790) ;  /* 0x00000144005cc947 */ /* 0x001fec0003800000 */
.L_x_4004:
[----:B------:R-:W-:Y:S05]  /*4fe0*/  BSYNC B1 ;  /* 0x0000000000017941 */ /* 0x000fea0003800000 */
.L_x_3789:
        /* <DEDUP_REMOVED lines=8> */
.L_x_3792:
[----:B------:R-:W-:Y:S05]  /*5070*/  BSYNC B1 ;  /* 0x0000000000017941 */ /* 0x000fea0003800000 */
.L_x_3791:
[----:B------:R-:W-:Y:S05]  /*5080*/  @P4 BRA `(.L_x_3772) ;  /* 0x0000000000104947 */ /* 0x000fea0003800000 */
[----:B-1----:R-:W1:Y:S04]  /*5090*/  @!P1 LDS.128 R4, [R106+0x2000] ;  /* 0x002000006a049984 */ /* 0x002e680000000c00 */
[----:B------:R-:W2:Y:S04]  /*50a0*/  @!P2 LDS.128 R8, [R102+0x2000] ;  /* 0x002000006608a984 */ /* 0x000ea80000000c00 */
[----:B-1----:R3:W-:Y:S04]  /*50b0*/  @!P1 STG.E.128 desc[UR40][R12.64], R4 ;  /* 0x000000040c009986 */ /* 0x0027e8000c101d28 */
[----:B--2---:R3:W-:Y:S02]  /*50c0*/  @!P2 STG.E.128 desc[UR40][R12.64+0x40], R8 ;  /* 0x000040080c00a986 */ /* 0x0047e4000c101d28 */
.L_x_3772:
[----:B------:R-:W-:Y:S05]  /*50d0*/  BSYNC B0 ;  /* 0x0000000000007941 */ /* 0x000fea0003800000 */
.L_x_3754:
        /* <DEDUP_REMOVED lines=17> */
.L_x_3794:
[----:B------:R-:W-:Y:S05]  /*51f0*/  BSYNC B0 ;  /* 0x0000000000007941 */ /* 0x000fea0003800000 */
.L_x_3793:
[----:B------:R-:W2:Y:S01]  /*5200*/  SYNCS.PHASECHK.TRANS64.TRYWAIT P3, [R88+URZ+0x228b0], R101 ;  /* 0x0228b065580075a7 */ /* 0x000ea2000806017f */
[----:B------:R-:W-:Y:S01]  /*5210*/  ULDC UR45, c[0x0][0x310] ;  /* 0x0000c400002d7ab9 */ /* 0x000fe20000000800 */
[----:B------:R-:W-:Y:S01]  /*5220*/  ULDC.64 UR42, c[0x0][0x318] ;  /* 0x0000c600002a7ab9 */ /* 0x000fe20000000a00 */
[----:B------:R-:W-:Y:S01]  /*5230*/  ULDC.64 UR38, c[0x0][0x308] ;  /* 0x0000c20000267ab9 */ /* 0x000fe20000000a00 */
[----:B------:R-:W-:Y:S01]  /*5240*/  BSSY B0, `(.L_x_3795) ;  /* 0x0000003000007945 */ /* 0x000fe20003800000 */
[----:B-1----:R-:W-:-:S03]  /*5250*/  IMAD R4, R2, 0x6000, R77 ;  /* 0x0000600002047824 */ /* 0x002fc600078e024d */
[----:B--2---:R-:W-:Y:S05]  /*5260*/  @!P3 BRA `(.L_x_3796) ;  /* 0x0000014000ccb947 */ /* 0x004fea0003800000 */
.L_x_4005:
[----:B------:R-:W-:Y:S05]  /*5270*/  BSYNC B0 ;  /* 0x0000000000007941 */ /* 0x000fea0003800000 */
.L_x_3795:
        /* <DEDUP_REMOVED lines=39> */
.L_x_3798:
[----:B------:R-:W-:Y:S05]  /*54f0*/  BSYNC B0 ;  /* 0x0000000000007941 */ /* 0x000fea0003800000 */
.L_x_3797:
        /* <DEDUP_REMOVED lines=10> */
[----:B------:R-:W-:-:S04]  /*55a0*/  LEA R32, P3, R4, UR38, 0x1 ;  /* 0x0000002604207c11 */ /* 0x000fc8000f8608ff */
[----:B------:R-:W-:-:S04]  /*55b0*/  IADD3 R5, R5, R7, RZ ;  /* 0x0000000705057210 */ /* 0x000fc80007ffe0ff */
        /* <DEDUP_REMOVED lines=25> */
.L_x_3800:
[----:B------:R-:W-:Y:S05]  /*5750*/  BSYNC B0 ;  /* 0x0000000000007941 */ /* 0x000fea0003800000 */
.L_x_3799:
        /* <DEDUP_REMOVED lines=22> */
.L_x_3749:
[----:B------:R-:W-:Y:S01]  /*58c0*/  ISETP.GE.AND P2, PT, R176, 0x1, PT ;  /* 0x00000001b000780c */ /* 0x000fe20003f46270 */
[----:B------:R-:W-:Y:S01]  /*58d0*/  IMAD.MOV.U32 R3, RZ, RZ, RZ ;  /* 0x000000ffff037224 */ /* 0x000fe200078e00ff */
[----:B------:R-:W-:Y:S02]  /*58e0*/  PLOP3.LUT P1, PT, PT, PT, PT, 0x80, 0x0 ;  /* 0x000000000000781c */ /* 0x000fe40003f2f070 */
[----:B------:R-:W-:Y:S01]  /*58f0*/  CS2R R4, SRZ ;  /* 0x0000000000047805 */ /* 0x000fe2000001ff00 */
        /* <DEDUP_REMOVED lines=30> */
[----:B----4-:R-:W-:Y:S02]  /*5ae0*/  CS2R R88, SRZ ;  /* 0x0000000000587805 */ /* 0x010fe4000001ff00 */
        /* <DEDUP_REMOVED lines=37> */
.L_x_3802:
        /* <DEDUP_REMOVED lines=10> */
.L_x_4008:
        /* <DEDUP_REMOVED lines=18> */
[----:B------:R-:W-:Y:S01]  /*5f00*/  MOV R8, 0x70 ;  /* 0x0000007000087802 */ /* 0x000fe20000000f00 */
[----:B------:R-:W-:Y:S02]  /*5f10*/  IMAD.U32 R7, RZ, RZ, UR7 ;  /* 0x00000007ff077e24 */ /* 0x000fe4000f8e00ff */
[----:B------:R-:W-:-:S02]  /*5f20*/  IMAD.U32 R10, RZ, RZ, UR4 ;  /* 0x00000004ff0a7e24 */ /* 0x000fc4000f8e00ff */
[----:B------:R-:W-:Y:S02]  /*5f30*/  IMAD.U32 R11, RZ, RZ, UR5 ;  /* 0x00000005ff0b7e24 */ /* 0x000fe4000f8e00ff */
[----:B------:R-:W-:Y:S02]  /*5f40*/  IMAD.MOV.U32 R12, RZ, RZ, 0x1 ;  /* 0x00000001ff0c7424 */ /* 0x000fe400078e00ff */
[----:B0-----:R-:W-:-:S07]  /*5f50*/  IMAD.MOV.U32 R13, RZ, RZ, RZ ;  /* 0x000000ffff0d7224 */ /* 0x001fce00078e00ff */
[----:B------:R-:W-:-:S07]  /*5f60*/  LEPC R20, `(.L_x_3806) ;  /* 0x000000001014794e */ /* 0x000fce0000000000 */
[----:B-1---5:R-:W-:Y:S05]  /*5f70*/  CALL.ABS.NOINC R14 ;  /* 0x000000000e007343 */ /* 0x022fea0003c00000 */
.L_x_3806:
[----:B------:R-:W-:Y:S05]  /*5f80*/  BSYNC B6 ;  /* 0x0000000000067941 */ /* 0x000fea0003800000 */
.L_x_3805:
        /* <DEDUP_REMOVED lines=12> */
.L_x_3810:
[----:B-1----:R1:W2:Y:S02]  /*6050*/  SYNCS.PHASECHK.TRANS64.TRYWAIT P0, [R18+URZ+0x22800], R3 ;  /* 0x02280003120075a7 */ /* 0x0022a4000800017f */
[----:B--2---:R-:W-:Y:S05]  /*6060*/  @!P0 NANOSLEEP.SYNCS 0x989680 ;  /* 0x009896800000895d */ /* 0x004fea0003900000 */
[----:B------:R-:W2:Y:S02]  /*6070*/  @!P0 SYNCS.PHASECHK.TRANS64 P0, [R18+URZ+0x22800], R3 ;  /* 0x02280003120085a7 */ /* 0x000ea4000800007f */
[----:B--2---:R-:W-:Y:S05]  /*6080*/  @!P0 BRA `(.L_x_3810) ;  /* 0xfffffffc00f08947 */ /* 0x004fea000383ffff */
.L_x_3809:
[----:B------:R-:W-:Y:S05]  /*6090*/  BSYNC B0 ;  /* 0x0000000000007941 */ /* 0x000fea0003800000 */
.L_x_3808:
[----:B------:R-:W-:Y:S05]  /*60a0*/  BRA `(.L_x_3811) ;  /* 0x0000003000047947 */ /* 0x000fea0003800000 */
.L_x_3807:
[----:B------:R-:W0:Y:S01]  /*60b0*/  LDC.64 R14, c[0x0][0x3e8] ;  /* 0x0000fa00ff0e7b82 */ /* 0x000e220000000a00 */
[----:B-----5:R-:W-:Y:S01]  /*60c0*/  SHF.R.S32.HI R3, RZ, 0x1f, R31 ;  /* 0x0000001fff037819 */ /* 0x020fe2000001141f */
[----:B------:R-:W-:Y:S01]  /*60d0*/  IMAD.SHL.U32 R24, R236, 0x4, RZ ;  /* 0x00000004ec187824 */ /* 0x000fe200078e00ff */
[----:B------:R-:W-:Y:S01]  /*60e0*/  LOP3.LUT P0, RZ, R26, 0x3ff, RZ, 0xc0, !PT ;  /* 0x000003ff1aff7812 */ /* 0x000fe2000780c0ff */
[----:B------:R-:W-:Y:S01]  /*60f0*/  IMAD.MOV.U32 R4, RZ, RZ, R16 ;  /* 0x000000ffff047224 */ /* 0x000fe200078e0010 */
[----:B------:R-:W-:Y:S01]  /*6100*/  BSSY B6, `(.L_x_3812) ;  /* 0x0000031000067945 */ /* 0x000fe20003800000 */
[----:B------:R-:W-:Y:S01]  /*6110*/  IMAD.MOV.U32 R5, RZ, RZ, R17 ;  /* 0x000000ffff057224 */ /* 0x000fe200078e0011 */
[----:B------:R-:W-:Y:S01]  /*6120*/  SHF.R.S32.HI R25, RZ, 0x1f, R24 ;  /* 0x0000001fff197819 */ /* 0x000fe20000011418 */
[----:B------:R-:W1:Y:S01]  /*6130*/  LDC.64 R12, c[0x0][0x3d8] ;  /* 0x0000f600ff0c7b82 */ /* 0x000e620000000a00 */
[-C--:B0-----:R-:W-:Y:S01]  /*6140*/  IMAD R6, R3, R14.reuse, RZ ;  /* 0x0000000e03067224 */ /* 0x081fe200078e02ff */
[----:B------:R-:W-:Y:S01]  /*6150*/  SHF.L.U64.HI R59, R14, 0x6, R15 ;  /* 0x000000060e3b7819 */ /* 0x000fe2000001020f */
[----:B------:R-:W-:-:S04]  /*6160*/  IMAD.WIDE.U32 R10, R19, R14, R4 ;  /* 0x0000000e130a7225 */ /* 0x000fc800078e0004 */
[----:B------:R-:W-:Y:S02]  /*6170*/  IMAD R28, R227, R14, RZ ;  /* 0x0000000ee31c7224 */ /* 0x000fe400078e02ff */
[-C--:B-1----:R-:W-:Y:S01]  /*6180*/  IMAD R0, R3, R12.reuse, RZ ;  /* 0x0000000c03007224 */ /* 0x082fe200078e02ff */
[----:B------:R-:W-:Y:S01]  /*6190*/  SHF.L.U64.HI R57, R12, 0x6, R13 ;  /* 0x000000060c397819 */ /* 0x000fe2000001020d */
[----:B------:R-:W-:-:S04]  /*61a0*/  IMAD.WIDE.U32 R8, R19, R12, R4 ;  /* 0x0000000c13087225 */ /* 0x000fc800078e0004 */
[C---:B------:R-:W-:Y:S02]  /*61b0*/  IMAD R49, R31.reuse, R15, R6 ;  /* 0x0000000f1f317224 */ /* 0x040fe400078e0206 */
[----:B------:R-:W-:-:S04]  /*61c0*/  IMAD.WIDE.U32 R42, R31, R14, RZ ;  /* 0x0000000e1f2a7225 */ /* 0x000fc800078e00ff */
[-C--:B------:R-:W-:Y:S02]  /*61d0*/  IMAD R20, R227, R12.reuse, RZ ;  /* 0x0000000ce3147224 */ /* 0x080fe400078e02ff */
[----:B------:R-:W-:-:S04]  /*61e0*/  IMAD.WIDE.U32 R44, R31, R12, RZ ;  /* 0x0000000c1f2c7225 */ /* 0x000fc800078e00ff */
[----:B------:R-:W-:Y:S01]  /*61f0*/  IMAD R47, R31, R13, R0 ;  /* 0x0000000d1f2f7224 */ /* 0x000fe200078e0200 */
[----:B------:R-:W-:Y:S01]  /*6200*/  IADD3 R26, P3, R8, R44, RZ ;  /* 0x0000002c081a7210 */ /* 0x000fe20007f7e0ff */
[----:B------:R-:W-:-:S04]  /*6210*/  IMAD.WIDE.U32 R4, R19, R12, R24 ;  /* 0x0000000c13047225 */ /* 0x000fc800078e0018 */
[----:B------:R-:W-:Y:S01]  /*6220*/  IMAD.WIDE.U32 R6, R19, R14, R24 ;  /* 0x0000000e13067225 */ /* 0x000fe200078e0018 */
[----:B------:R-:W-:-:S03]  /*6230*/  IADD3 R46, P1, R4, R44, RZ ;  /* 0x0000002c042e7210 */ /* 0x000fc60007f3e0ff */
[----:B------:R-:W-:Y:S01]  /*6240*/  IMAD R51, R19, R15, R28 ;  /* 0x0000000f13337224 */ /* 0x000fe200078e021c */
[-C--:B------:R-:W-:Y:S01]  /*6250*/  IADD3 R28, P4, R10, R42.reuse, RZ ;  /* 0x0000002a0a1c7210 */ /* 0x080fe20007f9e0ff */
[----:B------:R-:W-:Y:S01]  /*6260*/  IMAD.IADD R49, R49, 0x1, R43 ;  /* 0x0000000131317824 */ /* 0x000fe200078e022b */
[----:B------:R-:W-:Y:S01]  /*6270*/  IADD3 R50, P2, R6, R42, RZ ;  /* 0x0000002a06327210 */ /* 0x000fe20007f5e0ff */
[----:B------:R-:W-:Y:S02]  /*6280*/  IMAD R20, R19, R13, R20 ;  /* 0x0000000d13147224 */ /* 0x000fe400078e0214 */
[----:B------:R-:W-:Y:S01]  /*6290*/  IMAD.IADD R47, R47, 0x1, R45 ;  /* 0x000000012f2f7824 */ /* 0x000fe200078e022d */
[C---:B------:R-:W-:Y:S01]  /*62a0*/  IADD3.X R29, R49.reuse, R51, R11, P4, !PT ;  /* 0x00000033311d7210 */ /* 0x040fe200027fe40b */
[----:B------:R-:W-:Y:S01]  /*62b0*/  IMAD.SHL.U32 R58, R12, 0x40, RZ ;  /* 0x000000400c3a7824 */ /* 0x000fe200078e00ff */
[----:B------:R-:W-:Y:S01]  /*62c0*/  IADD3.X R51, R49, R7, R51, P2, !PT ;  /* 0x0000000731337210 */ /* 0x000fe200017fe433 */
[----:B------:R-:W-:Y:S01]  /*62d0*/  IMAD.SHL.U32 R60, R14, 0x40, RZ ;  /* 0x000000400e3c7824 */ /* 0x000fe200078e00ff */
[----:B------:R-:W-:-:S02]  /*62e0*/  IADD3.X R27, R47, R20, R9, P3, !PT ;  /* 0x000000142f1b7210 */ /* 0x000fc40001ffe409 */
        /* <DEDUP_REMOVED lines=17> */
[----:B-1----:R-:W-:Y:S05]  /*6400*/  CALL.ABS.NOINC R14 ;  /* 0x000000000e007343 */ /* 0x002fea0003c00000 */
.L_x_3813:
[----:B------:R-:W-:Y:S05]  /*6410*/  BSYNC B6 ;  /* 0x0000000000067941 */ /* 0x000fea0003800000 */
.L_x_3812:
        /* <DEDUP_REMOVED lines=68> */
.L_x_3817:
[----:B------:R-:W-:Y:S05]  /*6860*/  BSYNC B1 ;  /* 0x0000000000017941 */ /* 0x000fea0003800000 */
.L_x_3816:
        /* <DEDUP_REMOVED lines=24> */
.L_x_3819:
[----:B------:R-:W-:Y:S05]  /*69f0*/  BSYNC B1 ;  /* 0x0000000000017941 */ /* 0x000fea0003800000 */
.L_x_3818:
[C---:B------:R-:W-:Y:S01]  /*6a00*/  IMAD.WIDE.U32 R10, R3.reuse, R6, R10 ;  /* 0x00000006030a7225 */ /* 0x040fe200078e000a */
[----:B------:R-:W-:Y:S01]  /*6a10*/  LEA.HI R0, R220, R220, RZ, 0x1 ;  /* 0x000000dcdc007211 */ /* 0x000fe200078f08ff */
[----:B------:R-:W-:Y:S01]  /*6a20*/  ULDC.64 UR4, c[0x0][0x3c8] ;  /* 0x0000f20000047ab9 */ /* 0x000fe20000000a00 */
[----:B01----:R-:W-:Y:S01]  /*6a30*/  SHF.L.U32 R14, R234, 0x6, RZ ;  /* 0x00000006ea0e7819 */ /* 0x003fe200000006ff */
[----:B------:R-:W-:Y:S01]  /*6a40*/  IMAD.WIDE.U32 R12, R3, R4, R12 ;  /* 0x00000004030c7225 */ /* 0x000fe200078e000c */
[----:B------:R-:W-:Y:S01]  /*6a50*/  LOP3.LUT R15, R0, 0xfffffffe, RZ, 0xc0, !PT ;  /* 0xfffffffe000f7812 */ /* 0x000fe200078ec0ff */
[----:B------:R-:W-:Y:S01]  /*6a60*/  ULDC.64 UR6, c[0x0][0x3e0] ;  /* 0x0000f80000067ab9 */ /* 0x000fe20000000a00 */
[----:B------:R-:W-:Y:S01]  /*6a70*/  LOP3.LUT R39, R14, 0x1c0, RZ, 0xc0, !PT ;  /* 0x000001c00e277812 */ /* 0x000fe200078ec0ff */
[C---:B------:R-:W-:Y:S01]  /*6a80*/  IMAD R6, R41.reuse, R6, RZ ;  /* 0x0000000629067224 */ /* 0x040fe200078e02ff */
[----:B------:R-:W-:Y:S01]  /*6a90*/  LEA R0, P3, R12, UR6, 0x1 ;  /* 0x000000060c007c11 */ /* 0x000fe2000f8608ff */
[----:B------:R-:W-:-:S02]  /*6aa0*/  IMAD R4, R41, R4, RZ ;  /* 0x0000000429047224 */ /* 0x000fc400078e02ff */
[----:B------:R-:W-:Y:S01]  /*6ab0*/  IMAD R7, R3, R7, R6 ;  /* 0x0000000703077224 */ /* 0x000fe200078e0206 */
[----:B------:R-:W-:Y:S01]  /*6ac0*/  LOP3.LUT R6, R39, 0x18, R16, 0xf8, !PT ;  /* 0x0000001827067812 */ /* 0x000fe200078ef810 */
[----:B------:R-:W-:Y:S01]  /*6ad0*/  IMAD R3, R3, R5, R4 ;  /* 0x0000000503037224 */ /* 0x000fe200078e0204 */
[----:B------:R-:W-:Y:S01]  /*6ae0*/  LEA R4, P2, R10, UR4, 0x1 ;  /* 0x000000040a047c11 */ /* 0x000fe2000f8408ff */
[----:B------:R-:W-:Y:S01]  /*6af0*/  IMAD.IADD R5, R11, 0x1, R7 ;  /* 0x000000010b057824 */ /* 0x000fe200078e0207 */
[----:B------:R-:W-:Y:S01]  /*6b00*/  UMOV UR4, 0xffffffff ;  /* 0xffffffff00047882 */ /* 0x000fe20000000000 */
[----:B------:R-:W-:Y:S01]  /*6b10*/  IMAD.IADD R3, R13, 0x1, R3 ;  /* 0x000000010d037824 */ /* 0x000fe200078e0203 */
[----:B------:R-:W-:Y:S01]  /*6b20*/  SHF.R.U32.HI R39, RZ, 0x3, R39 ;  /* 0x00000003ff277819 */ /* 0x000fe20000011627 */
[----:B------:R-:W-:Y:S01]  /*6b30*/  IMAD.IADD R7, R220, 0x1, -R15 ;  /* 0x00000001dc077824 */ /* 0x000fe200078e0a0f */
[----:B------:R-:W-:Y:S02]  /*6b40*/  LEA.HI.X R5, R10, UR5, R5, 0x1, P2 ;  /* 0x000000050a057c11 */ /* 0x000fe400090f0c05 */
[----:B------:R-:W-:-:S02]  /*6b50*/  LEA.HI.X R3, R12, UR7, R3, 0x1, P3 ;  /* 0x000000070c037c11 */ /* 0x000fc400098f0c03 */
[----:B------:R-:W-:Y:S02]  /*6b60*/  LOP3.LUT R6, R6, R39, RZ, 0x3c, !PT ;  /* 0x0000002706067212 */ /* 0x000fe400078e3cff */
[----:B------:R-:W-:Y:S01]  /*6b70*/  SHF.L.U32 R7, R7, 0x1f, RZ ;  /* 0x0000001f07077819 */ /* 0x000fe200000006ff */
[----:B------:R-:W-:Y:S06]  /*6b80*/  BRA.DIV UR4, `(.L_x_3820) ;  /* 0x0000012a04d47947 */ /* 0x000fec000b800000 */
.L_x_4011:
[----:B------:R-:W-:-:S03]  /*6b90*/  UMOV UR4, 0xffffffff ;  /* 0xffffffff00047882 */ /* 0x000fc60000000000 */
[----:B------:R-:W-:Y:S05]  /*6ba0*/  BRA.DIV UR4, `(.L_x_3821) ;  /* 0x0000012a04f47947 */ /* 0x000fea000b800000 */
.L_x_4014:
[----:B------:R-:W-:-:S03]  /*6bb0*/  UMOV UR4, 0xffffffff ;  /* 0xffffffff00047882 */ /* 0x000fc60000000000 */
[----:B------:R-:W-:Y:S05]  /*6bc0*/  BRA.DIV UR4, `(.L_x_3822) ;  /* 0x0000012e04147947 */ /* 0x000fea000b800000 */
.L_x_4017:
[----:B------:R-:W-:-:S03]  /*6bd0*/  UMOV UR4, 0xffffffff ;  /* 0xffffffff00047882 */ /* 0x000fc60000000000 */
[----:B------:R-:W-:Y:S05]  /*6be0*/  BRA.DIV UR4, `(.L_x_3823) ;  /* 0x0000012e04347947 */ /* 0x000fea000b800000 */
.L_x_4020:
[----:B------:R-:W-:-:S03]  /*6bf0*/  UMOV UR4, 0xffffffff ;  /* 0xffffffff00047882 */ /* 0x000fc60000000000 */
[----:B------:R-:W-:Y:S05]  /*6c00*/  BRA.DIV UR4, `(.L_x_3824) ;  /* 0x0000012e04547947 */ /* 0x000fea000b800000 */
.L_x_4023:
[----:B------:R-:W-:-:S03]  /*6c10*/  UMOV UR4, 0xffffffff ;  /* 0xffffffff00047882 */ /* 0x000fc60000000000 */
[----:B------:R-:W-:Y:S05]  /*6c20*/  BRA.DIV UR4, `(.L_x_3825) ;  /* 0x0000012e04747947 */ /* 0x000fea000b800000 */
.L_x_4026:
[----:B------:R-:W-:-:S03]  /*6c30*/  UMOV UR4, 0xffffffff ;  /* 0xffffffff00047882 */ /* 0x000fc60000000000 */
[----:B------:R-:W-:Y:S05]  /*6c40*/  BRA.DIV UR4, `(.L_x_3826) ;  /* 0x0000012e04947947 */ /* 0x000fea000b800000 */
.L_x_4029:
[----:B------:R-:W-:-:S03]  /*6c50*/  UMOV UR4, 0xffffffff ;  /* 0xffffffff00047882 */ /* 0x000fc60000000000 */
[----:B------:R-:W-:Y:S05]  /*6c60*/  BRA.DIV UR4, `(.L_x_3827) ;  /* 0x0000012e04b47947 */ /* 0x000fea000b800000 */
.L_x_4032:
[----:B------:R-:W0:Y:S01]  /*6c70*/  SYNCS.PHASECHK.TRANS64.TRYWAIT P2, [R18+URZ+0x22800], R7 ;  /* 0x02280007120075a7 */ /* 0x000e22000804017f */
[----:B-----5:R-:W-:Y:S01]  /*6c80*/  IMAD.MOV.U32 R3, RZ, RZ, R35 ;  /* 0x000000ffff037224 */ /* 0x020fe200078e0023 */
[----:B------:R-:W-:Y:S01]  /*6c90*/  LOP3.LUT P3, RZ, R234, 0x4, RZ, 0xc0, !PT ;  /* 0x00000004eaff7812 */ /* 0x000fe2000786c0ff */
[----:B------:R-:W-:Y:S01]  /*6ca0*/  IMAD.MOV.U32 R5, RZ, RZ, R31 ;  /* 0x000000ffff057224 */ /* 0x000fe200078e001f */
[----:B------:R-:W-:Y:S01]  /*6cb0*/  MOV R10, R27 ;  /* 0x0000001b000a7202 */ /* 0x000fe20000000f00 */
        /* <DEDUP_REMOVED lines=15> */
[----:B------:R-:W-:Y:S01]  /*6db0*/  BSSY B1, `(.L_x_3828) ;  /* 0x0000013000017945 */ /* 0x000fe20003800000 */
[----:B------:R-:W-:Y:S01]  /*6dc0*/  VIADD R4, R3, 0x18400 ;  /* 0x0001840003047836 */ /* 0x000fe20000000000 */
[----:B------:R-:W-:Y:S01]  /*6dd0*/  PRMT R13, R13, 0x5410, R0 ;  /* 0x000054100d0d7816 */ /* 0x000fe20000000000 */
[----:B------:R-:W-:Y:S01]  /*6de0*/  IMAD.MOV.U32 R6, RZ, RZ, R26 ;  /* 0x000000ffff067224 */ /* 0x000fe200078e001a */
[----:B------:R-:W-:Y:S01]  /*6df0*/  PRMT R42, R5, 0x7610, R42 ;  /* 0x00007610052a7816 */ /* 0x000fe2000000002a */
[----:B------:R-:W-:-:S02]  /*6e00*/  VIADD R0, R3, 0x18440 ;  /* 0x0001844003007836 */ /* 0x000fc40000000000 */
[----:B------:R-:W-:Y:S01]  /*6e10*/  @P3 VIADD R0, R4, 0xffffffc0 ;  /* 0xffffffc004003836 */ /* 0x000fe20000000000 */
        /* <DEDUP_REMOVED lines=12> */
.L_x_4033:
[----:B------:R-:W-:Y:S05]  /*6ee0*/  BSYNC B1 ;  /* 0x0000000000017941 */ /* 0x000fea0003800000 */
.L_x_3828:
        /* <DEDUP_REMOVED lines=56> */
.L_x_3833:
[----:B------:R-:W-:Y:S05]  /*7270*/  BSYNC B2 ;  /* 0x0000000000027941 */ /* 0x000fea0003800000 */
.L_x_3832:
        /* <DEDUP_REMOVED lines=15> */
[C---:B------:R-:W-:Y:S01]  /*7370*/  IMAD.U32 R12, R7.reuse, 0x10000, RZ ;  /* 0x00010000070c7824 */ /* 0x040fe200078e00ff */
[----:B------:R-:W-:Y:S01]  /*7380*/  LOP3.LUT R13, R7, 0xffff0000, RZ, 0xc0, !PT ;  /* 0xffff0000070d7812 */ /* 0x000fe200078ec0ff */
[----:B------:R-:W-:Y:S01]  /*7390*/  IMAD.U32 R7, R5, 0x10000, RZ ;  /* 0x0001000005077824 */ /* 0x000fe200078e00ff */
[----:B------:R-:W-:Y:S01]  /*73a0*/  SHF.L.U32 R10, R6, 0x10, RZ ;  /* 0x00000010060a7819 */ /* 0x000fe200000006ff */
[C---:B------:R-:W-:Y:S01]  /*73b0*/  FMUL.FTZ R35, R11.reuse, R33 ;  /* 0x000000210b237220 */ /* 0x040fe20000410000 */
[----:B------:R-:W-:Y:S01]  /*73c0*/  FMUL.FTZ R34, R11, R30 ;  /* 0x0000001e0b227220 */ /* 0x000fe20000410000 */
[----:B------:R-:W-:Y:S01]  /*73d0*/  FMUL.FTZ R11, R13, R32 ;  /* 0x000000200d0b7220 */ /* 0x000fe20000410000 */
[----:B------:R-:W-:-:S02]  /*73e0*/  IMAD.U32 R6, R4, 0x10000, RZ ;  /* 0x0001000004067824 */ /* 0x000fc400078e00ff */
[C---:B------:R-:W-:Y:S01]  /*73f0*/  FFMA.FTZ R35, R10.reuse, R30, -R35 ;  /* 0x0000001e0a237223 */ /* 0x040fe20000010823 */
[----:B------:R-:W-:Y:S01]  /*7400*/  FFMA.FTZ R34, R10, R33, R34 ;  /* 0x000000210a227223 */ /* 0x000fe20000010022 */
[-C--:B------:R-:W-:Y:S01]  /*7410*/  FFMA.FTZ R33, R12, R15.reuse, -R11 ;  /* 0x0000000f0c217223 */ /* 0x080fe2000001080b */
[----:B------:R-:W-:Y:S01]  /*7420*/  IMAD.U32 R11, R14, 0x10000, RZ ;  /* 0x000100000e0b7824 */ /* 0x000fe200078e00ff */
[----:B------:R-:W-:Y:S01]  /*7430*/  LOP3.LUT R4, R4, 0xffff0000, RZ, 0xc0, !PT ;  /* 0xffff000004047812 */ /* 0x000fe200078ec0ff */
[----:B------:R-:W-:Y:S01]  /*7440*/  FMUL.FTZ R37, R13, R15 ;  /* 0x0000000f0d257220 */ /* 0x000fe20000410000 */
[----:B------:R-:W-:Y:S01]  /*7450*/  LOP3.LUT R5, R5, 0xffff0000, RZ, 0xc0, !PT ;  /* 0xffff000005057812 */ /* 0x000fe200078ec0ff */
[C---:B------:R-:W-:Y:S01]  /*7460*/  IMAD.U32 R13, R31.reuse, 0x10000, RZ ;  /* 0x000100001f0d7824 */ /* 0x040fe200078e00ff */
[----:B------:R-:W-:Y:S01]  /*7470*/  LOP3.LUT R10, R31, 0xffff0000, RZ, 0xc0, !PT ;  /* 0xffff00001f0a7812 */ /* 0x000fe200078ec0ff */
[----:B------:R-:W-:Y:S01]  /*7480*/  FFMA.FTZ R32, R12, R32, R37 ;  /* 0x000000200c207223 */ /* 0x000fe20000010025 */
[----:B------:R-:W-:Y:S01]  /*7490*/  LOP3.LUT R14, R14, 0xffff0000, RZ, 0xc0, !PT ;  /* 0xffff00000e0e7812 */ /* 0x000fe200078ec0ff */
[C---:B------:R-:W-:Y:S01]  /*74a0*/  FMUL.FTZ R15, R4.reuse, R13 ;  /* 0x0000000d040f7220 */ /* 0x040fe20000410000 */
[----:B------:R-:W-:Y:S01]  /*74b0*/  FMUL.FTZ R12, R4, R11 ;  /* 0x0000000b040c7220 */ /* 0x000fe20000410000 */
[----:B------:R-:W-:-:S02]  /*74c0*/  FMUL.FTZ R30, R5, R10 ;  /* 0x0000000a051e7220 */ /* 0x000fc40000410000 */
[-C--:B------:R-:W-:Y:S01]  /*74d0*/  FMUL.FTZ R31, R5, R14.reuse ;  /* 0x0000000e051f7220 */ /* 0x080fe20000410000 */
[C---:B------:R-:W-:Y:S01]  /*74e0*/  FFMA.FTZ R4, R6.reuse, R11, -R15 ;  /* 0x0000000b06047223 */ /* 0x040fe2000001080f */
[----:B------:R-:W-:Y:S01]  /*74f0*/  FFMA.FTZ R13, R6, R13, R12 ;  /* 0x0000000d060d7223 */ /* 0x000fe2000001000c */
[C---:B------:R-:W-:Y:S01]  /*7500*/  FFMA.FTZ R5, R7.reuse, R14, -R30 ;  /* 0x0000000e07057223 */ /* 0x040fe2000001081e */
[----:B------:R-:W-:Y:S01]  /*7510*/  FFMA.FTZ R10, R7, R10, R31 ;  /* 0x0000000a070a7223 */ /* 0x000fe2000001001f */
[----:B------:R-:W-:Y:S02]  /*7520*/  F2FP.BF16.F32.PACK_AB R6, R34, R35 ;  /* 0x000000232206723e */ /* 0x000fe400000010ff */
[----:B------:R-:W-:Y:S02]  /*7530*/  F2FP.BF16.F32.PACK_AB R7, R32, R33 ;  /* 0x000000212007723e */ /* 0x000fe400000010ff */
[----:B------:R-:W-:Y:S02]  /*7540*/  F2FP.BF16.F32.PACK_AB R4, R13, R4 ;  /* 0x000000040d04723e */ /* 0x000fe400000010ff */
[----:B------:R-:W-:-:S05]  /*7550*/  F2FP.BF16.F32.PACK_AB R5, R10, R5 ;  /* 0x000000050a05723e */ /* 0x000fca00000010ff */
[----:B------:R2:W-:Y:S02]  /*7560*/  STS.128 [R0], R4 ;  /* 0x0000000400007388 */ /* 0x0005e40000000c00 */
.L_x_3831:
[----:B------:R-:W-:Y:S05]  /*7570*/  BSYNC B1 ;  /* 0x0000000000017941 */ /* 0x000fea0003800000 */
.L_x_3830:
        /* <DEDUP_REMOVED lines=53> */
.L_x_3836:
[----:B------:R-:W-:Y:S05]  /*78d0*/  BSYNC B1 ;  /* 0x0000000000017941 */ /* 0x000fea0003800000 */
.L_x_3835:
        /* <DEDUP_REMOVED lines=15> */
[----:B------:R-:W-:Y:S01]  /*79d0*/  IMAD.U32 R10, R7, 0x10000, RZ ;  /* 0x00010000070a7824 */ /* 0x000fe200078e00ff */
[----:B------:R-:W-:Y:S01]  /*79e0*/  SHF.L.U32 R8, R6, 0x10, RZ ;  /* 0x0000001006087819 */ /* 0x000fe200000006ff */
[----:B------:R-:W-:Y:S01]  /*79f0*/  IMAD.U32 R6, R5, 0x10000, RZ ;  /* 0x0001000005067824 */ /* 0x000fe200078e00ff */
[----:B------:R-:W-:Y:S01]  /*7a00*/  LOP3.LUT R7, R7, 0xffff0000, RZ, 0xc0, !PT ;  /* 0xffff000007077812 */ /* 0x000fe200078ec0ff */
[CC--:B------:R-:W-:Y:S01]  /*7a10*/  FMUL.FTZ R21, R9.reuse, R20.reuse ;  /* 0x0000001409157220 */ /* 0x0c0fe20000410000 */
[-C--:B------:R-:W-:Y:S01]  /*7a20*/  FMUL.FTZ R9, R9, R13.reuse ;  /* 0x0000000d09097220 */ /* 0x080fe20000410000 */
[----:B------:R-:W-:Y:S01]  /*7a30*/  IMAD.U32 R3, R4, 0x10000, RZ ;  /* 0x0001000004037824 */ /* 0x000fe200078e00ff */
[----:B------:R-:W-:Y:S01]  /*7a40*/  LOP3.LUT R5, R5, 0xffff0000, RZ, 0xc0, !PT ;  /* 0xffff000005057812 */ /* 0x000fe200078ec0ff */
[C---:B------:R-:W-:Y:S01]  /*7a50*/  FFMA.FTZ R21, R8.reuse, R13, -R21 ;  /* 0x0000000d08157223 */ /* 0x040fe20000010815 */
[----:B------:R-:W-:Y:S01]  /*7a60*/  FFMA.FTZ R20, R8, R20, R9 ;  /* 0x0000001408147223 */ /* 0x000fe20000010009 */
[CC--:B------:R-:W-:Y:S01]  /*7a70*/  FMUL.FTZ R25, R7.reuse, R15.reuse ;  /* 0x0000000f07197220 */ /* 0x0c0fe20000410000 */
[-C--:B------:R-:W-:Y:S01]  /*7a80*/  FMUL.FTZ R9, R7, R12.reuse ;  /* 0x0000000c07097220 */ /* 0x080fe20000410000 */
        /* <DEDUP_REMOVED lines=21> */
.L_x_3815:
        /* <DEDUP_REMOVED lines=58> */
[----:B------:R-:W-:Y:S02]  /*7f80*/  LEA R0, P1, R10, UR6, 0x1 ;  /* 0x000000060a007c11 */ /* 0x000fe4000f8208ff */
[----:B------:R-:W-:Y:S01]  /*7f90*/  IADD3 R3, R11, R3, RZ ;  /* 0x000000030b037210 */ /* 0x000fe20007ffe0ff */
[----:B------:R-:W-:Y:S01]  /*7fa0*/  UMOV UR4, 0xffffffff ;  /* 0xffffffff00047882 */ /* 0x000fe20000000000 */
[----:B------:R-:W-:Y:S02]  /*7fb0*/  LEA.HI.X R5, R8, UR5, R5, 0x1, P0 ;  /* 0x0000000508057c11 */ /* 0x000fe400080f0c05 */
[----:B------:R-:W-:-:S02]  /*7fc0*/  LEA.HI.X R3, R10, UR7, R3, 0x1, P1 ;  /* 0x000000070a037c11 */ /* 0x000fc400088f0c03 */
[----:B------:R-:W-:Y:S01]  /*7fd0*/  LEA.HI R6, R220, R220, RZ, 0x1 ;  /* 0x000000dcdc067211 */ /* 0x000fe200078f08ff */
[----:B------:R-:W-:Y:S06]  /*7fe0*/  BRA.DIV UR4, `(.L_x_3837) ;  /* 0x0000011e04107947 */ /* 0x000fec000b800000 */
.L_x_4036:
[----:B------:R-:W-:-:S03]  /*7ff0*/  UMOV UR4, 0xffffffff ;  /* 0xffffffff00047882 */ /* 0x000fc60000000000 */
[----:B------:R-:W-:Y:S05]  /*8000*/  BRA.DIV UR4, `(.L_x_3838) ;  /* 0x0000011e04307947 */ /* 0x000fea000b800000 */
.L_x_4039:
[----:B------:R-:W-:-:S03]  /*8010*/  UMOV UR4, 0xffffffff ;  /* 0xffffffff00047882 */ /* 0x000fc60000000000 */
[----:B------:R-:W-:Y:S05]  /*8020*/  BRA.DIV UR4, `(.L_x_3839) ;  /* 0x0000011e04507947 */ /* 0x000fea000b800000 */
.L_x_4042:
[----:B------:R-:W-:-:S03]  /*8030*/  UMOV UR4, 0xffffffff ;  /* 0xffffffff00047882 */ /* 0x000fc60000000000 */
[----:B------:R-:W-:Y:S05]  /*8040*/  BRA.DIV UR4, `(.L_x_3840) ;  /* 0x0000011e04707947 */ /* 0x000fea000b800000 */
.L_x_4045:
[----:B------:R-:W-:-:S03]  /*8050*/  UMOV UR4, 0xffffffff ;  /* 0xffffffff00047882 */ /* 0x000fc60000000000 */
[----:B------:R-:W-:Y:S05]  /*8060*/  BRA.DIV UR4, `(.L_x_3841) ;  /* 0x0000011e04907947 */ /* 0x000fea000b800000 */
.L_x_4048:
[----:B------:R-:W-:Y:S01]  /*8070*/  UMOV UR4, 0xffffffff ;  /* 0xffffffff00047882 */ /* 0x000fe20000000000 */
[----:B------:R-:W-:Y:S02]  /*8080*/  LOP3.LUT R5, R6, 0xfffffffe, RZ, 0xc0, !PT ;  /* 0xfffffffe06057812 */ /* 0x000fe400078ec0ff */
[----:B------:R-:W-:Y:S05]  /*8090*/  BRA.DIV UR4, `(.L_x_3842) ;  /* 0x0000011e04ac7947 */ /* 0x000fea000b800000 */
.L_x_4051:
[----:B------:R-:W-:Y:S01]  /*80a0*/  UMOV UR4, 0xffffffff ;  /* 0xffffffff00047882 */ /* 0x000fe20000000000 */
[----:B------:R-:W-:Y:S02]  /*80b0*/  IMAD.IADD R5, R220, 0x1, -R5 ;  /* 0x00000001dc057824 */ /* 0x000fe400078e0a05 */
[----:B------:R-:W-:Y:S05]  /*80c0*/  BRA.DIV UR4, `(.L_x_3843) ;  /* 0x0000011e04c87947 */ /* 0x000fea000b800000 */
.L_x_4054:
[----:B------:R-:W-:Y:S01]  /*80d0*/  UMOV UR4, 0xffffffff ;  /* 0xffffffff00047882 */ /* 0x000fe20000000000 */
[----:B------:R-:W-:Y:S02]  /*80e0*/  SHF.L.U32 R3, R5, 0x1f, RZ ;  /* 0x0000001f05037819 */ /* 0x000fe400000006ff */
[----:B------:R-:W-:Y:S05]  /*80f0*/  BRA.DIV UR4, `(.L_x_3844) ;  /* 0x0000011e04e47947 */ /* 0x000fea000b800000 */
.L_x_4057:
        /* <DEDUP_REMOVED lines=32> */
[----:B------:R-:W-:Y:S01]  /*8300*/  MOV R57, R31 ;  /* 0x0000001f00397202 */ /* 0x000fe20000000f00 */
[----:B0-----:R-:W-:Y:S06]  /*8310*/  @!P1 BRA `(.L_x_3846) ;  /* 0x0000011c00849947 */ /* 0x001fec0003800000 */
.L_x_4058:
[----:B------:R-:W-:Y:S05]  /*8320*/  BSYNC B1 ;  /* 0x0000000000017941 */ /* 0x000fea0003800000 */
.L_x_3845:
        /* <DEDUP_REMOVED lines=14> */
[----:B------:R-:W-:Y:S01]  /*8410*/  IMAD R3, R209, 0x200, R0 ;  /* 0x00000200d1037824 */ /* 0x000fe200078e0200 */
[--C-:B------:R-:W-:Y:S02]  /*8420*/  SHF.R.U64 R0, R36, 0x10, R37.reuse ;  /* 0x0000001024007819 */ /* 0x100fe40000001225 */
[----:B------:R-:W-:Y:S01]  /*8430*/  PRMT R33, R15, 0x5432, R12 ;  /* 0x000054320f217816 */ /* 0x000fe2000000000c */
[----:B------:R-:W-:Y:S01]  /*8440*/  IMAD R49, R3, 0x2, R18 ;  /* 0x0000000203317824 */ /* 0x000fe200078e0212 */
[----:B------:R-:W-:Y:S01]  /*8450*/  PRMT R38, R13, 0x5432, R0 ;  /* 0x000054320d267816 */ /* 0x000fe20000000000 */
[----:B------:R-:W-:Y:S01]  /*8460*/  IMAD R3, R209, 0x200, R4 ;  /* 0x00000200d1037824 */ /* 0x000fe200078e0204 */
[----:B------:R-:W-:-:S02]  /*8470*/  SHF.R.U32.HI R41, RZ, 0x10, R37 ;  /* 0x00000010ff297819 */ /* 0x000fc40000011625 */
[----:B------:R-:W0:Y:S01]  /*8480*/  LDS.128 R8, [R49+0x18400] ;  /* 0x0184000031087984 */ /* 0x000e220000000c00 */
[----:B------:R-:W-:Y:S01]  /*8490*/  IMAD R50, R3, 0x2, R18 ;  /* 0x0000000203327824 */ /* 0x000fe200078e0212 */
[--C-:B------:R-:W-:Y:S01]  /*84a0*/  SHF.R.U64 R3, R34, 0x10, R35.reuse ;  /* 0x0000001022037819 */ /* 0x100fe20000001223 */
[----:B------:R-:W-:Y:S01]  /*84b0*/  IMAD.U32 R39, R38, 0x10000, RZ ;  /* 0x0001000026277824 */ /* 0x000fe200078e00ff */
[----:B------:R-:W-:Y:S02]  /*84c0*/  SHF.R.U32.HI R35, RZ, 0x10, R35 ;  /* 0x00000010ff237819 */ /* 0x000fe40000011623 */
[----:B------:R-:W1:Y:S01]  /*84d0*/  LDS.128 R4, [R50+0x18400] ;  /* 0x0184000032047984 */ /* 0x000e620000000c00 */
[----:B------:R-:W-:Y:S02]  /*84e0*/  PRMT R42, R14, 0x5432, R42 ;  /* 0x000054320e2a7816 */ /* 0x000fe4000000002a */
[----:B------:R-:W-:Y:S01]  /*84f0*/  PRMT R37, R20, 0x5410, R35 ;  /* 0x0000541014257816 */ /* 0x000fe20000000023 */
[----:B------:R-:W-:Y:S01]  /*8500*/  IMAD.U32 R35, R33, 0x10000, RZ ;  /* 0x0001000021237824 */ /* 0x000fe200078e00ff */
[----:B------:R-:W-:-:S02]  /*8510*/  PRMT R43, R14, 0x5410, R43 ;  /* 0x000054100e2b7816 */ /* 0x000fc4000000002b */
[----:B------:R-:W-:Y:S02]  /*8520*/  LOP3.LUT R38, R38, 0xffff0000, RZ, 0xc0, !PT ;  /* 0xffff000026267812 */ /* 0x000fe400078ec0ff */
        /* <DEDUP_REMOVED lines=15> */
[-C--:B------:R-:W-:Y:S01]  /*8620*/  FMUL.FTZ R47, R14, R35.reuse ;  /* 0x000000230e2f7220 */ /* 0x080fe20000410000 */
[----:B------:R-:W-:Y:S01]  /*8630*/  SHF.L.U32 R14, R41, 0x10, RZ ;  /* 0x00000010290e7819 */ /* 0x000fe200000006ff */
[----:B------:R-:W-:Y:S01]  /*8640*/  FMUL.FTZ R44, R4, R38 ;  /* 0x00000026042c7220 */ /* 0x000fe20000410000 */
[C---:B------:R-:W-:Y:S01]  /*8650*/  FFMA.FTZ R45, R0.reuse, R35, -R45 ;  /* 0x00000023002d7223 */ /* 0x040fe2000001082d */
[----:B------:R-:W-:Y:S01]  /*8660*/  FFMA.FTZ R47, R0, R39, R47 ;  /* 0x00000027002f7223 */ /* 0x000fe2000001002f */
[----:B------:R-:W-:-:S02]  /*8670*/  IMAD.U32 R0, R34, 0x10000, RZ ;  /* 0x0001000022007824 */ /* 0x000fc400078e00ff */
        /* <DEDUP_REMOVED lines=53> */
.L_x_3848:
[----:B------:R-:W-:Y:S05]  /*89d0*/  BSYNC B1 ;  /* 0x0000000000017941 */ /* 0x000fea0003800000 */
.L_x_3847:
[----:B------:R-:W-:Y:S01]  /*89e0*/  PRMT R14, R57, 0x5410, R56 ;  /* 0x00005410390e7816 */ /* 0x000fe20000000038 */
[----:B------:R-:W-:Y:S06]  /*89f0*/  @P0 BRA `(.L_x_3834) ;  /* 0x00000004008c0947 */ /* 0x000fec0003800000 */
[----:B------:R-:W2:Y:S01]  /*8a00*/  LDL R36, [R1+0x4] ;  /* 0x0000040001247983 */ /* 0x000ea20000100800 */
[----:B------:R-:W-:Y:S01]  /*8a10*/  IMAD.IADD R21, R16, 0x1, R21 ;  /* 0x0000000110157824 */ /* 0x000fe200078e0215 */
[----:B0-----:R-:W-:-:S04]  /*8a20*/  SHF.R.U32.HI R3, RZ, 0x3, R208 ;  /* 0x00000003ff037819 */ /* 0x001fc800000116d0 */
[----:B------:R-:W-:-:S04]  /*8a30*/  LOP3.LUT R0, R208, 0x38, R21, 0xf8, !PT ;  /* 0x00000038d0007812 */ /* 0x000fc800078ef815 */
[----:B------:R-:W-:-:S05]  /*8a40*/  LOP3.LUT R3, R0, R3, RZ, 0x3c, !PT ;  /* 0x0000000300037212 */ /* 0x000fca00078e3cff */
[----:B------:R-:W-:-:S04]  /*8a50*/  IMAD.IADD R3, R210, 0x1, R3 ;  /* 0x00000001d2037824 */ /* 0x000fc800078e0203 */
[----:B------:R-:W-:-:S05]  /*8a60*/  IMAD R3, R3, 0x2, R18 ;  /* 0x0000000203037824 */ /* 0x000fca00078e0212 */
[----:B-1----:R-:W0:Y:S01]  /*8a70*/  LDS.128 R4, [R3+0x18400] ;  /* 0x0184000003047984 */ /* 0x002e220000000c00 */
[----:B------:R-:W-:Y:S02]  /*8a80*/  SHF.R.U64 R0, R28, 0x10, R29 ;  /* 0x000000101c007819 */ /* 0x000fe4000000121d */
[----:B------:R-:W-:Y:S02]  /*8a90*/  SHF.R.U64 R13, R24, 0x10, R25 ;  /* 0x00000010180d7819 */ /* 0x000fe40000001219 */
[----:B------:R-:W-:Y:S02]  /*8aa0*/  SHF.R.U64 R34, R30, 0x10, R31 ;  /* 0x000000101e227819 */ /* 0x000fe4000000121f */
[----:B------:R-:W-:Y:S02]  /*8ab0*/  SHF.R.U32.HI R24, RZ, 0x10, R25 ;  /* 0x00000010ff187819 */ /* 0x000fe40000011619 */
[----:B------:R-:W-:Y:S02]  /*8ac0*/  SHF.R.U64 R12, R26, 0x10, R27 ;  /* 0x000000101a0c7819 */ /* 0x000fe4000000121b */
[----:B------:R-:W-:-:S02]  /*8ad0*/  PRMT R30, R51, 0x5432, R0 ;  /* 0x00005432331e7816 */ /* 0x000fc40000000000 */
[----:B------:R-:W-:Y:S02]  /*8ae0*/  SHF.R.U32.HI R26, RZ, 0x10, R27 ;  /* 0x00000010ff1a7819 */ /* 0x000fe4000001161b */
[----:B------:R-:W-:Y:S02]  /*8af0*/  SHF.R.U32.HI R32, RZ, 0x10, R29 ;  /* 0x00000010ff207819 */ /* 0x000fe4000001161d */
[----:B------:R-:W-:Y:S02]  /*8b00*/  PRMT R25, R51, 0x5410, R13 ;  /* 0x0000541033197816 */ /* 0x000fe4000000000d */
[----:B------:R-:W-:Y:S01]  /*8b10*/  SHF.R.U32.HI R35, RZ, 0x10, R31 ;  /* 0x00000010ff237819 */ /* 0x000fe2000001161f */
[----:B------:R-:W-:Y:S01]  /*8b20*/  IMAD.U32 R31, R30, 0x10000, RZ ;  /* 0x000100001e1f7824 */ /* 0x000fe200078e00ff */
[----:B------:R-:W-:Y:S01]  /*8b30*/  PRMT R29, R55, 0x5432, R26 ;  /* 0x00005432371d7816 */ /* 0x000fe2000000001a */
[----:B------:R-:W-:Y:S01]  /*8b40*/  IMAD.U32 R26, R25, 0x10000, RZ ;  /* 0x00010000191a7824 */ /* 0x000fe200078e00ff */
[----:B------:R-:W-:-:S02]  /*8b50*/  PRMT R32, R52, 0x5432, R32 ;  /* 0x0000543234207816 */ /* 0x000fc40000000020 */
[----:B------:R-:W-:Y:S02]  /*8b60*/  PRMT R27, R53, 0x5432, R24 ;  /* 0x00005432351b7816 */ /* 0x000fe40000000018 */
[----:B------:R-:W-:Y:S01]  /*8b70*/  PRMT R35, R14, 0x5410, R35 ;  /* 0x000054100e237816 */ /* 0x000fe20000000023 */
[----:B------:R-:W-:Y:S01]  /*8b80*/  IMAD.U32 R33, R32, 0x10000, RZ ;  /* 0x0001000020217824 */ /* 0x000fe200078e00ff */
[----:B------:R-:W-:Y:S01]  /*8b90*/  PRMT R28, R54, 0x5432, R12 ;  /* 0x00005432361c7816 */ /* 0x000fe2000000000c */
[----:B0-----:R-:W-:Y:S02]  /*8ba0*/  IMAD.U32 R15, R4, 0x10000, RZ ;  /* 0x00010000040f7824 */ /* 0x001fe400078e00ff */
[----:B------:R-:W-:Y:S02]  /*8bb0*/  IMAD.U32 R20, R5, 0x10000, RZ ;  /* 0x0001000005147824 */ /* 0x000fe400078e00ff */
[C---:B------:R-:W-:Y:S01]  /*8bc0*/  FMUL.FTZ R37, R15.reuse, R31 ;  /* 0x0000001f0f257220 */ /* 0x040fe20000410000 */
[----:B------:R-:W-:Y:S01]  /*8bd0*/  FMUL.FTZ R39, R15, R26 ;  /* 0x0000001a0f277220 */ /* 0x000fe20000410000 */
[----:B------:R-:W-:Y:S01]  /*8be0*/  IMAD.U32 R15, R27, 0x10000, RZ ;  /* 0x000100001b0f7824 */ /* 0x000fe200078e00ff */
[----:B------:R-:W-:Y:S01]  /*8bf0*/  SHF.L.U32 R24, R7, 0x10, RZ ;  /* 0x0000001007187819 */ /* 0x000fe200000006ff */
[----:B------:R-:W-:Y:S01]  /*8c00*/  FMUL.FTZ R41, R20, R33 ;  /* 0x0000002114297220 */ /* 0x000fe20000410000 */
[----:B------:R-:W-:Y:S01]  /*8c10*/  PRMT R34, R14, 0x5432, R34 ;  /* 0x000054320e227816 */ /* 0x000fe20000000022 */
[----:B------:R-:W-:Y:S01]  /*8c20*/  FMUL.FTZ R43, R20, R15 ;  /* 0x0000000f142b7220 */ /* 0x000fe20000410000 */
[----:B------:R-:W-:-:S02]  /*8c30*/  LOP3.LUT R4, R4, 0xffff0000, RZ, 0xc0, !PT ;  /* 0xffff000004047812 */ /* 0x000fc400078ec0ff */
[----:B------:R-:W-:Y:S02]  /*8c40*/  LOP3.LUT R5, R5, 0xffff0000, RZ, 0xc0, !PT ;  /* 0xffff000005057812 */ /* 0x000fe400078ec0ff */
[----:B------:R-:W-:Y:S02]  /*8c50*/  LOP3.LUT R25, R25, 0xffff0000, RZ, 0xc0, !PT ;  /* 0xffff000019197812 */ /* 0x000fe400078ec0ff */
[----:B------:R-:W-:Y:S01]  /*8c60*/  LOP3.LUT R32, R32, 0xffff0000, RZ, 0xc0, !PT ;  /* 0xffff000020207812 */ /* 0x000fe200078ec0ff */
[C---:B------:R-:W-:Y:S01]  /*8c70*/  IMAD.U32 R21, R6.reuse, 0x10000, RZ ;  /* 0x0001000006157824 */ /* 0x040fe200078e00ff */
[----:B------:R-:W-:Y:S02]  /*8c80*/  LOP3.LUT R6, R6, 0xffff0000, RZ, 0xc0, !PT ;  /* 0xffff000006067812 */ /* 0x000fe400078ec0ff */
[----:B------:R-:W-:Y:S01]  /*8c90*/  LOP3.LUT R7, R7, 0xffff0000, RZ, 0xc0, !PT ;  /* 0xffff000007077812 */ /* 0x000fe200078ec0ff */
[----:B--2---:R-:W0:Y:S02]  /*8ca0*/  LDS.128 R8, [R36+0x18400] ;  /* 0x0184000024087984 */ /* 0x004e240000000c00 */
[----:B0-----:R-:W-:-:S02]  /*8cb0*/  IMAD.U32 R0, R8, 0x10000, RZ ;  /* 0x0001000008007824 */ /* 0x001fc400078e00ff */
[----:B------:R-:W-:Y:S02]  /*8cc0*/  IMAD.U32 R12, R9, 0x10000, RZ ;  /* 0x00010000090c7824 */ /* 0x000fe400078e00ff */
[C---:B------:R-:W-:Y:S01]  /*8cd0*/  FFMA.FTZ R26, R0.reuse, R26, -R37 ;  /* 0x0000001a001a7223 */ /* 0x040fe20000010825 */
[----:B------:R-:W-:Y:S02]  /*8ce0*/  IMAD.U32 R37, R35, 0x10000, RZ ;  /* 0x0001000023257824 */ /* 0x000fe400078e00ff */
[----:B------:R-:W-:Y:S01]  /*8cf0*/  FFMA.FTZ R39, R0, R31, R39 ;  /* 0x0000001f00277223 */ /* 0x000fe20000010027 */
[----:B------:R-:W-:Y:S02]  /*8d00*/  IMAD.U32 R31, R29, 0x10000, RZ ;  /* 0x000100001d1f7824 */ /* 0x000fe400078e00ff */
[----:B------:R-:W-:Y:S01]  /*8d10*/  FFMA.FTZ R41, R12, R15, -R41 ;  /* 0x0000000f0c297223 */ /* 0x000fe20000010829 */
[----:B------:R-:W-:Y:S01]  /*8d20*/  FMUL.FTZ R45, R24, R37 ;  /* 0x00000025182d7220 */ /* 0x000fe20000410000 */
[----:B------:R-:W-:Y:S01]  /*8d30*/  IMAD.U32 R14, R11, 0x10000, RZ ;  /* 0x000100000b0e7824 */ /* 0x000fe200078e00ff */
[----:B------:R-:W-:Y:S01]  /*8d40*/  LOP3.LUT R15, R30, 0xffff0000, RZ, 0xc0, !PT ;  /* 0xffff00001e0f7812 */ /* 0x000fe200078ec0ff */
[----:B------:R-:W-:Y:S01]  /*8d50*/  FMUL.FTZ R24, R24, R31 ;  /* 0x0000001f18187220 */ /* 0x000fe20000410000 */
[----:B------:R-:W-:Y:S01]  /*8d60*/  FFMA.FTZ R43, R12, R33, R43 ;  /* 0x000000210c2b7223 */ /* 0x000fe2000001002b */
[----:B------:R-:W-:Y:S01]  /*8d70*/  LOP3.LUT R0, R27, 0xffff0000, RZ, 0xc0, !PT ;  /* 0xffff00001b007812 */ /* 0x000fe200078ec0ff */
[----:B------:R-:W-:-:S02]  /*8d80*/  IMAD.U32 R12, R34, 0x10000, RZ ;  /* 0x00010000220c7824 */ /* 0x000fc400078e00ff */
[C---:B------:R-:W-:Y:S01]  /*8d90*/  FFMA.FTZ R45, R14.reuse, R31, -R45 ;  /* 0x0000001f0e2d7223 */ /* 0x040fe2000001082d */
[----:B------:R-:W-:Y:S01]  /*8da0*/  FFMA.FTZ R37, R14, R37, R24 ;  /* 0x000000250e257223 */ /* 0x000fe20000010018 */
[----:B------:R-:W-:Y:S01]  /*8db0*/  LOP3.LUT R9, R9, 0xffff0000, RZ, 0xc0, !PT ;  /* 0xffff000009097812 */ /* 0x000fe200078ec0ff */
[C---:B------:R-:W-:Y:S01]  /*8dc0*/  FMUL.FTZ R31, R4.reuse, R15 ;  /* 0x0000000f041f7220 */ /* 0x040fe20000410000 */
[----:B------:R-:W-:Y:S01]  /*8dd0*/  FMUL.FTZ R27, R4, R25 ;  /* 0x00000019041b7220 */ /* 0x000fe20000410000 */
[C---:B------:R-:W-:Y:S01]  /*8de0*/  FMUL.FTZ R14, R5.reuse, R32 ;  /* 0x00000020050e7220 */ /* 0x040fe20000410000 */
[----:B------:R-:W-:Y:S02]  /*8df0*/  IMAD.U32 R13, R10, 0x10000, RZ ;  /* 0x000100000a0d7824 */ /* 0x000fe400078e00ff */
[----:B------:R-:W-:Y:S01]  /*8e00*/  FMUL.FTZ R5, R5, R0 ;  /* 0x0000000005057220 */ /* 0x000fe20000410000 */
[----:B------:R-:W-:Y:S02]  /*8e10*/  IMAD.U32 R4, R28, 0x10000, RZ ;  /* 0x000100001c047824 */ /* 0x000fe400078e00ff */
[----:B------:R-:W-:Y:S01]  /*8e20*/  FMUL.FTZ R20, R21, R12 ;  /* 0x0000000c15147220 */ /* 0x000fe20000410000 */
[C---:B------:R-:W-:Y:S01]  /*8e30*/  FFMA.FTZ R14, R9.reuse, R0, -R14 ;  /* 0x00000000090e7223 */ /* 0x040fe2000001080e */
[----:B------:R-:W-:Y:S01]  /*8e40*/  FFMA.FTZ R32, R9, R32, R5 ;  /* 0x0000002009207223 */ /* 0x000fe20000010005 */
[-C--:B------:R-:W-:Y:S01]  /*8e50*/  FMUL.FTZ R24, R21, R4.reuse ;  /* 0x0000000415187220 */ /* 0x080fe20000410000 */
[----:B------:R-:W-:Y:S01]  /*8e60*/  FFMA.FTZ R20, R13, R4, -R20 ;  /* 0x000000040d147223 */ /* 0x000fe20000010814 */
[----:B------:R-:W-:-:S02]  /*8e70*/  LOP3.LUT R9, R34, 0xffff0000, RZ, 0xc0, !PT ;  /* 0xffff000022097812 */ /* 0x000fc400078ec0ff */
[----:B------:R-:W-:Y:S02]  /*8e80*/  LOP3.LUT R4, R35, 0xffff0000, RZ, 0xc0, !PT ;  /* 0xffff000023047812 */ /* 0x000fe400078ec0ff */
[----:B------:R-:W-:Y:S02]  /*8e90*/  LOP3.LUT R5, R28, 0xffff0000, RZ, 0xc0, !PT ;  /* 0xffff00001c057812 */ /* 0x000fe400078ec0ff */
        /* <DEDUP_REMOVED lines=8> */
[-C--:B------:R-:W-:Y:S01]  /*8f20*/  FMUL.FTZ R7, R7, R0.reuse ;  /* 0x0000000007077220 */ /* 0x080fe20000410000 */
[----:B------:R-:W-:Y:S01]  /*8f30*/  FFMA.FTZ R31, R8, R25, -R31 ;  /* 0x00000019081f7223 */ /* 0x000fe2000001081f */
[----:B------:R-:W-:Y:S01]  /*8f40*/  FFMA.FTZ R13, R10, R5, -R13 ;  /* 0x000000050a0d7223 */ /* 0x000fe2000001080d */
[C---:B------:R-:W-:Y:S01]  /*8f50*/  FFMA.FTZ R12, R11.reuse, R0, -R12 ;  /* 0x000000000b0c7223 */ /* 0x040fe2000001080c */
[----:B------:R-:W-:Y:S01]  /*8f60*/  FFMA.FTZ R8, R8, R15, R27 ;  /* 0x0000000f08087223 */ /* 0x000fe2000001001b */
        /* <DEDUP_REMOVED lines=12> */
.L_x_3834:
[----:B------:R-:W-:Y:S05]  /*9030*/  BSYNC B0 ;  /* 0x0000000000007941 */ /* 0x000fea0003800000 */
.L_x_3814:
        /* <DEDUP_REMOVED lines=8> */
.L_x_3811:
[----:B--23--:R-:W0:Y:S01]  /*90c0*/  S2R R0, SR_TID.X ;  /* 0x0000000000007919 */ /* 0x00ce220000002100 */
[----:B------:R-:W-:Y:S05]  /*90d0*/  WARPSYNC.ALL ;  /* 0x0000000000007948 */ /* 0x000fea0003800000 */
[----:B01--4-:R-:W-:Y:S01]  /*90e0*/  SHF.R.U32.HI R3, RZ, 0x7, R0 ;  /* 0x00000007ff037819 */ /* 0x013fe20000011600 */
[----:B------:R-:W-:-:S04]  /*90f0*/  IMAD.U32 R0, RZ, RZ, UR44 ;  /* 0x0000002cff007e24 */ /* 0x000fc8000f8e00ff */
[----:B------:R-:W-:-:S05]  /*9100*/  VIADD R20, R3, 0x8 ;  /* 0x0000000803147836 */ /* 0x000fca0000000000 */
[----:B------:R0:W-:Y:S01]  /*9110*/  BAR.SYNC.DEFER_BLOCKING R20, 0x100 ;  /* 0x000400140000751d */ /* 0x0001e20000010000 */
[----:B------:R-:W-:-:S13]  /*9120*/  ISETP.NE.AND P0, PT, R0, 0x3, PT ;  /* 0x000000030000780c */ /* 0x000fda0003f05270 */
[----:B0-----:R-:W-:Y:S05]  /*9130*/  @!P0 BRA `(.L_x_3849) ;  /* 0x0000000000048947 */ /* 0x001fea0003800000 */
[----:B------:R-:W-:Y:S01]  /*9140*/  BPT.TRAP 0x1 ;  /* 0x000000040000795c */ /* 0x000fe20000300000 */
.L_x_3849:
[----:B------:R-:W-:Y:S01]  /*9150*/  IMAD R13, R22, 0x8, R18 ;  /* 0x00000008160d7824 */ /* 0x000fe200078e0212 */
[----:B------:R-:W-:-:S04]  /*9160*/  SHF.L.U32 R14, R23, 0x1f, RZ ;  /* 0x0000001f170e7819 */ /* 0x000fc800000006ff */
[----:B------:R0:W1:Y:S01]  /*9170*/  SYNCS.PHASECHK.TRANS64.TRYWAIT P1, [R13+URZ+0x22830], R14 ;  /* 0x0228300e0d0075a7 */ /* 0x000062000802017f */
[----:B------:R-:W-:Y:S05]  /*9180*/  @!P0 BRA `(.L_x_3850) ;  /* 0x0000000000048947 */ /* 0x000fea0003800000 */
[----:B------:R-:W-:Y:S01]  /*9190*/  BPT.TRAP 0x1 ;  /* 0x000000040000795c */ /* 0x000fe20000300000 */
.L_x_3850:
[----:B------:R-:W-:Y:S01]  /*91a0*/  VIADD R0, R18, 0x1c400 ;  /* 0x0001c40012007836 */ /* 0x000fe20000000000 */
[----:B------:R-:W-:Y:S01]  /*91b0*/  LOP3.LUT R4, R40, 0x10000, RZ, 0xfc, !PT ;  /* 0x0001000028047812 */ /* 0x000fe200078efcff */
[----:B------:R-:W-:-:S03]  /*91c0*/  IMAD.MOV.U32 R5, RZ, RZ, 0x40000040 ;  /* 0x40000040ff057424 */ /* 0x000fc600078e00ff */
[----:B------:R-:W-:-:S04]  /*91d0*/  SHF.R.U32.HI R0, RZ, 0x4, R0 ;  /* 0x00000004ff007819 */ /* 0x000fc80000011600 */
[----:B------:R-:W-:-:S04]  /*91e0*/  LOP3.LUT R0, R0, 0x3fff, RZ, 0xc0, !PT ;  /* 0x00003fff00007812 */ /* 0x000fc800078ec0ff */
[----:B------:R-:W-:Y:S01]  /*91f0*/  LOP3.LUT R12, R0, 0x10000, RZ, 0xfc, !PT ;  /* 0x00010000000c7812 */ /* 0x000fe200078efcff */
[----:B-1----:R-:W-:Y:S06]  /*9200*/  @P1 BRA `(.L_x_3851) ;  /* 0x0000000000081947 */ /* 0x002fec0003800000 */
[----:B------:R-:W1:Y:S02]  /*9210*/  SYNCS.PHASECHK.TRANS64.TRYWAIT P1, [R13+URZ+0x22830], R14 ;  /* 0x0228300e0d0075a7 */ /* 0x000e64000802017f */
[----:B-1----:R-:W-:Y:S05]  /*9220*/  @!P1 BRA `(.L_x_3852) ;  /* 0x0000010c00d49947 */ /* 0x002fea0003800000 */
.L_x_3851:
        /* <DEDUP_REMOVED lines=13> */
[----:B------:R-:W2:Y:S01]  /*9300*/  S2R R77, SR_TID.X ;  /* 0x00000000004d7919 */ /* 0x000ea20000002100 */
        /* <DEDUP_REMOVED lines=10> */
[----:B--2---:R-:W-:Y:S01]  /*93b0*/  LOP3.LUT R77, R77, 0x7f, RZ, 0xc0, !PT ;  /* 0x0000007f4d4d7812 */ /* 0x004fe200078ec0ff */
        /* <DEDUP_REMOVED lines=19> */
[----:B------:R-:W-:Y:S02]  /*94f0*/  ULDC UR4, c[0x0][0x9d8] ;  /* 0x0002760000047ab9 */ /* 0x000fe40000000800 */
[----:B------:R-:W-:Y:S02]  /*9500*/  WARPGROUP.DEPBAR.LE gsb0, 0x0 ;  /* 0x00008000000079c5 */ /* 0x000fe40000010000 */
[----:B------:R-:W-:Y:S01]  /*9510*/  FMUL.FTZ R73, R28, UR4 ;  /* 0x000000041c497c20 */ /* 0x000fe20008410000 */
[----:B------:R-:W-:Y:S01]  /*9520*/  FMUL.FTZ R28, R33, UR4 ;  /* 0x00000004211c7c20 */ /* 0x000fe20008410000 */
[----:B------:R-:W-:Y:S02]  /*9530*/  IMAD R33, R176, -0x60, R203 ;  /* 0xffffffa0b0217824 */ /* 0x000fe400078e02cb */
[----:B------:R-:W-:Y:S01]  /*9540*/  FMUL.FTZ R21, R24, UR4 ;  /* 0x0000000418157c20 */ /* 0x000fe20008410000 */
[----:B------:R-:W-:Y:S01]  /*9550*/  FMUL.FTZ R24, R36, UR4 ;  /* 0x0000000424187c20 */ /* 0x000fe20008410000 */
[----:B------:R-:W-:Y:S01]  /*9560*/  FMUL.FTZ R26, R26, UR4 ;  /* 0x000000041a1a7c20 */ /* 0x000fe20008410000 */
[----:B------:R-:W-:Y:S01]  /*9570*/  FMUL.FTZ R27, R27, UR4 ;  /* 0x000000041b1b7c20 */ /* 0x000fe20008410000 */
[----:B------:R-:W-:Y:S01]  /*9580*/  IADD3 R36, -R200, 0x61, R33 ;  /* 0x00000061c8247810 */ /* 0x000fe20007ffe121 */
[----:B------:R-:W-:Y:S01]  /*9590*/  FMUL.FTZ R30, R30, UR4 ;  /* 0x000000041e1e7c20 */ /* 0x000fe20008410000 */
[----:B------:R-:W-:Y:S01]  /*95a0*/  FMUL.FTZ R15, R37, UR4 ;  /* 0x00000004250f7c20 */ /* 0x000fe20008410000 */
[----:B------:R-:W-:Y:S01]  /*95b0*/  FMUL.FTZ R3, R40, UR4 ;  /* 0x0000000428037c20 */ /* 0x000fe20008410000 */
[----:B------:R-:W2:Y:S01]  /*95c0*/  MUFU.TANH R26, R26 ;  /* 0x0000001a001a7308 */ /* 0x000ea20000002400 */
[----:B------:R-:W-:-:S02]  /*95d0*/  VIADD R40, R33, 0x60 ;  /* 0x0000006021287836 */ /* 0x000fc40000000000 */
[----:B------:R-:W-:Y:S01]  /*95e0*/  FMUL.FTZ R31, R31, UR4 ;  /* 0x000000041f1f7c20 */ /* 0x000fe20008410000 */
[----:B------:R-:W-:Y:S02]  /*95f0*/  IMAD R74, R211, -0x2, R36 ;  /* 0xfffffffed34a7824 */ /* 0x000fe400078e0224 */
[----:B------:R-:W-:Y:S01]  /*9600*/  FMUL.FTZ R34, R34, UR4 ;  /* 0x0000000422227c20 */ /* 0x000fe20008410000 */
[----:B------:R-:W-:Y:S02]  /*9610*/  IMAD R37, R201, 0x80, R212 ;  /* 0x00000080c9257824 */ /* 0x000fe400078e02d4 */
[----:B------:R-:W-:Y:S01]  /*9620*/  FMUL.FTZ R0, R41, UR4 ;  /* 0x0000000429007c20 */ /* 0x000fe20008410000 */
[----:B------:R-:W-:Y:S01]  /*9630*/  IMAD R33, R211, -0x2, R40 ;  /* 0xfffffffed3217824 */ /* 0x000fe200078e0228 */
[----:B------:R-:W3:Y:S01]  /*9640*/  MUFU.TANH R27, R27 ;  /* 0x0000001b001b7308 */ /* 0x000ee20000002400 */
[----:B------:R-:W-:Y:S01]  /*9650*/  FMUL.FTZ R35, R35, UR4 ;  /* 0x0000000423237c20 */ /* 0x000fe20008410000 */
[----:B------:R-:W-:Y:S01]  /*9660*/  IADD3 R40, R74, 0x8, R37 ;  /* 0x000000084a287810 */ /* 0x000fe20007ffe025 */
[----:B------:R-:W-:Y:S01]  /*9670*/  FMUL.FTZ R38, R38, UR4 ;  /* 0x0000000426267c20 */ /* 0x000fe20008410000 */
[----:B------:R-:W-:Y:S01]  /*9680*/  FMUL.FTZ R39, R39, UR4 ;  /* 0x0000000427277c20 */ /* 0x000fe20008410000 */
[----:B------:R-:W-:Y:S01]  /*9690*/  FMUL.FTZ R42, R42, UR4 ;  /* 0x000000042a2a7c20 */ /* 0x000fe20008410000 */
[----:B------:R-:W-:Y:S01]  /*96a0*/  VIMNMX R41, R33, R40, PT ;  /* 0x0000002821297248 */ /* 0x000fe20003fe0100 */
[----:B------:R-:W-:Y:S01]  /*96b0*/  FMUL.FTZ R72, R29, UR4 ;  /* 0x000000041d487c20 */ /* 0x000fe20008410000 */
[----:B------:R-:W4:Y:S01]  /*96c0*/  MUFU.TANH R30, R30 ;  /* 0x0000001e001e7308 */ /* 0x000f220000002400 */
[----:B------:R-:W-:Y:S01]  /*96d0*/  FMUL.FTZ R43, R43, UR4 ;  /* 0x000000042b2b7c20 */ /* 0x000fe20008410000 */
[C---:B------:R-:W-:Y:S01]  /*96e0*/  ISETP.GT.AND P1, PT, R41.reuse, RZ, PT ;  /* 0x000000ff2900720c */ /* 0x040fe20003f24270 */
[----:B------:R-:W-:Y:S01]  /*96f0*/  FMUL.FTZ R29, R32, UR4 ;  /* 0x00000004201d7c20 */ /* 0x000fe20008410000 */
[C---:B------:R-:W-:Y:S01]  /*9700*/  ISETP.GT.AND P2, PT, R41.reuse, 0x1, PT ;  /* 0x000000012900780c */ /* 0x040fe20003f44270 */
[----:B------:R-:W-:Y:S01]  /*9710*/  FMUL.FTZ R46, R46, UR4 ;  /* 0x000000042e2e7c20 */ /* 0x000fe20008410000 */
[----:B------:R-:W-:Y:S01]  /*9720*/  ISETP.GT.AND P3, PT, R41, 0x8, PT ;  /* 0x000000082900780c */ /* 0x000fe20003f64270 */
[----:B------:R-:W-:Y:S01]  /*9730*/  FMUL.FTZ R47, R47, UR4 ;  /* 0x000000042f2f7c20 */ /* 0x000fe20008410000 */
[----:B------:R-:W0:Y:S01]  /*9740*/  MUFU.TANH R31, R31 ;  /* 0x0000001f001f7308 */ /* 0x000e220000002400 */
[----:B--2---:R-:W-:Y:S01]  /*9750*/  FSEL R76, R26, -INF , P1 ;  /* 0xff8000001a4c7808 */ /* 0x004fe20000800000 */
[----:B------:R-:W-:Y:S01]  /*9760*/  FMUL.FTZ R50, R50, UR4 ;  /* 0x0000000432327c20 */ /* 0x000fe20008410000 */
[----:B---3--:R-:W-:Y:S01]  /*9770*/  FSEL R75, R27, -INF , P2 ;  /* 0xff8000001b4b7808 */ /* 0x008fe20001000000 */
[----:B------:R-:W-:Y:S01]  /*9780*/  FMUL.FTZ R51, R51, UR4 ;  /* 0x0000000433337c20 */ /* 0x000fe20008410000 */
[----:B------:R-:W-:Y:S01]  /*9790*/  ISETP.GT.AND P1, PT, R41, 0x9, PT ;  /* 0x000000092900780c */ /* 0x000fe20003f24270 */
[----:B------:R-:W-:Y:S01]  /*97a0*/  FMUL.FTZ R54, R54, UR4 ;  /* 0x0000000436367c20 */ /* 0x000fe20008410000 */
[----:B------:R-:W-:Y:S01]  /*97b0*/  FMNMX.FTZ R27, R76, R75, !PT ;  /* 0x0000004b4c1b7209 */ /* 0x000fe20007810000 */
        /* <DEDUP_REMOVED lines=8> */
[----:B------:R-:W3:Y:S01]  /*9840*/  MUFU.TANH R35, R35 ;  /* 0x0000002300237308 */ /* 0x000ee20000002400 */
[----:B0-----:R-:W-:Y:S01]  /*9850*/  FSEL R88, R31, -INF , P1 ;  /* 0xff8000001f587808 */ /* 0x001fe20000800000 */
[----:B------:R-:W-:Y:S01]  /*9860*/  FMUL.FTZ R63, R63, UR4 ;  /* 0x000000043f3f7c20 */ /* 0x000fe20008410000 */
[----:B------:R-:W-:Y:S01]  /*9870*/  ISETP.GT.AND P1, PT, R41, 0x11, PT ;  /* 0x000000112900780c */ /* 0x000fe20003f24270 */
[----:B------:R-:W-:Y:S01]  /*9880*/  FMUL.FTZ R66, R66, UR4 ;  /* 0x0000000442427c20 */ /* 0x000fe20008410000 */
[----:B------:R-:W-:Y:S01]  /*9890*/  FMNMX.FTZ R27, R88, R27, !PT ;  /* 0x0000001b581b7209 */ /* 0x000fe20007810000 */
[----:B------:R-:W-:Y:S01]  /*98a0*/  FMUL.FTZ R67, R67, UR4 ;  /* 0x0000000443437c20 */ /* 0x000fe20008410000 */
[----:B------:R-:W-:Y:S01]  /*98b0*/  FMUL.FTZ R70, R70, UR4 ;  /* 0x0000000446467c20 */ /* 0x000fe20008410000 */
[----:B------:R-:W0:Y:S01]  /*98c0*/  MUFU.TANH R38, R38 ;  /* 0x0000002600267308 */ /* 0x000e220000002400 */
[----:B--2---:R-:W-:Y:S01]  /*98d0*/  FSEL R90, R34, -INF , P2 ;  /* 0xff800000225a7808 */ /* 0x004fe20001000000 */
[----:B------:R-:W-:Y:S01]  /*98e0*/  FMUL.FTZ R71, R71, UR4 ;  /* 0x0000000447477c20 */ /* 0x000fe20008410000 */
[----:B------:R-:W-:Y:S01]  /*98f0*/  ISETP.GT.AND P2, PT, R41, 0x18, PT ;  /* 0x000000182900780c */ /* 0x000fe20003f44270 */
[----:B------:R-:W-:Y:S01]  /*9900*/  FMUL.FTZ R25, R25, UR4 ;  /* 0x0000000419197c20 */ /* 0x000fe20008410000 */
[----:B------:R-:W-:Y:S01]  /*9910*/  FMNMX.FTZ R27, R90, R27, !PT ;  /* 0x0000001b5a1b7209 */ /* 0x000fe20007810000 */
[----:B------:R-:W-:Y:S01]  /*9920*/  FMUL.FTZ R45, R45, UR4 ;  /* 0x000000042d2d7c20 */ /* 0x000fe20008410000 */
[----:B------:R-:W-:Y:S01]  /*9930*/  VIADDMNMX R33, R37, R74, R33, PT ;  /* 0x0000004a25217246 */ /* 0x000fe20003800121 */
[----:B------:R-:W2:Y:S01]  /*9940*/  MUFU.TANH R39, R39 ;  /* 0x0000002700277308 */ /* 0x000ea20000002400 */
[----:B---3--:R-:W-:Y:S01]  /*9950*/  FSEL R92, R35, -INF , P1 ;  /* 0xff800000235c7808 */ /* 0x008fe20000800000 */
[----:B------:R-:W-:Y:S01]  /*9960*/  FMUL.FTZ R48, R48, UR4 ;  /* 0x0000000430307c20 */ /* 0x000fe20008410000 */
[----:B------:R-:W-:Y:S01]  /*9970*/  ISETP.GT.AND P1, PT, R41, 0x19, PT ;  /* 0x000000192900780c */ /* 0x000fe20003f24270 */
[----:B------:R-:W-:Y:S01]  /*9980*/  FMUL.FTZ R49, R49, UR4 ;  /* 0x0000000431317c20 */ /* 0x000fe20008410000 */
[----:B------:R-:W-:Y:S01]  /*9990*/  FMNMX.FTZ R27, R92, R27, !PT ;  /* 0x0000001b5c1b7209 */ /* 0x000fe20007810000 */
[----:B------:R-:W-:Y:S01]  /*99a0*/  FMUL.FTZ R52, R52, UR4 ;  /* 0x0000000434347c20 */ /* 0x000fe20008410000 */
[----:B------:R-:W-:Y:S01]  /*99b0*/  ISETP.GT.AND P4, PT, R33, RZ, PT ;  /* 0x000000ff2100720c */ /* 0x000fe20003f84270 */
[----:B------:R-:W3:Y:S01]  /*99c0*/  MUFU.TANH R32, R42 ;  /* 0x0000002a00207308 */ /* 0x000ee20000002400 */
[----:B0-----:R-:W-:Y:S01]  /*99d0*/  FSEL R94, R38, -INF , P2 ;  /* 0xff800000265e7808 */ /* 0x001fe20001000000 */
[----:B------:R-:W-:Y:S01]  /*99e0*/  FMUL.FTZ R53, R53, UR4 ;  /* 0x0000000435357c20 */ /* 0x000fe20008410000 */
[----:B------:R-:W-:Y:S01]  /*99f0*/  ISETP.GT.AND P2, PT, R41, 0x20, PT ;  /* 0x000000202900780c */ /* 0x000fe20003f44270 */
[----:B------:R-:W-:Y:S01]  /*9a00*/  FMUL.FTZ R56, R56, UR4 ;  /* 0x0000000438387c20 */ /* 0x000fe20008410000 */
[----:B------:R-:W-:Y:S01]  /*9a10*/  FMNMX.FTZ R27, R94, R27, !PT ;  /* 0x0000001b5e1b7209 */ /* 0x000fe20007810000 */
[----:B------:R-:W-:Y:S01]  /*9a20*/  FMUL.FTZ R57, R57, UR4 ;  /* 0x0000000439397c20 */ /* 0x000fe20008410000 */
[----:B------:R-:W-:Y:S01]  /*9a30*/  ISETP.GT.AND P5, PT, R33, 0x1, PT ;  /* 0x000000012100780c */ /* 0x000fe20003fa4270 */
[----:B------:R-:W0:Y:S01]  /*9a40*/  MUFU.TANH R43, R43 ;  /* 0x0000002b002b7308 */ /* 0x000e220000002400 */
        /* <DEDUP_REMOVED lines=8> */
[----:B---3--:R-:W-:Y:S01]  /*9ad0*/  FSEL R32, R32, -INF , P2 ;  /* 0xff80000020207808 */ /* 0x008fe20001000000 */
[----:B------:R-:W-:Y:S01]  /*9ae0*/  FMUL.FTZ R68, R68, UR4 ;  /* 0x0000000444447c20 */ /* 0x000fe20008410000 */
[----:B------:R-:W-:Y:S01]  /*9af0*/  ISETP.GT.AND P2, PT, R41, 0x28, PT ;  /* 0x000000282900780c */ /* 0x000fe20003f44270 */
[----:B------:R-:W-:Y:S01]  /*9b00*/  FMUL.FTZ R69, R69, UR4 ;  /* 0x0000000445457c20 */ /* 0x000fe20008410000 */
[----:B------:R-:W-:-:S02]  /*9b10*/  FMNMX.FTZ R27, R32, R27, !PT ;  /* 0x0000001b201b7209 */ /* 0x000fc40007810000 */
[----:B------:R-:W-:Y:S01]  /*9b20*/  ISETP.GT.AND P3, PT, R33, 0x8, PT ;  /* 0x000000082100780c */ /* 0x000fe20003f64270 */
[----:B------:R-:W3:Y:S01]  /*9b30*/  MUFU.TANH R47, R47 ;  /* 0x0000002f002f7308 */ /* 0x000ee20000002400 */
[----:B0-----:R-:W-:Y:S02]  /*9b40*/  FSEL R26, R43, -INF , P1 ;  /* 0xff8000002b1a7808 */ /* 0x001fe40000800000 */
[----:B------:R-:W-:Y:S02]  /*9b50*/  ISETP.GT.AND P1, PT, R41, 0x29, PT ;  /* 0x000000292900780c */ /* 0x000fe40003f24270 */
[----:B------:R-:W-:-:S03]  /*9b60*/  FMNMX.FTZ R27, R26, R27, !PT ;  /* 0x0000001b1a1b7209 */ /* 0x000fc60007810000 */
[----:B------:R-:W0:Y:S01]  /*9b70*/  MUFU.TANH R36, R50 ;  /* 0x0000003200247308 */ /* 0x000e220000002400 */
[----:B--2---:R-:W-:Y:S02]  /*9b80*/  FSEL R30, R46, -INF , P2 ;  /* 0xff8000002e1e7808 */ /* 0x004fe40001000000 */
[----:B------:R-:W-:Y:S02]  /*9b90*/  ISETP.GT.AND P2, PT, R41, 0x30, PT ;  /* 0x000000302900780c */ /* 0x000fe40003f44270 */
[----:B------:R-:W-:-:S03]  /*9ba0*/  FMNMX.FTZ R27, R30, R27, !PT ;  /* 0x0000001b1e1b7209 */ /* 0x000fc60007810000 */
[----:B------:R-:W2:Y:S01]  /*9bb0*/  MUFU.TANH R51, R51 ;  /* 0x0000003300337308 */ /* 0x000ea20000002400 */
[----:B---3--:R-:W-:Y:S02]  /*9bc0*/  FSEL R34, R47, -INF , P1 ;  /* 0xff8000002f227808 */ /* 0x008fe40000800000 */
[----:B------:R-:W-:Y:S02]  /*9bd0*/  ISETP.GT.AND P1, PT, R41, 0x31, PT ;  /* 0x000000312900780c */ /* 0x000fe40003f24270 */
[----:B------:R-:W-:-:S03]  /*9be0*/  FMNMX.FTZ R27, R34, R27, !PT ;  /* 0x0000001b221b7209 */ /* 0x000fc60007810000 */
        /* <DEDUP_REMOVED lines=27> */
[----:B------:R-:W-:Y:S01]  /*9da0*/  FMNMX.FTZ R31, R54, R27, !PT ;  /* 0x0000001b361f7209 */ /* 0x000fe20007810000 */
[----:B------:R-:W-:Y:S01]  /*9db0*/  FMUL.FTZ R27, R44, UR4 ;  /* 0x000000042c1b7c20 */ /* 0x000fe20008410000 */
[----:B------:R-:W-:Y:S01]  /*9dc0*/  ULDC UR4, c[0x0][0x988] ;  /* 0x0002620000047ab9 */ /* 0x000fe20000000800 */
[----:B------:R-:W0:Y:S01]  /*9dd0*/  MUFU.TANH R62, R67 ;  /* 0x00000043003e7308 */ /* 0x000e220000002400 */
[----:B--2---:R-:W-:Y:S01]  /*9de0*/  FSEL R58, R63, -INF , P1 ;  /* 0xff8000003f3a7808 */ /* 0x004fe20000800000 */
[----:B------:R-:W-:Y:S01]  /*9df0*/  IMAD.U32 R177, RZ, RZ, UR4 ;  /* 0x00000004ffb17e24 */ /* 0x000fe2000f8e00ff */
[----:B------:R-:W-:-:S02]  /*9e00*/  ISETP.GT.AND P1, PT, R41, 0x51, PT ;  /* 0x000000512900780c */ /* 0x000fc40003f24270 */
        /* <DEDUP_REMOVED lines=9> */
[----:B------:R-:W-:Y:S01]  /*9ea0*/  MUFU.TANH R21, R21 ;  /* 0x0000001500157308 */ /* 0x000fe20000002400 */
[----:B--2---:R-:W-:Y:S02]  /*9eb0*/  FSEL R98, R70, -INF , P2 ;  /* 0xff80000046627808 */ /* 0x004fe40001000000 */
[----:B------:R-:W-:Y:S02]  /*9ec0*/  ISETP.GT.AND P2, PT, R33, 0x9, PT ;  /* 0x000000092100780c */ /* 0x000fe40003f44270 */
[----:B------:R-:W-:-:S03]  /*9ed0*/  FMNMX.FTZ R31, R98, R31, !PT ;  /* 0x0000001f621f7209 */ /* 0x000fc60007810000 */
[----:B------:R-:W0:Y:S01]  /*9ee0*/  MUFU.TANH R25, R25 ;  /* 0x0000001900197308 */ /* 0x000e220000002400 */
[----:B---3--:R-:W-:Y:S02]  /*9ef0*/  FSEL R100, R71, -INF , P1 ;  /* 0xff80000047647808 */ /* 0x008fe40000800000 */
[----:B------:R-:W-:Y:S02]  /*9f00*/  ISETP.GT.AND P1, PT, R33, 0x10, PT ;  /* 0x000000102100780c */ /* 0x000fe40003f24270 */
[----:B------:R-:W-:-:S03]  /*9f10*/  FMNMX.FTZ R31, R100, R31, !PT ;  /* 0x0000001f641f7209 */ /* 0x000fc60007810000 */
[----:B------:R-:W2:Y:S02]  /*9f20*/  MUFU.TANH R73, R73 ;  /* 0x0000004900497308 */ /* 0x000ea40000002400 */
[----:B------:R-:W3:Y:S06]  /*9f30*/  SHFL.BFLY PT, R66, R31, 0x2, 0x1f ;  /* 0x0c401f001f427f89 */ /* 0x000eec00000e0000 */
[----:B------:R-:W4:Y:S01]  /*9f40*/  MUFU.TANH R72, R72 ;  /* 0x0000004800487308 */ /* 0x000f220000002400 */
[----:B0-----:R-:W-:-:S07]  /*9f50*/  FSEL R25, R25, -INF , P5 ;  /* 0xff80000019197808 */ /* 0x001fce0002800000 */
[----:B------:R-:W0:Y:S01]  /*9f60*/  MUFU.TANH R29, R29 ;  /* 0x0000001d001d7308 */ /* 0x000e220000002400 */
[----:B--2---:R-:W-:-:S07]  /*9f70*/  FSEL R70, R73, -INF , P3 ;  /* 0xff80000049467808 */ /* 0x004fce0001800000 */
[----:B------:R-:W-:Y:S01]  /*9f80*/  MUFU.TANH R28, R28 ;  /* 0x0000001c001c7308 */ /* 0x000fe20000002400 */
[----:B----4-:R-:W-:Y:S02]  /*9f90*/  FSEL R72, R72, -INF , P2 ;  /* 0xff80000048487808 */ /* 0x010fe40001000000 */
[----:B---3--:R-:W-:Y:S02]  /*9fa0*/  FMNMX.FTZ R66, R31, R66, !PT ;  /* 0x000000421f427209 */ /* 0x008fe40007810000 */
[----:B------:R-:W-:-:S03]  /*9fb0*/  ISETP.GT.AND P2, PT, R33, 0x11, PT ;  /* 0x000000112100780c */ /* 0x000fc60003f44270 */
[----:B------:R-:W2:Y:S01]  /*9fc0*/  SHFL.BFLY PT, R31, R66, 0x1, 0x1f ;  /* 0x0c201f00421f7f89 */ /* 0x000ea200000e0000 */
[----:B------:R-:W3:Y:S01]  /*9fd0*/  MUFU.TANH R24, R24 ;  /* 0x0000001800187308 */ /* 0x000ee20000002400 */
[----:B0-----:R-:W-:Y:S02]  /*9fe0*/  FSEL R74, R29, -INF , P1 ;  /* 0xff8000001d4a7808 */ /* 0x001fe40000800000 */
[----:B------:R-:W-:-:S05]  /*9ff0*/  ISETP.GT.AND P1, PT, R33, 0x18, PT ;  /* 0x000000182100780c */ /* 0x000fca0003f24270 */
[----:B------:R-:W-:Y:S08]  /*a000*/  MUFU.TANH R15, R15 ;  /* 0x0000000f000f7308 */ /* 0x000ff00000002400 */
[----:B------:R-:W0:Y:S01]  /*a010*/  MUFU.TANH R3, R3 ;  /* 0x0000000300037308 */ /* 0x000e220000002400 */
[----:B---3--:R-:W-:Y:S02]  /*a020*/  FSEL R78, R24, -INF , P1 ;  /* 0xff800000184e7808 */ /* 0x008fe40000800000 */
[----:B------:R-:W-:-:S02]  /*a030*/  ISETP.GT.AND P1, PT, R33, 0x20, PT ;  /* 0x000000202100780c */ /* 0x000fc40003f24270 */
[----:B--2---:R-:W-:-:S03]  /*a040*/  FMNMX.FTZ R178, R66, R31, !PT ;  /* 0x0000001f42b27209 */ /* 0x004fc60007810000 */
[----:B------:R-:W2:Y:S01]  /*a050*/  MUFU.TANH R0, R0 ;  /* 0x0000000000007308 */ /* 0x000ea20000002400 */
[----:B------:R-:W-:Y:S02]  /*a060*/  FSEL R66, R21, -INF , P4 ;  /* 0xff80000015427808 */ /* 0x000fe40002000000 */
[C---:B------:R-:W-:Y:S01]  /*a070*/  FSETP.NEU.FTZ.AND P4, PT, R178.reuse, -INF , PT ;  /* 0xff800000b200780b */ /* 0x040fe20003f9d000 */
[----:B------:R-:W-:Y:S01]  /*a080*/  FMUL.FTZ R31, R178, R177 ;  /* 0x000000b1b21f7220 */ /* 0x000fe20000410000 */
[----:B------:R-:W-:-:S03]  /*a090*/  FMNMX.FTZ R21, R66, R25, !PT ;  /* 0x0000001942157209 */ /* 0x000fc60007810000 */
[----:B------:R-:W3:Y:S01]  /*a0a0*/  MUFU.TANH R27, R27 ;  /* 0x0000001b001b7308 */ /* 0x000ee20000002400 */
[----:B------:R-:W-:Y:S02]  /*a0b0*/  FMNMX.FTZ R21, R70, R21, !PT ;  /* 0x0000001546157209 */ /* 0x000fe40007810000 */
[----:B------:R-:W-:Y:S02]  /*a0c0*/  FSEL R31, R31, RZ, P4 ;  /* 0x000000ff1f1f7208 */ /* 0x000fe40002000000 */
[----:B------:R-:W-:Y:S02]  /*a0d0*/  FMNMX.FTZ R21, R72, R21, !PT ;  /* 0x0000001548157209 */ /* 0x000fe40007810000 */
[----:B0-----:R-:W-:Y:S01]  /*a0e0*/  FSEL R82, R3, -INF , P1 ;  /* 0xff80000003527808 */ /* 0x001fe20000800000 */
[--C-:B------:R-:W-:Y:S01]  /*a0f0*/  FFMA.FTZ R153, R76, R177, -R31.reuse ;  /* 0x000000b14c997223 */ /* 0x100fe2000001081f */
[----:B------:R-:W-:Y:S01]  /*a100*/  FSEL R76, R28, -INF , P2 ;  /* 0xff8000001c4c7808 */ /* 0x000fe20001000000 */
[----:B------:R-:W0:Y:S01]  /*a110*/  MUFU.TANH R45, R45 ;  /* 0x0000002d002d7308 */ /* 0x000e220000002400 */
[----:B------:R-:W-:Y:S01]  /*a120*/  FMNMX.FTZ R21, R74, R21, !PT ;  /* 0x000000154a157209 */ /* 0x000fe20007810000 */
[-CC-:B------:R-:W-:Y:S01]  /*a130*/  FFMA.FTZ R155, R84, R177.reuse, -R31.reuse ;  /* 0x000000b1549b7223 */ /* 0x180fe2000001081f */
[----:B------:R-:W-:Y:S01]  /*a140*/  ISETP.GT.AND P2, PT, R33, 0x19, PT ;  /* 0x000000192100780c */ /* 0x000fe20003f44270 */
[--C-:B------:R-:W-:Y:S01]  /*a150*/  FFMA.FTZ R157, R90, R177, -R31.reuse ;  /* 0x000000b15a9d7223 */ /* 0x100fe2000001081f */
[----:B------:R-:W-:Y:S01]  /*a160*/  FMNMX.FTZ R21, R76, R21, !PT ;  /* 0x000000154c157209 */ /* 0x000fe20007810000 */
[--C-:B------:R-:W-:Y:S01]  /*a170*/  FFMA.FTZ R28, R92, R177, -R31.reuse ;  /* 0x000000b15c1c7223 */ /* 0x100fe2000001081f */
[----:B------:R-:W-:Y:S01]  /*a180*/  FSEL R80, R15, -INF , P2 ;  /* 0xff8000000f507808 */ /* 0x000fe20001000000 */
[----:B------:R-:W4:Y:S01]  /*a190*/  MUFU.TANH R48, R48 ;  /* 0x0000003000307308 */ /* 0x000f220000002400 */
[----:B------:R-:W-:Y:S01]  /*a1a0*/  FMNMX.FTZ R21, R78, R21, !PT ;  /* 0x000000154e157209 */ /* 0x000fe20007810000 */
[-CC-:B------:R-:W-:Y:S01]  /*a1b0*/  FFMA.FTZ R159, R94, R177.reuse, -R31.reuse ;  /* 0x000000b15e9f7223 */ /* 0x180fe2000001081f */
[C---:B------:R-:W-:Y:S01]  /*a1c0*/  ISETP.GT.AND P2, PT, R33.reuse, 0x21, PT ;  /* 0x000000212100780c */ /* 0x040fe20003f44270 */
[--C-:B------:R-:W-:Y:S01]  /*a1d0*/  FFMA.FTZ R3, R96, R177, -R31.reuse ;  /* 0x000000b160037223 */ /* 0x100fe2000001081f */
[----:B------:R-:W-:Y:S01]  /*a1e0*/  FMNMX.FTZ R21, R80, R21, !PT ;  /* 0x0000001550157209 */ /* 0x000fe20007810000 */
[-CC-:B------:R-:W-:Y:S01]  /*a1f0*/  FFMA.FTZ R15, R32, R177.reuse, -R31.reuse ;  /* 0x000000b1200f7223 */ /* 0x180fe2000001081f */
[----:B------:R-:W-:Y:S01]  /*a200*/  ISETP.GT.AND P1, PT, R33, 0x28, PT ;  /* 0x000000282100780c */ /* 0x000fe20003f24270 */
[----:B------:R-:W1:Y:S01]  /*a210*/  MUFU.TANH R49, R49 ;  /* 0x0000003100317308 */ /* 0x000e620000002400 */
[----:B--2---:R-:W-:Y:S01]  /*a220*/  FSEL R84, R0, -INF , P2 ;  /* 0xff80000000547808 */ /* 0x004fe20001000000 */
[--C-:B------:R-:W-:Y:S01]  /*a230*/  FFMA.FTZ R0, R88, R177, -R31.reuse ;  /* 0x000000b158007223 */ /* 0x100fe2000001081f */
[----:B------:R-:W-:Y:S01]  /*a240*/  FMNMX.FTZ R21, R82, R21, !PT ;  /* 0x0000001552157209 */ /* 0x000fe20007810000 */
[-CC-:B------:R-:W-:Y:S01]  /*a250*/  FFMA.FTZ R24, R75, R177.reuse, -R31.reuse ;  /* 0x000000b14b187223 */ /* 0x180fe2000001081f */
[----:B------:R-:W-:Y:S01]  /*a260*/  ISETP.GT.AND P2, PT, R33, 0x29, PT ;  /* 0x000000292100780c */ /* 0x000fe20003f44270 */
[--C-:B------:R-:W-:Y:S01]  /*a270*/  FFMA.FTZ R38, R38, R177, -R31.reuse ;  /* 0x000000b126267223 */ /* 0x100fe2000001081f */
[----:B---3--:R-:W-:Y:S01]  /*a280*/  FSEL R86, R27, -INF , P1 ;  /* 0xff8000001b567808 */ /* 0x008fe20000800000 */
[----:B------:R-:W2:Y:S01]  /*a290*/  MUFU.TANH R52, R52 ;  /* 0x0000003400347308 */ /* 0x000ea20000002400 */
[----:B------:R-:W-:Y:S01]  /*a2a0*/  FMNMX.FTZ R21, R84, R21, !PT ;  /* 0x0000001554157209 */ /* 0x000fe20007810000 */
[-CC-:B------:R-:W-:Y:S01]  /*a2b0*/  FFMA.FTZ R27, R30, R177.reuse, -R31.reuse ;  /* 0x000000b11e1b7223 */ /* 0x180fe2000001081f */
[----:B------:R-:W-:Y:S01]  /*a2c0*/  ISETP.GT.AND P1, PT, R33, 0x30, PT ;  /* 0x000000302100780c */ /* 0x000fe20003f24270 */
[-CC-:B------:R-:W-:Y:S01]  /*a2d0*/  FFMA.FTZ R34, R34, R177.reuse, -R31.reuse ;  /* 0x000000b122227223 */ /* 0x180fe2000001081f */
[----:B0-----:R-:W-:Y:S01]  /*a2e0*/  FSEL R88, R45, -INF , P2 ;  /* 0xff8000002d587808 */ /* 0x001fe20001000000 */
[--C-:B------:R-:W-:Y:S01]  /*a2f0*/  FFMA.FTZ R36, R36, R177, -R31.reuse ;  /* 0x000000b124247223 */ /* 0x100fe2000001081f */
[----:B------:R-:W-:Y:S01]  /*a300*/  FMNMX.FTZ R21, R86, R21, !PT ;  /* 0x0000001556157209 */ /* 0x000fe20007810000 */
[----:B------:R-:W0:Y:S01]  /*a310*/  MUFU.TANH R53, R53 ;  /* 0x0000003500357308 */ /* 0x000e220000002400 */
[C---:B------:R-:W-:Y:S01]  /*a320*/  ISETP.GT.AND P2, PT, R33.reuse, 0x31, PT ;  /* 0x000000312100780c */ /* 0x040fe20003f44270 */
[-CC-:B------:R-:W-:Y:S01]  /*a330*/  FFMA.FTZ R40, R40, R177.reuse, -R31.reuse ;  /* 0x000000b128287223 */ /* 0x180fe2000001081f */
[----:B----4-:R-:W-:Y:S01]  /*a340*/  FSEL R48, R48, -INF , P1 ;  /* 0xff80000030307808 */ /* 0x010fe20000800000 */
[--C-:B------:R-:W-:Y:S01]  /*a350*/  FFMA.FTZ R42, R42, R177, -R31.reuse ;  /* 0x000000b12a2a7223 */ /* 0x100fe2000001081f */
[----:B------:R-:W-:Y:S01]  /*a360*/  FMNMX.FTZ R21, R88, R21, !PT ;  /* 0x0000001558157209 */ /* 0x000fe20007810000 */
[-CC-:B------:R-:W-:Y:S01]  /*a370*/  FFMA.FTZ R46, R46, R177.reuse, -R31.reuse ;  /* 0x000000b12e2e7223 */ /* 0x180fe2000001081f */
[----:B------:R-:W-:Y:S01]  /*a380*/  ISETP.GT.AND P1, PT, R33, 0x38, PT ;  /* 0x000000382100780c */ /* 0x000fe20003f24270 */
[----:B------:R-:W3:Y:S01]  /*a390*/  MUFU.TANH R56, R56 ;  /* 0x0000003800387308 */ /* 0x000ee20000002400 */
[----:B-1----:R-:W-:Y:S01]  /*a3a0*/  FSEL R90, R49, -INF , P2 ;  /* 0xff800000315a7808 */ /* 0x002fe20001000000 */
[--C-:B------:R-:W-:Y:S01]  /*a3b0*/  FFMA.FTZ R50, R50, R177, -R31.reuse ;  /* 0x000000b132327223 */ /* 0x100fe2000001081f */
[----:B------:R-:W-:Y:S01]  /*a3c0*/  FMNMX.FTZ R21, R48, R21, !PT ;  /* 0x0000001530157209 */ /* 0x000fe20007810000 */
[-CC-:B------:R-:W-:Y:S01]  /*a3d0*/  FFMA.FTZ R54, R54, R177.reuse, -R31.reuse ;  /* 0x000000b136367223 */ /* 0x180fe2000001081f */
[C---:B------:R-:W-:Y:S01]  /*a3e0*/  ISETP.GT.AND P2, PT, R33.reuse, 0x39, PT ;  /* 0x000000392100780c */ /* 0x040fe20003f44270 */
[--C-:B------:R-:W-:Y:S01]  /*a3f0*/  FFMA.FTZ R58, R58, R177, -R31.reuse ;  /* 0x000000b13a3a7223 */ /* 0x100fe2000001081f */
[----:B--2---:R-:W-:Y:S01]  /*a400*/  FSEL R52, R52, -INF , P1 ;  /* 0xff80000034347808 */ /* 0x004fe20000800000 */
[----:B------:R-:W1:Y:S01]  /*a410*/  MUFU.TANH R57, R57 ;  /* 0x0000003900397308 */ /* 0x000e620000002400 */
[----:B------:R-:W-:Y:S01]  /*a420*/  FMNMX.FTZ R21, R90, R21, !PT ;  /* 0x000000155a157209 */ /* 0x000fe20007810000 */
[-CC-:B------:R-:W-:Y:S01]  /*a430*/  FFMA.FTZ R44, R44, R177.reuse, -R31.reuse ;  /* 0x000000b12c2c7223 */ /* 0x180fe2000001081f */
[----:B------:R-:W-:Y:S01]  /*a440*/  ISETP.GT.AND P1, PT, R33, 0x40, PT ;  /* 0x000000402100780c */ /* 0x000fe20003f24270 */
[-CC-:B------:R-:W-:Y:S01]  /*a450*/  FFMA.FTZ R62, R62, R177.reuse, -R31.reuse ;  /* 0x000000b13e3e7223 */ /* 0x180fe2000001081f */
[----:B0-----:R-:W-:Y:S01]  /*a460*/  FSEL R92, R53, -INF , P2 ;  /* 0xff800000355c7808 */ /* 0x001fe20001000000 */
[----:B------:R-:W-:Y:S01]  /*a470*/  FFMA.FTZ R98, R98, R177, -R31 ;  /* 0x000000b162627223 */ /* 0x000fe2000001081f */
[----:B------:R-:W-:Y:S01]  /*a480*/  FMNMX.FTZ R21, R52, R21, !PT ;  /* 0x0000001534157209 */ /* 0x000fe20007810000 */
[----:B------:R-:W0:Y:S01]  /*a490*/  MUFU.TANH R60, R60 ;  /* 0x0000003c003c7308 */ /* 0x000e220000002400 */
[----:B------:R-:W-:-:S02]  /*a4a0*/  ISETP.GT.AND P2, PT, R33, 0x41, PT ;  /* 0x000000412100780c */ /* 0x000fc40003f44270 */
[----:B---3--:R-:W-:Y:S02]  /*a4b0*/  FSEL R56, R56, -INF , P1 ;  /* 0xff80000038387808 */ /* 0x008fe40000800000 */
[----:B------:R-:W-:Y:S02]  /*a4c0*/  FMNMX.FTZ R21, R92, R21, !PT ;  /* 0x000000155c157209 */ /* 0x000fe40007810000 */
[----:B------:R-:W-:Y:S01]  /*a4d0*/  ISETP.GT.AND P1, PT, R33, 0x48, PT ;  /* 0x000000482100780c */ /* 0x000fe20003f24270 */
[----:B------:R-:W2:Y:S01]  /*a4e0*/  MUFU.TANH R61, R61 ;  /* 0x0000003d003d7308 */ /* 0x000ea20000002400 */
[----:B-1----:R-:W-:Y:S02]  /*a4f0*/  FSEL R94, R57, -INF , P2 ;  /* 0xff800000395e7808 */ /* 0x002fe40001000000 */
[----:B------:R-:W-:Y:S02]  /*a500*/  FMNMX.FTZ R21, R56, R21, !PT ;  /* 0x0000001538157209 */ /* 0x000fe40007810000 */
[----:B------:R-:W-:-:S02]  /*a510*/  ISETP.GT.AND P2, PT, R33, 0x49, PT ;  /* 0x000000492100780c */ /* 0x000fc40003f44270 */
[----:B------:R-:W-:Y:S01]  /*a520*/  FMNMX.FTZ R21, R94, R21, !PT ;  /* 0x000000155e157209 */ /* 0x000fe20007810000 */
[----:B------:R-:W1:Y:S01]  /*a530*/  MUFU.TANH R64, R64 ;  /* 0x0000004000407308 */ /* 0x000e620000002400 */
        /* <DEDUP_REMOVED lines=8> */
[----:B-1----:R-:W-:Y:S02]  /*a5c0*/  FSEL R64, R64, -INF , P1 ;  /* 0xff80000040407808 */ /* 0x002fe40000800000 */
[----:B------:R-:W-:Y:S02]  /*a5d0*/  ISETP.GT.AND P1, PT, R33, 0x58, PT ;  /* 0x000000582100780c */ /* 0x000fe40003f24270 */
[----:B------:R-:W-:-:S03]  /*a5e0*/  FMNMX.FTZ R21, R64, R21, !PT ;  /* 0x0000001540157209 */ /* 0x000fc60007810000 */
[----:B------:R-:W1:Y:S01]  /*a5f0*/  MUFU.TANH R69, R69 ;  /* 0x0000004500457308 */ /* 0x000e620000002400 */
[----:B0-----:R-:W-:Y:S02]  /*a600*/  FSEL R32, R65, -INF , P2 ;  /* 0xff80000041207808 */ /* 0x001fe40001000000 */
[----:B------:R-:W-:Y:S02]  /*a610*/  ISETP.GT.AND P2, PT, R33, 0x59, PT ;  /* 0x000000592100780c */ /* 0x000fe40003f44270 */
[----:B------:R-:W-:-:S03]  /*a620*/  FMNMX.FTZ R21, R32, R21, !PT ;  /* 0x0000001520157209 */ /* 0x000fc60007810000 */
[----:B------:R0:W-:Y:S01]  /*a630*/  MUFU.EX2 R102, R3 ;  /* 0x0000000300667308 */ /* 0x0001e20000000800 */
[----:B--2---:R-:W-:-:S04]  /*a640*/  FSEL R68, R68, -INF , P1 ;  /* 0xff80000044447808 */ /* 0x004fc80000800000 */
[----:B------:R-:W-:-:S03]  /*a650*/  FMNMX.FTZ R21, R68, R21, !PT ;  /* 0x0000001544157209 */ /* 0x000fc60007810000 */
[----:B------:R-:W-:Y:S01]  /*a660*/  MUFU.EX2 R153, R153 ;  /* 0x0000009900997308 */ /* 0x000fe20000000800 */
[-CC-:B0-----:R-:W-:Y:S01]  /*a670*/  FFMA.FTZ R3, R26, R177.reuse, -R31.reuse ;  /* 0x000000b11a037223 */ /* 0x181fe2000001081f */
[----:B-1----:R-:W-:Y:S01]  /*a680*/  FSEL R26, R69, -INF , P2 ;  /* 0xff800000451a7808 */ /* 0x002fe20001000000 */
[----:B------:R-:W-:-:S03]  /*a690*/  FFMA.FTZ R31, R100, R177, -R31 ;  /* 0x000000b1641f7223 */ /* 0x000fc6000001081f */
[----:B------:R-:W-:Y:S02]  /*a6a0*/  FMNMX.FTZ R21, R26, R21, !PT ;  /* 0x000000151a157209 */ /* 0x000fe40007810000 */
[----:B------:R-:W-:Y:S03]  /*a6b0*/  MUFU.EX2 R104, R3 ;  /* 0x0000000300687308 */ /* 0x000fe60000000800 */
[----:B------:R-:W0:Y:S05]  /*a6c0*/  SHFL.BFLY PT, R30, R21, 0x2, 0x1f ;  /* 0x0c401f00151e7f89 */ /* 0x000e2a00000e0000 */
[----:B------:R-:W1:Y:S08]  /*a6d0*/  MUFU.EX2 R24, R24 ;  /* 0x0000001800187308 */ /* 0x000e700000000800 */
[----:B------:R2:W-:Y:S08]  /*a6e0*/  MUFU.EX2 R161, R15 ;  /* 0x0000000f00a17308 */ /* 0x0005f00000000800 */
[----:B------:R-:W3:Y:S01]  /*a6f0*/  MUFU.EX2 R155, R155 ;  /* 0x0000009b009b7308 */ /* 0x000ee20000000800 */
[----:B0-----:R-:W-:-:S05]  /*a700*/  FMNMX.FTZ R30, R21, R30, !PT ;  /* 0x0000001e151e7209 */ /* 0x001fca0007810000 */
[----:B------:R-:W0:Y:S02]  /*a710*/  SHFL.BFLY PT, R21, R30, 0x1, 0x1f ;  /* 0x0c201f001e157f89 */ /* 0x000e2400000e0000 */
[----:B------:R-:W4:Y:S08]  /*a720*/  MUFU.EX2 R0, R0 ;  /* 0x0000000000007308 */ /* 0x000f300000000800 */
[----:B------:R-:W4:Y:S08]  /*a730*/  MUFU.EX2 R157, R157 ;  /* 0x0000009d009d7308 */ /* 0x000f300000000800 */
[----:B------:R-:W-:Y:S01]  /*a740*/  MUFU.EX2 R28, R28 ;  /* 0x0000001c001c7308 */ /* 0x000fe20000000800 */
[----:B0-----:R-:W-:Y:S01]  /*a750*/  FMNMX.FTZ R21, R30, R21, !PT ;  /* 0x000000151e157209 */ /* 0x001fe20007810000 */
[----:B-1----:R-:W-:-:S06]  /*a760*/  FADD.FTZ R30, R153, R24 ;  /* 0x00000018991e7221 */ /* 0x002fcc0000010000 */
[----:B------:R-:W-:Y:S01]  /*a770*/  MUFU.EX2 R159, R159 ;  /* 0x0000009f009f7308 */ /* 0x000fe20000000800 */
[----:B------:R-:W-:Y:S01]  /*a780*/  F2FP.BF16.F32.PACK_AB R153, R24, R153 ;  /* 0x000000991899723e */ /* 0x000fe200000010ff */
[C---:B------:R-:W-:Y:S01]  /*a790*/  FMUL.FTZ R3, R21.reuse, R177 ;  /* 0x000000b115037220 */ /* 0x040fe20000410000 */
[----:B------:R-:W-:-:S04]  /*a7a0*/  FSETP.NEU.FTZ.AND P1, PT, R21, -INF , PT ;  /* 0xff8000001500780b */ /* 0x000fc80003f3d000 */
[----:B--2---:R-:W-:Y:S01]  /*a7b0*/  FSEL R15, R3, RZ, P1 ;  /* 0x000000ff030f7208 */ /* 0x004fe20000800000 */
[----:B------:R-:W-:Y:S01]  /*a7c0*/  MUFU.EX2 R163, R27 ;  /* 0x0000001b00a37308 */ /* 0x000fe20000000800 */
[----:B------:R-:W-:Y:S01]  /*a7d0*/  ISETP.NE.AND P1, PT, R77, RZ, PT ;  /* 0x000000ff4d00720c */ /* 0x000fe20003f25270 */
[----:B---3--:R-:W-:Y:S01]  /*a7e0*/  FADD.FTZ R3, R155, R30 ;  /* 0x0000001e9b037221 */ /* 0x008fe20000010000 */
[----:B------:R-:W0:Y:S01]  /*a7f0*/  S2R R77, SR_TID.X ;  /* 0x00000000004d7919 */ /* 0x000e220000002100 */
[-CC-:B------:R-:W-:Y:S01]  /*a800*/  FFMA.FTZ R66, R66, R177.reuse, -R15.reuse ;  /* 0x000000b142427223 */ /* 0x180fe2000001080f */
[-CC-:B------:R-:W-:Y:S01]  /*a810*/  FFMA.FTZ R25, R25, R177.reuse, -R15.reuse ;  /* 0x000000b119197223 */ /* 0x180fe2000001080f */
[-CC-:B------:R-:W-:Y:S01]  /*a820*/  FFMA.FTZ R70, R70, R177.reuse, -R15.reuse ;  /* 0x000000b146467223 */ /* 0x180fe2000001080f */
[-CC-:B------:R-:W-:Y:S01]  /*a830*/  FFMA.FTZ R72, R72, R177.reuse, -R15.reuse ;  /* 0x000000b148487223 */ /* 0x180fe2000001080f */
[-CC-:B------:R-:W-:Y:S01]  /*a840*/  FFMA.FTZ R74, R74, R177.reuse, -R15.reuse ;  /* 0x000000b14a4a7223 */ /* 0x180fe2000001080f */
[-C--:B------:R-:W-:Y:S01]  /*a850*/  FFMA.FTZ R76, R76, R177.reuse, -R15 ;  /* 0x000000b14c4c7223 */ /* 0x080fe2000001080f */
[----:B------:R-:W-:Y:S01]  /*a860*/  MUFU.EX2 R66, R66 ;  /* 0x0000004200427308 */ /* 0x000fe20000000800 */
[----:B----4-:R-:W-:Y:S01]  /*a870*/  FADD.FTZ R30, R0, R3 ;  /* 0x00000003001e7221 */ /* 0x010fe20000010000 */
[-CC-:B------:R-:W-:Y:S01]  /*a880*/  FFMA.FTZ R78, R78, R177.reuse, -R15.reuse ;  /* 0x000000b14e4e7223 */ /* 0x180fe2000001080f */
[-CC-:B------:R-:W-:Y:S01]  /*a890*/  FFMA.FTZ R80, R80, R177.reuse, -R15.reuse ;  /* 0x000000b150507223 */ /* 0x180fe2000001080f */
[-CC-:B------:R-:W-:Y:S01]  /*a8a0*/  FFMA.FTZ R82, R82, R177.reuse, -R15.reuse ;  /* 0x000000b152527223 */ /* 0x180fe2000001080f */
[----:B------:R-:W-:Y:S01]  /*a8b0*/  FADD.FTZ R39, R157, R30 ;  /* 0x0000001e9d277221 */ /* 0x000fe20000010000 */
        /* <DEDUP_REMOVED lines=17> */
[----:B------:R-:W-:Y:S01]  /*a9d0*/  F2FP.BF16.F32.PACK_AB R155, R0, R155 ;  /* 0x0000009b009b723e */ /* 0x000fe200000010ff */
[----:B------:R-:W3:Y:S01]  /*a9e0*/  MUFU.EX2 R27, R72 ;  /* 0x00000048001b7308 */ /* 0x000ee20000000800 */
[----:B-1----:R-:W-:Y:S01]  /*a9f0*/  FADD.FTZ R3, R66, R25 ;  /* 0x0000001942037221 */ /* 0x002fe20000010000 */
[----:B0-----:R-:W-:-:S02]  /*aa00*/  SHF.R.U32.HI R77, RZ, 0x7, R77 ;  /* 0x00000007ff4d7819 */ /* 0x001fc4000001164d */
[----:B------:R-:W-:Y:S02]  /*aa10*/  F2FP.BF16.F32.PACK_AB R152, R25, R66 ;  /* 0x000000421998723e */ /* 0x000fe400000010ff */
[----:B------:R-:W-:Y:S02]  /*aa20*/  IADD3 R179, -R77, 0xb, RZ ;  /* 0x0000000b4db37810 */ /* 0x000fe40007ffe1ff */
[----:B------:R-:W0:Y:S01]  /*aa30*/  MUFU.EX2 R74, R74 ;  /* 0x0000004a004a7308 */ /* 0x000e220000000800 */
[----:B--2---:R-:W-:Y:S01]  /*aa40*/  FADD.FTZ R30, R70, R3 ;  /* 0x00000003461e7221 */ /* 0x004fe20000010000 */
[----:B------:R-:W-:-:S06]  /*aa50*/  F2FP.BF16.F32.PACK_AB R157, R28, R157 ;  /* 0x0000009d1c9d723e */ /* 0x000fcc00000010ff */
[----:B------:R-:W1:Y:S01]  /*aa60*/  MUFU.EX2 R29, R76 ;  /* 0x0000004c001d7308 */ /* 0x000e620000000800 */
[C---:B---3--:R-:W-:Y:S01]  /*aa70*/  FADD.FTZ R41, R27.reuse, R30 ;  /* 0x0000001e1b297221 */ /* 0x048fe20000010000 */
[----:B------:R-:W-:-:S06]  /*aa80*/  F2FP.BF16.F32.PACK_AB R154, R27, R70 ;  /* 0x000000461b9a723e */ /* 0x000fcc00000010ff */
[----:B------:R2:W-:Y:S01]  /*aa90*/  MUFU.EX2 R165, R38 ;  /* 0x0000002600a57308 */ /* 0x0005e20000000800 */
[----:B0-----:R-:W-:-:S07]  /*aaa0*/  FADD.FTZ R30, R74, R41 ;  /* 0x000000294a1e7221 */ /* 0x001fce0000010000 */
[----:B------:R-:W0:Y:S01]  /*aab0*/  MUFU.EX2 R78, R78 ;  /* 0x0000004e004e7308 */ /* 0x000e220000000800 */
[----:B--2---:R-:W-:Y:S01]  /*aac0*/  FADD.FTZ R38, R28, R39 ;  /* 0x000000271c267221 */ /* 0x004fe20000010000 */
[C---:B-1----:R-:W-:Y:S01]  /*aad0*/  FADD.FTZ R41, R29.reuse, R30 ;  /* 0x0000001e1d297221 */ /* 0x042fe20000010000 */
[----:B------:R-:W-:Y:S02]  /*aae0*/  F2FP.BF16.F32.PACK_AB R156, R29, R74 ;  /* 0x0000004a1d9c723e */ /* 0x000fe400000010ff */
[----:B------:R-:W-:Y:S01]  /*aaf0*/  FADD.FTZ R3, R159, R38 ;  /* 0x000000269f037221 */ /* 0x000fe20000010000 */
[C---:B------:R-:W-:Y:S02]  /*ab00*/  F2FP.BF16.F32.PACK_AB R159, R102.reuse, R159 ;  /* 0x0000009f669f723e */ /* 0x040fe400000010ff */
[----:B------:R-:W-:Y:S01]  /*ab10*/  MUFU.EX2 R175, R31 ;  /* 0x0000001f00af7308 */ /* 0x000fe20000000800 */
[----:B------:R-:W-:Y:S01]  /*ab20*/  FADD.FTZ R38, R102, R3 ;  /* 0x0000000366267221 */ /* 0x000fe20000010000 */
[----:B------:R-:W-:-:S03]  /*ab30*/  @!P1 VIADD R3, R13, 0x22840 ;  /* 0x000228400d039836 */ /* 0x000fc60000000000 */
[----:B------:R-:W-:Y:S01]  /*ab40*/  FADD.FTZ R43, R161, R38 ;  /* 0x00000026a12b7221 */ /* 0x000fe20000010000 */
[C---:B------:R-:W-:Y:S02]  /*ab50*/  F2FP.BF16.F32.PACK_AB R161, R104.reuse, R161 ;  /* 0x000000a168a1723e */ /* 0x040fe400000010ff */
[----:B------:R-:W1:Y:S01]  /*ab60*/  MUFU.EX2 R31, R80 ;  /* 0x00000050001f7308 */ /* 0x000e620000000800 */
[----:B------:R-:W-:Y:S01]  /*ab70*/  FADD.FTZ R38, R104, R43 ;  /* 0x0000002b68267221 */ /* 0x000fe20000010000 */
[----:B0-----:R-:W-:Y:S01]  /*ab80*/  FADD.FTZ R30, R78, R41 ;  /* 0x000000294e1e7221 */ /* 0x001fe20000010000 */
[----:B------:R-:W-:Y:S01]  /*ab90*/  @!P1 PRMT R3, RZ, 0x654, R3 ;  /* 0x00000654ff039816 */ /* 0x000fe20000000003 */
[----:B------:R0:W-:Y:S06]  /*aba0*/  BAR.ARV R179, 0x100 ;  /* 0x000400b30000751d */ /* 0x0001ec0000002000 */
[----:B------:R-:W2:Y:S01]  /*abb0*/  MUFU.EX2 R34, R34 ;  /* 0x0000002200227308 */ /* 0x000ea20000000800 */
[----:B------:R-:W-:Y:S01]  /*abc0*/  FADD.FTZ R45, R163, R38 ;  /* 0x00000026a32d7221 */ /* 0x000fe20000010000 */
[----:B------:R3:W-:Y:S01]  /*abd0*/  @!P1 SYNCS.ARRIVE.TRANS64.RED.A1T0 RZ, [R3+URZ], RZ ;  /* 0x000000ff03ff99a7 */ /* 0x0007e2000810043f */
[----:B-1----:R-:W-:-:S05]  /*abe0*/  FADD.FTZ R43, R31, R30 ;  /* 0x0000001e1f2b7221 */ /* 0x002fca0000010000 */
[----:B------:R-:W1:Y:S01]  /*abf0*/  MUFU.EX2 R82, R82 ;  /* 0x0000005200527308 */ /* 0x000e620000000800 */
[----:B------:R-:W-:-:S07]  /*ac00*/  F2FP.BF16.F32.PACK_AB R158, R31, R78 ;  /* 0x0000004e1f9e723e */ /* 0x000fce00000010ff */
[----:B------:R-:W4:Y:S01]  /*ac10*/  MUFU.EX2 R36, R36 ;  /* 0x0000002400247308 */ /* 0x000f220000000800 */
[C---:B--2---:R-:W-:Y:S01]  /*ac20*/  FADD.FTZ R45, R34.reuse, R45 ;  /* 0x0000002d222d7221 */ /* 0x044fe20000010000 */
[----:B------:R-:W-:-:S06]  /*ac30*/  F2FP.BF16.F32.PACK_AB R163, R34, R163 ;  /* 0x000000a322a3723e */ /* 0x000fcc00000010ff */
[----:B------:R-:W3:Y:S01]  /*ac40*/  MUFU.EX2 R33, R84 ;  /* 0x0000005400217308 */ /* 0x000ee20000000800 */
[----:B-1----:R-:W-:-:S07]  /*ac50*/  FADD.FTZ R30, R82, R43 ;  /* 0x0000002b521e7221 */ /* 0x002fce0000010000 */
[----:B------:R-:W1:Y:S01]  /*ac60*/  MUFU.EX2 R86, R86 ;  /* 0x0000005600567308 */ /* 0x000e620000000800 */
[----:B----4-:R-:W-:-:S04]  /*ac70*/  FADD.FTZ R38, R36, R45 ;  /* 0x0000002d24267221 */ /* 0x010fc80000010000 */
[C---:B------:R-:W-:Y:S01]  /*ac80*/  FADD.FTZ R43, R165.reuse, R38 ;  /* 0x00000026a52b7221 */ /* 0x040fe20000010000 */
[----:B------:R-:W-:Y:S02]  /*ac90*/  F2FP.BF16.F32.PACK_AB R165, R165, R36 ;  /* 0x00000024a5a5723e */ /* 0x000fe400000010ff */
        /* <DEDUP_REMOVED lines=48> */
[----:B-1----:R-:W-:Y:S01]  /*afa0*/  FADD.FTZ R45, R3, R0 ;  /* 0x00000000032d7221 */ /* 0x002fe20000010000 */
[----:B------:R-:W-:Y:S01]  /*afb0*/  FADD.FTZ R0, R175, R24 ;  /* 0x00000018af007221 */ /* 0x000fe20000010000 */
[----:B------:R-:W-:Y:S02]  /*afc0*/  F2FP.BF16.F32.PACK_AB R170, R3, R60 ;  /* 0x0000003c03aa723e */ /* 0x000fe400000010ff */
[----:B------:R-:W-:-:S03]  /*afd0*/  F2FP.BF16.F32.PACK_AB R175, R175, R98 ;  /* 0x00000062afaf723e */ /* 0x000fc600000010ff */
[----:B------:R-:W1:Y:S01]  /*afe0*/  MUFU.EX2 R68, R68 ;  /* 0x0000004400447308 */ /* 0x000e620000000800 */
[----:B--2---:R-:W-:-:S07]  /*aff0*/  FADD.FTZ R24, R64, R45 ;  /* 0x0000002d40187221 */ /* 0x004fce0000010000 */
[----:B------:R-:W2:Y:S01]  /*b000*/  MUFU.EX2 R43, R26 ;  /* 0x0000001a002b7308 */ /* 0x000ea20000000800 */
[C---:B---3--:R-:W-:Y:S01]  /*b010*/  FADD.FTZ R25, R15.reuse, R24 ;  /* 0x000000180f197221 */ /* 0x048fe20000010000 */
[----:B------:R-:W-:-:S03]  /*b020*/  F2FP.BF16.F32.PACK_AB R172, R15, R64 ;  /* 0x000000400fac723e */ /* 0x000fc600000010ff */
[----:B-1----:R-:W-:-:S04]  /*b030*/  FADD.FTZ R24, R68, R25 ;  /* 0x0000001944187221 */ /* 0x002fc80000010000 */
[C---:B--2---:R-:W-:Y:S01]  /*b040*/  FADD.FTZ R3, R43.reuse, R24 ;  /* 0x000000182b037221 */ /* 0x044fe20000010000 */
[----:B------:R-:W-:Y:S01]  /*b050*/  F2FP.BF16.F32.PACK_AB R174, R43, R68 ;  /* 0x000000442bae723e */ /* 0x000fe200000010ff */
[----:B0-----:R-:W-:Y:S06]  /*b060*/  @!P0 BRA `(.L_x_3853) ;  /* 0x0000000000048947 */ /* 0x001fec0003800000 */
[----:B------:R-:W-:Y:S01]  /*b070*/  BPT.TRAP 0x1 ;  /* 0x000000040000795c */ /* 0x000fe20000300000 */
.L_x_3853:
[----:B------:R0:W1:Y:S01]  /*b080*/  SYNCS.PHASECHK.TRANS64.TRYWAIT P2, [R13+URZ+0x22850], R14 ;  /* 0x0228500e0d0075a7 */ /* 0x000062000804017f */
[----:B------:R-:W-:Y:S05]  /*b090*/  @!P0 BRA `(.L_x_3854) ;  /* 0x0000000000048947 */ /* 0x000fea0003800000 */
[----:B------:R-:W-:Y:S01]  /*b0a0*/  BPT.TRAP 0x1 ;  /* 0x000000040000795c */ /* 0x000fe20000300000 */
.L_x_3854:
[----:B------:R-:W-:Y:S04]  /*b0b0*/  BSSY B0, `(.L_x_3855) ;  /* 0x0000004000007945 */ /* 0x000fe80003800000 */
[----:B-1----:R-:W-:Y:S05]  /*b0c0*/  @P2 BRA `(.L_x_3856) ;  /* 0x0000000000082947 */ /* 0x002fea0003800000 */
[----:B------:R-:W1:Y:S02]  /*b0d0*/  SYNCS.PHASECHK.TRANS64.TRYWAIT P2, [R13+URZ+0x22850], R14 ;  /* 0x0228500e0d0075a7 */ /* 0x000e64000804017f */
[----:B-1----:R-:W-:Y:S05]  /*b0e0*/  @!P2 BRA `(.L_x_3857) ;  /* 0x000000f00038a947 */ /* 0x002fea0003800000 */
.L_x_3856:
[----:B------:R-:W-:Y:S05]  /*b0f0*/  BSYNC B0 ;  /* 0x0000000000007941 */ /* 0x000fea0003800000 */
.L_x_3855:
[----:B------:R-:W-:Y:S05]  /*b100*/  WARPSYNC.ALL ;  /* 0x0000000000007948 */ /* 0x000fea0003800000 */
[----:B------:R-:W-:Y:S01]  /*b110*/  R2UR UR4, R18 ;  /* 0x00000000120472ca */ /* 0x000fe200000e0000 */
[----:B------:R2:W-:Y:S01]  /*b120*/  BAR.SYNC.DEFER_BLOCKING R20, 0x100 ;  /* 0x000400140000751d */ /* 0x0005e20000010000 */
[----:B------:R-:W-:Y:S02]  /*b130*/  IMAD.MOV.U32 R15, RZ, RZ, 0xc00 ;  /* 0x00000c00ff0f7424 */ /* 0x000fe400078e00ff */
[----:B01----:R-:W-:-:S03]  /*b140*/  @!P1 VIADD R13, R13, 0x22860 ;  /* 0x000228600d0d9836 */ /* 0x003fc60000000000 */
[----:B------:R-:W-:Y:S01]  /*b150*/  ULDC UR48, c[0x0][0x9d8] ;  /* 0x0002760000307ab9 */ /* 0x000fe20000000800 */
[----:B------:R-:W-:Y:S01]  /*b160*/  ULDC UR49, c[0x0][0x9d8] ;  /* 0x0002760000317ab9 */ /* 0x000fe20000000800 */
[----:B--2---:R-:W-:Y:S01]  /*b170*/  VIADD R20, R176, 0xfffffffe ;  /* 0xfffffffeb0147836 */ /* 0x004fe20000000000 */
[----:B------:R-:W-:Y:S01]  /*b180*/  @!P1 PRMT R13, RZ, 0x654, R13 ;  /* 0x00000654ff0d9816 */ /* 0x000fe2000000000d */
[----:B------:R-:W-:Y:S01]  /*b190*/  ULDC UR46, c[0x0][0x988] ;  /* 0x00026200002e7ab9 */ /* 0x000fe20000000800 */
[----:B------:R-:W-:Y:S01]  /*b1a0*/  ULDC UR47, c[0x0][0x988] ;  /* 0x00026200002f7ab9 */ /* 0x000fe20000000800 */
        /* <DEDUP_REMOVED lines=15> */
[----:B------:R-:W-:Y:S02]  /*b2a0*/  R2UR UR6, R152 ;  /* 0x00000000980672ca */ /* 0x000fe400000e0000 */
[----:B------:R-:W-:Y:S01]  /*b2b0*/  R2UR UR7, R153 ;  /* 0x00000000990772ca */ /* 0x000fe200000e0000 */
[----:B------:R-:W-:Y:S01]  /*b2c0*/  IMAD.MOV.U32 R153, RZ, RZ, 0x40000040 ;  /* 0x40000040ff997424 */ /* 0x000fe200078e00ff */
[----:B------:R-:W-:-:S14]  /*b2d0*/  IADD3 R152, R14, 0x100, RZ ;  /* 0x000001000e987810 */ /* 0x000fdc0007ffe0ff */
        /* <DEDUP_REMOVED lines=25> */
[----:B------:R-:W-:Y:S01]  /*b470*/  IMAD.IADD R14, R203, 0x1, -R200 ;  /* 0x00000001cb0e7824 */ /* 0x000fe200078e0ac8 */
[----:B------:R-:W-:-:S03]  /*b480*/  R2UR UR7, R15 ;  /* 0x000000000f0772ca */ /* 0x000fc600000e0000 */
[----:B------:R-:W-:-:S04]  /*b490*/  IMAD R14, R201, 0x80, R14 ;  /* 0x00000080c90e7824 */ /* 0x000fc800078e020e */
[----:B------:R-:W-:-:S05]  /*b4a0*/  IMAD.HI R14, R14, 0x2aaaaaab, RZ ;  /* 0x2aaaaaab0e0e7827 */ /* 0x000fca00078e02ff */
[----:B------:R-:W-:-:S04]  /*b4b0*/  SHF.R.U32.HI R15, RZ, 0x1f, R14 ;  /* 0x0000001fff0f7819 */ /* 0x000fc8000001160e */
[----:B------:R-:W-:-:S04]  /*b4c0*/  LEA.HI.SX32 R15, R14, R15, 0x1c ;  /* 0x0000000f0e0f7211 */ /* 0x000fc800078fe2ff */
[----:B------:R-:W-:-:S04]  /*b4d0*/  VIMNMX R15, RZ, R15, !PT ;  /* 0x0000000fff0f7248 */ /* 0x000fc80007fe0100 */
[----:B------:R-:W-:Y:S01]  /*b4e0*/  ISETP.GE.AND P2, PT, R20, R15, PT ;  /* 0x0000000f1400720c */ /* 0x000fe20003f46270 */
[----:B------:R-:W-:Y:S02]  /*b4f0*/  WARPGROUP.DEPBAR.LE gsb0, 0x0 ;  /* 0x00008000000079c5 */ /* 0x000fe40000010000 */
[----:B------:R-:W-:-:S06]  /*b500*/  WARPGROUP.ARRIVE ;  /* 0x00000000000079c5 */ /* 0x000fcc0000000000 */
[----:B------:R-:W-:Y:S03]  /*b510*/  HGMMA.64x256x16.F32.BF16 R24, R172, gdesc[UR4].tnspB, R24, gsb0 ;  /* 0x43e00004ac187df0 */ /* 0x000fe60008001818 */
[----:B------:R-:W-:Y:S02]  /*b520*/  WARPGROUP.DEPBAR.LE gsb0, 0x0 ;  /* 0x00008000000079c5 */ /* 0x000fe40000010000 */
[----:B------:R0:W-:Y:S01]  /*b530*/  @!P1 SYNCS.ARRIVE.TRANS64.RED.A1T0 RZ, [R13+URZ], RZ ;  /* 0x000000ff0dff99a7 */ /* 0x0001e2000810043f */
[----:B------:R-:W-:Y:S05]  /*b540*/  @!P2 BRA `(.L_x_3858) ;  /* 0x0000002800e8a947 */ /* 0x000fea0003800000 */
[----:B------:R-:W-:Y:S02]  /*b550*/  IMAD.MOV.U32 R202, RZ, RZ, R178 ;  /* 0x000000ffffca7224 */ /* 0x000fe400078e00b2 */
[----:B------:R-:W-:-:S07]  /*b560*/  IMAD.MOV.U32 R221, RZ, RZ, R21 ;  /* 0x000000ffffdd7224 */ /* 0x000fce00078e0015 */
.L_x_3868:
[----:B------:R-:W-:Y:S01]  /*b570*/  VIADD R22, R22, 0x1 ;  /* 0x0000000116167836 */ /* 0x000fe20000000000 */
[----:B------:R-:W-:Y:S05]  /*b580*/  YIELD ;  /* 0x0000000000007946 */ /* 0x000fea0003800000 */
[----:B------:R-:W-:-:S04]  /*b590*/  ISETP.NE.AND P2, PT, R22, 0x2, PT ;  /* 0x000000021600780c */ /* 0x000fc80003f45270 */
[----:B-1----:R-:W-:Y:S02]  /*b5a0*/  SEL R14, RZ, 0x1, P2 ;  /* 0x00000001ff0e7807 */ /* 0x002fe40001000000 */
[----:B------:R-:W-:Y:S02]  /*b5b0*/  SEL R22, R22, RZ, P2 ;  /* 0x000000ff16167207 */ /* 0x000fe40001000000 */
[----:B------:R-:W-:Y:S01]  /*b5c0*/  LOP3.LUT R23, R23, R14, RZ, 0x3c, !PT ;  /* 0x0000000e17177212 */ /* 0x000fe200078e3cff */
[----:B------:R-:W-:Y:S06]  /*b5d0*/  @!P0 BRA `(.L_x_3859) ;  /* 0x0000000000048947 */ /* 0x000fec0003800000 */
[----:B------:R-:W-:Y:S01]  /*b5e0*/  BPT.TRAP 0x1 ;  /* 0x000000040000795c */ /* 0x000fe20000300000 */
.L_x_3859:
[----:B0-----:R-:W-:Y:S01]  /*b5f0*/  IMAD R13, R22, 0x8, R18 ;  /* 0x00000008160d7824 */ /* 0x001fe200078e0212 */
[----:B------:R-:W-:-:S04]  /*b600*/  SHF.L.U32 R14, R23, 0x1f, RZ ;  /* 0x0000001f170e7819 */ /* 0x000fc800000006ff */
[----:B------:R0:W1:Y:S01]  /*b610*/  SYNCS.PHASECHK.TRANS64.TRYWAIT P2, [R13+URZ+0x22830], R14 ;  /* 0x0228300e0d0075a7 */ /* 0x000062000804017f */
[----:B------:R-:W-:Y:S05]  /*b620*/  @!P0 BRA `(.L_x_3860) ;  /* 0x0000000000048947 */ /* 0x000fea0003800000 */
[----:B------:R-:W-:Y:S01]  /*b630*/  BPT.TRAP 0x1 ;  /* 0x000000040000795c */ /* 0x000fe20000300000 */
.L_x_3860:
[----:B------:R-:W-:Y:S02]  /*b640*/  IMAD R214, R22, 0x300, R12 ;  /* 0x0000030016d67824 */ /* 0x000fe400078e020c */
[----:B------:R-:W-:Y:S01]  /*b650*/  IMAD.MOV.U32 R215, RZ, RZ, 0x40000040 ;  /* 0x40000040ffd77424 */ /* 0x000fe200078e00ff */
[----:B-1----:R-:W-:Y:S06]  /*b660*/  @P2 BRA `(.L_x_3861) ;  /* 0x0000000000082947 */ /* 0x002fec0003800000 */
[----:B------:R-:W1:Y:S02]  /*b670*/  SYNCS.PHASECHK.TRANS64.TRYWAIT P2, [R13+URZ+0x22830], R14 ;  /* 0x0228300e0d0075a7 */ /* 0x000e64000804017f */
[----:B-1----:R-:W-:Y:S05]  /*b680*/  @!P2 BRA `(.L_x_3862) ;  /* 0x000000e800e4a947 */ /* 0x002fea0003800000 */
.L_x_3861:
[----:B------:R-:W-:Y:S05]  /*b690*/  WARPSYNC.ALL ;  /* 0x0000000000007948 */ /* 0x000fea0003800000 */
[C---:B------:R-:W-:Y:S01]  /*b6a0*/  R2UR UR6, R214.reuse ;  /* 0x00000000d60672ca */ /* 0x040fe200000e0000 */
[----:B------:R-:W-:Y:S01]  /*b6b0*/  VIADD R154, R214, 0x4 ;  /* 0x00000004d69a7836 */ /* 0x000fe20000000000 */
[----:B------:R-:W-:Y:S01]  /*b6c0*/  R2UR UR7, R215 ;  /* 0x00000000d70772ca */ /* 0x000fe200000e0000 */
[----:B------:R-:W-:Y:S01]  /*b6d0*/  IMAD.MOV.U32 R153, RZ, RZ, 0x40000040 ;  /* 0x40000040ff997424 */ /* 0x000fe200078e00ff */
[----:B------:R-:W-:Y:S01]  /*b6e0*/  R2UR UR4, R4 ;  /* 0x00000000040472ca */ /* 0x000fe200000e0000 */
[----:B------:R-:W-:Y:S01]  /*b6f0*/  IMAD.MOV.U32 R155, RZ, RZ, 0x40000040 ;  /* 0x40000040ff9b7424 */ /* 0x000fe200078e00ff */
[----:B------:R-:W-:Y:S01]  /*b700*/  R2UR UR5, R5 ;  /* 0x00000000050572ca */ /* 0x000fe200000e0000 */
[----:B------:R-:W-:Y:S01]  /*b710*/  IMAD.MOV.U32 R215, RZ, RZ, 0x40000040 ;  /* 0x40000040ffd77424 */ /* 0x000fe200078e00ff */
[C---:B------:R-:W-:Y:S01]  /*b720*/  IADD3 R152, R214.reuse, 0x2, RZ ;  /* 0x00000002d6987810 */ /* 0x040fe20007ffe0ff */
[----:B------:R-:W-:Y:S01]  /*b730*/  VIADD R214, R214, 0x6 ;  /* 0x00000006d6d67836 */ /* 0x000fe20000000000 */
[----:B------:R-:W-:-:S02]  /*b740*/  R2UR UR11, R153 ;  /* 0x00000000990b72ca */ /* 0x000fc400000e0000 */
[----:B------:R-:W-:Y:S02]  /*b750*/  R2UR UR10, R152 ;  /* 0x00000000980a72ca */ /* 0x000fe400000e0000 */
[----:B------:R-:W-:Y:S02]  /*b760*/  R2UR UR14, R154 ;  /* 0x000000009a0e72ca */ /* 0x000fe400000e0000 */
[----:B------:R-:W-:Y:S02]  /*b770*/  R2UR UR15, R155 ;  /* 0x000000009b0f72ca */ /* 0x000fe400000e0000 */
[----:B------:R-:W-:Y:S01]  /*b780*/  WARPGROUP.ARRIVE ;  /* 0x00000000000079c5 */ /* 0x000fe20000000000 */
[----:B------:R-:W-:Y:S02]  /*b790*/  R2UR UR8, R10 ;  /* 0x000000000a0872ca */ /* 0x000fe400000e0000 */
[----:B------:R-:W-:Y:S02]  /*b7a0*/  R2UR UR9, R11 ;  /* 0x000000000b0972ca */ /* 0x000fe400000e0000 */
[----:B------:R-:W-:Y:S01]  /*b7b0*/  R2UR UR12, R8 ;  /* 0x00000000080c72ca */ /* 0x000fe200000e0000 */
[----:B------:R-:W-:Y:S01]  /*b7c0*/  HGMMA.64x96x16.F32.BF16 R152, gdesc[UR4], RZ, !UPT, gsb0 ;  /* 0x01600000049879f0 */ /* 0x000fe2000c0018ff */
[----:B------:R-:W-:-:S02]  /*b7d0*/  R2UR UR13, R9 ;  /* 0x00000000090d72ca */ /* 0x000fc400000e0000 */
[----:B------:R-:W-:Y:S02]  /*b7e0*/  R2UR UR6, R214 ;  /* 0x00000000d60672ca */ /* 0x000fe400000e0000 */
[----:B------:R-:W-:Y:S02]  /*b7f0*/  R2UR UR7, R215 ;  /* 0x00000000d70772ca */ /* 0x000fe400000e0000 */
[----:B------:R-:W-:Y:S02]  /*b800*/  R2UR UR4, R6 ;  /* 0x00000000060472ca */ /* 0x000fe400000e0000 */
[----:B------:R-:W-:Y:S01]  /*b810*/  R2UR UR5, R7 ;  /* 0x00000000070572ca */ /* 0x000fe200000e0000 */
        /* <DEDUP_REMOVED lines=12> */
[----:B------:R-:W-:Y:S02]  /*b8e0*/  IMAD.SHL.U32 R153, R201, 0x80, RZ ;  /* 0x00000080c9997824 */ /* 0x000fe400078e00ff */
[----:B------:R-:W-:Y:S01]  /*b8f0*/  FMUL.FTZ R156, R156, UR49 ;  /* 0x000000319c9c7c20 */ /* 0x000fe20008410000 */
[----:B------:R-:W-:Y:S01]  /*b900*/  FMUL.FTZ R157, R157, UR49 ;  /* 0x000000319d9d7c20 */ /* 0x000fe20008410000 */
[----:B------:R-:W-:Y:S01]  /*b910*/  FMUL.FTZ R222, R176, UR49 ;  /* 0x00000031b0de7c20 */ /* 0x000fe20008410000 */
[----:B------:R-:W-:Y:S01]  /*b920*/  IMAD R214, R20, -0x60, R153 ;  /* 0xffffffa014d67824 */ /* 0x000fe200078e0299 */
[----:B------:R-:W2:Y:S01]  /*b930*/  MUFU.TANH R223, R223 ;  /* 0x000000df00df7308 */ /* 0x000ea20000002400 */
[----:B------:R-:W-:Y:S01]  /*b940*/  FMUL.FTZ R176, R177, UR49 ;  /* 0x00000031b1b07c20 */ /* 0x000fe20008410000 */
[----:B------:R-:W-:Y:S01]  /*b950*/  FMUL.FTZ R160, R160, UR49 ;  /* 0x00000031a0a07c20 */ /* 0x000fe20008410000 */
[----:B------:R-:W-:Y:S01]  /*b960*/  FMUL.FTZ R161, R161, UR49 ;  /* 0x00000031a1a17c20 */ /* 0x000fe20008410000 */
[----:B------:R-:W-:Y:S01]  /*b970*/  IADD3 R153, R214, 0x1, R203 ;  /* 0x00000001d6997810 */ /* 0x000fe20007ffe0cb */
[----:B------:R-:W-:Y:S01]  /*b980*/  FMUL.FTZ R21, R164, UR49 ;  /* 0x00000031a4157c20 */ /* 0x000fe20008410000 */
[----:B------:R-:W-:Y:S01]  /*b990*/  FMUL.FTZ R164, R165, UR49 ;  /* 0x00000031a5a47c20 */ /* 0x000fe20008410000 */
[----:B------:R-:W-:Y:S01]  /*b9a0*/  FMUL.FTZ R168, R168, UR49 ;  /* 0x00000031a8a87c20 */ /* 0x000fe20008410000 */
[----:B------:R-:W3:Y:S01]  /*b9b0*/  MUFU.TANH R152, R152 ;  /* 0x0000009800987308 */ /* 0x000ee20000002400 */
[----:B------:R-:W-:-:S02]  /*b9c0*/  IMAD.IADD R224, R153, 0x1, -R200 ;  /* 0x0000000199e07824 */ /* 0x000fc400078e0ac8 */
[----:B------:R-:W-:Y:S01]  /*b9d0*/  FMUL.FTZ R215, R169, UR49 ;  /* 0x00000031a9d77c20 */ /* 0x000fe20008410000 */
[----:B------:R-:W-:Y:S01]  /*b9e0*/  FMUL.FTZ R180, R180, UR49 ;  /* 0x00000031b4b47c20 */ /* 0x000fe20008410000 */
[----:B------:R-:W-:Y:S01]  /*b9f0*/  FMUL.FTZ R172, R172, UR49 ;  /* 0x00000031acac7c20 */ /* 0x000fe20008410000 */
[----:B------:R-:W-:Y:S02]  /*ba00*/  IMAD R153, R211, -0x2, R224 ;  /* 0xfffffffed3997824 */ /* 0x000fe400078e02e0 */
[----:B------:R-:W-:Y:S01]  /*ba10*/  FMUL.FTZ R214, R173, UR49 ;  /* 0x00000031add67c20 */ /* 0x000fe20008410000 */
[----:B------:R-:W-:Y:S01]  /*ba20*/  FMUL.FTZ R181, R181, UR49 ;  /* 0x00000031b5b57c20 */ /* 0x000fe20008410000 */
[----:B------:R-:W4:Y:S01]  /*ba30*/  MUFU.TANH R156, R156 ;  /* 0x0000009c009c7308 */ /* 0x000f220000002400 */
[----:B------:R-:W-:Y:S02]  /*ba40*/  IMAD.IADD R177, R212, 0x1, R153 ;  /* 0x00000001d4b17824 */ /* 0x000fe400078e0299 */
[----:B------:R-:W-:Y:S01]  /*ba50*/  FMUL.FTZ R224, R184, UR49 ;  /* 0x00000031b8e07c20 */ /* 0x000fe20008410000 */
[----:B------:R-:W-:Y:S01]  /*ba60*/  FMUL.FTZ R185, R185, UR49 ;  /* 0x00000031b9b97c20 */ /* 0x000fe20008410000 */
[----:B------:R-:W-:Y:S01]  /*ba70*/  FMUL.FTZ R189, R189, UR49 ;  /* 0x00000031bdbd7c20 */ /* 0x000fe20008410000 */
[----:B------:R-:W-:Y:S01]  /*ba80*/  FMUL.FTZ R193, R193, UR49 ;  /* 0x00000031c1c17c20 */ /* 0x000fe20008410000 */
[C---:B------:R-:W-:Y:S01]  /*ba90*/  ISETP.GT.AND P2, PT, R177.reuse, RZ, PT ;  /* 0x000000ffb100720c */ /* 0x040fe20003f44270 */
[----:B------:R-:W-:Y:S01]  /*baa0*/  FMUL.FTZ R196, R196, UR49 ;  /* 0x00000031c4c47c20 */ /* 0x000fe20008410000 */
[----:B------:R-:W5:Y:S01]  /*bab0*/  MUFU.TANH R157, R157 ;  /* 0x0000009d009d7308 */ /* 0x000f620000002400 */
[----:B------:R-:W-:Y:S01]  /*bac0*/  ISETP.GT.AND P3, PT, R177, 0x1, PT ;  /* 0x00000001b100780c */ /* 0x000fe20003f64270 */
[----:B------:R-:W-:Y:S01]  /*bad0*/  FMUL.FTZ R225, R163, UR49 ;  /* 0x00000031a3e17c20 */ /* 0x000fe20008410000 */
[----:B--2---:R-:W-:Y:S01]  /*bae0*/  FSEL R153, R223, -INF , P2 ;  /* 0xff800000df997808 */ /* 0x004fe20001000000 */
[----:B------:R-:W-:Y:S01]  /*baf0*/  FMUL.FTZ R230, R170, UR49 ;  /* 0x00000031aae67c20 */ /* 0x000fe20008410000 */
[----:B------:R-:W-:Y:S01]  /*bb00*/  ISETP.GT.AND P4, PT, R177, 0x8, PT ;  /* 0x00000008b100780c */ /* 0x000fe20003f84270 */
[----:B------:R-:W-:Y:S01]  /*bb10*/  FMUL.FTZ R229, R167, UR49 ;  /* 0x00000031a7e57c20 */ /* 0x000fe20008410000 */
[----:B---3--:R-:W-:Y:S01]  /*bb20*/  FSEL R152, R152, -INF , P3 ;  /* 0xff80000098987808 */ /* 0x008fe20001800000 */
[----:B------:R-:W2:Y:S01]  /*bb30*/  MUFU.TANH R160, R160 ;  /* 0x000000a000a07308 */ /* 0x000ea20000002400 */
[----:B------:R-:W-:Y:S01]  /*bb40*/  FMNMX.FTZ R165, R153, R221, !PT ;  /* 0x000000dd99a57209 */ /* 0x000fe20007810000 */
[----:B------:R-:W-:Y:S01]  /*bb50*/  FMUL.FTZ R231, R171, UR49 ;  /* 0x00000031abe77c20 */ /* 0x000fe20008410000 */
[----:B------:R-:W-:Y:S01]  /*bb60*/  ISETP.GT.AND P2, PT, R177, 0x9, PT ;  /* 0x00000009b100780c */ /* 0x000fe20003f44270 */
[----:B------:R-:W-:Y:S01]  /*bb70*/  FMUL.FTZ R175, R175, UR49 ;  /* 0x00000031afaf7c20 */ /* 0x000fe20008410000 */
[----:B----4-:R-:W-:Y:S01]  /*bb80*/  FSEL R156, R156, -INF , P4 ;  /* 0xff8000009c9c7808 */ /* 0x010fe20002000000 */
[----:B------:R-:W-:Y:S01]  /*bb90*/  FMUL.FTZ R232, R174, UR49 ;  /* 0x00000031aee87c20 */ /* 0x000fe20008410000 */
[----:B------:R-:W-:Y:S01]  /*bba0*/  FMNMX.FTZ R165, R152, R165, !PT ;  /* 0x000000a598a57209 */ /* 0x000fe20007810000 */
[----:B------:R-:W3:Y:S01]  /*bbb0*/  MUFU.TANH R161, R161 ;  /* 0x000000a100a17308 */ /* 0x000ee20000002400 */
[----:B------:R-:W-:Y:S01]  /*bbc0*/  ISETP.GT.AND P3, PT, R177, 0x10, PT ;  /* 0x00000010b100780c */ /* 0x000fe20003f64270 */
[----:B------:R-:W-:Y:S01]  /*bbd0*/  FMUL.FTZ R178, R178, UR49 ;  /* 0x00000031b2b27c20 */ /* 0x000fe20008410000 */
[----:B-----5:R-:W-:Y:S01]  /*bbe0*/  FSEL R157, R157, -INF , P2 ;  /* 0xff8000009d9d7808 */ /* 0x020fe20001000000 */
[----:B------:R-:W-:Y:S01]  /*bbf0*/  FMUL.FTZ R182, R182, UR49 ;  /* 0x00000031b6b67c20 */ /* 0x000fe20008410000 */
[----:B------:R-:W-:Y:S01]  /*bc00*/  FMNMX.FTZ R226, R156, R165, !PT ;  /* 0x000000a59ce27209 */ /* 0x000fe20007810000 */
[----:B------:R-:W-:Y:S01]  /*bc10*/  FMUL.FTZ R170, R183, UR49 ;  /* 0x00000031b7aa7c20 */ /* 0x000fe20008410000 */
[----:B------:R-:W-:Y:S01]  /*bc20*/  ISETP.GT.AND P2, PT, R177, 0x11, PT ;  /* 0x00000011b100780c */ /* 0x000fe20003f44270 */
[----:B------:R-:W-:Y:S01]  /*bc30*/  MUFU.TANH R21, R21 ;  /* 0x0000001500157308 */ /* 0x000fe20000002400 */
[----:B--2---:R-:W-:Y:S01]  /*bc40*/  FSEL R160, R160, -INF , P3 ;  /* 0xff800000a0a07808 */ /* 0x004fe20001800000 */
[----:B------:R-:W-:Y:S01]  /*bc50*/  FMUL.FTZ R179, R179, UR49 ;  /* 0x00000031b3b37c20 */ /* 0x000fe20008410000 */
[----:B------:R-:W-:Y:S01]  /*bc60*/  FMNMX.FTZ R165, R157, R226, !PT ;  /* 0x000000e29da57209 */ /* 0x000fe20007810000 */
[----:B------:R-:W-:Y:S01]  /*bc70*/  FMUL.FTZ R226, R166, UR49 ;  /* 0x00000031a6e27c20 */ /* 0x000fe20008410000 */
[----:B------:R-:W-:Y:S01]  /*bc80*/  ISETP.GT.AND P3, PT, R177, 0x18, PT ;  /* 0x00000018b100780c */ /* 0x000fe20003f64270 */
[----:B------:R-:W-:Y:S01]  /*bc90*/  FMUL.FTZ R183, R186, UR49 ;  /* 0x00000031bab77c20 */ /* 0x000fe20008410000 */
[----:B------:R-:W-:Y:S01]  /*bca0*/  FMUL.FTZ R186, R187, UR49 ;  /* 0x00000031bbba7c20 */ /* 0x000fe20008410000 */
[----:B------:R-:W2:Y:S01]  /*bcb0*/  MUFU.TANH R164, R164 ;  /* 0x000000a400a47308 */ /* 0x000ea20000002400 */
[----:B---3--:R-:W-:Y:S01]  /*bcc0*/  FSEL R161, R161, -INF , P2 ;  /* 0xff800000a1a17808 */ /* 0x008fe20001000000 */
[----:B------:R-:W-:Y:S01]  /*bcd0*/  FMUL.FTZ R198, R198, UR49 ;  /* 0x00000031c6c67c20 */ /* 0x000fe20008410000 */
[----:B------:R-:W-:Y:S01]  /*bce0*/  ISETP.GT.AND P2, PT, R177, 0x19, PT ;  /* 0x00000019b100780c */ /* 0x000fe20003f44270 */
[----:B------:R-:W-:-:S04]  /*bcf0*/  FMUL.FTZ R199, R199, UR49 ;  /* 0x00000031c7c77c20 */ /* 0x000fc80008410000 */
[----:B------:R-:W3:Y:S08]  /*bd00*/  MUFU.TANH R168, R168 ;  /* 0x000000a800a87308 */ /* 0x000ef00000002400 */
[----:B------:R-:W4:Y:S01]  /*bd10*/  MUFU.TANH R215, R215 ;  /* 0x000000d700d77308 */ /* 0x000f220000002400 */
[----:B--2---:R-:W-:Y:S02]  /*bd20*/  FSEL R164, R164, -INF , P2 ;  /* 0xff800000a4a47808 */ /* 0x004fe40001000000 */
[----:B------:R-:W-:-:S05]  /*bd30*/  ISETP.GT.AND P2, PT, R177, 0x21, PT ;  /* 0x00000021b100780c */ /* 0x000fca0003f44270 */
[----:B------:R2:W-:Y:S08]  /*bd40*/  MUFU.TANH R223, R180 ;  /* 0x000000b400df7308 */ /* 0x0005f00000002400 */
[----:B------:R-:W5:Y:S01]  /*bd50*/  MUFU.TANH R172, R172 ;  /* 0x000000ac00ac7308 */ /* 0x000f620000002400 */
[----:B--2---:R-:W-:Y:S02]  /*bd60*/  FMNMX.FTZ R180, R160, R165, !PT ;  /* 0x000000a5a0b47209 */ /* 0x004fe40007810000 */
[----:B------:R-:W-:Y:S01]  /*bd70*/  FSEL R165, R21, -INF , P3 ;  /* 0xff80000015a57808 */ /* 0x000fe20001800000 */
[----:B------:R-:W-:Y:S01]  /*bd80*/  FMUL.FTZ R21, R188, UR49 ;  /* 0x00000031bc157c20 */ /* 0x000fe20008410000 */
[----:B------:R-:W-:-:S02]  /*bd90*/  FMNMX.FTZ R180, R161, R180, !PT ;  /* 0x000000b4a1b47209 */ /* 0x000fc40007810000 */
[----:B------:R-:W-:Y:S01]  /*bda0*/  ISETP.GT.AND P3, PT, R177, 0x20, PT ;  /* 0x00000020b100780c */ /* 0x000fe20003f64270 */
[----:B------:R-:W2:Y:S01]  /*bdb0*/  MUFU.TANH R214, R214 ;  /* 0x000000d600d67308 */ /* 0x000ea20000002400 */
[----:B------:R-:W-:Y:S02]  /*bdc0*/  FMNMX.FTZ R173, R165, R180, !PT ;  /* 0x000000b4a5ad7209 */ /* 0x000fe40007810000 */
[----:B---3--:R-:W-:Y:S02]  /*bdd0*/  FSEL R169, R168, -INF , P3 ;  /* 0xff800000a8a97808 */ /* 0x008fe40001800000 */
[----:B------:R-:W-:Y:S02]  /*bde0*/  FMNMX.FTZ R180, R164, R173, !PT ;  /* 0x000000ada4b47209 */ /* 0x000fe40007810000 */
[----:B----4-:R-:W-:Y:S01]  /*bdf0*/  FSEL R168, R215, -INF , P2 ;  /* 0xff800000d7a87808 */ /* 0x010fe20001000000 */
[----:B------:R-:W3:Y:S01]  /*be00*/  MUFU.TANH R222, R222 ;  /* 0x000000de00de7308 */ /* 0x000ee20000002400 */
[----:B------:R-:W-:-:S02]  /*be10*/  ISETP.GT.AND P3, PT, R177, 0x28, PT ;  /* 0x00000028b100780c */ /* 0x000fc40003f64270 */
[----:B------:R-:W-:Y:S02]  /*be20*/  FMNMX.FTZ R215, R169, R180, !PT ;  /* 0x000000b4a9d77209 */ /* 0x000fe40007810000 */
[C---:B------:R-:W-:Y:S02]  /*be30*/  ISETP.GT.AND P2, PT, R177.reuse, 0x29, PT ;  /* 0x00000029b100780c */ /* 0x040fe40003f44270 */
[----:B-----5:R-:W-:Y:S01]  /*be40*/  FSEL R173, R172, -INF , P3 ;  /* 0xff800000acad7808 */ /* 0x020fe20001800000 */
[----:B------:R-:W4:Y:S01]  /*be50*/  MUFU.TANH R176, R176 ;  /* 0x000000b000b07308 */ /* 0x000f220000002400 */
[----:B------:R-:W-:Y:S02]  /*be60*/  FMNMX.FTZ R180, R168, R215, !PT ;  /* 0x000000d7a8b47209 */ /* 0x000fe40007810000 */
[----:B------:R-:W-:Y:S02]  /*be70*/  ISETP.GT.AND P3, PT, R177, 0x30, PT ;  /* 0x00000030b100780c */ /* 0x000fe40003f64270 */
[----:B--2---:R-:W-:Y:S01]  /*be80*/  FSEL R172, R214, -INF , P2 ;  /* 0xff800000d6ac7808 */ /* 0x004fe20001000000 */
[----:B------:R-:W-:Y:S01]  /*be90*/  FMUL.FTZ R214, R192, UR49 ;  /* 0x00000031c0d67c20 */ /* 0x000fe20008410000 */
[----:B------:R-:W-:Y:S01]  /*bea0*/  FMNMX.FTZ R215, R173, R180, !PT ;  /* 0x000000b4add77209 */ /* 0x000fe20007810000 */
[----:B------:R-:W2:Y:S01]  /*beb0*/  MUFU.TANH R181, R181 ;  /* 0x000000b500b57308 */ /* 0x000ea20000002400 */
[----:B------:R-:W-:-:S02]  /*bec0*/  ISETP.GT.AND P2, PT, R177, 0x31, PT ;  /* 0x00000031b100780c */ /* 0x000fc40003f44270 */
[----:B---3--:R-:W-:Y:S02]  /*bed0*/  FSEL R180, R222, -INF , P3 ;  /* 0xff800000deb47808 */ /* 0x008fe40001800000 */
[----:B------:R-:W-:Y:S02]  /*bee0*/  FMNMX.FTZ R215, R172, R215, !PT ;  /* 0x000000d7acd77209 */ /* 0x000fe40007810000 */
[C---:B------:R-:W-:Y:S01]  /*bef0*/  ISETP.GT.AND P3, PT, R177.reuse, 0x38, PT ;  /* 0x00000038b100780c */ /* 0x040fe20003f64270 */
[----:B------:R-:W3:Y:S01]  /*bf00*/  MUFU.TANH R224, R224 ;  /* 0x000000e000e07308 */ /* 0x000ee20000002400 */
[----:B----4-:R-:W-:Y:S02]  /*bf10*/  FSEL R176, R176, -INF , P2 ;  /* 0xff800000b0b07808 */ /* 0x010fe40001000000 */
[----:B------:R-:W-:Y:S02]  /*bf20*/  FMNMX.FTZ R215, R180, R215, !PT ;  /* 0x000000d7b4d77209 */ /* 0x000fe40007810000 */
[----:B------:R-:W-:-:S02]  /*bf30*/  ISETP.GT.AND P2, PT, R177, 0x39, PT ;  /* 0x00000039b100780c */ /* 0x000fc40003f44270 */
[----:B------:R-:W-:Y:S01]  /*bf40*/  FSEL R184, R223, -INF , P3 ;  /* 0xff800000dfb87808 */ /* 0x000fe20001800000 */
[----:B------:R-:W4:Y:S01]  /*bf50*/  MUFU.TANH R185, R185 ;  /* 0x000000b900b97308 */ /* 0x000f220000002400 */
[----:B------:R-:W-:Y:S02]  /*bf60*/  FMNMX.FTZ R215, R176, R215, !PT ;  /* 0x000000d7b0d77209 */ /* 0x000fe40007810000 */
[----:B------:R-:W-:Y:S02]  /*bf70*/  ISETP.GT.AND P3, PT, R177, 0x40, PT ;  /* 0x00000040b100780c */ /* 0x000fe40003f64270 */
[----:B--2---:R-:W-:Y:S02]  /*bf80*/  FSEL R181, R181, -INF , P2 ;  /* 0xff800000b5b57808 */ /* 0x004fe40001000000 */
[----:B------:R-:W-:Y:S01]  /*bf90*/  FMNMX.FTZ R192, R184, R215, !PT ;  /* 0x000000d7b8c07209 */ /* 0x000fe20007810000 */
[----:B------:R-:W2:Y:S01]  /*bfa0*/  MUFU.TANH R21, R21 ;  /* 0x0000001500157308 */ /* 0x000ea20000002400 */
[----:B------:R-:W-:-:S02]  /*bfb0*/  ISETP.GT.AND P2, PT, R177, 0x41, PT ;  /* 0x00000041b100780c */ /* 0x000fc40003f44270 */
[----:B---3--:R-:W-:Y:S01]  /*bfc0*/  FSEL R188, R224, -INF , P3 ;  /* 0xff800000e0bc7808 */ /* 0x008fe20001800000 */
[----:B------:R-:W-:Y:S01]  /*bfd0*/  FMUL.FTZ R224, R162, UR49 ;  /* 0x00000031a2e07c20 */ /* 0x000fe20008410000 */
[----:B------:R-:W-:Y:S02]  /*bfe0*/  FMNMX.FTZ R215, R181, R192, !PT ;  /* 0x000000c0b5d77209 */ /* 0x000fe40007810000 */
[----:B------:R-:W-:Y:S01]  /*bff0*/  ISETP.GT.AND P3, PT, R177, 0x48, PT ;  /* 0x00000048b100780c */ /* 0x000fe20003f64270 */
[----:B------:R-:W3:Y:S01]  /*c000*/  MUFU.TANH R189, R189 ;  /* 0x000000bd00bd7308 */ /* 0x000ee20000002400 */
[----:B----4-:R-:W-:Y:S02]  /*c010*/  FSEL R185, R185, -INF , P2 ;  /* 0xff800000b9b97808 */ /* 0x010fe40001000000 */
[----:B------:R-:W-:Y:S01]  /*c020*/  FMNMX.FTZ R222, R188, R215, !PT ;  /* 0x000000d7bcde7209 */ /* 0x000fe20007810000 */
[----:B------:R-:W-:Y:S01]  /*c030*/  FMUL.FTZ R215, R197, UR49 ;  /* 0x00000031c5d77c20 */ /* 0x000fe20008410000 */
[----:B------:R-:W-:-:S02]  /*c040*/  ISETP.GT.AND P2, PT, R177, 0x49, PT ;  /* 0x00000049b100780c */ /* 0x000fc40003f44270 */
[----:B------:R-:W-:Y:S01]  /*c050*/  FMNMX.FTZ R197, R185, R222, !PT ;  /* 0x000000deb9c57209 */ /* 0x000fe20007810000 */
[----:B------:R-:W4:Y:S01]  /*c060*/  MUFU.TANH R214, R214 ;  /* 0x000000d600d67308 */ /* 0x000f220000002400 */
[----:B--2---:R-:W-:Y:S02]  /*c070*/  FSEL R192, R21, -INF , P3 ;  /* 0xff80000015c07808 */ /* 0x004fe40001800000 */
[----:B------:R-:W-:Y:S02]  /*c080*/  ISETP.GT.AND P3, PT, R177, 0x50, PT ;  /* 0x00000050b100780c */ /* 0x000fe40003f64270 */
[----:B------:R-:W-:Y:S01]  /*c090*/  FMNMX.FTZ R222, R192, R197, !PT ;  /* 0x000000c5c0de7209 */ /* 0x000fe20007810000 */
[----:B------:R-:W-:Y:S02]  /*c0a0*/  FMUL.FTZ R197, R154, UR49 ;  /* 0x000000319ac57c20 */ /* 0x000fe40008410000 */
[----:B------:R-:W2:Y:S01]  /*c0b0*/  MUFU.TANH R193, R193 ;  /* 0x000000c100c17308 */ /* 0x000ea20000002400 */
[----:B---3--:R-:W-:-:S02]  /*c0c0*/  FSEL R189, R189, -INF , P2 ;  /* 0xff800000bdbd7808 */ /* 0x008fc40001000000 */
[----:B------:R-:W-:Y:S02]  /*c0d0*/  ISETP.GT.AND P2, PT, R177, 0x51, PT ;  /* 0x00000051b100780c */ /* 0x000fe40003f44270 */
[----:B------:R-:W-:-:S03]  /*c0e0*/  FMNMX.FTZ R223, R189, R222, !PT ;  /* 0x000000debddf7209 */ /* 0x000fc60007810000 */
[----:B------:R-:W3:Y:S01]  /*c0f0*/  MUFU.TANH R196, R196 ;  /* 0x000000c400c47308 */ /* 0x000ee20000002400 */
[----:B----4-:R-:W-:Y:S01]  /*c100*/  FSEL R154, R214, -INF , P3 ;  /* 0xff800000d69a7808 */ /* 0x010fe20001800000 */
[----:B------:R-:W-:Y:S01]  /*c110*/  FMUL.FTZ R214, R155, UR49 ;  /* 0x000000319bd67c20 */ /* 0x000fe20008410000 */
[----:B------:R-:W-:Y:S02]  /*c120*/  ISETP.GT.AND P3, PT, R177, 0x58, PT ;  /* 0x00000058b100780c */ /* 0x000fe40003f64270 */
[----:B------:R-:W-:Y:S01]  /*c130*/  FMNMX.FTZ R222, R154, R223, !PT ;  /* 0x000000df9ade7209 */ /* 0x000fe20007810000 */
[----:B------:R-:W-:Y:S02]  /*c140*/  FMUL.FTZ R223, R159, UR49 ;  /* 0x000000319fdf7c20 */ /* 0x000fe40008410000 */
[----:B------:R4:W5:Y:S01]  /*c150*/  MUFU.TANH R21, R215 ;  /* 0x000000d700157308 */ /* 0x0009620000002400 */
[----:B--2---:R-:W-:Y:S02]  /*c160*/  FSEL R193, R193, -INF , P2 ;  /* 0xff800000c1c17808 */ /* 0x004fe40001000000 */
[----:B------:R-:W-:-:S05]  /*c170*/  ISETP.GT.AND P2, PT, R177, 0x59, PT ;  /* 0x00000059b100780c */ /* 0x000fca0003f44270 */
[----:B------:R-:W2:Y:S01]  /*c180*/  MUFU.TANH R197, R197 ;  /* 0x000000c500c57308 */ /* 0x000ea20000002400 */
[----:B---3--:R-:W-:Y:S02]  /*c190*/  FSEL R196, R196, -INF , P3 ;  /* 0xff800000c4c47808 */ /* 0x008fe40001800000 */
[----:B----4-:R-:W-:-:S04]  /*c1a0*/  FMNMX.FTZ R215, R193, R222, !PT ;  /* 0x000000dec1d77209 */ /* 0x010fc80007810000 */
[----:B------:R-:W-:Y:S01]  /*c1b0*/  FMNMX.FTZ R222, R196, R215, !PT ;  /* 0x000000d7c4de7209 */ /* 0x000fe20007810000 */
[----:B------:R-:W-:Y:S01]  /*c1c0*/  FMUL.FTZ R215, R158, UR49 ;  /* 0x000000319ed77c20 */ /* 0x000fe20008410000 */
[----:B-----5:R-:W-:Y:S01]  /*c1d0*/  FSEL R155, R21, -INF , P2 ;  /* 0xff800000159b7808 */ /* 0x020fe20001000000 */
[----:B------:R-:W-:Y:S03]  /*c1e0*/  MUFU.TANH R214, R214 ;  /* 0x000000d600d67308 */ /* 0x000fe60000002400 */
[----:B------:R-:W-:Y:S01]  /*c1f0*/  FMNMX.FTZ R21, R155, R222, !PT ;  /* 0x000000de9b157209 */ /* 0x000fe20007810000 */
[----:B------:R-:W-:-:S04]  /*c200*/  VIADD R222, R177, 0x8 ;  /* 0x00000008b1de7836 */ /* 0x000fc80000000000 */
[----:B------:R-:W3:Y:S01]  /*c210*/  SHFL.BFLY PT, R158, R21, 0x2, 0x1f ;  /* 0x0c401f00159e7f89 */ /* 0x000ee200000e0000 */
[----:B------:R-:W4:Y:S01]  /*c220*/  MUFU.TANH R215, R215 ;  /* 0x000000d700d77308 */ /* 0x000f220000002400 */
[C---:B------:R-:W-:Y:S02]  /*c230*/  ISETP.GT.AND P4, PT, R222.reuse, RZ, PT ;  /* 0x000000ffde00720c */ /* 0x040fe40003f84270 */
[C---:B------:R-:W-:Y:S02]  /*c240*/  ISETP.GT.AND P3, PT, R222.reuse, 0x8, PT ;  /* 0x00000008de00780c */ /* 0x040fe40003f64270 */
[----:B--2---:R-:W-:Y:S02]  /*c250*/  FSEL R159, R197, -INF , P4 ;  /* 0xff800000c59f7808 */ /* 0x004fe40002000000 */
[C---:B------:R-:W-:Y:S01]  /*c260*/  ISETP.GT.AND P5, PT, R222.reuse, 0x1, PT ;  /* 0x00000001de00780c */ /* 0x040fe20003fa4270 */
[----:B------:R-:W2:Y:S01]  /*c270*/  MUFU.TANH R223, R223 ;  /* 0x000000df00df7308 */ /* 0x000ea20000002400 */
[----:B------:R-:W-:-:S02]  /*c280*/  ISETP.GT.AND P4, PT, R222, 0x9, PT ;  /* 0x00000009de00780c */ /* 0x000fc40003f84270 */
[----:B------:R-:W-:-:S05]  /*c290*/  ISETP.GT.AND P6, PT, R222, 0x59, PT ;  /* 0x00000059de00780c */ /* 0x000fca0003fc4270 */
[----:B------:R-:W-:Y:S01]  /*c2a0*/  MUFU.TANH R225, R225 ;  /* 0x000000e100e17308 */ /* 0x000fe20000002400 */
[----:B----4-:R-:W-:Y:S02]  /*c2b0*/  FSEL R166, R215, -INF , P3 ;  /* 0xff800000d7a67808 */ /* 0x010fe40001800000 */
[----:B------:R-:W-:Y:S02]  /*c2c0*/  ISETP.GT.AND P3, PT, R222, 0x11, PT ;  /* 0x00000011de00780c */ /* 0x000fe40003f64270 */
[----:B---3--:R-:W-:-:S03]  /*c2d0*/  FMNMX.FTZ R21, R21, R158, !PT ;  /* 0x0000009e15157209 */ /* 0x008fc60007810000 */
[----:B------:R-:W-:Y:S01]  /*c2e0*/  MUFU.TANH R224, R224 ;  /* 0x000000e000e07308 */ /* 0x000fe20000002400 */
[----:B--2---:R-:W-:Y:S01]  /*c2f0*/  FSEL R162, R223, -INF , P4 ;  /* 0xff800000dfa27808 */ /* 0x004fe20002000000 */
[----:B------:R-:W-:Y:S01]  /*c300*/  FMUL.FTZ R223, R190, UR49 ;  /* 0x00000031bedf7c20 */ /* 0x000fe20008410000 */
[----:B------:R-:W-:Y:S01]  /*c310*/  ISETP.GT.AND P4, PT, R222, 0x18, PT ;  /* 0x00000018de00780c */ /* 0x000fe20003f84270 */
[----:B------:R-:W2:Y:S04]  /*c320*/  SHFL.BFLY PT, R158, R21, 0x1, 0x1f ;  /* 0x0c201f00159e7f89 */ /* 0x000ea800000e0000 */
[----:B------:R-:W3:Y:S08]  /*c330*/  MUFU.TANH R226, R226 ;  /* 0x000000e200e27308 */ /* 0x000ef00000002400 */
[----:B------:R-:W-:Y:S08]  /*c340*/  MUFU.TANH R230, R230 ;  /* 0x000000e600e67308 */ /* 0x000ff00000002400 */
[----:B------:R-:W4:Y:S01]  /*c350*/  MUFU.TANH R229, R229 ;  /* 0x000000e500e57308 */ /* 0x000f220000002400 */
[----:B---3--:R-:W-:-:S02]  /*c360*/  FSEL R174, R226, -INF , P4 ;  /* 0xff800000e2ae7808 */ /* 0x008fc40002000000 */
[----:B------:R-:W-:Y:S02]  /*c370*/  ISETP.GT.AND P4, PT, R222, 0x21, PT ;  /* 0x00000021de00780c */ /* 0x000fe40003f84270 */
[----:B--2---:R-:W-:Y:S02]  /*c380*/  FMNMX.FTZ R21, R21, R158, !PT ;  /* 0x0000009e15157209 */ /* 0x004fe40007810000 */
[----:B------:R-:W-:Y:S01]  /*c390*/  FSEL R158, R214, -INF , P5 ;  /* 0xff800000d69e7808 */ /* 0x000fe20002800000 */
[----:B------:R-:W2:Y:S01]  /*c3a0*/  MUFU.TANH R231, R231 ;  /* 0x000000e700e77308 */ /* 0x000ea20000002400 */
[----:B------:R-:W-:Y:S02]  /*c3b0*/  ISETP.GT.AND P5, PT, R222, 0x10, PT ;  /* 0x00000010de00780c */ /* 0x000fe40003fa4270 */
[----:B------:R-:W-:Y:S02]  /*c3c0*/  FSETP.NEU.FTZ.AND P2, PT, R21, -INF , PT ;  /* 0xff8000001500780b */ /* 0x000fe40003f5d000 */
[----:B------:R-:W-:-:S02]  /*c3d0*/  FSEL R163, R224, -INF , P5 ;  /* 0xff800000e0a37808 */ /* 0x000fc40002800000 */
[C---:B------:R-:W-:Y:S01]  /*c3e0*/  ISETP.GT.AND P5, PT, R222.reuse, 0x19, PT ;  /* 0x00000019de00780c */ /* 0x040fe20003fa4270 */
[----:B------:R-:W-:Y:S01]  /*c3f0*/  MUFU.TANH R175, R175 ;  /* 0x000000af00af7308 */ /* 0x000fe20000002400 */
[----:B------:R-:W-:Y:S02]  /*c400*/  FSEL R167, R21, RZ, P2 ;  /* 0x000000ff15a77208 */ /* 0x000fe40001000000 */
[----:B----4-:R-:W-:Y:S02]  /*c410*/  FSEL R171, R229, -INF , P5 ;  /* 0xff800000e5ab7808 */ /* 0x010fe40002800000 */
[----:B------:R-:W-:Y:S01]  /*c420*/  ISETP.GT.AND P5, PT, R222, 0x28, PT ;  /* 0x00000028de00780c */ /* 0x000fe20003fa4270 */
[----:B------:R-:W-:Y:S01]  /*c430*/  FADD.FTZ R167, -R167, R221 ;  /* 0x000000dda7a77221 */ /* 0x000fe20000010100 */
[----:B------:R-:W3:Y:S01]  /*c440*/  S2R R229, SR_TID.X ;  /* 0x0000000000e57919 */ /* 0x000ee20000002100 */
[----:B------:R-:W4:Y:S01]  /*c450*/  MUFU.TANH R232, R232 ;  /* 0x000000e800e87308 */ /* 0x000f220000002400 */
[----:B--2---:R-:W-:-:S02]  /*c460*/  FSEL R214, R231, -INF , P4 ;  /* 0xff800000e7d67808 */ /* 0x004fc40002000000 */
[----:B------:R-:W-:-:S05]  /*c470*/  ISETP.GT.AND P4, PT, R222, 0x30, PT ;  /* 0x00000030de00780c */ /* 0x000fca0003f84270 */
[----:B------:R-:W2:Y:S08]  /*c480*/  MUFU.TANH R178, R178 ;  /* 0x000000b200b27308 */ /* 0x000eb00000002400 */
[----:B------:R-:W-:Y:S01]  /*c490*/  MUFU.TANH R177, R182 ;  /* 0x000000b600b17308 */ /* 0x000fe20000002400 */
[----:B----4-:R-:W-:Y:S02]  /*c4a0*/  FSEL R221, R232, -INF , P5 ;  /* 0xff800000e8dd7808 */ /* 0x010fe40002800000 */
[----:B------:R-:W-:-:S05]  /*c4b0*/  ISETP.GT.AND P5, PT, R222, 0x31, PT ;  /* 0x00000031de00780c */ /* 0x000fca0003fa4270 */
[----:B------:R4:W5:Y:S01]  /*c4c0*/  MUFU.TANH R182, R170 ;  /* 0x000000aa00b67308 */ /* 0x0009620000002400 */
[----:B--2---:R-:W-:Y:S02]  /*c4d0*/  FSEL R190, R178, -INF , P4 ;  /* 0xff800000b2be7808 */ /* 0x004fe40002000000 */
[----:B------:R-:W-:Y:S02]  /*c4e0*/  ISETP.GT.AND P4, PT, R222, 0x39, PT ;  /* 0x00000039de00780c */ /* 0x000fe40003f84270 */
[----:B---3--:R-:W-:-:S03]  /*c4f0*/  SHF.R.U32.HI R229, RZ, 0x7, R229 ;  /* 0x00000007ffe57819 */ /* 0x008fc600000116e5 */
[----:B------:R-:W2:Y:S01]  /*c500*/  MUFU.TANH R179, R179 ;  /* 0x000000b300b37308 */ /* 0x000ea20000002400 */
[----:B----4-:R-:W-:Y:S02]  /*c510*/  FSEL R170, R225, -INF , P3 ;  /* 0xff800000e1aa7808 */ /* 0x010fe40001800000 */
[----:B------:R-:W-:-:S04]  /*c520*/  ISETP.GT.AND P3, PT, R222, 0x20, PT ;  /* 0x00000020de00780c */ /* 0x000fc80003f64270 */
[----:B------:R-:W-:Y:S01]  /*c530*/  FSEL R215, R230, -INF , P3 ;  /* 0xff800000e6d77808 */ /* 0x000fe20001800000 */
[----:B------:R-:W3:Y:S01]  /*c540*/  MUFU.TANH R186, R186 ;  /* 0x000000ba00ba7308 */ /* 0x000ee20000002400 */
[----:B------:R-:W-:Y:S02]  /*c550*/  ISETP.GT.AND P3, PT, R222, 0x29, PT ;  /* 0x00000029de00780c */ /* 0x000fe40003f64270 */
[----:B-----5:R-:W-:Y:S02]  /*c560*/  FSEL R182, R182, -INF , P4 ;  /* 0xff800000b6b67808 */ /* 0x020fe40002000000 */
[----:B------:R-:W-:Y:S02]  /*c570*/  FSEL R175, R175, -INF , P3 ;  /* 0xff800000afaf7808 */ /* 0x000fe40001800000 */
[----:B------:R-:W-:Y:S01]  /*c580*/  ISETP.GT.AND P3, PT, R222, 0x38, PT ;  /* 0x00000038de00780c */ /* 0x000fe20003f64270 */
[----:B------:R-:W4:Y:S01]  /*c590*/  MUFU.TANH R183, R183 ;  /* 0x000000b700b77308 */ /* 0x000f220000002400 */
[----:B--2---:R-:W-:-:S02]  /*c5a0*/  FSEL R197, R179, -INF , P5 ;  /* 0xff800000b3c57808 */ /* 0x004fc40002800000 */
[----:B------:R-:W-:Y:S01]  /*c5b0*/  FSEL R187, R177, -INF , P3 ;  /* 0xff800000b1bb7808 */ /* 0x000fe20001800000 */
[----:B------:R-:W-:Y:S01]  /*c5c0*/  IMAD.U32 R177, RZ, RZ, UR47 ;  /* 0x0000002fffb17e24 */ /* 0x000fe2000f8e00ff */
[C---:B------:R-:W-:Y:S02]  /*c5d0*/  ISETP.GT.AND P3, PT, R222.reuse, 0x41, PT ;  /* 0x00000041de00780c */ /* 0x040fe40003f64270 */
[C---:B------:R-:W-:Y:S01]  /*c5e0*/  ISETP.GT.AND P5, PT, R222.reuse, 0x40, PT ;  /* 0x00000040de00780c */ /* 0x040fe20003fa4270 */
[----:B------:R-:W2:Y:S01]  /*c5f0*/  MUFU.TANH R223, R223 ;  /* 0x000000df00df7308 */ /* 0x000ea20000002400 */
[----:B------:R-:W-:Y:S01]  /*c600*/  FMUL.FTZ R178, R21, R177 ;  /* 0x000000b115b27220 */ /* 0x000fe20000410000 */
[----:B------:R-:W-:Y:S02]  /*c610*/  ISETP.GT.AND P4, PT, R222, 0x48, PT ;  /* 0x00000048de00780c */ /* 0x000fe40003f84270 */
[----:B---3--:R-:W-:Y:S02]  /*c620*/  FSEL R179, R186, -INF , P3 ;  /* 0xff800000bab37808 */ /* 0x008fe40001800000 */
[----:B------:R-:W-:-:S02]  /*c630*/  FSEL R178, R178, RZ, P2 ;  /* 0x000000ffb2b27208 */ /* 0x000fc40001000000 */
[C---:B------:R-:W-:Y:S02]  /*c640*/  ISETP.GT.AND P3, PT, R222.reuse, 0x50, PT ;  /* 0x00000050de00780c */ /* 0x040fe40003f64270 */
[----:B----4-:R-:W-:Y:S01]  /*c650*/  FSEL R183, R183, -INF , P5 ;  /* 0xff800000b7b77808 */ /* 0x010fe20002800000 */
[-CC-:B------:R-:W-:Y:S01]  /*c660*/  FFMA.FTZ R153, R153, R177.reuse, -R178.reuse ;  /* 0x000000b199997223 */ /* 0x180fe200000108b2 */
[----:B------:R-:W-:Y:S01]  /*c670*/  ISETP.GT.AND P5, PT, R222, 0x58, PT ;  /* 0x00000058de00780c */ /* 0x000fe20003fa4270 */
[-CC-:B------:R-:W-:Y:S01]  /*c680*/  FFMA.FTZ R152, R152, R177.reuse, -R178.reuse ;  /* 0x000000b198987223 */ /* 0x180fe200000108b2 */
[----:B------:R-:W-:Y:S01]  /*c690*/  ISETP.GT.AND P2, PT, R222, 0x49, PT ;  /* 0x00000049de00780c */ /* 0x000fe20003f44270 */
[-CC-:B------:R-:W-:Y:S01]  /*c6a0*/  FFMA.FTZ R156, R156, R177.reuse, -R178.reuse ;  /* 0x000000b19c9c7223 */ /* 0x180fe200000108b2 */
[-CC-:B------:R-:W-:Y:S01]  /*c6b0*/  FFMA.FTZ R157, R157, R177.reuse, -R178.reuse ;  /* 0x000000b19d9d7223 */ /* 0x180fe200000108b2 */
[----:B--2---:R-:W-:Y:S01]  /*c6c0*/  FSEL R186, R223, -INF , P4 ;  /* 0xff800000dfba7808 */ /* 0x004fe20002000000 */
[----:B------:R-:W-:Y:S01]  /*c6d0*/  MUFU.EX2 R153, R153 ;  /* 0x0000009900997308 */ /* 0x000fe20000000800 */
[----:B------:R-:W-:Y:S01]  /*c6e0*/  ISETP.GT.AND P4, PT, R222, 0x51, PT ;  /* 0x00000051de00780c */ /* 0x000fe20003f84270 */
[----:B------:R-:W-:Y:S01]  /*c6f0*/  FMUL.FTZ R222, R191, UR49 ;  /* 0x00000031bfde7c20 */ /* 0x000fe20008410000 */
[-CC-:B------:R-:W-:Y:S01]  /*c700*/  FFMA.FTZ R160, R160, R177.reuse, -R178.reuse ;  /* 0x000000b1a0a07223 */ /* 0x180fe200000108b2 */
[-CC-:B------:R-:W-:Y:S01]  /*c710*/  FFMA.FTZ R161, R161, R177.reuse, -R178.reuse ;  /* 0x000000b1a1a17223 */ /* 0x180fe200000108b2 */
[-CC-:B------:R-:W-:Y:S01]  /*c720*/  FFMA.FTZ R165, R165, R177.reuse, -R178.reuse ;  /* 0x000000b1a5a57223 */ /* 0x180fe200000108b2 */
[-CC-:B------:R-:W-:Y:S01]  /*c730*/  FFMA.FTZ R164, R164, R177.reuse, -R178.reuse ;  /* 0x000000b1a4a47223 */ /* 0x180fe200000108b2 */
[-CC-:B------:R-:W-:Y:S01]  /*c740*/  FFMA.FTZ R169, R169, R177.reuse, -R178.reuse ;  /* 0x000000b1a9a97223 */ /* 0x180fe200000108b2 */
[----:B------:R2:W3:Y:S01]  /*c750*/  MUFU.TANH R191, R222 ;  /* 0x000000de00bf7308 */ /* 0x0004e20000002400 */
        /* <DEDUP_REMOVED lines=8> */
[-CC-:B--2---:R-:W-:Y:S01]  /*c7e0*/  FFMA.FTZ R222, R176, R177.reuse, -R178.reuse ;  /* 0x000000b1b0de7223 */ /* 0x184fe200000108b2 */
[-C--:B------:R-:W-:Y:S01]  /*c7f0*/  FMUL.FTZ R176, R167, R177.reuse ;  /* 0x000000b1a7b07220 */ /* 0x080fe20000410000 */
[----:B------:R-:W-:Y:S01]  /*c800*/  FMNMX.FTZ R167, R159, R202, !PT ;  /* 0x000000ca9fa77209 */ /* 0x000fe20007810000 */
[-CC-:B------:R-:W-:Y:S01]  /*c810*/  FFMA.FTZ R185, R185, R177.reuse, -R178.reuse ;  /* 0x000000b1b9b97223 */ /* 0x180fe200000108b2 */
[-CC-:B------:R-:W-:Y:S01]  /*c820*/  FFMA.FTZ R192, R192, R177.reuse, -R178.reuse ;  /* 0x000000b1c0c07223 */ /* 0x180fe200000108b2 */
[--C-:B------:R-:W-:Y:S01]  /*c830*/  FFMA.FTZ R189, R189, R177, -R178.reuse ;  /* 0x000000b1bdbd7223 */ /* 0x100fe200000108b2 */
[----:B------:R-:W-:Y:S01]  /*c840*/  FMNMX.FTZ R167, R158, R167, !PT ;  /* 0x000000a79ea77209 */ /* 0x000fe20007810000 */
[----:B------:R-:W2:Y:S01]  /*c850*/  MUFU.EX2 R176, R176 ;  /* 0x000000b000b07308 */ /* 0x000ea20000000800 */
[-CC-:B------:R-:W-:Y:S01]  /*c860*/  FFMA.FTZ R154, R154, R177.reuse, -R178.reuse ;  /* 0x000000b19a9a7223 */ /* 0x180fe200000108b2 */
[--C-:B------:R-:W-:Y:S01]  /*c870*/  FFMA.FTZ R193, R193, R177, -R178.reuse ;  /* 0x000000b1c1c17223 */ /* 0x100fe200000108b2 */
[----:B------:R-:W-:Y:S01]  /*c880*/  FMNMX.FTZ R167, R166, R167, !PT ;  /* 0x000000a7a6a77209 */ /* 0x000fe20007810000 */
[-CC-:B------:R-:W-:Y:S01]  /*c890*/  FFMA.FTZ R196, R196, R177.reuse, -R178.reuse ;  /* 0x000000b1c4c47223 */ /* 0x180fe200000108b2 */
[----:B------:R-:W-:Y:S01]  /*c8a0*/  FFMA.FTZ R155, R155, R177, -R178 ;  /* 0x000000b19b9b7223 */ /* 0x000fe200000108b2 */
[----:B---3--:R-:W-:-:S02]  /*c8b0*/  FSEL R191, R191, -INF , P2 ;  /* 0xff800000bfbf7808 */ /* 0x008fc40001000000 */
[----:B------:R-:W-:Y:S01]  /*c8c0*/  FMNMX.FTZ R178, R162, R167, !PT ;  /* 0x000000a7a2b27209 */ /* 0x000fe20007810000 */
[----:B------:R-:W-:Y:S01]  /*c8d0*/  MUFU.EX2 R157, R157 ;  /* 0x0000009d009d7308 */ /* 0x000fe20000000800 */
[----:B--2---:R-:W-:-:S07]  /*c8e0*/  FFMA.FTZ R3, R176, R3, R153 ;  /* 0x00000003b0037223 */ /* 0x004fce0000010099 */
[----:B------:R-:W-:Y:S01]  /*c8f0*/  MUFU.EX2 R161, R161 ;  /* 0x000000a100a17308 */ /* 0x000fe20000000800 */
[-C--:B------:R-:W-:Y:S01]  /*c900*/  FMUL.FTZ R24, R24, R176.reuse ;  /* 0x000000b018187220 */ /* 0x080fe20000410000 */
[-C--:B------:R-:W-:Y:S01]  /*c910*/  FMUL.FTZ R25, R25, R176.reuse ;  /* 0x000000b019197220 */ /* 0x080fe20000410000 */
[C---:B------:R-:W-:Y:S01]  /*c920*/  FADD.FTZ R3, R152.reuse, R3 ;  /* 0x0000000398037221 */ /* 0x040fe20000010000 */
[----:B------:R-:W-:Y:S01]  /*c930*/  F2FP.BF16.F32.PACK_AB R152, R152, R153 ;  /* 0x000000999898723e */ /* 0x000fe200000010ff */
[----:B------:R-:W-:Y:S01]  /*c940*/  FMUL.FTZ R28, R28, R176 ;  /* 0x000000b01c1c7220 */ /* 0x000fe20000410000 */
[----:B------:R-:W-:Y:S01]  /*c950*/  FMNMX.FTZ R153, R163, R178, !PT ;  /* 0x000000b2a3997209 */ /* 0x000fe20007810000 */
[-C--:B------:R-:W-:Y:S01]  /*c960*/  FMUL.FTZ R29, R29, R176.reuse ;  /* 0x000000b01d1d7220 */ /* 0x080fe20000410000 */
[----:B------:R-:W-:Y:S01]  /*c970*/  MUFU.EX2 R165, R165 ;  /* 0x000000a500a57308 */ /* 0x000fe20000000800 */
[-C--:B------:R-:W-:Y:S01]  /*c980*/  FMUL.FTZ R32, R32, R176.reuse ;  /* 0x000000b020207220 */ /* 0x080fe20000410000 */
[----:B------:R-:W-:Y:S01]  /*c990*/  FMNMX.FTZ R153, R170, R153, !PT ;  /* 0x00000099aa997209 */ /* 0x000fe20007810000 */
[-C--:B------:R-:W-:Y:S01]  /*c9a0*/  FMUL.FTZ R33, R33, R176.reuse ;  /* 0x000000b021217220 */ /* 0x080fe20000410000 */
[-C--:B------:R-:W-:Y:S01]  /*c9b0*/  FMUL.FTZ R36, R36, R176.reuse ;  /* 0x000000b024247220 */ /* 0x080fe20000410000 */
[-C--:B------:R-:W-:Y:S01]  /*c9c0*/  FMUL.FTZ R37, R37, R176.reuse ;  /* 0x000000b025257220 */ /* 0x080fe20000410000 */
[----:B------:R-:W-:Y:S01]  /*c9d0*/  FMNMX.FTZ R178, R174, R153, !PT ;  /* 0x00000099aeb27209 */ /* 0x000fe20007810000 */
[-C--:B------:R-:W-:Y:S01]  /*c9e0*/  FMUL.FTZ R40, R40, R176.reuse ;  /* 0x000000b028287220 */ /* 0x080fe20000410000 */
[----:B------:R-:W-:Y:S01]  /*c9f0*/  MUFU.EX2 R164, R164 ;  /* 0x000000a400a47308 */ /* 0x000fe20000000800 */
[----:B------:R-:W-:Y:S01]  /*ca00*/  FMUL.FTZ R41, R41, R176 ;  /* 0x000000b029297220 */ /* 0x000fe20000410000 */
[----:B------:R-:W-:Y:S01]  /*ca10*/  FMNMX.FTZ R178, R171, R178, !PT ;  /* 0x000000b2abb27209 */ /* 0x000fe20007810000 */
[-C--:B------:R-:W-:Y:S01]  /*ca20*/  FMUL.FTZ R44, R44, R176.reuse ;  /* 0x000000b02c2c7220 */ /* 0x080fe20000410000 */
[-C--:B------:R-:W-:Y:S01]  /*ca30*/  FMUL.FTZ R45, R45, R176.reuse ;  /* 0x000000b02d2d7220 */ /* 0x080fe20000410000 */
[----:B------:R-:W-:Y:S01]  /*ca40*/  FMUL.FTZ R48, R48, R176 ;  /* 0x000000b030307220 */ /* 0x000fe20000410000 */
[----:B------:R-:W-:Y:S01]  /*ca50*/  FMNMX.FTZ R153, R215, R178, !PT ;  /* 0x000000b2d7997209 */ /* 0x000fe20007810000 */
[-C--:B------:R-:W-:Y:S01]  /*ca60*/  FMUL.FTZ R49, R49, R176.reuse ;  /* 0x000000b031317220 */ /* 0x080fe20000410000 */
[----:B------:R-:W-:Y:S01]  /*ca70*/  MUFU.EX2 R168, R168 ;  /* 0x000000a800a87308 */ /* 0x000fe20000000800 */
[-C--:B------:R-:W-:Y:S01]  /*ca80*/  FMUL.FTZ R52, R52, R176.reuse ;  /* 0x000000b034347220 */ /* 0x080fe20000410000 */
[----:B------:R-:W-:Y:S01]  /*ca90*/  FMNMX.FTZ R178, R214, R153, !PT ;  /* 0x00000099d6b27209 */ /* 0x000fe20007810000 */
[----:B------:R-:W-:Y:S01]  /*caa0*/  FMUL.FTZ R153, R194, UR49 ;  /* 0x00000031c2997c20 */ /* 0x000fe20008410000 */
[----:B------:R-:W-:Y:S01]  /*cab0*/  FMUL.FTZ R194, R195, UR49 ;  /* 0x00000031c3c27c20 */ /* 0x000fe20008410000 */
[----:B------:R-:W-:Y:S01]  /*cac0*/  FMUL.FTZ R53, R53, R176 ;  /* 0x000000b035357220 */ /* 0x000fe20000410000 */
[----:B------:R-:W-:Y:S01]  /*cad0*/  FMNMX.FTZ R178, R221, R178, !PT ;  /* 0x000000b2ddb27209 */ /* 0x000fe20007810000 */
[-C--:B------:R-:W-:Y:S01]  /*cae0*/  FMUL.FTZ R56, R56, R176.reuse ;  /* 0x000000b038387220 */ /* 0x080fe20000410000 */
[----:B------:R-:W2:Y:S01]  /*caf0*/  MUFU.TANH R195, R199 ;  /* 0x000000c700c37308 */ /* 0x000ea20000002400 */
[----:B------:R-:W-:Y:S01]  /*cb00*/  FMUL.FTZ R57, R57, R176 ;  /* 0x000000b039397220 */ /* 0x000fe20000410000 */
[----:B------:R-:W-:Y:S01]  /*cb10*/  FMNMX.FTZ R167, R175, R178, !PT ;  /* 0x000000b2afa77209 */ /* 0x000fe20007810000 */
[-C--:B------:R-:W-:Y:S01]  /*cb20*/  FMUL.FTZ R60, R60, R176.reuse ;  /* 0x000000b03c3c7220 */ /* 0x080fe20000410000 */
[-C--:B------:R-:W-:Y:S01]  /*cb30*/  FMUL.FTZ R61, R61, R176.reuse ;  /* 0x000000b03d3d7220 */ /* 0x080fe20000410000 */
[-C--:B------:R-:W-:Y:S01]  /*cb40*/  FMUL.FTZ R64, R64, R176.reuse ;  /* 0x000000b040407220 */ /* 0x080fe20000410000 */
[----:B------:R-:W-:Y:S01]  /*cb50*/  FMNMX.FTZ R178, R190, R167, !PT ;  /* 0x000000a7beb27209 */ /* 0x000fe20007810000 */
[-C--:B------:R-:W-:Y:S01]  /*cb60*/  FMUL.FTZ R65, R65, R176.reuse ;  /* 0x000000b041417220 */ /* 0x080fe20000410000 */
[----:B------:R-:W3:Y:S01]  /*cb70*/  MUFU.TANH R153, R153 ;  /* 0x0000009900997308 */ /* 0x000ee20000002400 */
[----:B------:R-:W-:Y:S01]  /*cb80*/  FMUL.FTZ R68, R68, R176 ;  /* 0x000000b044447220 */ /* 0x000fe20000410000 */
[----:B------:R-:W-:Y:S01]  /*cb90*/  FMNMX.FTZ R178, R197, R178, !PT ;  /* 0x000000b2c5b27209 */ /* 0x000fe20007810000 */
[-C--:B------:R-:W-:Y:S01]  /*cba0*/  FMUL.FTZ R69, R69, R176.reuse ;  /* 0x000000b045457220 */ /* 0x080fe20000410000 */
[-C--:B------:R-:W-:Y:S01]  /*cbb0*/  FMUL.FTZ R72, R72, R176.reuse ;  /* 0x000000b048487220 */ /* 0x080fe20000410000 */
[----:B------:R-:W-:Y:S01]  /*cbc0*/  FMUL.FTZ R73, R73, R176 ;  /* 0x000000b049497220 */ /* 0x000fe20000410000 */
[----:B------:R-:W-:Y:S01]  /*cbd0*/  FMNMX.FTZ R167, R187, R178, !PT ;  /* 0x000000b2bba77209 */ /* 0x000fe20007810000 */
[-C--:B------:R-:W-:Y:S01]  /*cbe0*/  FMUL.FTZ R76, R76, R176.reuse ;  /* 0x000000b04c4c7220 */ /* 0x080fe20000410000 */
[----:B------:R-:W4:Y:S01]  /*cbf0*/  MUFU.TANH R194, R194 ;  /* 0x000000c200c27308 */ /* 0x000f220000002400 */
[----:B--2---:R-:W-:Y:S01]  /*cc00*/  FSEL R195, R195, -INF , P6 ;  /* 0xff800000c3c37808 */ /* 0x004fe20003000000 */
[-C--:B------:R-:W-:Y:S01]  /*cc10*/  FMUL.FTZ R77, R77, R176.reuse ;  /* 0x000000b04d4d7220 */ /* 0x080fe20000410000 */
[----:B------:R-:W-:Y:S01]  /*cc20*/  FMNMX.FTZ R178, R182, R167, !PT ;  /* 0x000000a7b6b27209 */ /* 0x000fe20007810000 */
[-C--:B------:R-:W-:Y:S01]  /*cc30*/  FMUL.FTZ R80, R80, R176.reuse ;  /* 0x000000b050507220 */ /* 0x080fe20000410000 */
[-C--:B------:R-:W-:Y:S01]  /*cc40*/  FMUL.FTZ R81, R81, R176.reuse ;  /* 0x000000b051517220 */ /* 0x080fe20000410000 */
[----:B------:R-:W-:Y:S01]  /*cc50*/  FMUL.FTZ R84, R84, R176 ;  /* 0x000000b054547220 */ /* 0x000fe20000410000 */
[----:B------:R-:W-:Y:S01]  /*cc60*/  FMNMX.FTZ R178, R183, R178, !PT ;  /* 0x000000b2b7b27209 */ /* 0x000fe20007810000 */
[----:B------:R-:W2:Y:S01]  /*cc70*/  MUFU.TANH R167, R198 ;  /* 0x000000c600a77308 */ /* 0x000ea20000002400 */
[----:B---3--:R-:W-:Y:S01]  /*cc80*/  FSEL R153, R153, -INF , P3 ;  /* 0xff80000099997808 */ /* 0x008fe20001800000 */
[----:B------:R-:W-:Y:S01]  /*cc90*/  FMUL.FTZ R85, R85, R176 ;  /* 0x000000b055557220 */ /* 0x000fe20000410000 */
[----:B------:R-:W-:Y:S01]  /*cca0*/  FMNMX.FTZ R223, R179, R178, !PT ;  /* 0x000000b2b3df7209 */ /* 0x000fe20007810000 */
[-C--:B------:R-:W-:Y:S01]  /*ccb0*/  FMUL.FTZ R88, R88, R176.reuse ;  /* 0x000000b058587220 */ /* 0x080fe20000410000 */
[-C--:B------:R-:W-:Y:S01]  /*ccc0*/  FMUL.FTZ R89, R89, R176.reuse ;  /* 0x000000b059597220 */ /* 0x080fe20000410000 */
[-C--:B------:R-:W-:Y:S01]  /*ccd0*/  FMUL.FTZ R92, R92, R176.reuse ;  /* 0x000000b05c5c7220 */ /* 0x080fe20000410000 */
[----:B------:R-:W-:Y:S01]  /*cce0*/  FMNMX.FTZ R178, R186, R223, !PT ;  /* 0x000000dfbab27209 */ /* 0x000fe20007810000 */
[----:B------:R-:W3:Y:S01]  /*ccf0*/  MUFU.EX2 R198, R156 ;  /* 0x0000009c00c67308 */ /* 0x000ee20000000800 */
[----:B----4-:R-:W-:Y:S01]  /*cd00*/  FSEL R194, R194, -INF , P4 ;  /* 0xff800000c2c27808 */ /* 0x010fe20002000000 */
[----:B------:R-:W-:Y:S01]  /*cd10*/  FMUL.FTZ R93, R93, R176 ;  /* 0x000000b05d5d7220 */ /* 0x000fe20000410000 */
[----:B------:R-:W-:Y:S01]  /*cd20*/  FMNMX.FTZ R178, R191, R178, !PT ;  /* 0x000000b2bfb27209 */ /* 0x000fe20007810000 */
[-C--:B------:R-:W-:Y:S01]  /*cd30*/  FMUL.FTZ R96, R96, R176.reuse ;  /* 0x000000b060607220 */ /* 0x080fe20000410000 */
[-C--:B------:R-:W-:Y:S01]  /*cd40*/  FMUL.FTZ R97, R97, R176.reuse ;  /* 0x000000b061617220 */ /* 0x080fe20000410000 */
[----:B------:R-:W-:Y:S01]  /*cd50*/  FMUL.FTZ R100, R100, R176 ;  /* 0x000000b064647220 */ /* 0x000fe20000410000 */
[----:B------:R-:W-:Y:S01]  /*cd60*/  FMNMX.FTZ R223, R153, R178, !PT ;  /* 0x000000b299df7209 */ /* 0x000fe20007810000 */
[----:B------:R-:W4:Y:S01]  /*cd70*/  MUFU.EX2 R156, R160 ;  /* 0x000000a0009c7308 */ /* 0x000f220000000800 */
[----:B--2---:R-:W-:Y:S01]  /*cd80*/  FSEL R167, R167, -INF , P5 ;  /* 0xff800000a7a77808 */ /* 0x004fe20002800000 */
[-C--:B------:R-:W-:Y:S01]  /*cd90*/  FMUL.FTZ R101, R101, R176.reuse ;  /* 0x000000b065657220 */ /* 0x080fe20000410000 */
[----:B------:R-:W-:Y:S01]  /*cda0*/  FMNMX.FTZ R178, R194, R223, !PT ;  /* 0x000000dfc2b27209 */ /* 0x000fe20007810000 */
[-C--:B------:R-:W-:Y:S01]  /*cdb0*/  FMUL.FTZ R104, R104, R176.reuse ;  /* 0x000000b068687220 */ /* 0x080fe20000410000 */
[-C--:B------:R-:W-:Y:S01]  /*cdc0*/  FMUL.FTZ R105, R105, R176.reuse ;  /* 0x000000b069697220 */ /* 0x080fe20000410000 */
[----:B------:R-:W-:Y:S01]  /*cdd0*/  FMUL.FTZ R108, R108, R176 ;  /* 0x000000b06c6c7220 */ /* 0x000fe20000410000 */
[----:B------:R-:W-:Y:S01]  /*cde0*/  FMNMX.FTZ R178, R167, R178, !PT ;  /* 0x000000b2a7b27209 */ /* 0x000fe20007810000 */
[----:B------:R-:W-:Y:S01]  /*cdf0*/  MUFU.EX2 R160, R169 ;  /* 0x000000a900a07308 */ /* 0x000fe20000000800 */
[----:B---3--:R-:W-:Y:S01]  /*ce00*/  FADD.FTZ R230, R198, R3 ;  /* 0x00000003c6e67221 */ /* 0x008fe20000010000 */
[----:B------:R-:W-:Y:S01]  /*ce10*/  FMUL.FTZ R109, R109, R176 ;  /* 0x000000b06d6d7220 */ /* 0x000fe20000410000 */
[----:B------:R-:W-:Y:S01]  /*ce20*/  FMNMX.FTZ R223, R195, R178, !PT ;  /* 0x000000b2c3df7209 */ /* 0x000fe20007810000 */
[-C--:B------:R-:W-:Y:S01]  /*ce30*/  FMUL.FTZ R112, R112, R176.reuse ;  /* 0x000000b070707220 */ /* 0x080fe20000410000 */
[----:B------:R-:W-:Y:S01]  /*ce40*/  FADD.FTZ R3, R157, R230 ;  /* 0x000000e69d037221 */ /* 0x000fe20000010000 */
[-C--:B------:R-:W-:Y:S01]  /*ce50*/  FMUL.FTZ R113, R113, R176.reuse ;  /* 0x000000b071717220 */ /* 0x080fe20000410000 */
[-C--:B------:R-:W-:Y:S01]  /*ce60*/  FMUL.FTZ R116, R116, R176.reuse ;  /* 0x000000b074747220 */ /* 0x080fe20000410000 */
[----:B------:R-:W2:Y:S01]  /*ce70*/  SHFL.BFLY PT, R178, R223, 0x2, 0x1f ;  /* 0x0c401f00dfb27f89 */ /* 0x000ea200000e0000 */
        /* <DEDUP_REMOVED lines=19> */
[----:B------:R-:W-:Y:S01]  /*cfb0*/  FMUL.FTZ R149, R149, R176 ;  /* 0x000000b095957220 */ /* 0x000fe20000410000 */
[----:B--2---:R-:W-:-:S04]  /*cfc0*/  FMNMX.FTZ R178, R223, R178, !PT ;  /* 0x000000b2dfb27209 */ /* 0x004fc80007810000 */
[----:B------:R-:W-:Y:S01]  /*cfd0*/  MUFU.EX2 R180, R180 ;  /* 0x000000b400b47308 */ /* 0x000fe20000000800 */
[----:B------:R-:W2:Y:S07]  /*cfe0*/  SHFL.BFLY PT, R199, R178, 0x1, 0x1f ;  /* 0x0c201f00b2c77f89 */ /* 0x000eae00000e0000 */
        /* <DEDUP_REMOVED lines=9> */
[-CC-:B------:R-:W-:Y:S01]  /*d080*/  FFMA.FTZ R158, R158, R177.reuse, -R224.reuse ;  /* 0x000000b19e9e7223 */ /* 0x180fe200000108e0 */
[-CC-:B---3--:R-:W-:Y:S01]  /*d090*/  FFMA.FTZ R154, R174, R177.reuse, -R224.reuse ;  /* 0x000000b1ae9a7223 */ /* 0x188fe200000108e0 */
        /* <DEDUP_REMOVED lines=12> */
[----:B------:R-:W-:Y:S01]  /*d160*/  FFMA.FTZ R187, R187, R177, -R224 ;  /* 0x000000b1bbbb7223 */ /* 0x000fe200000108e0 */
[----:B------:R3:W-:Y:S01]  /*d170*/  MUFU.EX2 R174, R196 ;  /* 0x000000c400ae7308 */ /* 0x0007e20000000800 */
[----:B--2---:R-:W-:-:S02]  /*d180*/  @!P1 VIADD R158, R13, 0x22840 ;  /* 0x000228400d9e9836 */ /* 0x004fc40000000000 */
[-CC-:B------:R-:W-:Y:S01]  /*d190*/  FFMA.FTZ R182, R182, R177.reuse, -R224.reuse ;  /* 0x000000b1b6b67223 */ /* 0x180fe200000108e0 */
[-CC-:B------:R-:W-:Y:S01]  /*d1a0*/  FFMA.FTZ R183, R183, R177.reuse, -R224.reuse ;  /* 0x000000b1b7b77223 */ /* 0x180fe200000108e0 */
[-CC-:B------:R-:W-:Y:S01]  /*d1b0*/  FFMA.FTZ R186, R186, R177.reuse, -R224.reuse ;  /* 0x000000b1baba7223 */ /* 0x180fe200000108e0 */
[-C--:B------:R-:W-:Y:S01]  /*d1c0*/  FFMA.FTZ R191, R191, R177.reuse, -R224 ;  /* 0x000000b1bfbf7223 */ /* 0x080fe200000108e0 */
[----:B------:R-:W-:Y:S01]  /*d1d0*/  @!P1 PRMT R158, RZ, 0x654, R158 ;  /* 0x00000654ff9e9816 */ /* 0x000fe2000000009e */
[-CC-:B------:R-:W-:Y:S01]  /*d1e0*/  FFMA.FTZ R153, R153, R177.reuse, -R224.reuse ;  /* 0x000000b199997223 */ /* 0x180fe200000108e0 */
[----:B------:R2:W-:Y:S01]  /*d1f0*/  MUFU.EX2 R226, R154 ;  /* 0x0000009a00e27308 */ /* 0x0005e20000000800 */
[-CC-:B---3--:R-:W-:Y:S01]  /*d200*/  FFMA.FTZ R196, R175, R177.reuse, -R224.reuse ;  /* 0x000000b1afc47223 */ /* 0x188fe200000108e0 */
[-CC-:B------:R-:W-:Y:S01]  /*d210*/  FFMA.FTZ R175, R179, R177.reuse, -R224.reuse ;  /* 0x000000b1b3af7223 */ /* 0x180fe200000108e0 */
[----:B------:R-:W-:Y:S01]  /*d220*/  IADD3 R179, -R229, 0xb, RZ ;  /* 0x0000000be5b37810 */ /* 0x000fe20007ffe1ff */
[-CC-:B------:R-:W-:Y:S01]  /*d230*/  FFMA.FTZ R194, R194, R177.reuse, -R224.reuse ;  /* 0x000000b1c2c27223 */ /* 0x180fe200000108e0 */
[-CC-:B------:R-:W-:Y:S01]  /*d240*/  FFMA.FTZ R167, R167, R177.reuse, -R224.reuse ;  /* 0x000000b1a7a77223 */ /* 0x180fe200000108e0 */
[----:B------:R-:W-:-:S02]  /*d250*/  FFMA.FTZ R195, R195, R177, -R224 ;  /* 0x000000b1c3c37223 */ /* 0x000fc400000108e0 */
[----:B------:R3:W-:Y:S06]  /*d260*/  BAR.ARV R179, 0x100 ;  /* 0x000400b30000751d */ /* 0x0007ec0000002000 */
[----:B--2---:R-:W-:Y:S01]  /*d270*/  F2FP.BF16.F32.PACK_AB R154, R157, R198 ;  /* 0x000000c69d9a723e */ /* 0x004fe200000010ff */
[----:B------:R4:W-:Y:S01]  /*d280*/  @!P1 SYNCS.ARRIVE.TRANS64.RED.A1T0 RZ, [R158+URZ], RZ ;  /* 0x000000ff9eff99a7 */ /* 0x0009e2000810043f */
[----:B------:R-:W-:Y:S01]  /*d290*/  FSEL R157, R178, RZ, P2 ;  /* 0x000000ffb29d7208 */ /* 0x000fe20001000000 */
[----:B------:R-:W-:Y:S04]  /*d2a0*/  MUFU.EX2 R198, R196 ;  /* 0x000000c400c67308 */ /* 0x000fe80000000800 */
[----:B------:R-:W-:Y:S01]  /*d2b0*/  FADD.FTZ R157, -R157, R202 ;  /* 0x000000ca9d9d7221 */ /* 0x000fe20000010100 */
[----:B----4-:R-:W-:Y:S01]  /*d2c0*/  FADD.FTZ R158, R156, R3 ;  /* 0x000000039c9e7221 */ /* 0x010fe20000010000 */
[----:B------:R-:W-:-:S02]  /*d2d0*/  F2FP.BF16.F32.PACK_AB R156, R161, R156 ;  /* 0x0000009ca19c723e */ /* 0x000fc400000010ff */
[----:B------:R-:W-:Y:S01]  /*d2e0*/  FMUL.FTZ R157, R157, R177 ;  /* 0x000000b19d9d7220 */ /* 0x000fe20000410000 */
[----:B------:R-:W-:Y:S01]  /*d2f0*/  MUFU.EX2 R159, R159 ;  /* 0x0000009f009f7308 */ /* 0x000fe20000000800 */
[----:B------:R-:W-:-:S04]  /*d300*/  FADD.FTZ R158, R161, R158 ;  /* 0x0000009ea19e7221 */ /* 0x000fc80000010000 */
[----:B------:R-:W-:Y:S01]  /*d310*/  FADD.FTZ R3, R165, R158 ;  /* 0x0000009ea5037221 */ /* 0x000fe20000010000 */
[C---:B------:R-:W-:Y:S02]  /*d320*/  F2FP.BF16.F32.PACK_AB R158, R164.reuse, R165 ;  /* 0x000000a5a49e723e */ /* 0x040fe400000010ff */
[----:B------:R-:W2:Y:S01]  /*d330*/  MUFU.EX2 R196, R157 ;  /* 0x0000009d00c47308 */ /* 0x000ea20000000800 */
[----:B------:R-:W-:Y:S01]  /*d340*/  FADD.FTZ R3, R164, R3 ;  /* 0x00000003a4037221 */ /* 0x000fe20000010000 */
[----:B-----5:R-:W-:-:S03]  /*d350*/  F2FP.BF16.F32.PACK_AB R164, R222, R180 ;  /* 0x000000b4dea4723e */ /* 0x020fc600000010ff */
[----:B------:R-:W-:Y:S01]  /*d360*/  FADD.FTZ R3, R160, R3 ;  /* 0x00000003a0037221 */ /* 0x000fe20000010000 */
[C---:B------:R-:W-:Y:S02]  /*d370*/  F2FP.BF16.F32.PACK_AB R160, R168.reuse, R160 ;  /* 0x000000a0a8a0723e */ /* 0x040fe400000010ff */
[----:B------:R4:W-:Y:S08]  /*d380*/  MUFU.EX2 R224, R162 ;  /* 0x000000a200e07308 */ /* 0x0009f00000000800 */
[----:B------:R-:W5:Y:S01]  /*d390*/  MUFU.EX2 R223, R166 ;  /* 0x000000a600df7308 */ /* 0x000f620000000800 */
[----:B----4-:R-:W-:Y:S01]  /*d3a0*/  FADD.FTZ R162, R168, R3 ;  /* 0x00000003a8a27221 */ /* 0x010fe20000010000 */
[----:B--2---:R-:W-:Y:S01]  /*d3b0*/  FFMA.FTZ R0, R196, R0, R159 ;  /* 0x00000000c4007223 */ /* 0x004fe2000001009f */
[-C--:B------:R-:W-:Y:S01]  /*d3c0*/  FMUL.FTZ R26, R26, R196.reuse ;  /* 0x000000c41a1a7220 */ /* 0x080fe20000410000 */
[-C--:B------:R-:W-:Y:S01]  /*d3d0*/  FMUL.FTZ R27, R27, R196.reuse ;  /* 0x000000c41b1b7220 */ /* 0x080fe20000410000 */
[----:B------:R-:W-:Y:S01]  /*d3e0*/  FADD.FTZ R3, R173, R162 ;  /* 0x000000a2ad037221 */ /* 0x000fe20000010000 */
[----:B------:R-:W-:Y:S01]  /*d3f0*/  FADD.FTZ R0, R199, R0 ;  /* 0x00000000c7007221 */ /* 0x000fe20000010000 */
[C---:B------:R-:W-:Y:S01]  /*d400*/  F2FP.BF16.F32.PACK_AB R162, R172.reuse, R173 ;  /* 0x000000adaca2723e */ /* 0x040fe200000010ff */
        /* <DEDUP_REMOVED lines=9> */
[----:B------:R-:W-:Y:S01]  /*d4a0*/  FADD.FTZ R157, R222, R3 ;  /* 0x00000003de9d7221 */ /* 0x000fe20000010000 */
[----:B-----5:R-:W-:Y:S01]  /*d4b0*/  FADD.FTZ R3, R223, R0 ;  /* 0x00000000df037221 */ /* 0x020fe20000010000 */
[-C--:B------:R-:W-:Y:S01]  /*d4c0*/  FMUL.FTZ R39, R39, R196.reuse ;  /* 0x000000c427277220 */ /* 0x080fe20000410000 */
[-C--:B------:R-:W-:Y:S01]  /*d4d0*/  FMUL.FTZ R42, R42, R196.reuse ;  /* 0x000000c42a2a7220 */ /* 0x080fe20000410000 */
[----:B------:R-:W-:Y:S01]  /*d4e0*/  FADD.FTZ R166, R184, R157 ;  /* 0x0000009db8a67221 */ /* 0x000fe20000010000 */
[----:B------:R-:W-:Y:S01]  /*d4f0*/  FADD.FTZ R0, R224, R3 ;  /* 0x00000003e0007221 */ /* 0x000fe20000010000 */
[----:B------:R-:W-:Y:S01]  /*d500*/  FMUL.FTZ R43, R43, R196 ;  /* 0x000000c42b2b7220 */ /* 0x000fe20000410000 */
[----:B------:R-:W5:Y:S01]  /*d510*/  MUFU.EX2 R171, R171 ;  /* 0x000000ab00ab7308 */ /* 0x000f620000000800 */
[----:B------:R-:W-:Y:S01]  /*d520*/  FADD.FTZ R3, R181, R166 ;  /* 0x000000a6b5037221 */ /* 0x000fe20000010000 */
[----:B--2---:R-:W-:Y:S01]  /*d530*/  FADD.FTZ R0, R163, R0 ;  /* 0x00000000a3007221 */ /* 0x004fe20000010000 */
[----:B------:R-:W-:Y:S01]  /*d540*/  F2FP.BF16.F32.PACK_AB R166, R181, R184 ;  /* 0x000000b8b5a6723e */ /* 0x000fe200000010ff */
[-C--:B------:R-:W-:Y:S01]  /*d550*/  FMUL.FTZ R46, R46, R196.reuse ;  /* 0x000000c42e2e7220 */ /* 0x080fe20000410000 */
[----:B------:R-:W-:Y:S01]  /*d560*/  FADD.FTZ R168, R188, R3 ;  /* 0x00000003bca87221 */ /* 0x000fe20000010000 */
[-C--:B------:R-:W-:Y:S01]  /*d570*/  FMUL.FTZ R47, R47, R196.reuse ;  /* 0x000000c42f2f7220 */ /* 0x080fe20000410000 */
[----:B------:R-:W-:Y:S01]  /*d580*/  FMUL.FTZ R50, R50, R196 ;  /* 0x000000c432327220 */ /* 0x000fe20000410000 */
[----:B------:R-:W2:Y:S01]  /*d590*/  MUFU.EX2 R215, R215 ;  /* 0x000000d700d77308 */ /* 0x000ea20000000800 */
[----:B----4-:R-:W-:Y:S01]  /*d5a0*/  FADD.FTZ R3, R225, R0 ;  /* 0x00000000e1037221 */ /* 0x010fe20000010000 */
[C---:B------:R-:W-:Y:S01]  /*d5b0*/  FADD.FTZ R157, R185.reuse, R168 ;  /* 0x000000a8b99d7221 */ /* 0x040fe20000010000 */
[----:B------:R-:W-:Y:S01]  /*d5c0*/  F2FP.BF16.F32.PACK_AB R168, R185, R188 ;  /* 0x000000bcb9a8723e */ /* 0x000fe200000010ff */
[-C--:B------:R-:W-:Y:S01]  /*d5d0*/  FMUL.FTZ R51, R51, R196.reuse ;  /* 0x000000c433337220 */ /* 0x080fe20000410000 */
[----:B------:R-:W-:Y:S01]  /*d5e0*/  FADD.FTZ R0, R226, R3 ;  /* 0x00000003e2007221 */ /* 0x000fe20000010000 */
[-C--:B------:R-:W-:Y:S01]  /*d5f0*/  FMUL.FTZ R54, R54, R196.reuse ;  /* 0x000000c436367220 */ /* 0x080fe20000410000 */
[-C--:B------:R-:W-:Y:S01]  /*d600*/  FMUL.FTZ R55, R55, R196.reuse ;  /* 0x000000c437377220 */ /* 0x080fe20000410000 */
[----:B------:R-:W4:Y:S01]  /*d610*/  MUFU.EX2 R192, R192 ;  /* 0x000000c000c07308 */ /* 0x000f220000000800 */
[----:B-----5:R-:W-:Y:S01]  /*d620*/  FADD.FTZ R0, R171, R0 ;  /* 0x00000000ab007221 */ /* 0x020fe20000010000 */
[-C--:B------:R-:W-:Y:S01]  /*d630*/  FMUL.FTZ R58, R58, R196.reuse ;  /* 0x000000c43a3a7220 */ /* 0x080fe20000410000 */
[-C--:B------:R-:W-:Y:S01]  /*d640*/  FMUL.FTZ R59, R59, R196.reuse ;  /* 0x000000c43b3b7220 */ /* 0x080fe20000410000 */
[-C--:B------:R-:W-:Y:S01]  /*d650*/  FMUL.FTZ R62, R62, R196.reuse ;  /* 0x000000c43e3e7220 */ /* 0x080fe20000410000 */
[-C--:B------:R-:W-:Y:S01]  /*d660*/  FMUL.FTZ R63, R63, R196.reuse ;  /* 0x000000c43f3f7220 */ /* 0x080fe20000410000 */
[-C--:B------:R-:W-:Y:S01]  /*d670*/  FMUL.FTZ R66, R66, R196.reuse ;  /* 0x000000c442427220 */ /* 0x080fe20000410000 */
[-C--:B------:R-:W-:Y:S01]  /*d680*/  FMUL.FTZ R67, R67, R196.reuse ;  /* 0x000000c443437220 */ /* 0x080fe20000410000 */
[----:B------:R-:W5:Y:S01]  /*d690*/  MUFU.EX2 R214, R214 ;  /* 0x000000d600d67308 */ /* 0x000f620000000800 */
        /* <DEDUP_REMOVED lines=16> */
[C---:B-----5:R-:W-:Y:S01]  /*d7a0*/  FADD.FTZ R0, R214.reuse, R3 ;  /* 0x00000003d6007221 */ /* 0x060fe20000010000 */
[----:B------:R-:W-:Y:S01]  /*d7b0*/  F2FP.BF16.F32.PACK_AB R161, R214, R215 ;  /* 0x000000d7d6a1723e */ /* 0x000fe200000010ff */
[-C--:B------:R-:W-:Y:S01]  /*d7c0*/  FMUL.FTZ R94, R94, R196.reuse ;  /* 0x000000c45e5e7220 */ /* 0x080fe20000410000 */
[-C--:B------:R-:W-:Y:S01]  /*d7d0*/  FMUL.FTZ R95, R95, R196.reuse ;  /* 0x000000c45f5f7220 */ /* 0x080fe20000410000 */
[-C--:B------:R-:W-:Y:S01]  /*d7e0*/  FMUL.FTZ R98, R98, R196.reuse ;  /* 0x000000c462627220 */ /* 0x080fe20000410000 */
[-C--:B------:R-:W-:Y:S01]  /*d7f0*/  FMUL.FTZ R99, R99, R196.reuse ;  /* 0x000000c463637220 */ /* 0x080fe20000410000 */
[----:B------:R-:W-:Y:S01]  /*d800*/  FMUL.FTZ R102, R102, R196 ;  /* 0x000000c466667220 */ /* 0x000fe20000410000 */
[----:B------:R-:W5:Y:S01]  /*d810*/  MUFU.EX2 R193, R193 ;  /* 0x000000c100c17308 */ /* 0x000f620000000800 */
[C---:B--2---:R-:W-:Y:S01]  /*d820*/  FADD.FTZ R172, R189.reuse, R170 ;  /* 0x000000aabdac7221 */ /* 0x044fe20000010000 */
[----:B------:R-:W-:Y:S01]  /*d830*/  F2FP.BF16.F32.PACK_AB R170, R189, R192 ;  /* 0x000000c0bdaa723e */ /* 0x000fe200000010ff */
[-C--:B------:R-:W-:Y:S01]  /*d840*/  FMUL.FTZ R103, R103, R196.reuse ;  /* 0x000000c467677220 */ /* 0x080fe20000410000 */
[-C--:B------:R-:W-:Y:S01]  /*d850*/  FMUL.FTZ R106, R106, R196.reuse ;  /* 0x000000c46a6a7220 */ /* 0x080fe20000410000 */
[----:B------:R-:W-:Y:S01]  /*d860*/  FADD.FTZ R172, R169, R172 ;  /* 0x000000aca9ac7221 */ /* 0x000fe20000010000 */
[-C--:B------:R-:W-:Y:S01]  /*d870*/  FMUL.FTZ R107, R107, R196.reuse ;  /* 0x000000c46b6b7220 */ /* 0x080fe20000410000 */
[-C--:B------:R-:W-:Y:S01]  /*d880*/  FMUL.FTZ R110, R110, R196.reuse ;  /* 0x000000c46e6e7220 */ /* 0x080fe20000410000 */
[----:B------:R-:W2:Y:S01]  /*d890*/  MUFU.EX2 R165, R190 ;  /* 0x000000be00a57308 */ /* 0x000ea20000000800 */
[----:B----4-:R-:W-:Y:S01]  /*d8a0*/  FADD.FTZ R3, R221, R0 ;  /* 0x00000000dd037221 */ /* 0x010fe20000010000 */
[-C--:B------:R-:W-:Y:S01]  /*d8b0*/  FMUL.FTZ R111, R111, R196.reuse ;  /* 0x000000c46f6f7220 */ /* 0x080fe20000410000 */
[-C--:B------:R-:W-:Y:S01]  /*d8c0*/  FMUL.FTZ R114, R114, R196.reuse ;  /* 0x000000c472727220 */ /* 0x080fe20000410000 */
[-C--:B------:R-:W-:Y:S01]  /*d8d0*/  FMUL.FTZ R115, R115, R196.reuse ;  /* 0x000000c473737220 */ /* 0x080fe20000410000 */
[----:B------:R-:W-:Y:S01]  /*d8e0*/  FADD.FTZ R0, R198, R3 ;  /* 0x00000003c6007221 */ /* 0x000fe20000010000 */
[-C--:B------:R-:W-:Y:S01]  /*d8f0*/  FMUL.FTZ R118, R118, R196.reuse ;  /* 0x000000c476767220 */ /* 0x080fe20000410000 */
[-C--:B------:R-:W-:Y:S01]  /*d900*/  FMUL.FTZ R119, R119, R196.reuse ;  /* 0x000000c477777220 */ /* 0x080fe20000410000 */
[----:B------:R-:W4:Y:S01]  /*d910*/  MUFU.EX2 R197, R197 ;  /* 0x000000c500c57308 */ /* 0x000f220000000800 */
[C---:B-----5:R-:W-:Y:S01]  /*d920*/  FADD.FTZ R157, R193.reuse, R172 ;  /* 0x000000acc19d7221 */ /* 0x060fe20000010000 */
[----:B------:R-:W-:Y:S01]  /*d930*/  F2FP.BF16.F32.PACK_AB R172, R193, R169 ;  /* 0x000000a9c1ac723e */ /* 0x000fe200000010ff */
[-C--:B------:R-:W-:Y:S01]  /*d940*/  FMUL.FTZ R122, R122, R196.reuse ;  /* 0x000000c47a7a7220 */ /* 0x080fe20000410000 */
[-C--:B------:R-:W-:Y:S01]  /*d950*/  FMUL.FTZ R123, R123, R196.reuse ;  /* 0x000000c47b7b7220 */ /* 0x080fe20000410000 */
[----:B------:R-:W-:Y:S01]  /*d960*/  FADD.FTZ R180, R174, R157 ;  /* 0x0000009daeb47221 */ /* 0x000fe20000010000 */
[----:B------:R-:W-:Y:S01]  /*d970*/  F2FP.BF16.F32.PACK_AB R157, R225, R163 ;  /* 0x000000a3e19d723e */ /* 0x000fe200000010ff */
        /* <DEDUP_REMOVED lines=18> */
[C---:B-----5:R-:W-:Y:S01]  /*daa0*/  FADD.FTZ R3, R155.reuse, R180 ;  /* 0x000000b49b037221 */ /* 0x060fe20000010000 */
[----:B------:R-:W-:Y:S01]  /*dab0*/  F2FP.BF16.F32.PACK_AB R174, R155, R174 ;  /* 0x000000ae9bae723e */ /* 0x000fe200000010ff */
[-C--:B------:R-:W-:Y:S01]  /*dac0*/  FMUL.FTZ R150, R150, R196.reuse ;  /* 0x000000c496967220 */ /* 0x080fe20000410000 */
[----:B------:R-:W-:-:S04]  /*dad0*/  FMUL.FTZ R151, R151, R196 ;  /* 0x000000c497977220 */ /* 0x000fc80000410000 */
[----:B------:R-:W5:Y:S01]  /*dae0*/  MUFU.EX2 R183, R183 ;  /* 0x000000b700b77308 */ /* 0x000f620000000800 */
[----:B--2---:R-:W-:-:S07]  /*daf0*/  FADD.FTZ R155, R187, R0 ;  /* 0x00000000bb9b7221 */ /* 0x004fce0000010000 */
[----:B------:R-:W2:Y:S01]  /*db00*/  MUFU.EX2 R175, R175 ;  /* 0x000000af00af7308 */ /* 0x000ea20000000800 */
[----:B----4-:R-:W-:Y:S01]  /*db10*/  FADD.FTZ R0, R182, R155 ;  /* 0x0000009bb6007221 */ /* 0x010fe20000010000 */
[----:B------:R-:W-:-:S06]  /*db20*/  F2FP.BF16.F32.PACK_AB R155, R224, R223 ;  /* 0x000000dfe09b723e */ /* 0x000fcc00000010ff */
[----:B------:R-:W4:Y:S01]  /*db30*/  MUFU.EX2 R186, R186 ;  /* 0x000000ba00ba7308 */ /* 0x000f220000000800 */
[----:B-----5:R-:W-:-:S07]  /*db40*/  FADD.FTZ R0, R183, R0 ;  /* 0x00000000b7007221 */ /* 0x020fce0000010000 */
[----:B------:R-:W5:Y:S08]  /*db50*/  MUFU.EX2 R191, R191 ;  /* 0x000000bf00bf7308 */ /* 0x000f700000000800 */
[----:B------:R0:W1:Y:S08]  /*db60*/  MUFU.EX2 R173, R153 ;  /* 0x0000009900ad7308 */ /* 0x0000700000000800 */
[----:B------:R-:W3:Y:S01]  /*db70*/  MUFU.EX2 R194, R194 ;  /* 0x000000c200c27308 */ /* 0x000ee20000000800 */
[----:B0-----:R-:W-:Y:S01]  /*db80*/  F2FP.BF16.F32.PACK_AB R153, R199, R159 ;  /* 0x0000009fc799723e */ /* 0x001fe200000010ff */
[----:B--2---:R-:W-:-:S04]  /*db90*/  FADD.FTZ R159, R175, R0 ;  /* 0x00000000af9f7221 */ /* 0x004fc80000010000 */
[----:B----4-:R-:W-:Y:S01]  /*dba0*/  FADD.FTZ R0, R186, R159 ;  /* 0x0000009fba007221 */ /* 0x010fe20000010000 */
[----:B------:R-:W-:Y:S01]  /*dbb0*/  F2FP.BF16.F32.PACK_AB R159, R171, R226 ;  /* 0x000000e2ab9f723e */ /* 0x000fe200000010ff */
[----:B------:R0:W2:Y:S01]  /*dbc0*/  MUFU.EX2 R180, R167 ;  /* 0x000000a700b47308 */ /* 0x0000a20000000800 */
[C---:B-----5:R-:W-:Y:S01]  /*dbd0*/  F2FP.BF16.F32.PACK_AB R171, R191.reuse, R186 ;  /* 0x000000babfab723e */ /* 0x060fe200000010ff */
[----:B------:R-:W-:-:S04]  /*dbe0*/  FADD.FTZ R0, R191, R0 ;  /* 0x00000000bf007221 */ /* 0x000fc80000010000 */
[----:B-1----:R-:W-:Y:S02]  /*dbf0*/  FADD.FTZ R163, R173, R0 ;  /* 0x00000000ada37221 */ /* 0x002fe40000010000 */
[----:B------:R-:W1:Y:S01]  /*dc00*/  MUFU.EX2 R195, R195 ;  /* 0x000000c300c37308 */ /* 0x000e620000000800 */
[----:B0-----:R-:W-:Y:S01]  /*dc10*/  F2FP.BF16.F32.PACK_AB R167, R182, R187 ;  /* 0x000000bbb6a7723e */ /* 0x001fe200000010ff */
[----:B---3--:R-:W-:Y:S01]  /*dc20*/  FADD.FTZ R169, R194, R163 ;  /* 0x000000a3c2a97221 */ /* 0x008fe20000010000 */
[----:B------:R-:W-:Y:S02]  /*dc30*/  F2FP.BF16.F32.PACK_AB R163, R198, R221 ;  /* 0x000000ddc6a3723e */ /* 0x000fe400000010ff */
[----:B------:R-:W-:Y:S01]  /*dc40*/  F2FP.BF16.F32.PACK_AB R173, R194, R173 ;  /* 0x000000adc2ad723e */ /* 0x000fe200000010ff */
[----:B--2---:R-:W-:Y:S01]  /*dc50*/  FADD.FTZ R0, R180, R169 ;  /* 0x000000a9b4007221 */ /* 0x004fe20000010000 */
[----:B------:R-:W-:-:S03]  /*dc60*/  F2FP.BF16.F32.PACK_AB R169, R175, R183 ;  /* 0x000000b7afa9723e */ /* 0x000fc600000010ff */
[C---:B-1----:R-:W-:Y:S01]  /*dc70*/  FADD.FTZ R0, R195.reuse, R0 ;  /* 0x00000000c3007221 */ /* 0x042fe20000010000 */
[----:B------:R-:W-:Y:S01]  /*dc80*/  F2FP.BF16.F32.PACK_AB R175, R195, R180 ;  /* 0x000000b4c3af723e */ /* 0x000fe200000010ff */
[----:B------:R-:W-:Y:S06]  /*dc90*/  @!P0 BRA `(.L_x_3863) ;  /* 0x0000000000048947 */ /* 0x000fec0003800000 */
[----:B------:R-:W-:Y:S01]  /*dca0*/  BPT.TRAP 0x1 ;  /* 0x000000040000795c */ /* 0x000fe20000300000 */
.L_x_3863:
[----:B------:R0:W1:Y:S01]  /*dcb0*/  SYNCS.PHASECHK.TRANS64.TRYWAIT P2, [R13+URZ+0x22850], R14 ;  /* 0x0228500e0d0075a7 */ /* 0x000062000804017f */
[----:B------:R-:W-:Y:S05]  /*dcc0*/  @!P0 BRA `(.L_x_3864) ;  /* 0x0000000000048947 */ /* 0x000fea0003800000 */
[----:B------:R-:W-:Y:S01]  /*dcd0*/  BPT.TRAP 0x1 ;  /* 0x000000040000795c */ /* 0x000fe20000300000 */
.L_x_3864:
[----:B------:R-:W-:Y:S04]  /*dce0*/  BSSY B0, `(.L_x_3865) ;  /* 0x0000004000007945 */ /* 0x000fe80003800000 */
[----:B-1----:R-:W-:Y:S05]  /*dcf0*/  @P2 BRA `(.L_x_3866) ;  /* 0x0000000000082947 */ /* 0x002fea0003800000 */
[----:B------:R-:W1:Y:S02]  /*dd00*/  SYNCS.PHASECHK.TRANS64.TRYWAIT P2, [R13+URZ+0x22850], R14 ;  /* 0x0228500e0d0075a7 */ /* 0x000e64000804017f */
[----:B-1----:R-:W-:Y:S05]  /*dd10*/  @!P2 BRA `(.L_x_3867) ;  /* 0x000000c40054a947 */ /* 0x002fea0003800000 */
.L_x_3866:
[----:B------:R-:W-:Y:S05]  /*dd20*/  BSYNC B0 ;  /* 0x0000000000007941 */ /* 0x000fea0003800000 */
.L_x_3865:
[----:B------:R-:W2:Y:S01]  /*dd30*/  S2R R176, SR_TID.X ;  /* 0x0000000000b07919 */ /* 0x000ea20000002100 */
[----:B------:R-:W-:Y:S05]  /*dd40*/  WARPSYNC.ALL ;  /* 0x0000000000007948 */ /* 0x000fea0003800000 */
[----:B------:R-:W-:Y:S01]  /*dd50*/  IMAD.MOV.U32 R181, RZ, RZ, 0xc00 ;  /* 0x00000c00ffb57424 */ /* 0x000fe200078e00ff */
[----:B------:R-:W-:Y:S01]  /*dd60*/  ISETP.GT.AND P2, PT, R20, R15, PT ;  /* 0x0000000f1400720c */ /* 0x000fe20003f44270 */
[----:B01----:R-:W-:Y:S02]  /*dd70*/  @!P1 VIADD R13, R13, 0x22860 ;  /* 0x000228600d0d9836 */ /* 0x003fe40000000000 */
[----:B------:R-:W-:-:S02]  /*dd80*/  IMAD R180, R22, R181, UR37 ;  /* 0x0000002516b47e24 */ /* 0x000fc4000f8e02b5 */
[----:B------:R-:W-:Y:S01]  /*dd90*/  IMAD.MOV.U32 R181, RZ, RZ, 0x40000040 ;  /* 0x40000040ffb57424 */ /* 0x000fe200078e00ff */
[----:B------:R-:W-:Y:S01]  /*dda0*/  @!P1 PRMT R13, RZ, 0x654, R13 ;  /* 0x00000654ff0d9816 */ /* 0x000fe2000000000d */
[----:B------:R-:W-:Y:S01]  /*ddb0*/  VIADD R20, R20, 0xffffffff ;  /* 0xffffffff14147836 */ /* 0x000fe20000000000 */
[----:B------:R-:W-:Y:S01]  /*ddc0*/  R2UR UR6, R180 ;  /* 0x00000000b40672ca */ /* 0x000fe200000e0000 */
[----:B------:R-:W-:Y:S01]  /*ddd0*/  IMAD.MOV.U32 R202, RZ, RZ, R178 ;  /* 0x000000ffffca7224 */ /* 0x000fe200078e00b2 */
[----:B------:R-:W-:Y:S01]  /*dde0*/  R2UR UR7, R181 ;  /* 0x00000000b50772ca */ /* 0x000fe200000e0000 */
[----:B------:R-:W-:Y:S02]  /*ddf0*/  IMAD.MOV.U32 R181, RZ, RZ, 0x40000040 ;  /* 0x40000040ffb57424 */ /* 0x000fe400078e00ff */
        /* <DEDUP_REMOVED lines=47> */
.L_x_3858:
[----:B------:R-:W-:-:S13]  /*e0f0*/  ISETP.GE.AND P2, PT, R20, RZ, PT ;  /* 0x000000ff1400720c */ /* 0x000fda0003f46270 */
[----:B------:R-:W-:Y:S05]  /*e100*/  @!P2 BRA `(.L_x_3869) ;  /* 0x000000240034a947 */ /* 0x000fea0003800000 */
[----:B------:R-:W-:Y:S02]  /*e110*/  IMAD.MOV.U32 R214, RZ, RZ, R178 ;  /* 0x000000ffffd67224 */ /* 0x000fe400078e00b2 */
[----:B------:R-:W-:-:S07]  /*e120*/  IMAD.MOV.U32 R15, RZ, RZ, R21 ;  /* 0x000000ffff0f7224 */ /* 0x000fce00078e0015 */
.L_x_3879:
[----:B------:R-:W-:Y:S01]  /*e130*/  VIADD R22, R22, 0x1 ;  /* 0x0000000116167836 */ /* 0x000fe20000000000 */
[----:B------:R-:W-:Y:S05]  /*e140*/  YIELD ;  /* 0x0000000000007946 */ /* 0x000fea0003800000 */
[----:B------:R-:W-:-:S04]  /*e150*/  ISETP.NE.AND P2, PT, R22, 0x2, PT ;  /* 0x000000021600780c */ /* 0x000fc80003f45270 */
[----:B-1----:R-:W-:Y:S02]  /*e160*/  SEL R14, RZ, 0x1, P2 ;  /* 0x00000001ff0e7807 */ /* 0x002fe40001000000 */
[----:B------:R-:W-:Y:S02]  /*e170*/  SEL R22, R22, RZ, P2 ;  /* 0x000000ff16167207 */ /* 0x000fe40001000000 */
[----:B------:R-:W-:Y:S01]  /*e180*/  LOP3.LUT R23, R23, R14, RZ, 0x3c, !PT ;  /* 0x0000000e17177212 */ /* 0x000fe200078e3cff */
[----:B--2---:R-:W-:Y:S06]  /*e190*/  @!P0 BRA `(.L_x_3870) ;  /* 0x0000000000048947 */ /* 0x004fec0003800000 */
[----:B------:R-:W-:Y:S01]  /*e1a0*/  BPT.TRAP 0x1 ;  /* 0x000000040000795c */ /* 0x000fe20000300000 */
.L_x_3870:
[----:B0-----:R-:W-:Y:S01]  /*e1b0*/  IMAD R13, R22, 0x8, R18 ;  /* 0x00000008160d7824 */ /* 0x001fe200078e0212 */
[----:B------:R-:W-:-:S04]  /*e1c0*/  SHF.L.U32 R14, R23, 0x1f, RZ ;  /* 0x0000001f170e7819 */ /* 0x000fc800000006ff */
[----:B------:R0:W1:Y:S01]  /*e1d0*/  SYNCS.PHASECHK.TRANS64.TRYWAIT P2, [R13+URZ+0x22830], R14 ;  /* 0x0228300e0d0075a7 */ /* 0x000062000804017f */
[----:B------:R-:W-:Y:S05]  /*e1e0*/  @!P0 BRA `(.L_x_3871) ;  /* 0x0000000000048947 */ /* 0x000fea0003800000 */
[----:B------:R-:W-:Y:S01]  /*e1f0*/  BPT.TRAP 0x1 ;  /* 0x000000040000795c */ /* 0x000fe20000300000 */
.L_x_3871:
[----:B------:R-:W-:Y:S02]  /*e200*/  IMAD R200, R22, 0x300, R12 ;  /* 0x0000030016c87824 */ /* 0x000fe400078e020c */
[----:B------:R-:W-:Y:S01]  /*e210*/  IMAD.MOV.U32 R201, RZ, RZ, 0x40000040 ;  /* 0x40000040ffc97424 */ /* 0x000fe200078e00ff */
[----:B-1----:R-:W-:Y:S06]  /*e220*/  @P2 BRA `(.L_x_3872) ;  /* 0x0000000000082947 */ /* 0x002fec0003800000 */
[----:B------:R-:W1:Y:S02]  /*e230*/  SYNCS.PHASECHK.TRANS64.TRYWAIT P2, [R13+URZ+0x22830], R14 ;  /* 0x0228300e0d0075a7 */ /* 0x000e64000804017f */
[----:B-1----:R-:W-:Y:S05]  /*e240*/  @!P2 BRA `(.L_x_3873) ;  /* 0x000000c0001ca947 */ /* 0x002fea0003800000 */
.L_x_3872:
[----:B------:R-:W-:Y:S05]  /*e250*/  WARPSYNC.ALL ;  /* 0x0000000000007948 */ /* 0x000fea0003800000 */
[----:B------:R-:W-:Y:S01]  /*e260*/  R2UR UR6, R200 ;  /* 0x00000000c80672ca */ /* 0x000fe200000e0000 */
[----:B------:R-:W-:Y:S01]  /*e270*/  WARPGROUP.ARRIVE ;  /* 0x00000000000079c5 */ /* 0x000fe20000000000 */
[----:B------:R-:W-:Y:S01]  /*e280*/  R2UR UR7, R201 ;  /* 0x00000000c90772ca */ /* 0x000fe200000e0000 */
[----:B------:R-:W-:Y:S01]  /*e290*/  IMAD.MOV.U32 R203, RZ, RZ, 0x40000040 ;  /* 0x40000040ffcb7424 */ /* 0x000fe200078e00ff */
[----:B------:R-:W-:Y:S01]  /*e2a0*/  R2UR UR4, R4 ;  /* 0x00000000040472ca */ /* 0x000fe200000e0000 */
[----:B------:R-:W-:Y:S01]  /*e2b0*/  IMAD.MOV.U32 R201, RZ, RZ, 0x40000040 ;  /* 0x40000040ffc97424 */ /* 0x000fe200078e00ff */
[----:B------:R-:W-:Y:S01]  /*e2c0*/  R2UR UR5, R5 ;  /* 0x00000000050572ca */ /* 0x000fe200000e0000 */
[----:B------:R-:W2:Y:S01]  /*e2d0*/  S2R R224, SR_TID.X ;  /* 0x0000000000e07919 */ /* 0x000ea20000002100 */
[----:B------:R-:W-:-:S11]  /*e2e0*/  IADD3 R202, R200, 0x2, RZ ;  /* 0x00000002c8ca7810 */ /* 0x000fd60007ffe0ff */
        /* <DEDUP_REMOVED lines=71> */
[----:B------:R-:W-:-:S02]  /*e760*/  IMAD.U32 R177, RZ, RZ, UR46 ;  /* 0x0000002effb17e24 */ /* 0x000fc4000f8e00ff */
        /* <DEDUP_REMOVED lines=14> */
[----:B------:R-:W-:-:S03]  /*e850*/  FMUL.FTZ R199, R199, UR48 ;  /* 0x00000030c7c77c20 */ /* 0x000fc60008410000 */
        /* <DEDUP_REMOVED lines=49> */
[----:B--2---:R-:W-:-:S05]  /*eb70*/  FMNMX.FTZ R21, R178, R21, !PT ;  /* 0x00000015b2157209 */ /* 0x004fca0007810000 */
[C---:B------:R-:W-:Y:S02]  /*eb80*/  FADD.FTZ R178, -R21.reuse, R15 ;  /* 0x0000000f15b27221 */ /* 0x040fe40000010100 */
[----:B------:R-:W2:Y:S01]  /*eb90*/  MUFU.TANH R170, R170 ;  /* 0x000000aa00aa7308 */ /* 0x000ea20000002400 */
[-C--:B------:R-:W-:Y:S01]  /*eba0*/  FMUL.FTZ R222, R21, R177.reuse ;  /* 0x000000b115de7220 */ /* 0x080fe20000410000 */
[-C--:B------:R-:W-:Y:S01]  /*ebb0*/  FMUL.FTZ R15, R178, R177.reuse ;  /* 0x000000b1b20f7220 */ /* 0x080fe20000410000 */
[----:B------:R-:W-:Y:S02]  /*ebc0*/  FMNMX.FTZ R178, R154, R214, !PT ;  /* 0x000000d69ab27209 */ /* 0x000fe40007810000 */
[-CC-:B------:R-:W-:Y:S01]  /*ebd0*/  FFMA.FTZ R203, R196, R177.reuse, -R222.reuse ;  /* 0x000000b1c4cb7223 */ /* 0x180fe200000108de */
[-CC-:B------:R-:W-:Y:S01]  /*ebe0*/  FFMA.FTZ R152, R152, R177.reuse, -R222.reuse ;  /* 0x000000b198987223 */ /* 0x180fe200000108de */
[-CC-:B------:R-:W-:Y:S01]  /*ebf0*/  FFMA.FTZ R153, R153, R177.reuse, -R222.reuse ;  /* 0x000000b199997223 */ /* 0x180fe200000108de */
[----:B---3--:R-:W-:Y:S01]  /*ec00*/  FMNMX.FTZ R179, R155, R178, !PT ;  /* 0x000000b29bb37209 */ /* 0x008fe20007810000 */
[----:B------:R-:W3:Y:S01]  /*ec10*/  MUFU.TANH R171, R171 ;  /* 0x000000ab00ab7308 */ /* 0x000ee20000002400 */
[-CC-:B------:R-:W-:Y:S01]  /*ec20*/  FFMA.FTZ R156, R156, R177.reuse, -R222.reuse ;  /* 0x000000b19c9c7223 */ /* 0x180fe200000108de */
[--C-:B------:R-:W-:Y:S01]  /*ec30*/  FFMA.FTZ R157, R157, R177, -R222.reuse ;  /* 0x000000b19d9d7223 */ /* 0x100fe200000108de */
[----:B-----5:R-:W-:Y:S01]  /*ec40*/  FMNMX.FTZ R178, R158, R179, !PT ;  /* 0x000000b39eb27209 */ /* 0x020fe20007810000 */
[-CC-:B------:R-:W-:Y:S01]  /*ec50*/  FFMA.FTZ R160, R160, R177.reuse, -R222.reuse ;  /* 0x000000b1a0a07223 */ /* 0x180fe200000108de */
[-CC-:B------:R-:W-:Y:S01]  /*ec60*/  FFMA.FTZ R200, R200, R177.reuse, -R222.reuse ;  /* 0x000000b1c8c87223 */ /* 0x180fe200000108de */
[-CC-:B------:R-:W-:Y:S01]  /*ec70*/  FFMA.FTZ R163, R163, R177.reuse, -R222.reuse ;  /* 0x000000b1a3a37223 */ /* 0x180fe200000108de */
[----:B0-----:R-:W-:Y:S01]  /*ec80*/  FMNMX.FTZ R178, R159, R178, !PT ;  /* 0x000000b29fb27209 */ /* 0x001fe20007810000 */
[----:B------:R-:W0:Y:S01]  /*ec90*/  MUFU.TANH R175, R175 ;  /* 0x000000af00af7308 */ /* 0x000e220000002400 */
[-CC-:B------:R-:W-:Y:S01]  /*eca0*/  FFMA.FTZ R165, R165, R177.reuse, -R222.reuse ;  /* 0x000000b1a5a57223 */ /* 0x180fe200000108de */
[-CC-:B------:R-:W-:Y:S01]  /*ecb0*/  FFMA.FTZ R167, R167, R177.reuse, -R222.reuse ;  /* 0x000000b1a7a77223 */ /* 0x180fe200000108de */
        /* <DEDUP_REMOVED lines=15> */
[-CC-:B------:R-:W-:Y:S01]  /*edb0*/  FFMA.FTZ R188, R188, R177.reuse, -R222.reuse ;  /* 0x000000b1bcbc7223 */ /* 0x180fe200000108de */
[----:B------:R-:W-:Y:S01]  /*edc0*/  FMNMX.FTZ R179, R169, R178, !PT ;  /* 0x000000b2a9b37209 */ /* 0x000fe20007810000 */
[-CC-:B------:R-:W-:Y:S01]  /*edd0*/  FFMA.FTZ R189, R189, R177.reuse, -R222.reuse ;  /* 0x000000b1bdbd7223 */ /* 0x180fe200000108de */
[-CC-:B------:R-:W-:Y:S01]  /*ede0*/  FFMA.FTZ R192, R192, R177.reuse, -R222.reuse ;  /* 0x000000b1c0c07223 */ /* 0x180fe200000108de */
[--C-:B------:R-:W-:Y:S01]  /*edf0*/  FFMA.FTZ R201, R201, R177, -R222.reuse ;  /* 0x000000b1c9c97223 */ /* 0x100fe200000108de */
[----:B--2---:R-:W-:Y:S01]  /*ee00*/  FMNMX.FTZ R178, R170, R179, !PT ;  /* 0x000000b3aab27209 */ /* 0x004fe20007810000 */
[----:B------:R-:W2:Y:S01]  /*ee10*/  MUFU.TANH R182, R182 ;  /* 0x000000b600b67308 */ /* 0x000ea20000002400 */
[----:B------:R-:W-:-:S02]  /*ee20*/  FFMA.FTZ R193, R193, R177, -R222 ;  /* 0x000000b1c1c17223 */ /* 0x000fc400000108de */
        /* <DEDUP_REMOVED lines=79> */
[----:B------:R-:W-:Y:S01]  /*f320*/  IADD3 R179, -R225, 0xb, RZ ;  /* 0x0000000be1b37810 */ /* 0x000fe20007ffe1ff */
[-C--:B------:R-:W-:Y:S01]  /*f330*/  FMUL.FTZ R109, R109, R15.reuse ;  /* 0x0000000f6d6d7220 */ /* 0x080fe20000410000 */
[----:B------:R-:W-:Y:S01]  /*f340*/  FMUL.FTZ R112, R112, R15 ;  /* 0x0000000f70707220 */ /* 0x000fe20000410000 */
[C---:B------:R-:W-:Y:S01]  /*f350*/  FADD.FTZ R196, -R178.reuse, R214 ;  /* 0x000000d6b2c47221 */ /* 0x040fe20000010100 */
[----:B------:R-:W-:Y:S01]  /*f360*/  FMUL.FTZ R226, R178, R177 ;  /* 0x000000b1b2e27220 */ /* 0x000fe20000410000 */
[----:B------:R-:W-:Y:S01]  /*f370*/  MUFU.EX2 R167, R167 ;  /* 0x000000a700a77308 */ /* 0x000fe20000000800 */
[----:B------:R-:W-:Y:S01]  /*f380*/  FMUL.FTZ R113, R113, R15 ;  /* 0x0000000f71717220 */ /* 0x000fe20000410000 */
[-C--:B------:R-:W-:Y:S01]  /*f390*/  FMUL.FTZ R196, R196, R177.reuse ;  /* 0x000000b1c4c47220 */ /* 0x080fe20000410000 */
[-CC-:B------:R-:W-:Y:S01]  /*f3a0*/  FFMA.FTZ R214, R154, R177.reuse, -R226.reuse ;  /* 0x000000b19ad67223 */ /* 0x180fe200000108e2 */
[-CC-:B------:R-:W-:Y:S01]  /*f3b0*/  FFMA.FTZ R155, R155, R177.reuse, -R226.reuse ;  /* 0x000000b19b9b7223 */ /* 0x180fe200000108e2 */
[-CC-:B------:R-:W-:Y:S01]  /*f3c0*/  FFMA.FTZ R215, R158, R177.reuse, -R226.reuse ;  /* 0x000000b19ed77223 */ /* 0x180fe200000108e2 */
[-CC-:B------:R-:W-:Y:S01]  /*f3d0*/  FFMA.FTZ R159, R159, R177.reuse, -R226.reuse ;  /* 0x000000b19f9f7223 */ /* 0x180fe200000108e2 */
[----:B------:R-:W-:Y:S01]  /*f3e0*/  @!P1 VIADD R154, R13, 0x22840 ;  /* 0x000228400d9a9836 */ /* 0x000fe20000000000 */
[----:B------:R-:W-:Y:S01]  /*f3f0*/  MUFU.EX2 R196, R196 ;  /* 0x000000c400c47308 */ /* 0x000fe20000000800 */
[-CC-:B------:R-:W-:Y:S01]  /*f400*/  FFMA.FTZ R161, R161, R177.reuse, -R226.reuse ;  /* 0x000000b1a1a17223 */ /* 0x180fe200000108e2 */
[-CC-:B------:R-:W-:Y:S01]  /*f410*/  FFMA.FTZ R221, R162, R177.reuse, -R226.reuse ;  /* 0x000000b1a2dd7223 */ /* 0x180fe200000108e2 */
[-C--:B------:R-:W-:Y:S01]  /*f420*/  FFMA.FTZ R222, R164, R177.reuse, -R226 ;  /* 0x000000b1a4de7223 */ /* 0x080fe200000108e2 */
[----:B------:R-:W-:Y:S01]  /*f430*/  @!P1 PRMT R154, RZ, 0x654, R154 ;  /* 0x00000654ff9a9816 */ /* 0x000fe2000000009a */
[----:B------:R0:W-:Y:S06]  /*f440*/  BAR.ARV R179, 0x100 ;  /* 0x000400b30000751d */ /* 0x0001ec0000002000 */
[----:B------:R-:W2:Y:S01]  /*f450*/  MUFU.EX2 R214, R214 ;  /* 0x000000d600d67308 */ /* 0x000ea20000000800 */
[----:B------:R1:W-:Y:S01]  /*f460*/  @!P1 SYNCS.ARRIVE.TRANS64.RED.A1T0 RZ, [R154+URZ], RZ ;  /* 0x000000ff9aff99a7 */ /* 0x0003e2000810043f */
[-CC-:B------:R-:W-:Y:S01]  /*f470*/  FFMA.FTZ R223, R166, R177.reuse, -R226.reuse ;  /* 0x000000b1a6df7223 */ /* 0x180fe200000108e2 */
[-CC-:B------:R-:W-:Y:S01]  /*f480*/  FFMA.FTZ R169, R169, R177.reuse, -R226.reuse ;  /* 0x000000b1a9a97223 */ /* 0x180fe200000108e2 */
[-CC-:B------:R-:W-:Y:S01]  /*f490*/  FFMA.FTZ R224, R170, R177.reuse, -R226.reuse ;  /* 0x000000b1aae07223 */ /* 0x180fe200000108e2 */
[-CC-:B------:R-:W-:Y:S01]  /*f4a0*/  FFMA.FTZ R171, R171, R177.reuse, -R226.reuse ;  /* 0x000000b1abab7223 */ /* 0x180fe200000108e2 */
[-CC-:B------:R-:W-:Y:S01]  /*f4b0*/  FFMA.FTZ R175, R175, R177.reuse, -R226.reuse ;  /* 0x000000b1afaf7223 */ /* 0x180fe200000108e2 */
[----:B------:R-:W-:Y:S01]  /*f4c0*/  FFMA.FTZ R197, R197, R177, -R226 ;  /* 0x000000b1c5c57223 */ /* 0x000fe200000108e2 */
[----:B------:R-:W4:Y:S01]  /*f4d0*/  MUFU.EX2 R155, R155 ;  /* 0x0000009b009b7308 */ /* 0x000f220000000800 */
[----:B-1----:R-:W-:Y:S01]  /*f4e0*/  FFMA.FTZ R154, R15, R3, R152 ;  /* 0x000000030f9a7223 */ /* 0x002fe20000010098 */
[----:B---3--:R-:W-:Y:S01]  /*f4f0*/  F2FP.BF16.F32.PACK_AB R152, R153, R152 ;  /* 0x000000989998723e */ /* 0x008fe200000010ff */
[-C--:B------:R-:W-:Y:S01]  /*f500*/  FMUL.FTZ R116, R116, R15.reuse ;  /* 0x0000000f74747220 */ /* 0x080fe20000410000 */
[-C--:B------:R-:W-:Y:S01]  /*f510*/  FMUL.FTZ R117, R117, R15.reuse ;  /* 0x0000000f75757220 */ /* 0x080fe20000410000 */
[----:B------:R-:W-:Y:S01]  /*f520*/  FADD.FTZ R3, R153, R154 ;  /* 0x0000009a99037221 */ /* 0x000fe20000010000 */
[-C--:B------:R-:W-:Y:S01]  /*f530*/  FMUL.FTZ R120, R120, R15.reuse ;  /* 0x0000000f78787220 */ /* 0x080fe20000410000 */
[-C--:B------:R-:W-:Y:S01]  /*f540*/  FMUL.FTZ R121, R121, R15.reuse ;  /* 0x0000000f79797220 */ /* 0x080fe20000410000 */
[----:B------:R-:W1:Y:S01]  /*f550*/  MUFU.EX2 R215, R215 ;  /* 0x000000d700d77308 */ /* 0x000e620000000800 */
[----:B--2---:R-:W-:Y:S01]  /*f560*/  FFMA.FTZ R0, R196, R0, R214 ;  /* 0x00000000c4007223 */ /* 0x004fe200000100d6 */
[----:B------:R-:W-:Y:S01]  /*f570*/  FADD.FTZ R154, R156, R3 ;  /* 0x000000039c9a7221 */ /* 0x000fe20000010000 */
[-C--:B------:R-:W-:Y:S01]  /*f580*/  FMUL.FTZ R124, R124, R15.reuse ;  /* 0x0000000f7c7c7220 */ /* 0x080fe20000410000 */
[-C--:B------:R-:W-:Y:S01]  /*f590*/  FMUL.FTZ R125, R125, R15.reuse ;  /* 0x0000000f7d7d7220 */ /* 0x080fe20000410000 */
[-C--:B------:R-:W-:Y:S01]  /*f5a0*/  FMUL.FTZ R128, R128, R15.reuse ;  /* 0x0000000f80807220 */ /* 0x080fe20000410000 */
[C---:B------:R-:W-:Y:S01]  /*f5b0*/  FADD.FTZ R3, R157.reuse, R154 ;  /* 0x0000009a9d037221 */ /* 0x040fe20000010000 */
[----:B------:R-:W-:Y:S01]  /*f5c0*/  F2FP.BF16.F32.PACK_AB R154, R157, R156 ;  /* 0x0000009c9d9a723e */ /* 0x000fe200000010ff */
[----:B------:R-:W2:Y:S01]  /*f5d0*/  MUFU.EX2 R159, R159 ;  /* 0x0000009f009f7308 */ /* 0x000ea20000000800 */
[----:B----4-:R-:W-:Y:S01]  /*f5e0*/  FADD.FTZ R0, R155, R0 ;  /* 0x000000009b007221 */ /* 0x010fe20000010000 */
[----:B------:R-:W-:Y:S01]  /*f5f0*/  FADD.FTZ R3, R160, R3 ;  /* 0x00000003a0037221 */ /* 0x000fe20000010000 */
[-C--:B------:R-:W-:Y:S01]  /*f600*/  FMUL.FTZ R129, R129, R15.reuse ;  /* 0x0000000f81817220 */ /* 0x080fe20000410000 */
[-C--:B------:R-:W-:Y:S01]  /*f610*/  FMUL.FTZ R132, R132, R15.reuse ;  /* 0x0000000f84847220 */ /* 0x080fe20000410000 */
[-C--:B------:R-:W-:Y:S01]  /*f620*/  FMUL.FTZ R133, R133, R15.reuse ;  /* 0x0000000f85857220 */ /* 0x080fe20000410000 */
[----:B------:R-:W-:Y:S01]  /*f630*/  FADD.FTZ R156, R200, R3 ;  /* 0x00000003c89c7221 */ /* 0x000fe20000010000 */
[-C--:B------:R-:W-:Y:S01]  /*f640*/  FMUL.FTZ R136, R136, R15.reuse ;  /* 0x0000000f88887220 */ /* 0x080fe20000410000 */
[----:B------:R-:W3:Y:S01]  /*f650*/  MUFU.EX2 R161, R161 ;  /* 0x000000a100a17308 */ /* 0x000ee20000000800 */
[----:B-1----:R-:W-:Y:S01]  /*f660*/  FADD.FTZ R0, R215, R0 ;  /* 0x00000000d7007221 */ /* 0x002fe20000010000 */
[----:B------:R-:W-:Y:S01]  /*f670*/  FADD.FTZ R164, R163, R156 ;  /* 0x0000009ca3a47221 */ /* 0x000fe20000010000 */
[-C--:B------:R-:W-:Y:S01]  /*f680*/  FMUL.FTZ R137, R137, R15.reuse ;  /* 0x0000000f89897220 */ /* 0x080fe20000410000 */
[-C--:B------:R-:W-:Y:S01]  /*f690*/  FMUL.FTZ R140, R140, R15.reuse ;  /* 0x0000000f8c8c7220 */ /* 0x080fe20000410000 */
[-C--:B------:R-:W-:Y:S01]  /*f6a0*/  FMUL.FTZ R141, R141, R15.reuse ;  /* 0x0000000f8d8d7220 */ /* 0x080fe20000410000 */
[----:B------:R-:W-:Y:S01]  /*f6b0*/  FADD.FTZ R164, R165, R164 ;  /* 0x000000a4a5a47221 */ /* 0x000fe20000010000 */
[-C--:B------:R-:W-:Y:S01]  /*f6c0*/  FMUL.FTZ R144, R144, R15.reuse ;  /* 0x0000000f90907220 */ /* 0x080fe20000410000 */
[----:B------:R-:W1:Y:S01]  /*f6d0*/  MUFU.EX2 R221, R221 ;  /* 0x000000dd00dd7308 */ /* 0x000e620000000800 */
[----:B--2---:R-:W-:Y:S01]  /*f6e0*/  FADD.FTZ R0, R159, R0 ;  /* 0x000000009f007221 */ /* 0x004fe20000010000 */
[-C--:B------:R-:W-:Y:S01]  /*f6f0*/  FMUL.FTZ R145, R145, R15.reuse ;  /* 0x0000000f91917220 */ /* 0x080fe20000410000 */
[-C--:B------:R-:W-:Y:S01]  /*f700*/  FMUL.FTZ R148, R148, R15.reuse ;  /* 0x0000000f94947220 */ /* 0x080fe20000410000 */
[----:B------:R-:W-:Y:S01]  /*f710*/  FMUL.FTZ R149, R149, R15 ;  /* 0x0000000f95957220 */ /* 0x000fe20000410000 */
[-C--:B------:R-:W-:Y:S01]  /*f720*/  FFMA.FTZ R202, R202, R177.reuse, -R226 ;  /* 0x000000b1caca7223 */ /* 0x080fe200000108e2 */
[----:B------:R-:W-:Y:S01]  /*f730*/  FADD.FTZ R3, R167, R164 ;  /* 0x000000a4a7037221 */ /* 0x000fe20000010000 */
[-C--:B------:R-:W-:Y:S01]  /*f740*/  FFMA.FTZ R162, R182, R177.reuse, -R226 ;  /* 0x000000b1b6a27223 */ /* 0x080fe200000108e2 */
[----:B------:R-:W2:Y:S01]  /*f750*/  MUFU.EX2 R222, R222 ;  /* 0x000000de00de7308 */ /* 0x000ea20000000800 */
[----:B---3--:R-:W-:Y:S01]  /*f760*/  FADD.FTZ R0, R161, R0 ;  /* 0x00000000a1007221 */ /* 0x008fe20000010000 */
[-CC-:B------:R-:W-:Y:S01]  /*f770*/  FFMA.FTZ R158, R183, R177.reuse, -R226.reuse ;  /* 0x000000b1b79e7223 */ /* 0x180fe200000108e2 */
[-CC-:B------:R-:W-:Y:S01]  /*f780*/  FFMA.FTZ R186, R186, R177.reuse, -R226.reuse ;  /* 0x000000b1baba7223 */ /* 0x180fe200000108e2 */
[-CC-:B------:R-:W-:Y:S01]  /*f790*/  FFMA.FTZ R187, R187, R177.reuse, -R226.reuse ;  /* 0x000000b1bbbb7223 */ /* 0x180fe200000108e2 */
[-CC-:B------:R-:W-:Y:S01]  /*f7a0*/  FFMA.FTZ R190, R190, R177.reuse, -R226.reuse ;  /* 0x000000b1bebe7223 */ /* 0x180fe200000108e2 */
[-CC-:B------:R-:W-:Y:S01]  /*f7b0*/  FFMA.FTZ R191, R191, R177.reuse, -R226.reuse ;  /* 0x000000b1bfbf7223 */ /* 0x180fe200000108e2 */
[-C--:B------:R-:W-:Y:S01]  /*f7c0*/  FFMA.FTZ R194, R194, R177.reuse, -R226 ;  /* 0x000000b1c2c27223 */ /* 0x080fe200000108e2 */
[----:B------:R-:W3:Y:S01]  /*f7d0*/  MUFU.EX2 R223, R223 ;  /* 0x000000df00df7308 */ /* 0x000ee20000000800 */
[----:B-1----:R-:W-:Y:S01]  /*f7e0*/  FADD.FTZ R153, R221, R0 ;  /* 0x00000000dd997221 */ /* 0x002fe20000010000 */
[----:B------:R-:W-:Y:S01]  /*f7f0*/  F2FP.BF16.F32.PACK_AB R156, R200, R160 ;  /* 0x000000a0c89c723e */ /* 0x000fe200000010ff */
[-CC-:B------:R-:W-:Y:S01]  /*f800*/  FFMA.FTZ R195, R195, R177.reuse, -R226.reuse ;  /* 0x000000b1c3c37223 */ /* 0x180fe200000108e2 */
[-CC-:B------:R-:W-:Y:S01]  /*f810*/  FFMA.FTZ R198, R198, R177.reuse, -R226.reuse ;  /* 0x000000b1c6c67223 */ /* 0x180fe200000108e2 */
[----:B------:R-:W-:Y:S01]  /*f820*/  FFMA.FTZ R199, R199, R177, -R226 ;  /* 0x000000b1c7c77223 */ /* 0x000fe200000108e2 */
[----:B------:R-:W-:Y:S01]  /*f830*/  F2FP.BF16.F32.PACK_AB R157, R221, R161 ;  /* 0x000000a1dd9d723e */ /* 0x000fe200000010ff */
        /* <DEDUP_REMOVED lines=87> */
[----:B------:R-:W-:-:S02]  /*fdb0*/  FMUL.FTZ R151, R151, R196 ;  /* 0x000000c497977220 */ /* 0x000fc40000410000 */
[----:B------:R-:W3:Y:S01]  /*fdc0*/  MUFU.EX2 R180, R180 ;  /* 0x000000b400b47308 */ /* 0x000ee20000000800 */
[C---:B-1----:R-:W-:Y:S01]  /*fdd0*/  FADD.FTZ R3, R176.reuse, R3 ;  /* 0x00000003b0037221 */ /* 0x042fe20000010000 */
[----:B------:R-:W-:-:S06]  /*fde0*/  F2FP.BF16.F32.PACK_AB R164, R176, R174 ;  /* 0x000000aeb0a4723e */ /* 0x000fcc00000010ff */
[----:B------:R1:W4:Y:S01]  /*fdf0*/  MUFU.EX2 R183, R162 ;  /* 0x000000a200b77308 */ /* 0x0003220000000800 */
[----:B--2---:R-:W-:-:S07]  /*fe00*/  FADD.FTZ R0, R182, R153 ;  /* 0x00000099b6007221 */ /* 0x004fce0000010000 */
[----:B------:R-:W2:Y:S01]  /*fe10*/  MUFU.EX2 R181, R181 ;  /* 0x000000b500b57308 */ /* 0x000ea20000000800 */
[----:B---3--:R-:W-:Y:S01]  /*fe20*/  FADD.FTZ R166, R180, R3 ;  /* 0x00000003b4a67221 */ /* 0x008fe20000010000 */
[----:B-1----:R-:W-:-:S06]  /*fe30*/  F2FP.BF16.F32.PACK_AB R162, R173, R172 ;  /* 0x000000acada2723e */ /* 0x002fcc00000010ff */
[----:B------:R1:W3:Y:S01]  /*fe40*/  MUFU.EX2 R197, R158 ;  /* 0x0000009e00c57308 */ /* 0x0002e20000000800 */
[----:B----4-:R-:W-:-:S07]  /*fe50*/  FADD.FTZ R0, R183, R0 ;  /* 0x00000000b7007221 */ /* 0x010fce0000010000 */
[----:B------:R-:W4:Y:S01]  /*fe60*/  MUFU.EX2 R184, R184 ;  /* 0x000000b800b87308 */ /* 0x000f220000000800 */
[----:B--2---:R-:W-:Y:S01]  /*fe70*/  FADD.FTZ R3, R181, R166 ;  /* 0x000000a6b5037221 */ /* 0x004fe20000010000 */
[----:B-1----:R-:W-:Y:S02]  /*fe80*/  F2FP.BF16.F32.PACK_AB R158, R165, R163 ;  /* 0x000000a3a59e723e */ /* 0x002fe400000010ff */
[----:B------:R-:W-:Y:S02]  /*fe90*/  F2FP.BF16.F32.PACK_AB R166, R181, R180 ;  /* 0x000000b4b5a6723e */ /* 0x000fe400000010ff */
[----:B------:R-:W-:Y:S02]  /*fea0*/  F2FP.BF16.F32.PACK_AB R165, R182, R15 ;  /* 0x0000000fb6a5723e */ /* 0x000fe400000010ff */
[----:B------:R-:W1:Y:S01]  /*feb0*/  MUFU.EX2 R186, R186 ;  /* 0x000000ba00ba7308 */ /* 0x000e620000000800 */
[C---:B---3--:R-:W-:Y:S01]  /*fec0*/  FADD.FTZ R153, R197.reuse, R0 ;  /* 0x00000000c5997221 */ /* 0x048fe20000010000 */
[----:B------:R-:W-:-:S06]  /*fed0*/  F2FP.BF16.F32.PACK_AB R167, R197, R183 ;  /* 0x000000b7c5a7723e */ /* 0x000fcc00000010ff */
[----:B------:R-:W2:Y:S01]  /*fee0*/  MUFU.EX2 R185, R185 ;  /* 0x000000b900b97308 */ /* 0x000ea20000000800 */
[----:B----4-:R-:W-:-:S07]  /*fef0*/  FADD.FTZ R168, R184, R3 ;  /* 0x00000003b8a87221 */ /* 0x010fce0000010000 */
        /* <DEDUP_REMOVED lines=10> */
[----:B--2---:R-:W-:Y:S01]  /*ffa0*/  FADD.FTZ R0, R190, R153 ;  /* 0x00000099be007221 */ /* 0x004fe20000010000 */
[----:B------:R-:W-:Y:S02]  /*ffb0*/  F2FP.BF16.F32.PACK_AB R153, R155, R214 ;  /* 0x000000d69b99723e */ /* 0x000fe400000010ff */
[----:B------:R-:W-:Y:S02]  /*ffc0*/  F2FP.BF16.F32.PACK_AB R155, R159, R215 ;  /* 0x000000d79f9b723e */ /* 0x000fe400000010ff */
        /* <DEDUP_REMOVED lines=9> */
[----:B---3--:R-:W-:-:S07]  /*10060*/  FADD.FTZ R163, R173, R0 ;  /* 0x00000000ada37221 */ /* 0x008fce0000010000 */
[----:B------:R-:W3:Y:S01]  /*10070*/  MUFU.EX2 R193, R193 ;  /* 0x000000c100c17308 */ /* 0x000ee20000000800 */
[----:B-1----:R-:W-:-:S07]  /*10080*/  FADD.FTZ R172, R201, R172 ;  /* 0x000000acc9ac7221 */ /* 0x002fce0000010000 */
[----:B------:R-:W1:Y:S01]  /*10090*/  MUFU.EX2 R198, R198 ;  /* 0x000000c600c67308 */ /* 0x000e620000000800 */
[C---:B--2---:R-:W-:Y:S01]  /*100a0*/  FADD.FTZ R169, R176.reuse, R163 ;  /* 0x000000a3b0a97221 */ /* 0x044fe20000010000 */
[----:B------:R-:W-:Y:S02]  /*100b0*/  F2FP.BF16.F32.PACK_AB R163, R175, R171 ;  /* 0x000000abafa3723e */ /* 0x000fe400000010ff */
[----:B------:R-:W-:Y:S02]  /*100c0*/  F2FP.BF16.F32.PACK_AB R171, R191, R190 ;  /* 0x000000bebfab723e */ /* 0x000fe400000010ff */
[----:B------:R-:W-:Y:S02]  /*100d0*/  F2FP.BF16.F32.PACK_AB R173, R176, R173 ;  /* 0x000000adb0ad723e */ /* 0x000fe400000010ff */
[----:B------:R-:W2:Y:S01]  /*100e0*/  MUFU.EX2 R203, R203 ;  /* 0x000000cb00cb7308 */ /* 0x000ea20000000800 */
[----:B---3--:R-:W-:Y:S01]  /*100f0*/  FADD.FTZ R174, R193, R172 ;  /* 0x000000acc1ae7221 */ /* 0x008fe20000010000 */
[----:B------:R-:W-:-:S06]  /*10100*/  F2FP.BF16.F32.PACK_AB R172, R201, R192 ;  /* 0x000000c0c9ac723e */ /* 0x000fcc00000010ff */
[----:B------:R-:W3:Y:S01]  /*10110*/  MUFU.EX2 R199, R199 ;  /* 0x000000c700c77308 */ /* 0x000ee20000000800 */
[----:B-1----:R-:W-:Y:S01]  /*10120*/  FADD.FTZ R0, R198, R169 ;  /* 0x000000a9c6007221 */ /* 0x002fe20000010000 */
[----:B------:R-:W-:Y:S01]  /*10130*/  F2FP.BF16.F32.PACK_AB R169, R187, R186 ;  /* 0x000000babba9723e */ /* 0x000fe200000010ff */
[C---:B--2---:R-:W-:Y:S01]  /*10140*/  FADD.FTZ R3, R203.reuse, R174 ;  /* 0x000000aecb037221 */ /* 0x044fe20000010000 */
[----:B------:R-:W-:Y:S01]  /*10150*/  F2FP.BF16.F32.PACK_AB R174, R203, R193 ;  /* 0x000000c1cbae723e */ /* 0x000fe200000010ff */
[C---:B---3--:R-:W-:Y:S01]  /*10160*/  FADD.FTZ R0, R199.reuse, R0 ;  /* 0x00000000c7007221 */ /* 0x048fe20000010000 */
[----:B------:R-:W-:Y:S01]  /*10170*/  F2FP.BF16.F32.PACK_AB R175, R199, R198 ;  /* 0x000000c6c7af723e */ /* 0x000fe200000010ff */
[----:B0-----:R-:W-:Y:S06]  /*10180*/  @!P0 BRA `(.L_x_3874) ;  /* 0x0000000000048947 */ /* 0x001fec0003800000 */
[----:B------:R-:W-:Y:S01]  /*10190*/  BPT.TRAP 0x1 ;  /* 0x000000040000795c */ /* 0x000fe20000300000 */
.L_x_3874:
[----:B------:R0:W1:Y:S01]  /*101a0*/  SYNCS.PHASECHK.TRANS64.TRYWAIT P2, [R13+URZ+0x22850], R14 ;  /* 0x0228500e0d0075a7 */ /* 0x000062000804017f */
[----:B------:R-:W-:Y:S05]  /*101b0*/  @!P0 BRA `(.L_x_3875) ;  /* 0x0000000000048947 */ /* 0x000fea0003800000 */
[----:B------:R-:W-:Y:S01]  /*101c0*/  BPT.TRAP 0x1 ;  /* 0x000000040000795c */ /* 0x000fe20000300000 */
.L_x_3875:
[----:B------:R-:W-:Y:S04]  /*101d0*/  BSSY B0, `(.L_x_3876) ;  /* 0x0000004000007945 */ /* 0x000fe80003800000 */
[----:B-1----:R-:W-:Y:S05]  /*101e0*/  @P2 BRA `(.L_x_3877) ;  /* 0x0000000000082947 */ /* 0x002fea0003800000 */
[----:B------:R-:W1:Y:S02]  /*101f0*/  SYNCS.PHASECHK.TRANS64.TRYWAIT P2, [R13+URZ+0x22850], R14 ;  /* 0x0228500e0d0075a7 */ /* 0x000e64000804017f */
[----:B-1----:R-:W-:Y:S05]  /*10200*/  @!P2 BRA `(.L_x_3878) ;  /* 0x000000a00040a947 */ /* 0x002fea0003800000 */
.L_x_3877:
[----:B------:R-:W-:Y:S05]  /*10210*/  BSYNC B0 ;  /* 0x0000000000007941 */ /* 0x000fea0003800000 */
.L_x_3876:
[----:B------:R-:W2:Y:S01]  /*10220*/  S2R R176, SR_TID.X ;  /* 0x0000000000b07919 */ /* 0x000ea20000002100 */
[----:B------:R-:W-:Y:S01]  /*10230*/  IMAD.MOV.U32 R15, RZ, RZ, 0xc00 ;  /* 0x00000c00ff0f7424 */ /* 0x000fe200078e00ff */
[----:B------:R-:W-:Y:S05]  /*10240*/  WARPSYNC.ALL ;  /* 0x0000000000007948 */ /* 0x000fea0003800000 */
[----:B01----:R-:W-:Y:S01]  /*10250*/  IMAD R14, R22, R15, UR37 ;  /* 0x00000025160e7e24 */ /* 0x003fe2000f8e020f */
[----:B------:R-:W-:Y:S01]  /*10260*/  ISETP.GT.AND P2, PT, R20, RZ, PT ;  /* 0x000000ff1400720c */ /* 0x000fe20003f44270 */
[----:B------:R-:W-:Y:S02]  /*10270*/  IMAD.MOV.U32 R15, RZ, RZ, 0x40000040 ;  /* 0x40000040ff0f7424 */ /* 0x000fe400078e00ff */
[----:B------:R-:W-:Y:S01]  /*10280*/  @!P1 VIADD R13, R13, 0x22860 ;  /* 0x000228600d0d9836 */ /* 0x000fe20000000000 */
[----:B------:R-:W-:Y:S01]  /*10290*/  R2UR UR6, R14 ;  /* 0x000000000e0672ca */ /* 0x000fe200000e0000 */
[----:B------:R-:W-:Y:S01]  /*102a0*/  VIADD R20, R20, 0xffffffff ;  /* 0xffffffff14147836 */ /* 0x000fe20000000000 */
[----:B------:R-:W-:Y:S01]  /*102b0*/  R2UR UR7, R15 ;  /* 0x000000000f0772ca */ /* 0x000fe200000e0000 */
[----:B------:R-:W-:Y:S01]  /*102c0*/  IMAD.MOV.U32 R214, RZ, RZ, R178 ;  /* 0x000000ffffd67224 */ /* 0x000fe200078e00b2 */
[----:B------:R-:W-:-:S02]  /*102d0*/  @!P1 PRMT R13, RZ, 0x654, R13 ;  /* 0x00000654ff0d9816 */ /* 0x000fc4000000000d */
        /* <DEDUP_REMOVED lines=23> */
[----:B------:R-:W-:Y:S02]  /*10450*/  R2UR UR6, R152 ;  /* 0x00000000980672ca */ /* 0x000fe400000e0000 */
[----:B------:R-:W-:Y:S01]  /*10460*/  R2UR UR7, R153 ;  /* 0x00000000990772ca */ /* 0x000fe200000e0000 */
[----:B------:R-:W-:Y:S01]  /*10470*/  IMAD.MOV.U32 R153, RZ, RZ, 0x40000040 ;  /* 0x40000040ff997424 */ /* 0x000fe200078e00ff */
[C---:B------:R-:W-:Y:S01]  /*10480*/  IADD3 R152, R14.reuse, 0x200, RZ ;  /* 0x000002000e987810 */ /* 0x040fe20007ffe0ff */
        /* <DEDUP_REMOVED lines=21> */
.L_x_3869:
[----:B------:R-:W-:Y:S05]  /*105e0*/  WARPSYNC.ALL ;  /* 0x0000000000007948 */ /* 0x000fea0003800000 */
[----:B------:R-:W3:Y:S01]  /*105f0*/  SHFL.BFLY PT, R4, R3, 0x2, 0x1f ;  /* 0x0c401f0003047f89 */ /* 0x000ee200000e0000 */
[----:B------:R-:W-:Y:S01]  /*10600*/  VIADD R22, R22, 0x1 ;  /* 0x0000000116167836 */ /* 0x000fe20000000000 */
[----:B------:R4:W-:Y:S08]  /*10610*/  BAR.ARV R179, 0x100 ;  /* 0x000400b30000751d */ /* 0x0009f00000002000 */
[----:B------:R-:W-:Y:S06]  /*10620*/  BAR.ARV 0x8, 0x120 ;  /* 0x0204800000007b1d */ /* 0x000fec0000002000 */
[----:B------:R-:W-:Y:S01]  /*10630*/  ISETP.NE.AND P0, PT, R22, 0x2, PT ;  /* 0x000000021600780c */ /* 0x000fe20003f05270 */
[----:B------:R-:W-:Y:S01]  /*10640*/  VIADD R220, R220, 0x1 ;  /* 0x00000001dcdc7836 */ /* 0x000fe20000000000 */
[----:B------:R-:W5:Y:S01]  /*10650*/  SHFL.BFLY PT, R5, R0, 0x2, 0x1f ;  /* 0x0c401f0000057f89 */ /* 0x000f6200000e0000 */
[----:B------:R-:W-:-:S02]  /*10660*/  PLOP3.LUT P1, PT, PT, PT, PT, 0x8, 0x0 ;  /* 0x000000000000781c */ /* 0x000fc40003f2e170 */
[----:B------:R-:W-:Y:S01]  /*10670*/  SEL R10, RZ, 0x1, P0 ;  /* 0x00000001ff0a7807 */ /* 0x000fe20000000000 */
[----:B---3--:R-:W-:Y:S01]  /*10680*/  FADD.FTZ R7, R4, R3 ;  /* 0x0000000304077221 */ /* 0x008fe20000010000 */
[----:B------:R-:W-:Y:S01]  /*10690*/  IMAD.MOV.U32 R3, RZ, RZ, -0x800000 ;  /* 0xff800000ff037424 */ /* 0x000fe200078e00ff */
[----:B------:R-:W-:Y:S02]  /*106a0*/  SEL R22, R22, RZ, P0 ;  /* 0x000000ff16167207 */ /* 0x000fe40000000000 */
[----:B------:R-:W-:Y:S01]  /*106b0*/  LOP3.LUT R23, R23, R10, RZ, 0x3c, !PT ;  /* 0x0000000a17177212 */ /* 0x000fe200078e3cff */
[----:B------:R-:W3:Y:S01]  /*106c0*/  SHFL.BFLY PT, R4, R7, 0x1, 0x1f ;  /* 0x0c201f0007047f89 */ /* 0x000ee200000e0000 */
[----:B-----5:R-:W-:Y:S01]  /*106d0*/  FADD.FTZ R8, R5, R0 ;  /* 0x0000000005087221 */ /* 0x020fe20000010000 */
[----:B------:R-:W-:-:S04]  /*106e0*/  IMAD.MOV.U32 R0, RZ, RZ, RZ ;  /* 0x000000ffff007224 */ /* 0x000fc800078e00ff */
[----:B------:R-:W5:Y:S01]  /*106f0*/  SHFL.BFLY PT, R9, R8, 0x1, 0x1f ;  /* 0x0c201f0008097f89 */ /* 0x000f6200000e0000 */
[----:B---3--:R-:W-:Y:S01]  /*10700*/  FADD.FTZ R5, R7, R4 ;  /* 0x0000000407057221 */ /* 0x008fe20000010000 */
[----:B------:R-:W-:-:S04]  /*10710*/  IMAD.MOV.U32 R4, RZ, RZ, RZ ;  /* 0x000000ffff047224 */ /* 0x000fc800078e00ff */
[----:B------:R-:W-:-:S13]  /*10720*/  FSETP.NE.FTZ.AND P2, PT, R5, RZ, PT ;  /* 0x000000ff0500720b */ /* 0x000fda0003f55000 */
[----:B------:R-:W3:Y:S01]  /*10730*/  @P2 MUFU.LG2 R11, R5 ;  /* 0x00000005000b2308 */ /* 0x000ee20000000c00 */
[----:B------:R-:W-:Y:S01]  /*10740*/  @P2 FMUL.FTZ R10, R177, 0.69314718246459960938 ;  /* 0x3f317218b10a2820 */ /* 0x000fe20000410000 */
[----:B-----5:R-:W-:-:S05]  /*10750*/  FADD.FTZ R6, R8, R9 ;  /* 0x0000000908067221 */ /* 0x020fca0000010000 */
[----:B------:R-:W-:Y:S01]  /*10760*/  FSETP.NE.FTZ.AND P3, PT, R6, RZ, PT ;  /* 0x000000ff0600720b */ /* 0x000fe20003f75000 */
[----:B------:R-:W5:Y:S01]  /*10770*/  @P2 MUFU.RCP R4, R5 ;  /* 0x0000000500042308 */ /* 0x000f620000001000 */
[----:B---3--:R-:W-:-:S11]  /*10780*/  @P2 FMUL.FTZ R11, R11, 0.69314718246459960938 ;  /* 0x3f3172180b0b2820 */ /* 0x008fd60000410000 */
[----:B------:R-:W3:Y:S01]  /*10790*/  @P3 MUFU.LG2 R12, R6 ;  /* 0x00000006000c3308 */ /* 0x000ee20000000c00 */
[----:B------:R-:W-:Y:S01]  /*107a0*/  @P3 FMUL.FTZ R177, R177, 0.69314718246459960938 ;  /* 0x3f317218b1b13820 */ /* 0x000fe20000410000 */
[-C--:B-----5:R-:W-:Y:S01]  /*107b0*/  FMUL.FTZ R158, R72, R4.reuse ;  /* 0x00000004489e7220 */ /* 0x0a0fe20000410000 */
[-C--:B------:R-:W-:Y:S01]  /*107c0*/  FMUL.FTZ R160, R80, R4.reuse ;  /* 0x0000000450a07220 */ /* 0x080fe20000410000 */
[----:B------:R-:W-:-:S04]  /*107d0*/  FMUL.FTZ R24, R24, R4 ;  /* 0x0000000418187220 */ /* 0x000fc80000410000 */
[----:B------:R-:W5:Y:S01]  /*107e0*/  @P3 MUFU.RCP R0, R6 ;  /* 0x0000000600003308 */ /* 0x000f620000001000 */
        /* <DEDUP_REMOVED lines=128> */
[----:B----4-:R-:W-:-:S07]  /*10ff0*/  @P3 FFMA.FTZ R3, R177, R178, R12 ;  /* 0x000000b2b1033223 */ /* 0x010fce000001000c */
.L_x_3803:
[----:B------:R-:W-:Y:S05]  /*11000*/  WARPSYNC.ALL ;  /* 0x0000000000007948 */ /* 0x000fea0003800000 */
[----:B------:R-:W3:Y:S08]  /*11010*/  S2UR UR5, SR_CgaCtaId ;  /* 0x00000000000579c3 */ /* 0x000ef00000008800 */
[----:B------:R-:W-:Y:S06]  /*11020*/  BAR.SYNC.DEFER_BLOCKING 0x5, 0x120 ;  /* 0x0144800000007b1d */ /* 0x000fec0000010000 */
[----:B------:R-:W-:Y:S01]  /*11030*/  UMOV UR4, 0x400 ;  /* 0x0000040000047882 */ /* 0x000fe20000000000 */
[----:B------:R-:W-:Y:S01]  /*11040*/  BSSY B0, `(.L_x_3880) ;  /* 0x0000293000007945 */ /* 0x000fe20003800000 */
[----:B---3--:R-:W-:-:S06]  /*11050*/  ULEA UR4, UR5, UR4, 0x18 ;  /* 0x0000000405047291 */ /* 0x008fcc000f8ec03f */
[----:B------:R-:W-:-:S05]  /*11060*/  IMAD.U32 R18, RZ, RZ, UR4 ;  /* 0x00000004ff127e24 */ /* 0x000fca000f8e00ff */
[----:B------:R3:W4:Y:S01]  /*11070*/  LDS.128 R200, [R18+0x228d0] ;  /* 0x0228d00012c87984 */ /* 0x0007220000000c00 */
[----:B------:R-:W-:Y:S06]  /*11080*/  BAR.ARV 0x4, 0x120 ;  /* 0x0104800000007b1d */ /* 0x000fec0000002000 */
[----:B------:R-:W-:Y:S05]  /*11090*/  @P1 BRA `(.L_x_3881) ;  /* 0x0000001c00501947 */ /* 0x000fea0003800000 */
[----:B------:R-:W3:Y:S01]  /*110a0*/  LDL R10, [R1+0xc] ;  /* 0x00000c00010a7983 */ /* 0x000ee20000100800 */
[----:B------:R-:W-:Y:S05]  /*110b0*/  WARPSYNC.ALL ;  /* 0x0000000000007948 */ /* 0x000fea0003800000 */
[----:B------:R-:W0:Y:S01]  /*110c0*/  S2R R11, SR_SWINHI ;  /* 0x00000000000b7919 */ /* 0x000e220000002f00 */
        /* <DEDUP_REMOVED lines=18> */
[----:B012---:R-:W-:Y:S02]  /*111f0*/  MOV R13, R11 ;  /* 0x0000000b000d7202 */ /* 0x007fe40000000f00 */
        /* <DEDUP_REMOVED lines=22> */
[----:B------:R-:W-:Y:S01]  /*11360*/  F2FP.BF16.F32.PACK_AB R147, R0, R150 ;  /* 0x000000960093723e */ /* 0x000fe200000010ff */
[----:B------:R-:W-:Y:S01]  /*11370*/  BAR.SYNC.DEFER_BLOCKING 0x1, 0x100 ;  /* 0x0044000000007b1d */ /* 0x000fe20000010000 */
[----:B---3--:R-:W-:-:S03]  /*11380*/  IMAD.WIDE R126, R10, 0x2, R12 ;  /* 0x000000020a7e7825 */ /* 0x008fc600078e020c */
[C---:B------:R-:W-:Y:S02]  /*11390*/  IADD3 R173, P1, R126.reuse, 0x20, RZ ;  /* 0x000000207ead7810 */ /* 0x040fe40007f3e0ff */
[C---:B------:R-:W-:Y:S02]  /*113a0*/  IADD3 R175, P2, R126.reuse, 0x40, RZ ;  /* 0x000000407eaf7810 */ /* 0x040fe40007f5e0ff */
[----:B------:R-:W-:Y:S01]  /*113b0*/  LOP3.LUT R20, R173, 0x380, RZ, 0xc0, !PT ;  /* 0x00000380ad147812 */ /* 0x000fe200078ec0ff */
[--C-:B------:R-:W-:Y:S01]  /*113c0*/  IMAD.X R21, RZ, RZ, R127.reuse, P1 ;  /* 0x000000ffff157224 */ /* 0x100fe200008e067f */
[----:B------:R-:W-:Y:S01]  /*113d0*/  IADD3 R183, P0, R126, 0x4040, RZ ;  /* 0x000040407eb77810 */ /* 0x000fe20007f1e0ff */
[--C-:B-----5:R-:W-:Y:S01]  /*113e0*/  IMAD.X R31, RZ, RZ, R127.reuse, P2 ;  /* 0x000000ffff1f7224 */ /* 0x120fe200010e067f */
[----:B------:R-:W-:Y:S02]  /*113f0*/  SHF.R.U64 R20, R20, 0x3, RZ ;  /* 0x0000000314147819 */ /* 0x000fe400000012ff */
[----:B------:R-:W-:Y:S01]  /*11400*/  IADD3 R102, P2, R126, 0x8000, RZ ;  /* 0x000080007e667810 */ /* 0x000fe20007f5e0ff */
[----:B------:R-:W-:Y:S01]  /*11410*/  IMAD.X R95, RZ, RZ, R127, P0 ;  /* 0x000000ffff5f7224 */ /* 0x000fe200000e067f */
[----:B------:R-:W-:-:S02]  /*11420*/  LOP3.LUT R20, R20, R173, RZ, 0x3c, !PT ;  /* 0x000000ad14147212 */ /* 0x000fc400078e3cff */
[----:B------:R-:W-:Y:S01]  /*11430*/  IADD3 R177, P3, R126, 0x60, RZ ;  /* 0x000000607eb17810 */ /* 0x000fe20007f7e0ff */
[--C-:B------:R-:W-:Y:S01]  /*11440*/  IMAD.X R103, RZ, RZ, R127.reuse, P2 ;  /* 0x000000ffff677224 */ /* 0x100fe200010e067f */
[----:B------:R-:W-:Y:S02]  /*11450*/  LOP3.LUT R173, R102, 0x380, RZ, 0xc0, !PT ;  /* 0x0000038066ad7812 */ /* 0x000fe400078ec0ff */
[----:B------:R-:W-:Y:S02]  /*11460*/  LOP3.LUT R30, R175, 0x380, RZ, 0xc0, !PT ;  /* 0x00000380af1e7812 */ /* 0x000fe400078ec0ff */
[C---:B------:R-:W-:Y:S02]  /*11470*/  IADD3 R179, P4, R126.reuse, 0x4000, RZ ;  /* 0x000040007eb37810 */ /* 0x040fe40007f9e0ff */
[----:B------:R-:W-:Y:S02]  /*11480*/  LOP3.LUT R38, R177, 0x380, RZ, 0xc0, !PT ;  /* 0x00000380b1267812 */ /* 0x000fe400078ec0ff */
[----:B------:R-:W-:Y:S01]  /*11490*/  SHF.R.U64 R173, R173, 0x3, RZ ;  /* 0x00000003adad7819 */ /* 0x000fe200000012ff */
[----:B------:R-:W-:Y:S01]  /*114a0*/  IMAD.X R87, RZ, RZ, R127, P4 ;  /* 0x000000ffff577224 */ /* 0x000fe200020e067f */
[----:B------:R-:W-:-:S02]  /*114b0*/  LOP3.LUT R15, R126, 0x380, RZ, 0xc0, !PT ;  /* 0x000003807e0f7812 */ /* 0x000fc400078ec0ff */
[----:B------:R-:W-:Y:S02]  /*114c0*/  IADD3.X R39, RZ, R127, RZ, P3, !PT ;  /* 0x0000007fff277210 */ /* 0x000fe40001ffe4ff */
[C---:B------:R-:W-:Y:S02]  /*114d0*/  IADD3 R10, P0, R126.reuse, 0xc000, RZ ;  /* 0x0000c0007e0a7810 */ /* 0x040fe40007f1e0ff */
[C---:B------:R-:W-:Y:S02]  /*114e0*/  IADD3 R181, P5, R126.reuse, 0x4020, RZ ;  /* 0x000040207eb57810 */ /* 0x040fe40007fbe0ff */
[C---:B------:R-:W-:Y:S01]  /*114f0*/  IADD3 R185, P1, R126.reuse, 0x4060, RZ ;  /* 0x000040607eb97810 */ /* 0x040fe20007f3e0ff */
[--C-:B------:R-:W-:Y:S01]  /*11500*/  IMAD.X R119, RZ, RZ, R127.reuse, P0 ;  /* 0x000000ffff777224 */ /* 0x100fe200000e067f */
[C---:B------:R-:W-:Y:S01]  /*11510*/  IADD3 R106, P3, R126.reuse, 0x8020, RZ ;  /* 0x000080207e6a7810 */ /* 0x040fe20007f7e0ff */
[--C-:B------:R-:W-:Y:S01]  /*11520*/  IMAD.X R91, RZ, RZ, R127.reuse, P5 ;  /* 0x000000ffff5b7224 */ /* 0x100fe200028e067f */
[----:B------:R-:W-:Y:S01]  /*11530*/  IADD3 R151, P2, R126, 0xc040, RZ ;  /* 0x0000c0407e977810 */ /* 0x000fe20007f5e0ff */
[--C-:B------:R-:W-:Y:S01]  /*11540*/  IMAD.X R99, RZ, RZ, R127.reuse, P1 ;  /* 0x000000ffff637224 */ /* 0x100fe200008e067f */
[----:B------:R-:W-:Y:S01]  /*11550*/  SHF.R.U64 R30, R30, 0x3, RZ ;  /* 0x000000031e1e7819 */ /* 0x000fe200000012ff */
[--C-:B------:R-:W-:Y:S01]  /*11560*/  IMAD.X R107, RZ, RZ, R127.reuse, P3 ;  /* 0x000000ffff6b7224 */ /* 0x100fe200018e067f */
[----:B------:R-:W-:Y:S01]  /*11570*/  SHF.R.U64 R38, R38, 0x3, RZ ;  /* 0x0000000326267819 */ /* 0x000fe200000012ff */
[----:B------:R-:W-:Y:S01]  /*11580*/  IMAD.X R11, RZ, RZ, R127, P2 ;  /* 0x000000ffff0b7224 */ /* 0x000fe200010e067f */
[----:B------:R-:W-:-:S02]  /*11590*/  LOP3.LUT R102, R173, R102, RZ, 0x3c, !PT ;  /* 0x00000066ad667212 */ /* 0x000fc400078e3cff */
[----:B------:R-:W-:Y:S02]  /*115a0*/  IADD3 R110, P4, R126, 0x8040, RZ ;  /* 0x000080407e6e7810 */ /* 0x000fe40007f9e0ff */
[----:B------:R-:W-:Y:S02]  /*115b0*/  SHF.R.U64 R15, R15, 0x3, RZ ;  /* 0x000000030f0f7819 */ /* 0x000fe400000012ff */
[----:B------:R-:W-:Y:S01]  /*115c0*/  LOP3.LUT R86, R179, 0x380, RZ, 0xc0, !PT ;  /* 0x00000380b3567812 */ /* 0x000fe200078ec0ff */
[----:B------:R-:W-:Y:S01]  /*115d0*/  IMAD.X R111, RZ, RZ, R127, P4 ;  /* 0x000000ffff6f7224 */ /* 0x000fe200020e067f */
[----:B------:R-:W-:Y:S02]  /*115e0*/  LOP3.LUT R173, R10, 0x380, RZ, 0xc0, !PT ;  /* 0x000003800aad7812 */ /* 0x000fe400078ec0ff */
[----:B------:R-:W-:Y:S02]  /*115f0*/  LOP3.LUT R30, R30, R175, RZ, 0x3c, !PT ;  /* 0x000000af1e1e7212 */ /* 0x000fe400078e3cff */
[----:B------:R-:W-:-:S02]  /*11600*/  LOP3.LUT R90, R181, 0x380, RZ, 0xc0, !PT ;  /* 0x00000380b55a7812 */ /* 0x000fc400078ec0ff */
[----:B------:R-:W-:Y:S02]  /*11610*/  LOP3.LUT R174, R151, 0x380, RZ, 0xc0, !PT ;  /* 0x0000038097ae7812 */ /* 0x000fe400078ec0ff */
[----:B------:R-:W-:Y:S02]  /*11620*/  LOP3.LUT R94, R183, 0x380, RZ, 0xc0, !PT ;  /* 0x00000380b75e7812 */ /* 0x000fe400078ec0ff */
[----:B------:R-:W-:Y:S02]  /*11630*/  LOP3.LUT R175, R106, 0x380, RZ, 0xc0, !PT ;  /* 0x000003806aaf7812 */ /* 0x000fe400078ec0ff */
[C---:B------:R-:W-:Y:S02]  /*11640*/  IADD3 R114, P5, R126.reuse, 0x8060, RZ ;  /* 0x000080607e727810 */ /* 0x040fe40007fbe0ff */
[C---:B------:R-:W-:Y:S02]  /*11650*/  IADD3 R122, P1, R126.reuse, 0xc020, RZ ;  /* 0x0000c0207e7a7810 */ /* 0x040fe40007f3e0ff */
[----:B------:R-:W-:Y:S01]  /*11660*/  IADD3 R14, P3, R126, 0xc060, RZ ;  /* 0x0000c0607e0e7810 */ /* 0x000fe20007f7e0ff */
[--C-:B------:R-:W-:Y:S01]  /*11670*/  IMAD.X R115, RZ, RZ, R127.reuse, P5 ;  /* 0x000000ffff737224 */ /* 0x100fe200028e067f */
[----:B------:R-:W-:Y:S01]  /*11680*/  LOP3.LUT R38, R38, R177, RZ, 0x3c, !PT ;  /* 0x000000b126267212 */ /* 0x000fe200078e3cff */
[----:B------:R-:W-:Y:S01]  /*11690*/  IMAD.X R123, RZ, RZ, R127, P1 ;  /* 0x000000ffff7b7224 */ /* 0x000fe200008e067f */
[----:B------:R-:W-:-:S02]  /*116a0*/  LOP3.LUT R98, R185, 0x380, RZ, 0xc0, !PT ;  /* 0x00000380b9627812 */ /* 0x000fc400078ec0ff */
[----:B------:R-:W-:Y:S01]  /*116b0*/  LOP3.LUT R126, R15, R126, RZ, 0x3c, !PT ;  /* 0x0000007e0f7e7212 */ /* 0x000fe200078e3cff */
[----:B------:R-:W-:Y:S01]  /*116c0*/  IMAD.X R15, RZ, RZ, R127, P3 ;  /* 0x000000ffff0f7224 */ /* 0x000fe200018e067f */
[----:B------:R-:W-:Y:S02]  /*116d0*/  SHF.R.U64 R86, R86, 0x3, RZ ;  /* 0x0000000356567819 */ /* 0x000fe400000012ff */
[----:B------:R-:W-:Y:S02]  /*116e0*/  LOP3.LUT R177, R110, 0x380, RZ, 0xc0, !PT ;  /* 0x000003806eb17812 */ /* 0x000fe400078ec0ff */
[----:B------:R-:W-:Y:S02]  /*116f0*/  SHF.R.U64 R173, R173, 0x3, RZ ;  /* 0x00000003adad7819 */ /* 0x000fe400000012ff */
[----:B------:R-:W-:Y:S02]  /*11700*/  SHF.R.U64 R90, R90, 0x3, RZ ;  /* 0x000000035a5a7819 */ /* 0x000fe400000012ff */
[----:B------:R-:W-:-:S02]  /*11710*/  SHF.R.U64 R174, R174, 0x3, RZ ;  /* 0x00000003aeae7819 */ /* 0x000fc400000012ff */
[----:B------:R-:W-:Y:S02]  /*11720*/  SHF.R.U64 R94, R94, 0x3, RZ ;  /* 0x000000035e5e7819 */ /* 0x000fe400000012ff */
[----:B------:R-:W-:Y:S02]  /*11730*/  SHF.R.U64 R175, R175, 0x3, RZ ;  /* 0x00000003afaf7819 */ /* 0x000fe400000012ff */
[----:B------:R-:W-:Y:S02]  /*11740*/  SHF.R.U64 R98, R98, 0x3, RZ ;  /* 0x0000000362627819 */ /* 0x000fe400000012ff */
[----:B------:R-:W-:Y:S02]  /*11750*/  LOP3.LUT R86, R86, R179, RZ, 0x3c, !PT ;  /* 0x000000b356567212 */ /* 0x000fe400078e3cff */
[----:B------:R-:W-:Y:S02]  /*11760*/  SHF.R.U64 R177, R177, 0x3, RZ ;  /* 0x00000003b1b17819 */ /* 0x000fe400000012ff */
[----:B------:R-:W-:-:S02]  /*11770*/  LOP3.LUT R118, R173, R10, RZ, 0x3c, !PT ;  /* 0x0000000aad767212 */ /* 0x000fc400078e3cff */
[----:B------:R-:W-:Y:S02]  /*11780*/  MOV R126, R126 ;  /* 0x0000007e007e7202 */ /* 0x000fe40000000f00 */
[----:B------:R-:W-:Y:S02]  /*11790*/  LOP3.LUT R90, R90, R181, RZ, 0x3c, !PT ;  /* 0x000000b55a5a7212 */ /* 0x000fe400078e3cff */
[----:B------:R-:W-:Y:S01]  /*117a0*/  LOP3.LUT R179, R114, 0x380, RZ, 0xc0, !PT ;  /* 0x0000038072b37812 */ /* 0x000fe200078ec0ff */
[----:B------:R0:W-:Y:S01]  /*117b0*/  STSM.16.M88.4 [R126], R24 ;  /* 0x000000187e007844 */ /* 0x0001e20000000200 */
[----:B------:R-:W-:Y:S02]  /*117c0*/  LOP3.LUT R10, R174, R151, RZ, 0x3c, !PT ;  /* 0x00000097ae0a7212 */ /* 0x000fe400078e3cff */
[----:B------:R-:W-:Y:S02]  /*117d0*/  MOV R21, R20 ;  /* 0x0000001400157202 */ /* 0x000fe40000000f00 */
[----:B------:R-:W-:-:S02]  /*117e0*/  LOP3.LUT R94, R94, R183, RZ, 0x3c, !PT ;  /* 0x000000b75e5e7212 */ /* 0x000fc400078e3cff */
[----:B------:R-:W-:Y:S01]  /*117f0*/  LOP3.LUT R106, R175, R106, RZ, 0x3c, !PT ;  /* 0x0000006aaf6a7212 */ /* 0x000fe200078e3cff */
[----:B------:R-:W-:Y:S01]  /*11800*/  STSM.16.M88.4 [R21], R32 ;  /* 0x0000002015007844 */ /* 0x000fe20000000200 */
[----:B------:R-:W-:Y:S02]  /*11810*/  MOV R30, R30 ;  /* 0x0000001e001e7202 */ /* 0x000fe40000000f00 */
[----:B------:R-:W-:Y:S02]  /*11820*/  LOP3.LUT R98, R98, R185, RZ, 0x3c, !PT ;  /* 0x000000b962627212 */ /* 0x000fe400078e3cff */
[----:B------:R-:W-:Y:S01]  /*11830*/  LOP3.LUT R175, R122, 0x380, RZ, 0xc0, !PT ;  /* 0x000003807aaf7812 */ /* 0x000fe200078ec0ff */
[----:B------:R1:W-:Y:S01]  /*11840*/  STSM.16.M88.4 [R30], R40 ;  /* 0x000000281e007844 */ /* 0x0003e20000000200 */
[----:B------:R-:W-:Y:S02]  /*11850*/  MOV R38, R38 ;  /* 0x0000002600267202 */ /* 0x000fe40000000f00 */
[----:B------:R-:W-:-:S02]  /*11860*/  LOP3.LUT R110, R177, R110, RZ, 0x3c, !PT ;  /* 0x0000006eb16e7212 */ /* 0x000fc400078e3cff */
[----:B------:R-:W-:Y:S01]  /*11870*/  MOV R86, R86 ;  /* 0x0000005600567202 */ /* 0x000fe20000000f00 */
[----:B------:R-:W-:Y:S01]  /*11880*/  STSM.16.M88.4 [R38], R48 ;  /* 0x0000003026007844 */ /* 0x000fe20000000200 */
[----:B------:R-:W-:Y:S02]  /*11890*/  SHF.R.U64 R179, R179, 0x3, RZ ;  /* 0x00000003b3b37819 */ /* 0x000fe400000012ff */
[----:B------:R-:W-:Y:S01]  /*118a0*/  LOP3.LUT R177, R14, 0x380, RZ, 0xc0, !PT ;  /* 0x000003800eb17812 */ /* 0x000fe200078ec0ff */
[----:B------:R-:W-:Y:S01]  /*118b0*/  STSM.16.M88.4 [R86], R56 ;  /* 0x0000003856007844 */ /* 0x000fe20000000200 */
[----:B------:R-:W-:Y:S02]  /*118c0*/  MOV R90, R90 ;  /* 0x0000005a005a7202 */ /* 0x000fe40000000f00 */
[----:B------:R-:W-:Y:S02]  /*118d0*/  MOV R20, R10 ;  /* 0x0000000a00147202 */ /* 0x000fe40000000f00 */
[----:B------:R-:W-:Y:S01]  /*118e0*/  MOV R94, R94 ;  /* 0x0000005e005e7202 */ /* 0x000fe20000000f00 */
[----:B------:R-:W-:Y:S01]  /*118f0*/  STSM.16.M88.4 [R90], R64 ;  /* 0x000000405a007844 */ /* 0x000fe20000000200 */
[----:B------:R-:W-:-:S02]  /*11900*/  F2FP.BF16.F32.PACK_AB R10, R77, R159 ;  /* 0x0000009f4d0a723e */ /* 0x000fc400000010ff */
[----:B------:R-:W-:Y:S02]  /*11910*/  F2FP.BF16.F32.PACK_AB R11, R79, R78 ;  /* 0x0000004e4f0b723e */ /* 0x000fe400000010ff */
[----:B------:R-:W-:Y:S02]  /*11920*/  SHF.R.U64 R175, R175, 0x3, RZ ;  /* 0x00000003afaf7819 */ /* 0x000fe400000012ff */
[----:B------:R-:W-:Y:S01]  /*11930*/  MOV R98, R98 ;  /* 0x0000006200627202 */ /* 0x000fe20000000f00 */
[----:B------:R2:W-:Y:S01]  /*11940*/  STSM.16.M88.4 [R94], R8 ;  /* 0x000000085e007844 */ /* 0x0005e20000000200 */
[----:B0-----:R-:W-:Y:S01]  /*11950*/  F2FP.BF16.F32.PACK_AB R24, R81, R160 ;  /* 0x000000a05118723e */ /* 0x001fe200000010ff */
[----:B------:R-:W-:Y:S01]  /*11960*/  IMAD.MOV.U32 R81, RZ, RZ, RZ ;  /* 0x000000ffff517224 */ /* 0x000fe200078e00ff */
[----:B------:R-:W-:Y:S02]  /*11970*/  F2FP.BF16.F32.PACK_AB R25, R83, R82 ;  /* 0x000000525319723e */ /* 0x000fe400000010ff */
[----:B------:R-:W-:-:S02]  /*11980*/  F2FP.BF16.F32.PACK_AB R26, R85, R161 ;  /* 0x000000a1551a723e */ /* 0x000fc400000010ff */
[----:B------:R-:W-:Y:S02]  /*11990*/  F2FP.BF16.F32.PACK_AB R27, R54, R46 ;  /* 0x0000002e361b723e */ /* 0x000fe400000010ff */
[----:B------:R-:W-:Y:S02]  /*119a0*/  LOP3.LUT R114, R179, R114, RZ, 0x3c, !PT ;  /* 0x00000072b3727212 */ /* 0x000fe400078e3cff */
[----:B------:R-:W-:Y:S01]  /*119b0*/  SHF.R.U64 R177, R177, 0x3, RZ ;  /* 0x00000003b1b17819 */ /* 0x000fe200000012ff */
[----:B------:R0:W-:Y:S01]  /*119c0*/  STSM.16.M88.4 [R98], R24 ;  /* 0x0000001862007844 */ /* 0x0001e20000000200 */
[----:B------:R-:W-:Y:S02]  /*119d0*/  MOV R102, R102 ;  /* 0x0000006600667202 */ /* 0x000fe40000000f00 */
[----:B-1----:R-:W-:Y:S02]  /*119e0*/  F2FP.BF16.F32.PACK_AB R30, R93, R163 ;  /* 0x000000a35d1e723e */ /* 0x002fe400000010ff */
[----:B------:R-:W-:-:S02]  /*119f0*/  F2FP.BF16.F32.PACK_AB R31, R88, R84 ;  /* 0x00000054581f723e */ /* 0x000fc400000010ff */
[----:B------:R-:W-:Y:S02]  /*11a00*/  LOP3.LUT R122, R175, R122, RZ, 0x3c, !PT ;  /* 0x0000007aaf7a7212 */ /* 0x000fe400078e3cff */
[----:B------:R-:W-:Y:S01]  /*11a10*/  MOV R106, R106 ;  /* 0x0000006a006a7202 */ /* 0x000fe20000000f00 */
[----:B------:R1:W-:Y:S01]  /*11a20*/  STSM.16.M88.4 [R102], R28 ;  /* 0x0000001c66007844 */ /* 0x0003e20000000200 */
[----:B------:R-:W-:Y:S02]  /*11a30*/  F2FP.BF16.F32.PACK_AB R32, R97, R164 ;  /* 0x000000a46120723e */ /* 0x000fe400000010ff */
[----:B------:R-:W-:Y:S02]  /*11a40*/  F2FP.BF16.F32.PACK_AB R33, R96, R92 ;  /* 0x0000005c6021723e */ /* 0x000fe400000010ff */
[----:B------:R-:W-:Y:S02]  /*11a50*/  F2FP.BF16.F32.PACK_AB R34, R101, R165 ;  /* 0x000000a56522723e */ /* 0x000fe400000010ff */
[----:B------:R-:W-:-:S02]  /*11a60*/  F2FP.BF16.F32.PACK_AB R35, R104, R100 ;  /* 0x000000646823723e */ /* 0x000fc400000010ff */
[----:B------:R-:W-:Y:S02]  /*11a70*/  MOV R110, R110 ;  /* 0x0000006e006e7202 */ /* 0x000fe40000000f00 */
[----:B--2---:R-:W-:Y:S01]  /*11a80*/  F2FP.BF16.F32.PACK_AB R8, R105, R166 ;  /* 0x000000a66908723e */ /* 0x004fe200000010ff */
[----:B------:R1:W-:Y:S01]  /*11a90*/  STSM.16.M88.4 [R106], R32 ;  /* 0x000000206a007844 */ /* 0x0003e20000000200 */
[----:B------:R-:W-:Y:S02]  /*11aa0*/  F2FP.BF16.F32.PACK_AB R9, R112, R108 ;  /* 0x0000006c7009723e */ /* 0x000fe400000010ff */
[----:B------:R-:W-:Y:S02]  /*11ab0*/  F2FP.BF16.F32.PACK_AB R10, R109, R167 ;  /* 0x000000a76d0a723e */ /* 0x000fe400000010ff */
[----:B------:R-:W-:Y:S02]  /*11ac0*/  F2FP.BF16.F32.PACK_AB R11, R120, R116 ;  /* 0x00000074780b723e */ /* 0x000fe400000010ff */
[----:B------:R-:W-:-:S02]  /*11ad0*/  LOP3.LUT R14, R177, R14, RZ, 0x3c, !PT ;  /* 0x0000000eb10e7212 */ /* 0x000fc400078e3cff */
[----:B------:R-:W-:Y:S01]  /*11ae0*/  MOV R114, R114 ;  /* 0x0000007200727202 */ /* 0x000fe20000000f00 */
[----:B------:R1:W-:Y:S01]  /*11af0*/  STSM.16.M88.4 [R110], R8 ;  /* 0x000000086e007844 */ /* 0x0003e20000000200 */
[----:B0-----:R-:W-:Y:S02]  /*11b00*/  F2FP.BF16.F32.PACK_AB R24, R113, R168 ;  /* 0x000000a87118723e */ /* 0x001fe400000010ff */
[----:B------:R-:W-:Y:S02]  /*11b10*/  F2FP.BF16.F32.PACK_AB R25, R128, R124 ;  /* 0x0000007c8019723e */ /* 0x000fe400000010ff */
[----:B------:R-:W-:Y:S02]  /*11b20*/  F2FP.BF16.F32.PACK_AB R26, R117, R169 ;  /* 0x000000a9751a723e */ /* 0x000fe400000010ff */
[----:B------:R-:W-:Y:S02]  /*11b30*/  F2FP.BF16.F32.PACK_AB R27, R153, R152 ;  /* 0x00000098991b723e */ /* 0x000fe400000010ff */
[----:B------:R-:W-:-:S02]  /*11b40*/  MOV R118, R118 ;  /* 0x0000007600767202 */ /* 0x000fc40000000f00 */
[----:B------:R-:W-:Y:S01]  /*11b50*/  F2FP.BF16.F32.PACK_AB R38, R125, R171 ;  /* 0x000000ab7d26723e */ /* 0x000fe200000010ff */
[----:B------:R1:W-:Y:S01]  /*11b60*/  STSM.16.M88.4 [R114], R24 ;  /* 0x0000001872007844 */ /* 0x0003e20000000200 */
[----:B------:R-:W-:Y:S02]  /*11b70*/  F2FP.BF16.F32.PACK_AB R39, R157, R156 ;  /* 0x0000009c9d27723e */ /* 0x000fe400000010ff */
[----:B------:R-:W-:Y:S02]  /*11b80*/  ISETP.NE.U32.AND P0, PT, RZ, UR4, PT ;  /* 0x00000004ff007c0c */ /* 0x000fe4000bf05070 */
[----:B------:R-:W-:Y:S01]  /*11b90*/  IADD3 R6, P1, R216, UR4, RZ ;  /* 0x00000004d8067c10 */ /* 0x000fe2000ff3e0ff */
[----:B------:R1:W-:Y:S01]  /*11ba0*/  STSM.16.M88.4 [R118], R36 ;  /* 0x0000002476007844 */ /* 0x0003e20000000200 */
[----:B------:R-:W-:Y:S02]  /*11bb0*/  MOV R122, R122 ;  /* 0x0000007a007a7202 */ /* 0x000fe40000000f00 */
[----:B------:R-:W-:-:S02]  /*11bc0*/  F2FP.BF16.F32.PACK_AB R173, R131, R130 ;  /* 0x0000008283ad723e */ /* 0x000fc400000010ff */
[----:B------:R-:W-:Y:S02]  /*11bd0*/  F2FP.BF16.F32.PACK_AB R174, R133, R132 ;  /* 0x0000008485ae723e */ /* 0x000fe400000010ff */
[----:B------:R-:W-:Y:S02]  /*11be0*/  F2FP.BF16.F32.PACK_AB R175, R135, R134 ;  /* 0x0000008687af723e */ /* 0x000fe400000010ff */
[----:B------:R-:W-:Y:S02]  /*11bf0*/  MOV R14, R14 ;  /* 0x0000000e000e7202 */ /* 0x000fe40000000f00 */
[----:B------:R-:W-:Y:S01]  /*11c00*/  ISETP.NE.AND.EX P0, PT, RZ, UR5, PT, P0 ;  /* 0x00000005ff007c0c */ /* 0x000fe2000bf05300 */
[----:B------:R1:W-:Y:S01]  /*11c10*/  STSM.16.M88.4 [R122], R172 ;  /* 0x000000ac7a007844 */ /* 0x0003e20000000200 */
[----:B------:R-:W-:Y:S01]  /*11c20*/  IADD3.X R7, R217, UR5, RZ, P1, !PT ;  /* 0x00000005d9077c10 */ /* 0x000fe20008ffe4ff */
[----:B------:R-:W-:Y:S02]  /*11c30*/  ULDC.64 UR4, c[0x0][0xbe0] ;  /* 0x0002f80000047ab9 */ /* 0x000fe40000000a00 */
        /* <DEDUP_REMOVED lines=13> */
[----:B------:R-:W-:Y:S01]  /*11d10*/  IADD3 R15, P4, R12, 0x1000, RZ ;  /* 0x000010000c0f7810 */ /* 0x000fe20007f9e0ff */
[----:B------:R-:W-:-:S12]  /*11d20*/  @P1 BRA `(.L_x_3882) ;  /* 0x0000000000101947 */ /* 0x000fd80003800000 */
[----:B------:R-:W-:Y:S05]  /*11d30*/  @!P0 BRA `(.L_x_3882) ;  /* 0x00000000000c8947 */ /* 0x000fea0003800000 */
[----:B------:R-:W2:Y:S04]  /*11d40*/  LDG.E R0, desc[UR40][R6.64] ;  /* 0x0000002806007981 */ /* 0x000ea8000c1e1900 */
[----:B-----5:R-:W2:Y:S02]  /*11d50*/  LDG.E R79, desc[UR40][R6.64+0x4] ;  /* 0x00000428064f7981 */ /* 0x020ea4000c1e1900 */
[----:B--2---:R-:W-:-:S07]  /*11d60*/  IMAD.IADD R79, R79, 0x1, -R0 ;  /* 0x000000014f4f7824 */ /* 0x004fce00078e0a00 */
.L_x_3882:
[----:B------:R-:W-:Y:S01]  /*11d70*/  SHF.R.S32.HI R78, RZ, 0x1f, R213 ;  /* 0x0000001fff4e7819 */ /* 0x000fe200000114d5 */
[----:B------:R-:W-:Y:S01]  /*11d80*/  ULDC.64 UR4, c[0x0][0xb70] ;  /* 0x0002dc0000047ab9 */ /* 0x000fe20000000a00 */
[----:B-----5:R-:W-:Y:S01]  /*11d90*/  SHF.R.S32.HI R21, RZ, 0x1f, R81 ;  /* 0x0000001fff157819 */ /* 0x020fe20000011451 */
[----:B-1----:R-:W-:Y:S01]  /*11da0*/  IMAD R9, R228, 0x80, R212 ;  /* 0x00000080e4097824 */ /* 0x002fe200078e02d4 */
[----:B------:R-:W-:Y:S01]  /*11db0*/  MOV R20, R81 ;  /* 0x0000005100147202 */ /* 0x000fe20000000f00 */
[----:B------:R-:W-:Y:S01]  /*11dc0*/  IMAD R0, R78, UR4, RZ ;  /* 0x000000044e007c24 */ /* 0x000fe2000f8e02ff */
[----:B------:R-:W-:Y:S02]  /*11dd0*/  SEL R235, R235, RZ, !P0 ;  /* 0x000000ffebeb7207 */ /* 0x000fe40004000000 */
[----:B------:R-:W-:Y:S01]  /*11de0*/  SEL R83, R218, RZ, !P0 ;  /* 0x000000ffda537207 */ /* 0x000fe20004000000 */
[C---:B------:R-:W-:Y:S01]  /*11df0*/  IMAD R5, R213.reuse, UR5, R0 ;  /* 0x00000005d5057c24 */ /* 0x040fe2000f8e0200 */
[C---:B------:R-:W-:Y:S01]  /*11e00*/  IADD3 R29, P0, R12.reuse, 0x3000, RZ ;  /* 0x000030000c1d7810 */ /* 0x040fe20007f1e0ff */
[----:B------:R-:W-:Y:S01]  /*11e10*/  IMAD.WIDE.U32 R6, R213, UR4, R20 ;  /* 0x00000004d5067c25 */ /* 0x000fe2000f8e0014 */
[----:B------:R-:W-:Y:S01]  /*11e20*/  ULDC.64 UR4, c[0x0][0xb78] ;  /* 0x0002de0000047ab9 */ /* 0x000fe20000000a00 */
[----:B------:R-:W-:-:S02]  /*11e30*/  IADD3 R25, P5, R12, 0x2000, RZ ;  /* 0x000020000c197810 */ /* 0x000fc40007fbe0ff */
[----:B------:R-:W-:Y:S01]  /*11e40*/  IMAD.IADD R7, R7, 0x1, R5 ;  /* 0x0000000107077824 */ /* 0x000fe200078e0205 */
[C---:B------:R-:W-:Y:S01]  /*11e50*/  IADD3 R37, P2, R12.reuse, 0x5000, RZ ;  /* 0x000050000c257810 */ /* 0x040fe20007f5e0ff */
[----:B------:R-:W-:Y:S01]  /*11e60*/  IMAD R0, R235, UR4, RZ ;  /* 0x00000004eb007c24 */ /* 0x000fe2000f8e02ff */
[----:B------:R-:W-:Y:S01]  /*11e70*/  IADD3 R33, P1, R12, 0x4000, RZ ;  /* 0x000040000c217810 */ /* 0x000fe20007f3e0ff */
[----:B------:R-:W-:Y:S01]  /*11e80*/  IMAD.WIDE.U32 R6, R83, UR4, R6 ;  /* 0x0000000453067c25 */ /* 0x000fe2000f8e0006 */
[----:B------:R-:W-:Y:S02]  /*11e90*/  LOP3.LUT R28, R29, 0x380, RZ, 0xc0, !PT ;  /* 0x000003801d1c7812 */ /* 0x000fe400078ec0ff */
[----:B------:R-:W-:Y:S01]  /*11ea0*/  LOP3.LUT R14, R15, 0x380, RZ, 0xc0, !PT ;  /* 0x000003800f0e7812 */ /* 0x000fe200078ec0ff */
[----:B------:R-:W-:Y:S01]  /*11eb0*/  IMAD R8, R83, UR5, R0 ;  /* 0x0000000553087c24 */ /* 0x000fe2000f8e0200 */
[----:B------:R-:W-:Y:S01]  /*11ec0*/  LOP3.LUT R24, R25, 0x380, RZ, 0xc0, !PT ;  /* 0x0000038019187812 */ /* 0x000fe200078ec0ff */
[----:B------:R-:W-:Y:S01]  /*11ed0*/  ULDC.64 UR4, c[0x0][0xb40] ;  /* 0x0002d00000047ab9 */ /* 0x000fe20000000a00 */
[----:B------:R-:W-:-:S02]  /*11ee0*/  SHF.R.S32.HI R5, RZ, 0x1f, R9 ;  /* 0x0000001fff057819 */ /* 0x000fc40000011409 */
[----:B------:R-:W-:Y:S02]  /*11ef0*/  IADD3 R0, P3, R9, R6, RZ ;  /* 0x0000000609007210 */ /* 0x000fe40007f7e0ff */
[----:B------:R-:W-:Y:S02]  /*11f00*/  LOP3.LUT R36, R37, 0x380, RZ, 0xc0, !PT ;  /* 0x0000038025247812 */ /* 0x000fe400078ec0ff */
[----:B------:R-:W-:Y:S02]  /*11f10*/  LOP3.LUT R32, R33, 0x380, RZ, 0xc0, !PT ;  /* 0x0000038021207812 */ /* 0x000fe400078ec0ff */
[----:B------:R-:W-:Y:S02]  /*11f20*/  SHF.R.U64 R28, R28, 0x3, RZ ;  /* 0x000000031c1c7819 */ /* 0x000fe400000012ff */
[----:B------:R-:W-:Y:S02]  /*11f30*/  SHF.R.U64 R14, R14, 0x3, RZ ;  /* 0x000000030e0e7819 */ /* 0x000fe400000012ff */
[----:B------:R-:W-:-:S02]  /*11f40*/  SHF.R.U64 R24, R24, 0x3, RZ ;  /* 0x0000000318187819 */ /* 0x000fc400000012ff */
[----:B------:R-:W-:Y:S02]  /*11f50*/  IADD3.X R5, R5, R7, R8, P3, !PT ;  /* 0x0000000705057210 */ /* 0x000fe40001ffe408 */
[----:B------:R-:W-:Y:S02]  /*11f60*/  SHF.R.U64 R36, R36, 0x3, RZ ;  /* 0x0000000324247819 */ /* 0x000fe400000012ff */
[----:B------:R-:W-:Y:S02]  /*11f70*/  LEA R54, P3, R0, UR4, 0x2 ;  /* 0x0000000400367c11 */ /* 0x000fe4000f8610ff */
        /* <DEDUP_REMOVED lines=15> */
[----:B------:R-:W-:Y:S02]  /*12070*/  IADD3 R49, P5, R12, 0x8000, RZ ;  /* 0x000080000c317810 */ /* 0x000fe40007fbe0ff */
[----:B------:R-:W-:Y:S01]  /*12080*/  LOP3.LUT R32, R32, R33, RZ, 0x3c, !PT ;  /* 0x0000002120207212 */ /* 0x000fe200078e3cff */
[----:B------:R-:W-:Y:S01]  /*12090*/  IMAD.X R33, RZ, RZ, R13, P1 ;  /* 0x000000ffff217224 */ /* 0x000fe200008e060d */
[C---:B------:R-:W-:Y:S02]  /*120a0*/  IADD3 R57, P2, R12.reuse, 0xb000, RZ ;  /* 0x0000b0000c397810 */ /* 0x040fe40007f5e0ff */
[----:B------:R-:W-:Y:S02]  /*120b0*/  LOP3.LUT R6, R7, 0x380, RZ, 0xc0, !PT ;  /* 0x0000038007067812 */ /* 0x000fe400078ec0ff */
[----:B------:R-:W-:-:S02]  /*120c0*/  IADD3 R53, P1, R12, 0xa000, RZ ;  /* 0x0000a0000c357810 */ /* 0x000fc40007f3e0ff */
[----:B------:R-:W-:Y:S02]  /*120d0*/  LOP3.LUT R40, R41, 0x380, RZ, 0xc0, !PT ;  /* 0x0000038029287812 */ /* 0x000fe400078ec0ff */
[----:B------:R-:W-:Y:S02]  /*120e0*/  LOP3.LUT R44, R45, 0x380, RZ, 0xc0, !PT ;  /* 0x000003802d2c7812 */ /* 0x000fe400078ec0ff */
[----:B------:R-:W-:Y:S02]  /*120f0*/  LOP3.LUT R48, R49, 0x380, RZ, 0xc0, !PT ;  /* 0x0000038031307812 */ /* 0x000fe400078ec0ff */
[----:B------:R-:W-:Y:S02]  /*12100*/  LOP3.LUT R56, R57, 0x380, RZ, 0xc0, !PT ;  /* 0x0000038039387812 */ /* 0x000fe400078ec0ff */
[----:B------:R-:W-:Y:S02]  /*12110*/  SHF.R.U64 R6, R6, 0x3, RZ ;  /* 0x0000000306067819 */ /* 0x000fe400000012ff */
[----:B------:R-:W-:-:S02]  /*12120*/  LOP3.LUT R52, R53, 0x380, RZ, 0xc0, !PT ;  /* 0x0000038035347812 */ /* 0x000fc400078ec0ff */
[----:B------:R-:W-:Y:S02]  /*12130*/  SHF.R.U64 R40, R40, 0x3, RZ ;  /* 0x0000000328287819 */ /* 0x000fe400000012ff */
[----:B------:R-:W-:Y:S02]  /*12140*/  SHF.R.U64 R44, R44, 0x3, RZ ;  /* 0x000000032c2c7819 */ /* 0x000fe400000012ff */
[----:B------:R-:W-:Y:S02]  /*12150*/  SHF.R.U64 R48, R48, 0x3, RZ ;  /* 0x0000000330307819 */ /* 0x000fe400000012ff */
[----:B------:R-:W-:Y:S02]  /*12160*/  SHF.R.U64 R56, R56, 0x3, RZ ;  /* 0x0000000338387819 */ /* 0x000fe400000012ff */
[----:B------:R-:W-:Y:S01]  /*12170*/  LOP3.LUT R6, R6, R7, RZ, 0x3c, !PT ;  /* 0x0000000706067212 */ /* 0x000fe200078e3cff */
[----:B------:R-:W-:Y:S01]  /*12180*/  IMAD.X R7, RZ, RZ, R13, P0 ;  /* 0x000000ffff077224 */ /* 0x000fe200000e060d */
        /* <DEDUP_REMOVED lines=9> */
[----:B------:R-:W-:Y:S02]  /*12220*/  LOP3.LUT P0, RZ, R237, 0x3, RZ, 0xc0, !PT ;  /* 0x00000003edff7812 */ /* 0x000fe4000780c0ff */
[----:B------:R-:W-:-:S02]  /*12230*/  IADD3 R61, P3, R12, 0xc000, RZ ;  /* 0x0000c0000c3d7810 */ /* 0x000fc40007f7e0ff */
[C---:B------:R-:W-:Y:S02]  /*12240*/  IADD3 R65, P4, R12.reuse, 0xd000, RZ ;  /* 0x0000d0000c417810 */ /* 0x040fe40007f9e0ff */
[----:B------:R-:W-:Y:S02]  /*12250*/  IADD3 R69, P5, R12, 0xe000, RZ ;  /* 0x0000e0000c457810 */ /* 0x000fe40007fbe0ff */
[----:B------:R-:W-:Y:S01]  /*12260*/  LOP3.LUT R52, R52, R53, RZ, 0x3c, !PT ;  /* 0x0000003534347212 */ /* 0x000fe200078e3cff */
[--C-:B------:R-:W-:Y:S01]  /*12270*/  IMAD.X R53, RZ, RZ, R13.reuse, P1 ;  /* 0x000000ffff357224 */ /* 0x100fe200008e060d */
[----:B------:R-:W-:Y:S02]  /*12280*/  IADD3 R5, P2, R12, 0xf000, RZ ;  /* 0x0000f0000c057810 */ /* 0x000fe40007f5e0ff */
[----:B------:R-:W-:Y:S02]  /*12290*/  ISETP.GE.OR P1, PT, R9, R79, P0 ;  /* 0x0000004f0900720c */ /* 0x000fe40000726670 */
[----:B------:R-:W-:Y:S01]  /*122a0*/  LOP3.LUT R60, R61, 0x380, RZ, 0xc0, !PT ;  /* 0x000003803d3c7812 */ /* 0x000fe200078ec0ff */
[----:B------:R-:W-:Y:S01]  /*122b0*/  IMAD.X R73, RZ, RZ, R13, P2 ;  /* 0x000000ffff497224 */ /* 0x000fe200010e060d */
[----:B------:R-:W-:-:S02]  /*122c0*/  LOP3.LUT R64, R65, 0x380, RZ, 0xc0, !PT ;  /* 0x0000038041407812 */ /* 0x000fc400078ec0ff */
[----:B------:R-:W-:Y:S02]  /*122d0*/  LOP3.LUT R68, R69, 0x380, RZ, 0xc0, !PT ;  /* 0x0000038045447812 */ /* 0x000fe400078ec0ff */
[----:B------:R-:W-:Y:S02]  /*122e0*/  LOP3.LUT R9, R12, 0x380, RZ, 0xc0, !PT ;  /* 0x000003800c097812 */ /* 0x000fe400078ec0ff */
[----:B------:R-:W-:Y:S02]  /*122f0*/  ISETP.GE.OR P0, PT, R0, R79, P0 ;  /* 0x0000004f0000720c */ /* 0x000fe40000706670 */
[----:B------:R-:W-:Y:S01]  /*12300*/  LOP3.LUT R0, R5, 0x380, RZ, 0xc0, !PT ;  /* 0x0000038005007812 */ /* 0x000fe200078ec0ff */
[----:B------:R0:W-:Y:S01]  /*12310*/  @!P1 STG.E desc[UR40][R54.64], R4 ;  /* 0x0000000436009986 */ /* 0x0001e2000c101928 */
[----:B------:R-:W-:Y:S02]  /*12320*/  SHF.R.U64 R60, R60, 0x3, RZ ;  /* 0x000000033c3c7819 */ /* 0x000fe400000012ff */
[----:B------:R-:W-:-:S02]  /*12330*/  SHF.R.U64 R64, R64, 0x3, RZ ;  /* 0x0000000340407819 */ /* 0x000fc400000012ff */
[----:B------:R-:W-:Y:S02]  /*12340*/  SHF.R.U64 R68, R68, 0x3, RZ ;  /* 0x0000000344447819 */ /* 0x000fe400000012ff */
[----:B------:R-:W-:Y:S02]  /*12350*/  SHF.R.U64 R9, R9, 0x3, RZ ;  /* 0x0000000309097819 */ /* 0x000fe400000012ff */
[----:B------:R-:W-:Y:S01]  /*12360*/  SHF.R.U64 R0, R0, 0x3, RZ ;  /* 0x0000000300007819 */ /* 0x000fe200000012ff */
[----:B------:R1:W-:Y:S01]  /*12370*/  @!P0 STG.E desc[UR40][R54.64+0x20], R3 ;  /* 0x0000200336008986 */ /* 0x0003e2000c101928 */
[----:B------:R-:W-:Y:S01]  /*12380*/  LOP3.LUT R60, R60, R61, RZ, 0x3c, !PT ;  /* 0x0000003d3c3c7212 */ /* 0x000fe200078e3cff */
[--C-:B------:R-:W-:Y:S01]  /*12390*/  IMAD.X R61, RZ, RZ, R13.reuse, P3 ;  /* 0x000000ffff3d7224 */ /* 0x100fe200018e060d */
[----:B------:R-:W-:Y:S01]  /*123a0*/  LOP3.LUT R64, R64, R65, RZ, 0x3c, !PT ;  /* 0x0000004140407212 */ /* 0x000fe200078e3cff */
[--C-:B------:R-:W-:Y:S01]  /*123b0*/  IMAD.X R65, RZ, RZ, R13.reuse, P4 ;  /* 0x000000ffff417224 */ /* 0x100fe200020e060d */
[----:B------:R-:W-:Y:S01]  /*123c0*/  LOP3.LUT R68, R68, R69, RZ, 0x3c, !PT ;  /* 0x0000004544447212 */ /* 0x000fe200078e3cff */
[----:B------:R-:W5:Y:S01]  /*123d0*/  LD.E.128 R24, desc[UR40][R24.64] ;  /* 0x0000002818187980 */ /* 0x000f62000c101d00 */
[----:B------:R-:W-:Y:S01]  /*123e0*/  LOP3.LUT R8, R9, R12, RZ, 0x3c, !PT ;  /* 0x0000000c09087212 */ /* 0x000fe200078e3cff */
[----:B------:R-:W-:Y:S01]  /*123f0*/  IMAD.MOV.U32 R9, RZ, RZ, R13 ;  /* 0x000000ffff097224 */ /* 0x000fe200078e000d */
[----:B------:R-:W-:Y:S01]  /*12400*/  IADD3.X R69, RZ, R13, RZ, P5, !PT ;  /* 0x0000000dff457210 */ /* 0x000fe20002ffe4ff */
[----:B------:R-:W5:Y:S01]  /*12410*/  LD.E.128 R28, desc[UR40][R28.64] ;  /* 0x000000281c1c7980 */ /* 0x000f62000c101d00 */
[----:B------:R-:W-:-:S03]  /*12420*/  LOP3.LUT R72, R0, R5, RZ, 0x3c, !PT ;  /* 0x0000000500487212 */ /* 0x000fc600078e3cff */
[----:B------:R-:W5:Y:S01]  /*12430*/  LD.E.128 R8, desc[UR40][R8.64] ;  /* 0x0000002808087980 */ /* 0x000f62000c101d00 */
[----:B------:R-:W-:-:S03]  /*12440*/  SHF.R.S32.HI R77, RZ, 0x1f, R205 ;  /* 0x0000001fff4d7819 */ /* 0x000fc600000114cd */
[----:B------:R-:W5:Y:S01]  /*12450*/  LD.E.128 R12, desc[UR40][R14.64] ;  /* 0x000000280e0c7980 */ /* 0x000f62000c101d00 */
[----:B------:R-:W-:-:S03]  /*12460*/  IMAD.MOV.U32 R76, RZ, RZ, R205 ;  /* 0x000000ffff4c7224 */ /* 0x000fc600078e00cd */
[----:B------:R-:W5:Y:S04]  /*12470*/  LD.E.128 R32, desc[UR40][R32.64] ;  /* 0x0000002820207980 */ /* 0x000f68000c101d00 */
[----:B------:R-:W5:Y:S04]  /*12480*/  LD.E.128 R36, desc[UR40][R36.64] ;  /* 0x0000002824247980 */ /* 0x000f68000c101d00 */
[----:B------:R-:W5:Y:S04]  /*12490*/  LD.E.128 R40, desc[UR40][R40.64] ;  /* 0x0000002828287980 */ /* 0x000f68000c101d00 */
[----:B------:R-:W5:Y:S04]  /*124a0*/  LD.E.128 R44, desc[UR40][R44.64] ;  /* 0x000000282c2c7980 */ /* 0x000f68000c101d00 */
[----:B------:R-:W5:Y:S04]  /*124b0*/  LD.E.128 R48, desc[UR40][R48.64] ;  /* 0x0000002830307980 */ /* 0x000f68000c101d00 */
[----:B0-----:R-:W5:Y:S04]  /*124c0*/  LD.E.128 R4, desc[UR40][R6.64] ;  /* 0x0000002806047980 */ /* 0x001f68000c101d00 */
[----:B-1----:R-:W5:Y:S04]  /*124d0*/  LD.E.128 R52, desc[UR40][R52.64] ;  /* 0x0000002834347980 */ /* 0x002f68000c101d00 */
        /* <DEDUP_REMOVED lines=15> */
[----:B------:R-:W-:Y:S02]  /*125d0*/  IMAD R79, R228, -0x80, R79 ;  /* 0xffffff80e44f7824 */ /* 0x000fe400078e024f */
[C---:B------:R-:W-:Y:S02]  /*125e0*/  VIADD R0, R206.reuse, 0x20 ;  /* 0x00000020ce007836 */ /* 0x040fe40000000000 */
[----:B------:R-:W-:Y:S01]  /*125f0*/  IMAD.IADD R21, R21, 0x1, R81 ;  /* 0x0000000115157824 */ /* 0x000fe200078e0251 */
[-C--:B------:R-:W-:Y:S01]  /*12600*/  ISETP.GE.AND P3, PT, R206, R79.reuse, PT ;  /* 0x0000004fce00720c */ /* 0x080fe20003f66270 */
[----:B------:R-:W-:Y:S01]  /*12610*/  IMAD R78, R78, UR4, RZ ;  /* 0x000000044e4e7c24 */ /* 0x000fe2000f8e02ff */
[----:B------:R-:W-:Y:S01]  /*12620*/  ISETP.GE.AND P2, PT, R0, R79, PT ;  /* 0x0000004f0000720c */ /* 0x000fe20003f46270 */
[----:B------:R-:W-:-:S02]  /*12630*/  VIADD R3, R206, 0x40 ;  /* 0x00000040ce037836 */ /* 0x000fc40000000000 */
[C---:B------:R-:W-:Y:S02]  /*12640*/  IMAD R77, R213.reuse, UR5, R78 ;  /* 0x00000005d54d7c24 */ /* 0x040fe4000f8e024e */
        /* <DEDUP_REMOVED lines=11> */
[----:B0-----:R0:W-:Y:S01]  /*12700*/  SYNCS.ARRIVE.TRANS64.RED.A1T0 RZ, [R0+URZ], RZ ;  /* 0x000000ff00ff79a7 */ /* 0x0011e2000810043f */
[----:B------:R-:W-:Y:S01]  /*12710*/  BSSY B1, `(.L_x_3883) ;  /* 0x000001b000017945 */ /* 0x000fe20003800000 */
        /* <DEDUP_REMOVED lines=26> */
.L_x_3884:
[----:B------:R-:W-:Y:S05]  /*128c0*/  BSYNC B1 ;  /* 0x0000000000017941 */ /* 0x000fea0003800000 */
.L_x_3883:
[----:B------:R-:W-:Y:S04]  /*128d0*/  BSSY B1, `(.L_x_3885) ;  /* 0x000001a000017945 */ /* 0x000fe80003800000 */
[----:B------:R-:W-:Y:S05]  /*128e0*/  @P2 BRA `(.L_x_3886) ;  /* 0x0000000000602947 */ /* 0x000fea0003800000 */
[----:B------:R-:W-:Y:S01]  /*128f0*/  IADD3 R3, P2, R76, 0x20, RZ ;  /* 0x000000204c037810 */ /* 0x000fe20007f5e0ff */
[----:B------:R-:W-:Y:S01]  /*12900*/  ULDC.64 UR6, c[0x0][0xad8] ;  /* 0x0002b60000067ab9 */ /* 0x000fe20000000a00 */
[----:B0----5:R-:W-:Y:S01]  /*12910*/  IMAD.MOV.U32 R8, RZ, RZ, R78 ;  /* 0x000000ffff087224 */ /* 0x021fe200078e004e */
[----:B------:R-:W-:Y:S01]  /*12920*/  ULDC UR4, c[0x0][0xa8c] ;  /* 0x0002a30000047ab9 */ /* 0x000fe20000000800 */
[----:B------:R-:W-:Y:S01]  /*12930*/  IADD3.X R0, RZ, R77, RZ, P2, !PT ;  /* 0x0000004dff007210 */ /* 0x000fe200017fe4ff */
[----:B------:R-:W-:Y:S01]  /*12940*/  IMAD.MOV.U32 R9, RZ, RZ, R83 ;  /* 0x000000ffff097224 */ /* 0x000fe200078e0053 */
[C---:B------:R-:W-:Y:S01]  /*12950*/  ISETP.GE.AND P4, PT, R205.reuse, UR4, PT ;  /* 0x00000004cd007c0c */ /* 0x040fe2000bf86270 */
[----:B------:R-:W-:Y:S02]  /*12960*/  VIADD R10, R205, 0x40 ;  /* 0x00000040cd0a7836 */ /* 0x000fe40000000000 */
[----:B------:R-:W-:Y:S02]  /*12970*/  IMAD R0, R0, UR6, RZ ;  /* 0x0000000600007c24 */ /* 0x000fe4000f8e02ff */
        /* <DEDUP_REMOVED lines=15> */
.L_x_3886:
[----:B------:R-:W-:Y:S05]  /*12a70*/  BSYNC B1 ;  /* 0x0000000000017941 */ /* 0x000fea0003800000 */
.L_x_3885:
        /* <DEDUP_REMOVED lines=26> */
.L_x_3888:
[----:B------:R-:W-:Y:S05]  /*12c20*/  BSYNC B1 ;  /* 0x0000000000017941 */ /* 0x000fea0003800000 */
.L_x_3887:
[----:B------:R-:W-:Y:S05]  /*12c30*/  @P1 BRA `(.L_x_3889) ;  /* 0x0000000c004c1947 */ /* 0x000fea0003800000 */
[----:B------:R-:W-:Y:S01]  /*12c40*/  IADD3 R3, P0, R76, 0x60, RZ ;  /* 0x000000604c037810 */ /* 0x000fe20007f1e0ff */
[----:B------:R-:W-:Y:S01]  /*12c50*/  ULDC UR4, c[0x0][0xa8c] ;  /* 0x0002a30000047ab9 */ /* 0x000fe20000000800 */
[C---:B------:R-:W-:Y:S01]  /*12c60*/  IADD3 R0, R205.reuse, 0x40, RZ ;  /* 0x00000040cd007810 */ /* 0x040fe20007ffe0ff */
        /* <DEDUP_REMOVED lines=13> */
[----:B--2---:R-:W-:Y:S01]  /*12d40*/  LEA R6, P0, R4, UR6, 0x1 ;  /* 0x0000000604067c11 */ /* 0x004fe2000f8008ff */
        /* <DEDUP_REMOVED lines=9> */
.L_x_3881:
        /* <DEDUP_REMOVED lines=10> */
[----:B------:R-:W1:Y:S08]  /*12e80*/  S2R R0, SR_TID.X ;  /* 0x0000000000007919 */ /* 0x000e700000002100 */
[----:B------:R-:W-:Y:S01]  /*12e90*/  @P1 IADD3 R216, P2, R216, UR4, RZ ;  /* 0x00000004d8d81c10 */ /* 0x000fe2000ff5e0ff */
[----:B------:R-:W-:-:S02]  /*12ea0*/  ULDC UR4, c[0x0][0xa88] ;  /* 0x0002a20000047ab9 */ /* 0x000fc40000000800 */
[----:B------:R-:W-:Y:S01]  /*12eb0*/  IMAD.U32 R3, RZ, RZ, UR4 ;  /* 0x00000004ff037e24 */ /* 0x000fe2000f8e00ff */
[----:B------:R-:W-:-:S05]  /*12ec0*/  @P1 IADD3.X R217, R217, UR5, RZ, P2, !PT ;  /* 0x00000005d9d91c10 */ /* 0x000fca00097fe4ff */
[----:B------:R0:W5:Y:S01]  /*12ed0*/  @P1 LDG.E R3, desc[UR40][R216.64] ;  /* 0x00000028d8031981 */ /* 0x000162000c1e1900 */
[----:B-1----:R-:W-:-:S05]  /*12ee0*/  VIADD R0, R0, 0xffffff80 ;  /* 0xffffff8000007836 */ /* 0x002fca0000000000 */
[----:B------:R-:W-:Y:S01]  /*12ef0*/  ISETP.GT.AND P2, PT, R0, 0x7f, PT ;  /* 0x0000007f0000780c */ /* 0x000fe20003f44270 */
[----:B0-----:R-:W-:-:S12]  /*12f00*/  @P1 BRA `(.L_x_3890) ;  /* 0x0000000000101947 */ /* 0x001fd80003800000 */
[----:B------:R-:W-:Y:S05]  /*12f10*/  @!P0 BRA `(.L_x_3890) ;  /* 0x00000000000c8947 */ /* 0x000fea0003800000 */
[----:B------:R-:W2:Y:S04]  /*12f20*/  LDG.E R0, desc[UR40][R4.64] ;  /* 0x0000002804007981 */ /* 0x000ea8000c1e1900 */
[----:B-----5:R-:W2:Y:S02]  /*12f30*/  LDG.E R3, desc[UR40][R4.64+0x4] ;  /* 0x0000042804037981 */ /* 0x020ea4000c1e1900 */
[----:B--2---:R-:W-:-:S07]  /*12f40*/  IMAD.IADD R3, R3, 0x1, -R0 ;  /* 0x0000000103037824 */ /* 0x004fce00078e0a00 */
.L_x_3890:
[----:B------:R-:W-:Y:S01]  /*12f50*/  BSSY B1, `(.L_x_3891) ;  /* 0x000001d000017945 */ /* 0x000fe20003800000 */
[----:B------:R-:W-:Y:S02]  /*12f60*/  SHF.R.S32.HI R10, RZ, 0x1f, R213 ;  /* 0x0000001fff0a7819 */ /* 0x000fe400000114d5 */
[----:B------:R-:W-:Y:S02]  /*12f70*/  SHF.R.S32.HI R12, RZ, 0x1f, R205 ;  /* 0x0000001fff0c7819 */ /* 0x000fe400000114cd */
[----:B------:R-:W-:Y:S02]  /*12f80*/  SEL R11, R218, RZ, !P0 ;  /* 0x000000ffda0b7207 */ /* 0x000fe40004000000 */
[----:B------:R-:W-:Y:S02]  /*12f90*/  SEL R235, R235, RZ, !P0 ;  /* 0x000000ffebeb7207 */ /* 0x000fe40004000000 */
[----:B-----5:R-:W-:Y:S01]  /*12fa0*/  SHF.R.S32.HI R8, RZ, 0x1f, R9 ;  /* 0x0000001fff087819 */ /* 0x020fe20000011409 */
[----:B------:R-:W-:Y:S06]  /*12fb0*/  @P2 BRA `(.L_x_3892) ;  /* 0x0000000000582947 */ /* 0x000fec0003800000 */
[----:B------:R-:W0:Y:S02]  /*12fc0*/  S2R R0, SR_TID.X ;  /* 0x0000000000007919 */ /* 0x000e240000002100 */
[----:B0-----:R-:W-:-:S04]  /*12fd0*/  IMAD R0, R228, 0x80, R0 ;  /* 0x00000080e4007824 */ /* 0x001fc800078e0200 */
[----:B------:R-:W-:-:S05]  /*12fe0*/  VIADD R0, R0, 0xffffff80 ;  /* 0xffffff8000007836 */ /* 0x000fca0000000000 */
[----:B------:R-:W-:-:S13]  /*12ff0*/  ISETP.GE.AND P0, PT, R0, R3, PT ;  /* 0x000000030000720c */ /* 0x000fda0003f06270 */
[----:B------:R-:W-:Y:S05]  /*13000*/  @P0 BRA `(.L_x_3892) ;  /* 0x0000000000440947 */ /* 0x000fea0003800000 */
[----:B------:R-:W-:Y:S01]  /*13010*/  IADD3 R4, P0, R0, R9, RZ ;  /* 0x0000000900047210 */ /* 0x000fe20007f1e0ff */
[----:B------:R-:W-:-:S03]  /*13020*/  ULDC.64 UR4, c[0x0][0xb70] ;  /* 0x0002dc0000047ab9 */ /* 0x000fc60000000a00 */
[----:B------:R-:W-:Y:S01]  /*13030*/  LEA.HI.X.SX32 R5, R0, R8, 0x1, P0 ;  /* 0x0000000800057211 */ /* 0x000fe200000f0eff */
[----:B------:R-:W-:-:S04]  /*13040*/  IMAD R0, R10, UR4, RZ ;  /* 0x000000040a007c24 */ /* 0x000fc8000f8e02ff */
        /* <DEDUP_REMOVED lines=13> */
.L_x_3892:
[----:B------:R-:W-:Y:S05]  /*13120*/  BSYNC B1 ;  /* 0x0000000000017941 */ /* 0x000fea0003800000 */
.L_x_3891:
[----:B------:R-:W-:Y:S01]  /*13130*/  ULDC.64 UR4, c[0x0][0xaa0] ;  /* 0x0002a80000047ab9 */ /* 0x000fe20000000a00 */
[----:B------:R-:W-:Y:S01]  /*13140*/  IMAD.MOV.U32 R4, RZ, RZ, R205 ;  /* 0x000000ffff047224 */ /* 0x000fe200078e00cd */
[----:B------:R-:W-:Y:S01]  /*13150*/  BSSY B1, `(.L_x_3893) ;  /* 0x000002f000017945 */ /* 0x000fe20003800000 */
[----:B0-----:R-:W-:Y:S02]  /*13160*/  IMAD.MOV.U32 R5, RZ, RZ, R12 ;  /* 0x000000ffff057224 */ /* 0x001fe400078e000c */
[----:B------:R-:W-:Y:S02]  /*13170*/  IMAD R0, R8, UR4, RZ ;  /* 0x0000000408007c24 */ /* 0x000fe4000f8e02ff */
[----:B------:R-:W-:-:S04]  /*13180*/  IMAD.WIDE.U32 R4, R9, UR4, R4 ;  /* 0x0000000409047c25 */ /* 0x000fc8000f8e0004 */
[----:B------:R-:W-:Y:S01]  /*13190*/  IMAD R9, R9, UR5, R0 ;  /* 0x0000000509097c24 */ /* 0x000fe2000f8e0200 */
[----:B------:R-:W-:Y:S01]  /*131a0*/  ULDC.64 UR4, c[0x0][0xae0] ;  /* 0x0002b80000047ab9 */ /* 0x000fe20000000a00 */
[----:B--2---:R-:W-:Y:S02]  /*131b0*/  IMAD R13, R228, -0x80, R3 ;  /* 0xffffff80e40d7824 */ /* 0x004fe400078e0203 */
        /* <DEDUP_REMOVED lines=40> */
.L_x_3894:
[----:B------:R-:W-:Y:S05]  /*13440*/  BSYNC B1 ;  /* 0x0000000000017941 */ /* 0x000fea0003800000 */
.L_x_3893:
        /* <DEDUP_REMOVED lines=21> */
[----:B0-----:R-:W-:Y:S02]  /*135a0*/  LEA R14, P0, R4, UR6, 0x1 ;  /* 0x00000006040e7c11 */ /* 0x001fe4000f8008ff */
[----:B------:R-:W-:-:S04]  /*135b0*/  IADD3 R3, R5, R3, RZ ;  /* 0x0000000305037210 */ /* 0x000fc80007ffe0ff */
[----:B------:R-:W-:-:S05]  /*135c0*/  LEA.HI.X R15, R4, UR7, R3, 0x1, P0 ;  /* 0x00000007040f7c11 */ /* 0x000fca00080f0c03 */
[----:B------:R1:W-:Y:S04]  /*135d0*/  @!P2 STG.E.128 desc[UR40][R14.64], RZ ;  /* 0x000000ff0e00a986 */ /* 0x0003e8000c101d28 */
[----:B------:R1:W-:Y:S04]  /*135e0*/  @!P3 STG.E.128 desc[UR40][R14.64+0x80], RZ ;  /* 0x000080ff0e00b986 */ /* 0x0003e8000c101d28 */
[----:B------:R1:W-:Y:S04]  /*135f0*/  @!P4 STG.E.128 desc[UR40][R14.64+0x100], RZ ;  /* 0x000100ff0e00c986 */ /* 0x0003e8000c101d28 */
[----:B------:R1:W-:Y:S02]  /*13600*/  @!P5 STG.E.128 desc[UR40][R14.64+0x180], RZ ;  /* 0x000180ff0e00d986 */ /* 0x0003e4000c101d28 */
.L_x_3896:
[----:B------:R-:W-:Y:S05]  /*13610*/  BSYNC B1 ;  /* 0x0000000000017941 */ /* 0x000fea0003800000 */
.L_x_3895:
        /* <DEDUP_REMOVED lines=27> */
.L_x_3898:
[----:B------:R-:W-:Y:S05]  /*137d0*/  BSYNC B1 ;  /* 0x0000000000017941 */ /* 0x000fea0003800000 */
.L_x_3897:
        /* <DEDUP_REMOVED lines=25> */
.L_x_3889:
[----:B------:R-:W-:Y:S05]  /*13970*/  BSYNC B0 ;  /* 0x0000000000007941 */ /* 0x000fea0003800000 */
.L_x_3880:
[----:B------:R-:W-:Y:S02]  /*13980*/  ULDC UR4, c[0x0][0xc14] ;  /* 0x0003050000047ab9 */ /* 0x000fe40000000800 */
[----:B----4-:R-:W-:-:S13]  /*13990*/  ISETP.GE.AND P0, PT, R203, UR4, PT ;  /* 0x00000004cb007c0c */ /* 0x010fda000bf06270 */
[----:B------:R-:W-:Y:S05]  /*139a0*/  @!P0 BRA `(.L_x_3899) ;  /* 0xfffffed4007c8947 */ /* 0x000fea000383ffff */
[----:B------:R-:W-:Y:S05]  /*139b0*/  BRA `(.L_x_3745) ;  /* 0x0000005800b47947 */ /* 0x000fea0003800000 */
.L_x_3743:
        /* <DEDUP_REMOVED lines=32> */
[----:B------:R-:W-:Y:S02]  /*13bc0*/  ISETP.GE.U32.AND P0, PT, R7, 0x4, PT ;  /* 0x000000040700780c */ /* 0x000fe40003f06070 */
[----:B------:R-:W-:-:S05]  /*13bd0*/  IADD3 R4, R5, R4, RZ ;  /* 0x0000000405047210 */ /* 0x000fca0007ffe0ff */
[----:B------:R-:W0:Y:S06]  /*13be0*/  SHFL.UP PT, R6, R4, 0x4, RZ ;  /* 0x0480000004067989 */ /* 0x000e2c00000e00ff */
        /* <DEDUP_REMOVED lines=26> */
.L_x_3904:
        /* <DEDUP_REMOVED lines=15> */
.L_x_3903:
[----:B------:R-:W-:Y:S05]  /*13e80*/  BSYNC B0 ;  /* 0x0000000000007941 */ /* 0x000fea0003800000 */
.L_x_3902:
[----:B0----5:R-:W0:Y:S01]  /*13e90*/  SHFL.UP PT, R2, R8, 0x1, RZ ;  /* 0x0420000008027989 */ /* 0x021e2200000e00ff */
        /* <DEDUP_REMOVED lines=19> */
[----:B------:R-:W0:Y:S02]  /*13fd0*/  SHFL.IDX PT, R3, R4, 0x1f, 0x1f ;  /* 0x03e01f0004037f89 */ /* 0x000e2400000e0000 */
[----:B0-----:R-:W-:-:S04]  /*13fe0*/  IMAD R2, R3, UR4, RZ ;  /* 0x0000000403027c24 */ /* 0x001fc8000f8e02ff */
[----:B------:R-:W-:-:S05]  /*13ff0*/  IMAD.IADD R5, R2, 0x1, R5 ;  /* 0x0000000102057824 */ /* 0x000fca00078e0205 */
[----:B------:R-:W-:-:S13]  /*14000*/  ISETP.GT.AND P0, PT, R5, UR6, PT ;  /* 0x0000000605007c0c */ /* 0x000fda000bf04270 */
[----:B------:R-:W-:Y:S05]  /*14010*/  @!P0 BRA `(.L_x_3904) ;  /* 0xfffffffc005c8947 */ /* 0x000fea000383ffff */
.L_x_3900:
        /* <DEDUP_REMOVED lines=20> */
.L_x_3905:
        /* <DEDUP_REMOVED lines=56> */
.L_x_3901:
[----:B------:R-:W-:Y:S02]  /*144e0*/  IMAD.MOV.U32 R17, RZ, RZ, RZ ;  /* 0x000000ffff117224 */ /* 0x000fe400078e00ff */
[----:B------:R-:W-:Y:S02]  /*144f0*/  IMAD.U32 R16, RZ, RZ, UR6 ;  /* 0x00000006ff107e24 */ /* 0x000fe4000f8e00ff */
[----:B------:R-:W-:-:S07]  /*14500*/  IMAD.MOV.U32 R18, RZ, RZ, RZ ;  /* 0x000000ffff127224 */ /* 0x000fce00078e00ff */
.L_x_3906:
        /* <DEDUP_REMOVED lines=16> */
[----:B------:R-:W-:Y:S01]  /*14610*/  ULDC.64 UR38, c[0x0][0x198] ;  /* 0x0000660000267ab9 */ /* 0x000fe20000000a00 */
[----:B------:R-:W-:Y:S02]  /*14620*/  ULDC UR37, c[0x0][0xc] ;  /* 0x0000030000257ab9 */ /* 0x000fe40000000800 */
[----:B------:R1:W-:Y:S04]  /*14630*/  STL [R1+0x8], R0 ;  /* 0x0000080001007387 */ /* 0x0003e80000100800 */
[----:B------:R1:W-:Y:S04]  /*14640*/  STL [R1+0x4], RZ ;  /* 0x000004ff01007387 */ /* 0x0003e80000100800 */
[----:B------:R1:W-:Y:S04]  /*14650*/  STL [R1+0xc], R0 ;  /* 0x00000c0001007387 */ /* 0x0003e80000100800 */
[----:B------:R1:W-:Y:S02]  /*14660*/  STL [R1+0x28], RZ ;  /* 0x000028ff01007387 */ /* 0x0003e40000100800 */
.L_x_3991:
[----:B--2---:R-:W2:Y:S02]  /*14670*/  LDC.64 R2, c[0x0][0xc60] ;  /* 0x00031800ff027b82 */ /* 0x004ea40000000a00 */
[----:B--2---:R-:W-:-:S05]  /*14680*/  IMAD.WIDE R2, R19, 0x4, R2 ;  /* 0x0000000413027825 */ /* 0x004fca00078e0202 */
[----:B-1----:R-:W1:Y:S01]  /*14690*/  LDG.E R11, desc[UR40][R2.64] ;  /* 0x00000028020b7981 */ /* 0x002e62000c1e1900 */
[----:B------:R-:W-:Y:S05]  /*146a0*/  YIELD ;  /* 0x0000000000007946 */ /* 0x000fea0003800000 */
[----:B------:R-:W-:Y:S01]  /*146b0*/  ULDC.64 UR4, c[0x0][0xa28] ;  /* 0x00028a0000047ab9 */ /* 0x000fe20000000a00 */
[----:B------:R-:W-:Y:S02]  /*146c0*/  CS2R R8, SRZ ;  /* 0x0000000000087805 */ /* 0x000fe4000001ff00 */
[----:B------:R-:W-:Y:S01]  /*146d0*/  ISETP.NE.U32.AND P0, PT, RZ, UR4, PT ;  /* 0x00000004ff007c0c */ /* 0x000fe2000bf05070 */
[----:B------:R-:W-:Y:S01]  /*146e0*/  ULDC.64 UR8, c[0x0][0xa08] ;  /* 0x0002820000087ab9 */ /* 0x000fe20000000a00 */
[----:B------:R-:W-:-:S02]  /*146f0*/  ULDC.64 UR10, c[0x0][0xa10] ;  /* 0x00028400000a7ab9 */ /* 0x000fc40000000a00 */
[----:B------:R-:W-:Y:S02]  /*14700*/  ISETP.NE.AND.EX P0, PT, RZ, UR5, PT, P0 ;  /* 0x00000005ff007c0c */ /* 0x000fe4000bf05300 */
[----:B-1----:R-:W-:Y:S01]  /*14710*/  SHF.R.S32.HI R0, RZ, 0x1f, R11 ;  /* 0x0000001fff007819 */ /* 0x002fe2000001140b */
[----:B------:R-:W-:-:S10]  /*14720*/  IMAD.SHL.U32 R15, R11, 0x4, RZ ;  /* 0x000000040b0f7824 */ /* 0x000fd400078e00ff */
[C---:B------:R-:W-:Y:S01]  /*14730*/  @P0 LEA R2, P1, R11.reuse, UR4, 0x2 ;  /* 0x000000040b020c11 */ /* 0x040fe2000f8210ff */
[----:B------:R-:W-:Y:S03]  /*14740*/  STL [R1+0x18], R11 ;  /* 0x0000180b01007387 */ /* 0x000fe60000100800 */
[----:B------:R-:W-:Y:S01]  /*14750*/  @P0 LEA.HI.X R3, R11, UR5, R0, 0x2, P1 ;  /* 0x000000050b030c11 */ /* 0x000fe200088f1400 */
[----:B------:R-:W-:-:S04]  /*14760*/  ULDC.64 UR4, c[0x0][0xa18] ;  /* 0x0002860000047ab9 */ /* 0x000fc80000000a00 */
[----:B------:R1:W5:Y:S01]  /*14770*/  @P0 LDG.E R8, desc[UR40][R2.64] ;  /* 0x0000002802080981 */ /* 0x000362000c1e1900 */
[----:B------:R-:W-:Y:S02]  /*14780*/  ISETP.NE.U32.AND P0, PT, RZ, UR4, PT ;  /* 0x00000004ff007c0c */ /* 0x000fe4000bf05070 */
[----:B------:R-:W-:Y:S01]  /*14790*/  SHF.L.U64.HI R14, R11, 0x2, R0 ;  /* 0x000000020b0e7819 */ /* 0x000fe20000010200 */
[----:B------:R-:W-:Y:S01]  /*147a0*/  STL [R1+0x20], R15 ;  /* 0x0000200f01007387 */ /* 0x000fe20000100800 */
[----:B------:R-:W-:Y:S01]  /*147b0*/  ISETP.NE.AND.EX P0, PT, RZ, UR5, PT, P0 ;  /* 0x00000005ff007c0c */ /* 0x000fe2000bf05300 */
[----:B------:R-:W-:Y:S02]  /*147c0*/  ULDC UR6, c[0x0][0x338] ;  /* 0x0000ce0000067ab9 */ /* 0x000fe40000000800 */
[----:B------:R-:W-:Y:S10]  /*147d0*/  STL [R1+0x24], R14 ;  /* 0x0000240e01007387 */ /* 0x000ff40000100800 */
[----:B------:R-:W-:-:S04]  /*147e0*/  @P0 IADD3 R12, P1, R15, UR4, RZ ;  /* 0x000000040f0c0c10 */ /* 0x000fc8000ff3e0ff */
[C---:B0-----:R-:W-:Y:S01]  /*147f0*/  @P0 IADD3.X R13, R14.reuse, UR5, RZ, P1, !PT ;  /* 0x000000050e0d0c10 */ /* 0x041fe20008ffe4ff */
[----:B------:R-:W-:Y:S02]  /*14800*/  ULDC.64 UR4, c[0x0][0xa00] ;  /* 0x0002800000047ab9 */ /* 0x000fe40000000a00 */
[----:B------:R-:W-:Y:S02]  /*14810*/  ISETP.NE.U32.AND P2, PT, RZ, UR4, PT ;  /* 0x00000004ff007c0c */ /* 0x000fe4000bf45070 */
[C---:B-1----:R-:W-:Y:S02]  /*14820*/  IADD3 R2, P1, R15.reuse, UR4, RZ ;  /* 0x000000040f027c10 */ /* 0x042fe4000ff3e0ff */
[----:B------:R-:W-:Y:S02]  /*14830*/  ISETP.NE.AND.EX P2, PT, RZ, UR5, PT, P2 ;  /* 0x00000005ff007c0c */ /* 0x000fe4000bf45320 */
[----:B------:R-:W-:Y:S01]  /*14840*/  IADD3.X R3, R14, UR5, RZ, P1, !PT ;  /* 0x000000050e037c10 */ /* 0x000fe20008ffe4ff */
[----:B------:R-:W-:Y:S01]  /*14850*/  ULDC UR4, c[0x0][0x288] ;  /* 0x0000a20000047ab9 */ /* 0x000fe20000000800 */
[----:B------:R-:W-:Y:S01]  /*14860*/  IADD3 R6, P1, R15, UR8, RZ ;  /* 0x000000080f067c10 */ /* 0x000fe2000ff3e0ff */
[----:B------:R-:W-:Y:S01]  /*14870*/  IMAD.U32 R10, RZ, RZ, UR4 ;  /* 0x00000004ff0a7e24 */ /* 0x000fe2000f8e00ff */
[----:B------:R-:W-:-:S02]  /*14880*/  ULDC.64 UR4, c[0x0][0x3f8] ;  /* 0x0000fe0000047ab9 */ /* 0x000fc40000000a00 */
[----:B------:R-:W-:-:S03]  /*14890*/  IADD3.X R7, R14, UR9, RZ, P1, !PT ;  /* 0x000000090e077c10 */ /* 0x000fc60008ffe4ff */
[----:B------:R0:W5:Y:S04]  /*148a0*/  @P0 LDG.E R10, desc[UR40][R12.64] ;  /* 0x000000280c0a0981 */ /* 0x000168000c1e1900 */
[----:B------:R-:W2:Y:S01]  /*148b0*/  @P2 LDG.E R9, desc[UR40][R2.64] ;  /* 0x0000002802092981 */ /* 0x000ea2000c1e1900 */
[----:B------:R-:W-:Y:S01]  /*148c0*/  UISETP.NE.U32.AND UP0, UPT, UR4, URZ, UPT ;  /* 0x0000003f0400728c */ /* 0x000fe2000bf05070 */
[----:B------:R-:W-:Y:S02]  /*148d0*/  IADD3 R4, P1, R15, UR10, RZ ;  /* 0x0000000a0f047c10 */ /* 0x000fe4000ff3e0ff */
[----:B------:R-:W-:Y:S01]  /*148e0*/  ULDC UR4, c[0x0][0x404] ;  /* 0x0001010000047ab9 */ /* 0x000fe20000000800 */
[----:B------:R-:W-:Y:S01]  /*148f0*/  UISETP.NE.AND.EX UP0, UPT, UR5, URZ, UPT, UP0 ;  /* 0x0000003f0500728c */ /* 0x000fe2000bf05300 */
[----:B------:R-:W-:-:S02]  /*14900*/  IADD3.X R5, R14, UR11, RZ, P1, !PT ;  /* 0x0000000b0e057c10 */ /* 0x000fc40008ffe4ff */
[----:B------:R-:W-:Y:S01]  /*14910*/  ISETP.NE.U32.AND P1, PT, RZ, UR8, PT ;  /* 0x00000008ff007c0c */ /* 0x000fe2000bf25070 */
[----:B------:R-:W-:Y:S01]  /*14920*/  USEL UR4, UR4, 0x1, UP0 ;  /* 0x0000000104047887 */ /* 0x000fe20008000000 */
[----:B------:R-:W-:Y:S02]  /*14930*/  ULDC UR5, c[0x0][0x2e0] ;  /* 0x0000b80000057ab9 */ /* 0x000fe40000000800 */
[----:B------:R-:W-:Y:S01]  /*14940*/  ISETP.NE.AND.EX P3, PT, RZ, UR9, PT, P1 ;  /* 0x00000009ff007c0c */ /* 0x000fe2000bf65310 */
[----:B------:R-:W-:Y:S01]  /*14950*/  UIMAD UR4, UR4, UR5, URZ ;  /* 0x00000005040472a4 */ /* 0x000fe2000f8e023f */
[----:B------:R-:W-:Y:S01]  /*14960*/  ISETP.NE.U32.AND P1, PT, RZ, UR10, PT ;  /* 0x0000000aff007c0c */ /* 0x000fe2000bf25070 */
[----:B------:R-:W-:-:S03]  /*14970*/  IMAD.U32 R0, RZ, RZ, UR6 ;  /* 0x00000006ff007e24 */ /* 0x000fc6000f8e00ff */
[----:B------:R-:W-:Y:S01]  /*14980*/  ISETP.NE.AND.EX P1, PT, RZ, UR11, PT, P1 ;  /* 0x0000000bff007c0c */ /* 0x000fe2000bf25310 */
[----:B--2---:R1:W-:Y:S02]  /*14990*/  STL [R1+0x2c], R9 ;  /* 0x00002c0901007387 */ /* 0x0043e40000100800 */
[----:B-1----:R-:W-:Y:S01]  /*149a0*/  MOV R9, UR4 ;  /* 0x0000000400097c02 */ /* 0x002fe20008000f00 */
[----:B0-----:R-:W-:Y:S09]  /*149b0*/  @P0 BRA `(.L_x_3908) ;  /* 0x0000000000100947 */ /* 0x001ff20003800000 */
[----:B------:R-:W-:Y:S05]  /*149c0*/  @!P2 BRA `(.L_x_3908) ;  /* 0x00000000000ca947 */ /* 0x000fea0003800000 */
[----:B-----5:R-:W2:Y:S04]  /*149d0*/  LDG.E R10, desc[UR40][R2.64] ;  /* 0x00000028020a7981 */ /* 0x020ea8000c1e1900 */
[----:B------:R-:W2:Y:S02]  /*149e0*/  LDG.E R2, desc[UR40][R2.64+0x4] ;  /* 0x0000042802027981 */ /* 0x000ea4000c1e1900 */
[----:B--2---:R-:W-:-:S07]  /*149f0*/  IMAD.IADD R10, R2, 0x1, -R10 ;  /* 0x00000001020a7824 */ /* 0x004fce00078e0a0a */
.L_x_3908:
[----:B------:R-:W-:Y:S01]  /*14a00*/  IMAD.MOV.U32 R2, RZ, RZ, RZ ;  /* 0x000000ffff027224 */ /* 0x000fe200078e00ff */
[----:B------:R-:W-:-:S05]  /*14a10*/  ULDC.64 UR4, c[0x0][0xa20] ;  /* 0x0002880000047ab9 */ /* 0x000fca0000000a00 */
[----:B------:R-:W2:Y:S01]  /*14a20*/  @P3 LDG.E R2, desc[UR40][R6.64] ;  /* 0x0000002806023981 */ /* 0x000ea2000c1e1900 */
[----:B------:R-:W-:-:S06]  /*14a30*/  IMAD.MOV.U32 R20, RZ, RZ, RZ ;  /* 0x000000ffff147224 */ /* 0x000fcc00078e00ff */
[----:B------:R0:W5:Y:S01]  /*14a40*/  @P1 LDG.E R20, desc[UR40][R4.64] ;  /* 0x0000002804141981 */ /* 0x000162000c1e1900 */
[----:B------:R-:W-:-:S04]  /*14a50*/  ISETP.NE.U32.AND P0, PT, RZ, UR4, PT ;  /* 0x00000004ff007c0c */ /* 0x000fc8000bf05070 */
[----:B------:R-:W-:Y:S01]  /*14a60*/  ISETP.NE.AND.EX P0, PT, RZ, UR5, PT, P0 ;  /* 0x00000005ff007c0c */ /* 0x000fe2000bf05300 */
[----:B--2--5:R-:W-:-:S05]  /*14a70*/  IMAD.IADD R2, R2, 0x1, R8 ;  /* 0x0000000102027824 */ /* 0x024fca00078e0208 */
[----:B------:R0:W-:Y:S07]  /*14a80*/  STL [R1+0x10], R2 ;  /* 0x0000100201007387 */ /* 0x0001ee0000100800 */
[----:B------:R-:W-:Y:S05]  /*14a90*/  @!P0 BRA `(.L_x_3909) ;  /* 0x0000000000108947 */ /* 0x000fea0003800000 */
[----:B0-----:R-:W-:-:S04]  /*14aa0*/  IADD3 R2, P0, R15, UR4, RZ ;  /* 0x000000040f027c10 */ /* 0x001fc8000ff1e0ff */
[----:B------:R-:W-:-:S05]  /*14ab0*/  IADD3.X R3, R14, UR5, RZ, P0, !PT ;  /* 0x000000050e037c10 */ /* 0x000fca00087fe4ff */
[----:B------:R0:W5:Y:S01]  /*14ac0*/  LDG.E R9, desc[UR40][R2.64] ;  /* 0x0000002802097981 */ /* 0x000162000c1e1900 */
[----:B------:R-:W-:Y:S05]  /*14ad0*/  BRA `(.L_x_3910) ;  /* 0x0000000000107947 */ /* 0x000fea0003800000 */
.L_x_3909:
[----:B------:R-:W-:Y:S05]  /*14ae0*/  @!P3 BRA `(.L_x_3910) ;  /* 0x00000000000cb947 */ /* 0x000fea0003800000 */
[----:B------:R-:W2:Y:S04]  /*14af0*/  LDG.E R9, desc[UR40][R6.64] ;  /* 0x0000002806097981 */ /* 0x000ea8000c1e1900 */
[----:B------:R-:W2:Y:S02]  /*14b00*/  LDG.E R6, desc[UR40][R6.64+0x4] ;  /* 0x0000042806067981 */ /* 0x000ea4000c1e1900 */
[----:B--2---:R-:W-:-:S07]  /*14b10*/  IMAD.IADD R9, R6, 0x1, -R9 ;  /* 0x0000000106097824 */ /* 0x004fce00078e0a09 */
.L_x_3910:
[----:B0-----:R-:W2:Y:S01]  /*14b20*/  @P1 LDG.E R2, desc[UR40][R4.64] ;  /* 0x0000002804021981 */ /* 0x001ea2000c1e1900 */
[----:B-----5:R-:W-:-:S03]  /*14b30*/  IMAD.IADD R9, R9, 0x1, -R8 ;  /* 0x0000000109097824 */ /* 0x020fc600078e0a08 */
[----:B------:R-:W2:Y:S01]  /*14b40*/  @P1 LDG.E R4, desc[UR40][R4.64+0x4] ;  /* 0x0000042804041981 */ /* 0x000ea2000c1e1900 */
[----:B------:R-:W-:Y:S01]  /*14b50*/  LEA R3, R17, 0xdf, 0x7 ;  /* 0x000000df11037811 */ /* 0x000fe200078e38ff */
[----:B------:R-:W-:Y:S01]  /*14b60*/  BSSY B0, `(.L_x_3911) ;  /* 0x00000ee000007945 */ /* 0x000fe20003800000 */
[----:B------:R-:W-:Y:S01]  /*14b70*/  PLOP3.LUT P2, PT, PT, PT, PT, 0x80, 0x0 ;  /* 0x000000000000781c */ /* 0x000fe20003f4f070 */
[----:B--2---:R-:W-:-:S04]  /*14b80*/  @P1 IMAD.IADD R0, R4, 0x1, -R2 ;  /* 0x0000000104001824 */ /* 0x004fc800078e0a02 */
[----:B------:R-:W-:-:S05]  /*14b90*/  IMAD.IADD R2, R9, 0x1, R0 ;  /* 0x0000000109027824 */ /* 0x000fca00078e0200 */
[C---:B------:R-:W-:Y:S01]  /*14ba0*/  IADD3 R3, R2.reuse, R3, -R10 ;  /* 0x0000000302037210 */ /* 0x040fe20007ffe80a */
[----:B------:R-:W-:-:S04]  /*14bb0*/  VIADD R2, R2, 0x5f ;  /* 0x0000005f02027836 */ /* 0x000fc80000000000 */
[----:B------:R-:W-:-:S04]  /*14bc0*/  IMAD.HI R2, R2, 0x2aaaaaab, RZ ;  /* 0x2aaaaaab02027827 */ /* 0x000fc800078e02ff */
[----:B------:R-:W-:Y:S01]  /*14bd0*/  IMAD.HI R3, R3, 0x2aaaaaab, RZ ;  /* 0x2aaaaaab03037827 */ /* 0x000fe200078e02ff */
[----:B------:R-:W-:-:S04]  /*14be0*/  SHF.R.U32.HI R4, RZ, 0x1f, R2 ;  /* 0x0000001fff047819 */ /* 0x000fc80000011602 */
[----:B------:R-:W-:Y:S02]  /*14bf0*/  LEA.HI.SX32 R4, R2, R4, 0x1c ;  /* 0x0000000402047211 */ /* 0x000fe400078fe2ff */
[----:B------:R-:W-:-:S04]  /*14c00*/  SHF.R.U32.HI R2, RZ, 0x1f, R3 ;  /* 0x0000001fff027819 */ /* 0x000fc80000011603 */
[----:B------:R-:W-:-:S04]  /*14c10*/  LEA.HI.SX32 R2, R3, R2, 0x1c ;  /* 0x0000000203027211 */ /* 0x000fc800078fe2ff */
[----:B------:R-:W-:-:S05]  /*14c20*/  VIMNMX R6, R4, R2, PT ;  /* 0x0000000204067248 */ /* 0x000fca0003fe0100 */
[--C-:B------:R-:W-:Y:S02]  /*14c30*/  IMAD R2, R6, 0x60, -R9.reuse ;  /* 0x0000006006027824 */ /* 0x100fe400078e0a09 */
[----:B------:R-:W-:-:S03]  /*14c40*/  IMAD.MOV R9, RZ, RZ, -R9 ;  /* 0x000000ffff097224 */ /* 0x000fc600078e0a09 */
[----:B------:R-:W-:Y:S02]  /*14c50*/  VIMNMX R2, R2, R0, PT ;  /* 0x0000000002027248 */ /* 0x000fe40003fe0100 */
[----:B------:R-:W-:-:S04]  /*14c60*/  VIMNMX R9, RZ, R9, !PT ;  /* 0x00000009ff097248 */ /* 0x000fc80007fe0100 */
[----:B------:R-:W-:Y:S01]  /*14c70*/  ISETP.GT.AND P0, PT, R2, R9, PT ;  /* 0x000000090200720c */ /* 0x000fe20003f04270 */
[----:B------:R0:W-:-:S12]  /*14c80*/  STL [R1+0x1c], R6 ;  /* 0x00001c0601007387 */ /* 0x0001d80000100800 */
[----:B------:R-:W-:Y:S02]  /*14c90*/  @P0 VIADD R4, R2, 0x5f ;  /* 0x0000005f02040836 */ /* 0x000fe40000000000 */
[----:B------:R-:W-:-:S04]  /*14ca0*/  IMAD.WIDE.U32 R2, R9, -0x55555555, RZ ;  /* 0xaaaaaaab09027825 */ /* 0x000fc800078e00ff */
[----:B------:R-:W-:Y:S01]  /*14cb0*/  @P0 IMAD.HI R4, R4, 0x2aaaaaab, RZ ;  /* 0x2aaaaaab04040827 */ /* 0x000fe200078e02ff */
[----:B------:R-:W-:-:S04]  /*14cc0*/  SHF.R.U32.HI R0, RZ, 0x6, R3 ;  /* 0x00000006ff007819 */ /* 0x000fc80000011603 */
[----:B------:R-:W-:Y:S01]  /*14cd0*/  @P0 SHF.R.U32.HI R3, RZ, 0x1f, R4 ;  /* 0x0000001fff030819 */ /* 0x000fe20000011604 */
[----:B------:R-:W-:-:S03]  /*14ce0*/  IMAD.MOV.U32 R2, RZ, RZ, R0 ;  /* 0x000000ffff027224 */ /* 0x000fc600078e0000 */
[----:B------:R-:W-:-:S04]  /*14cf0*/  @P0 LEA.HI.SX32 R2, R4, R3, 0x1c ;  /* 0x0000000304020211 */ /* 0x000fc800078fe2ff */
[----:B------:R-:W-:-:S13]  /*14d00*/  ISETP.GT.AND P0, PT, R2, R0, PT ;  /* 0x000000000200720c */ /* 0x000fda0003f04270 */
[----:B0-----:R-:W-:Y:S05]  /*14d10*/  @!P0 BRA `(.L_x_3912) ;  /* 0x0000000c00488947 */ /* 0x001fea0003800000 */
[----:B------:R-:W0:Y:S01]  /*14d20*/  LDC R3, c[0x0][0x428] ;  /* 0x00010a00ff037b82 */ /* 0x000e220000000800 */
[----:B------:R-:W-:Y:S01]  /*14d30*/  UMOV UR4, 0xffffffff ;  /* 0xffffffff00047882 */ /* 0x000fe20000000000 */
[----:B0-----:R-:W-:Y:S01]  /*14d40*/  ISETP.NE.AND P0, PT, R3, 0x1, PT ;  /* 0x000000010300780c */ /* 0x001fe20003f05270 */
[----:B------:R-:W-:-:S12]  /*14d50*/  IMAD.MOV.U32 R3, RZ, RZ, R18 ;  /* 0x000000ffff037224 */ /* 0x000fd800078e0012 */
[----:B------:R-:W0:Y:S08]  /*14d60*/  @P0 LDC R4, c[0x0][0x42c] ;  /* 0x00010b00ff040b82 */ /* 0x000e300000000800 */
[----:B------:R-:W1:Y:S01]  /*14d70*/  @P0 LDC R5, c[0x0][0x430] ;  /* 0x00010c00ff050b82 */ /* 0x000e620000000800 */
[----:B0-----:R-:W-:-:S05]  /*14d80*/  @P0 IMAD.HI.U32 R4, R18, R4, RZ ;  /* 0x0000000412040227 */ /* 0x001fca00078e00ff */
[----:B-1----:R-:W-:Y:S02]  /*14d90*/  @P0 SHF.R.U32.HI R3, RZ, R5, R4 ;  /* 0x00000005ff030219 */ /* 0x002fe40000011604 */
[----:B------:R-:W-:Y:S01]  /*14da0*/  SEL R4, R11, RZ, !P1 ;  /* 0x000000ff0b047207 */ /* 0x000fe20004800000 */
[----:B------:R-:W-:Y:S06]  /*14db0*/  BRA.DIV UR4, `(.L_x_3913) ;  /* 0x0000005604687947 */ /* 0x000fec000b800000 */
.L_x_4061:
[----:B------:R-:W-:-:S03]  /*14dc0*/  UMOV UR4, 0xffffffff ;  /* 0xffffffff00047882 */ /* 0x000fc60000000000 */
[----:B------:R-:W-:Y:S05]  /*14dd0*/  BRA.DIV UR4, `(.L_x_3914) ;  /* 0x0000005604947947 */ /* 0x000fea000b800000 */
[----:B------:R-:W-:-:S13]  /*14de0*/  ELECT P6, URZ, PT ;  /* 0x00000000003f782f */ /* 0x000fda00038c0000 */
.L_x_4064:
[----:B------:R-:W2:Y:S01]  /*14df0*/  LDL R5, [R1+0x28] ;  /* 0x0000280001057983 */ /* 0x000ea20000100800 */
[----:B------:R-:W-:Y:S01]  /*14e00*/  BSSY B1, `(.L_x_3915) ;  /* 0x000000b000017945 */ /* 0x000fe20003800000 */
[----:B------:R-:W0:Y:S01]  /*14e10*/  S2R R9, SR_CgaCtaId ;  /* 0x0000000000097919 */ /* 0x000e220000008800 */
[----:B--2---:R-:W-:-:S05]  /*14e20*/  VIADD R5, R5, 0x1 ;  /* 0x0000000105057836 */ /* 0x004fca0000000000 */
[----:B------:R-:W-:-:S04]  /*14e30*/  LEA.HI R6, R5, R5, RZ, 0x1 ;  /* 0x0000000505067211 */ /* 0x000fc800078f08ff */
[----:B------:R-:W-:-:S05]  /*14e40*/  LOP3.LUT R6, R6, 0xfffffffe, RZ, 0xc0, !PT ;  /* 0xfffffffe06067812 */ /* 0x000fca00078ec0ff */
[----:B------:R-:W-:Y:S01]  /*14e50*/  IMAD.IADD R5, R5, 0x1, -R6 ;  /* 0x0000000105057824 */ /* 0x000fe200078e0a06 */
[----:B------:R-:W-:-:S04]  /*14e60*/  MOV R6, 0x400 ;  /* 0x0000040000067802 */ /* 0x000fc80000000f00 */
[----:B0-----:R-:W-:Y:S02]  /*14e70*/  LEA R9, R9, R6, 0x18 ;  /* 0x0000000609097211 */ /* 0x001fe400078ec0ff */
[----:B------:R-:W-:-:S04]  /*14e80*/  SHF.L.U32 R5, R5, 0x1f, RZ ;  /* 0x0000001f05057819 */ /* 0x000fc800000006ff */
[----:B------:R-:W0:Y:S02]  /*14e90*/  SYNCS.PHASECHK.TRANS64.TRYWAIT P0, [R9+URZ+0x22820], R5 ;  /* 0x02282005090075a7 */ /* 0x000e24000800017f */
[----:B0-----:R-:W-:Y:S05]  /*14ea0*/  @!P0 BRA `(.L_x_3916) ;  /* 0x0000005400808947 */ /* 0x001fea0003800000 */
.L_x_4065:
[----:B------:R-:W-:Y:S05]  /*14eb0*/  BSYNC B1 ;  /* 0x0000000000017941 */ /* 0x000fea0003800000 */
.L_x_3915:
        /* <DEDUP_REMOVED lines=8> */
.L_x_4066:
        /* <DEDUP_REMOVED lines=11> */
.L_x_3920:
        /* <DEDUP_REMOVED lines=19> */
.L_x_4067:
        /* <DEDUP_REMOVED lines=8> */
.L_x_3922:
        /* <DEDUP_REMOVED lines=31> */
.L_x_3918:
[----:B------:R-:W-:Y:S05]  /*15390*/  BSYNC B1 ;  /* 0x0000000000017941 */ /* 0x000fea0003800000 */
.L_x_3917:
        /* <DEDUP_REMOVED lines=12> */
[----:B0-----:R-:W-:Y:S05]  /*15460*/  @!P0 BRA `(.L_x_3912) ;  /* 0x0000000400748947 */ /* 0x001fea0003800000 */
[C---:B------:R-:W-:Y:S02]  /*15470*/  IMAD R5, R2.reuse, 0x60, R20 ;  /* 0x0000006002057824 */ /* 0x040fe400078e0214 */
[----:B------:R-:W-:Y:S02]  /*15480*/  VIADD R2, R2, 0xffffffff ;  /* 0xffffffff02027836 */ /* 0x000fe40000000000 */
[----:B------:R-:W-:-:S07]  /*15490*/  VIADD R5, R5, 0xffffff40 ;  /* 0xffffff4005057836 */ /* 0x000fce0000000000 */
.L_x_3929:
[----:B------:R-:W-:Y:S05]  /*154a0*/  YIELD ;  /* 0x0000000000007946 */ /* 0x000fea0003800000 */
[----:B------:R-:W-:Y:S04]  /*154b0*/  BSSY B1, `(.L_x_3923) ;  /* 0x000004b000017945 */ /* 0x000fe80003800000 */
[----:B0-----:R-:W-:Y:S05]  /*154c0*/  @!P6 BRA `(.L_x_3924) ;  /* 0x000000040024e947 */ /* 0x001fea0003800000 */
[----:B------:R-:W2:Y:S04]  /*154d0*/  LDL R6, [R1+0x4] ;  /* 0x0000040001067983 */ /* 0x000ea80000100800 */
[----:B------:R-:W3:Y:S01]  /*154e0*/  LDL R7, [R1+0xc] ;  /* 0x00000c0001077983 */ /* 0x000ee20000100800 */
[----:B--2---:R-:W-:Y:S01]  /*154f0*/  IMAD R6, R6, 0x8, R9 ;  /* 0x0000000806067824 */ /* 0x004fe200078e0209 */
[----:B---3--:R-:W-:-:S04]  /*15500*/  SHF.L.U32 R7, R7, 0x1f, RZ ;  /* 0x0000001f07077819 */ /* 0x008fc800000006ff */
[----:B------:R-:W0:Y:S02]  /*15510*/  SYNCS.PHASECHK.TRANS64.TRYWAIT P0, [R6+URZ+0x228a0], R7 ;  /* 0x0228a007060075a7 */ /* 0x000e24000800017f */
[----:B0-----:R-:W-:Y:S05]  /*15520*/  @!P0 BRA `(.L_x_3925) ;  /* 0x00000050001c8947 */ /* 0x001fea0003800000 */
.L_x_4068:
        /* <DEDUP_REMOVED lines=11> */
.L_x_3926:
        /* <DEDUP_REMOVED lines=17> */
.L_x_4069:
        /* <DEDUP_REMOVED lines=8> */
.L_x_3928:
        /* <DEDUP_REMOVED lines=31> */
.L_x_3924:
[----:B------:R-:W-:Y:S05]  /*15960*/  BSYNC B1 ;  /* 0x0000000000017941 */ /* 0x000fea0003800000 */
.L_x_3923:
        /* <DEDUP_REMOVED lines=13> */
.L_x_3912:
[----:B------:R-:W-:Y:S05]  /*15a40*/  BSYNC B0 ;  /* 0x0000000000007941 */ /* 0x000fea0003800000 */
.L_x_3911:
[----:B------:R-:W2:Y:S01]  /*15a50*/  LDL R6, [R1+0x1c] ;  /* 0x00001c0001067983 */ /* 0x000ea20000100800 */
        /* <DEDUP_REMOVED lines=9> */
[----:B0-----:R-:W0:Y:S01]  /*15af0*/  S2R R7, SR_LANEID ;  /* 0x0000000000077919 */ /* 0x001e220000000000 */
[----:B------:R-:W-:Y:S01]  /*15b00*/  VOTEU.ANY UR4, UPT, PT ;  /* 0x0000000000047886 */ /* 0x000fe200038e0100 */
[----:B------:R-:W1:Y:S01]  /*15b10*/  LDC.64 R2, c[0x0][0xc38] ;  /* 0x00030e00ff027b82 */ /* 0x000e620000000a00 */
[----:B------:R-:W0:Y:S08]  /*15b20*/  FLO.U32 R0, UR4 ;  /* 0x0000000400007d00 */ /* 0x000e3000080e0000 */
[----:B------:R-:W1:Y:S01]  /*15b30*/  POPC R5, UR4 ;  /* 0x0000000400057d09 */ /* 0x000e620008000000 */
[----:B0-----:R-:W-:-:S13]  /*15b40*/  ISETP.EQ.U32.AND P0, PT, R0, R7, PT ;  /* 0x000000070000720c */ /* 0x001fda0003f02070 */
[----:B-1----:R-:W2:Y:S01]  /*15b50*/  @P0 ATOMG.E.ADD.STRONG.GPU PT, R3, desc[UR40][R2.64], R5 ;  /* 0x00000005020309a8 */ /* 0x002ea200081ee1e8 */
[----:B------:R-:W0:Y:S02]  /*15b60*/  S2R R4, SR_LTMASK ;  /* 0x0000000000047919 */ /* 0x000e240000003900 */
[----:B0-----:R-:W-:-:S04]  /*15b70*/  LOP3.LUT R4, R4, UR4, RZ, 0xc0, !PT ;  /* 0x0000000404047c12 */ /* 0x001fc8000f8ec0ff */
[----:B------:R-:W0:Y:S01]  /*15b80*/  POPC R7, R4 ;  /* 0x0000000400077309 */ /* 0x000e220000000000 */
[----:B--2---:R-:W0:Y:S02]  /*15b90*/  SHFL.IDX PT, R0, R3, R0, 0x1f ;  /* 0x00001f0003007589 */ /* 0x004e2400000e0000 */
[----:B0-----:R-:W-:Y:S01]  /*15ba0*/  IADD3 R16, R0, UR37, R7 ;  /* 0x0000002500107c10 */ /* 0x001fe2000fffe007 */
[----:B------:R-:W-:Y:S06]  /*15bb0*/  BRA `(.L_x_3932) ;  /* 0x0000002800447947 */ /* 0x000fec0003800000 */
.L_x_3931:
        /* <DEDUP_REMOVED lines=12> */
[----:B0-----:R-:W-:Y:S01]  /*15c80*/  MOV R7, UR9 ;  /* 0x0000000900077c02 */ /* 0x001fe20008000f00 */
        /* <DEDUP_REMOVED lines=10> */
.L_x_3933:
        /* <DEDUP_REMOVED lines=12> */
[----:B0-----:R-:W-:-:S02]  /*15df0*/  IMAD.U32 R7, RZ, RZ, UR9 ;  /* 0x00000009ff077e24 */ /* 0x001fc4000f8e00ff */
[----:B------:R-:W-:Y:S02]  /*15e00*/  IMAD.U32 R10, RZ, RZ, UR4 ;  /* 0x00000004ff0a7e24 */ /* 0x000fe4000f8e00ff */
[----:B------:R-:W-:Y:S02]  /*15e10*/  IMAD.U32 R11, RZ, RZ, UR5 ;  /* 0x00000005ff0b7e24 */ /* 0x000fe4000f8e00ff */
[----:B------:R-:W-:Y:S02]  /*15e20*/  IMAD.MOV.U32 R8, RZ, RZ, 0x70 ;  /* 0x00000070ff087424 */ /* 0x000fe400078e00ff */
[----:B------:R-:W-:Y:S02]  /*15e30*/  IMAD.MOV.U32 R12, RZ, RZ, 0x1 ;  /* 0x00000001ff0c7424 */ /* 0x000fe400078e00ff */
[----:B-1----:R-:W-:-:S07]  /*15e40*/  IMAD.MOV.U32 R13, RZ, RZ, RZ ;  /* 0x000000ffff0d7224 */ /* 0x002fce00078e00ff */
[----:B------:R-:W-:-:S07]  /*15e50*/  LEPC R20, `(.L_x_3935) ;  /* 0x000000001014794e */ /* 0x000fce0000000000 */
[----:B--2---:R-:W-:Y:S05]  /*15e60*/  CALL.ABS.NOINC R2 ;  /* 0x0000000002007343 */ /* 0x004fea0003c00000 */
.L_x_3935:
        /* <DEDUP_REMOVED lines=16> */
.L_x_3934:
[----:B------:R-:W2:Y:S01]  /*15f70*/  LDL.LU R2, [R1+0x20] ;  /* 0x0000200001027983 */ /* 0x000ea20000300800 */
[----:B------:R-:W-:-:S03]  /*15f80*/  ULDC.64 UR4, c[0x0][0x9f8] ;  /* 0x00027e0000047ab9 */ /* 0x000fc60000000a00 */
[----:B------:R-:W3:Y:S04]  /*15f90*/  LDL.LU R0, [R1+0x24] ;  /* 0x0000240001007983 */ /* 0x000ee80000300800 */
[----:B------:R-:W4:Y:S04]  /*15fa0*/  LDL.LU R4, [R1+0x2c] ;  /* 0x00002c0001047983 */ /* 0x000f280000300800 */
[----:B0-----:R-:W4:Y:S01]  /*15fb0*/  LDL.LU R7, [R1+0x18] ;  /* 0x0000180001077983 */ /* 0x001f220000300800 */
        /* <DEDUP_REMOVED lines=26> */
.L_x_3936:
        /* <DEDUP_REMOVED lines=19> */
.L_x_4072:
[----:B------:R-:W-:Y:S01]  /*16290*/  UMOV UR4, 0xffffffff ;  /* 0xffffffff00047882 */ /* 0x000fe20000000000 */
[----:B------:R-:W-:Y:S02]  /*162a0*/  SHF.R.S32.HI R8, RZ, 0x1f, R0 ;  /* 0x0000001fff087819 */ /* 0x000fe40000011400 */
[----:B------:R-:W-:Y:S05]  /*162b0*/  BRA.DIV UR4, `(.L_x_3938) ;  /* 0x0000004604147947 */ /* 0x000fea000b800000 */
[----:B------:R-:W-:-:S13]  /*162c0*/  ELECT P6, URZ, PT ;  /* 0x00000000003f782f */ /* 0x000fda00038c0000 */
.L_x_4075:
[----:B------:R-:W-:Y:S05]  /*162d0*/  @!P6 BRA `(.L_x_3939) ;  /* 0x0000000000fce947 */ /* 0x000fea0003800000 */
[----:B------:R-:W-:-:S04]  /*162e0*/  ISETP.NE.U32.AND P0, PT, R20, RZ, PT ;  /* 0x000000ff1400720c */ /* 0x000fc80003f05070 */
[----:B------:R-:W-:-:S13]  /*162f0*/  ISETP.NE.AND.EX P0, PT, R21, RZ, PT, P0 ;  /* 0x000000ff1500720c */ /* 0x000fda0003f05300 */
[----:B------:R-:W-:Y:S05]  /*16300*/  @!P0 BRA `(.L_x_3940) ;  /* 0x0000000000488947 */ /* 0x000fea0003800000 */
[----:B------:R-:W0:Y:S01]  /*16310*/  LDC R9, c[0x0][0x41c] ;  /* 0x00010700ff097b82 */ /* 0x000e220000000800 */
        /* <DEDUP_REMOVED lines=17> */
.L_x_3940:
        /* <DEDUP_REMOVED lines=9> */
.L_x_4076:
[----:B------:R-:W1:Y:S02]  /*164c0*/  S2R R9, SR_TID.X ;  /* 0x0000000000097919 */ /* 0x000e640000002100 */
[----:B-1----:R-:W-:-:S04]  /*164d0*/  LOP3.LUT R9, R9, 0x7f, RZ, 0xc0, !PT ;  /* 0x0000007f09097812 */ /* 0x002fc800078ec0ff */
[----:B------:R-:W-:-:S13]  /*164e0*/  ISETP.NE.AND P0, PT, R9, RZ, PT ;  /* 0x000000ff0900720c */ /* 0x000fda0003f05270 */
[----:B------:R-:W-:Y:S05]  /*164f0*/  @P0 BRA `(.L_x_3942) ;  /* 0x00000000001c0947 */ /* 0x000fea0003800000 */
[----:B------:R-:W1:Y:S01]  /*16500*/  S2R R9, SR_TID.X ;  /* 0x0000000000097919 */ /* 0x000e620000002100 */
[----:B0-----:R-:W-:-:S04]  /*16510*/  MOV R7, 0x3000 ;  /* 0x0000300000077802 */ /* 0x001fc80000000f00 */
[----:B------:R2:W-:Y:S01]  /*16520*/  SYNCS.ARRIVE.TRANS64 RZ, [R5+URZ+0x22830], R7 ;  /* 0x0228300705ff79a7 */ /* 0x0005e2000800003f */
[----:B-1----:R-:W-:-:S04]  /*16530*/  LOP3.LUT R9, R9, 0x1f, RZ, 0xc0, !PT ;  /* 0x0000001f09097812 */ /* 0x002fc800078ec0ff */
[----:B------:R-:W-:-:S13]  /*16540*/  ISETP.NE.AND P1, PT, R9, RZ, PT ;  /* 0x000000ff0900720c */ /* 0x000fda0003f25270 */
[----:B--2---:R-:W-:Y:S05]  /*16550*/  @!P1 BRA `(.L_x_3942) ;  /* 0x0000000000049947 */ /* 0x004fea0003800000 */
[----:B------:R-:W-:Y:S01]  /*16560*/  BPT.TRAP 0x1 ;  /* 0x000000040000795c */ /* 0x000fe20000300000 */
.L_x_3942:
        /* <DEDUP_REMOVED lines=22> */
.L_x_3939:
        /* <DEDUP_REMOVED lines=30> */
.L_x_4077:
[----:B------:R-:W-:Y:S05]  /*168b0*/  BSYNC B0 ;  /* 0x0000000000007941 */ /* 0x000fea0003800000 */
.L_x_3943:
        /* <DEDUP_REMOVED lines=11> */
.L_x_4078:
        /* <DEDUP_REMOVED lines=11> */
.L_x_3948:
        /* <DEDUP_REMOVED lines=37> */
.L_x_3946:
[----:B------:R-:W-:Y:S05]  /*16c70*/  BSYNC B0 ;  /* 0x0000000000007941 */ /* 0x000fea0003800000 */
.L_x_3945:
        /* <DEDUP_REMOVED lines=33> */
[--C-:B------:R-:W-:Y:S01]  /*16e90*/  SHF.R.S32.HI R3, RZ, 0x1f, R2.reuse ;  /* 0x0000001fff037819 */ /* 0x100fe20000011402 */
        /* <DEDUP_REMOVED lines=8> */
.L_x_3955:
[----:B------:R-:W2:Y:S01]  /*16f20*/  S2R R5, SR_CgaCtaId ;  /* 0x0000000000057919 */ /* 0x000ea20000008800 */
[----:B------:R-:W-:-:S04]  /*16f30*/  MOV R3, 0x400 ;  /* 0x0000040000037802 */ /* 0x000fc80000000f00 */
[----:B--2---:R-:W-:Y:S02]  /*16f40*/  LEA R3, R5, R3, 0x18 ;  /* 0x0000000305037211 */ /* 0x004fe400078ec0ff */
[----:B------:R-:W-:-:S03]  /*16f50*/  SHF.L.U32 R5, R9, 0x1f, RZ ;  /* 0x0000001f09057819 */ /* 0x000fc600000006ff */
[----:B------:R-:W-:-:S04]  /*16f60*/  IMAD R3, R12, 0x8, R3 ;  /* 0x000000080c037824 */ /* 0x000fc800078e0203 */
[----:B------:R-:W2:Y:S02]  /*16f70*/  SYNCS.PHASECHK.TRANS64.TRYWAIT P0, [R3+URZ+0x22840], R5 ;  /* 0x02284005030075a7 */ /* 0x000ea4000800017f */
[----:B--2---:R-:W-:Y:S05]  /*16f80*/  @!P0 BRA `(.L_x_3956) ;  /* 0x0000003800488947 */ /* 0x004fea0003800000 */
.L_x_4079:
        /* <DEDUP_REMOVED lines=11> */
.L_x_3957:
[----:B0-----:R-:W3:Y:S01]  /*17040*/  LDL R9, [R1] ;  /* 0x0000000001097983 */ /* 0x001ee20000100800 */
[----:B------:R-:W-:-:S03]  /*17050*/  MOV R11, 0x400 ;  /* 0x00000400000b7802 */ /* 0x000fc60000000f00 */
        /* <DEDUP_REMOVED lines=20> */
.L_x_4080:
        /* <DEDUP_REMOVED lines=8> */
.L_x_3959:
[----:B0-2---:R-:W2:Y:S01]  /*17220*/  LDL R5, [R1] ;  /* 0x0000000001057983 */ /* 0x005ea20000100800 */
[----:B------:R-:W-:Y:S01]  /*17230*/  MOV R9, 0x400 ;  /* 0x0000040000097802 */ /* 0x000fe20000000f00 */
[----:B------:R-:W0:Y:S01]  /*17240*/  S2R R10, SR_CgaCtaId ;  /* 0x00000000000a7919 */ /* 0x000e220000008800 */
[----:B------:R-:W-:Y:S02]  /*17250*/  R2UR UR11, R2 ;  /* 0x00000000020b72ca */ /* 0x000fe400000e0000 */
[----:B------:R-:W-:Y:S01]  /*17260*/  R2UR UR9, R3 ;  /* 0x00000000030972ca */ /* 0x000fe200000e0000 */
[----:B------:R-:W-:Y:S01]  /*17270*/  UIADD3 UR4, UP0, UR38, 0x470, URZ ;  /* 0x0000047026047890 */ /* 0x000fe2000ff1e03f */
[----:B------:R-:W-:Y:S02]  /*17280*/  R2UR UR12, R4 ;  /* 0x00000000040c72ca */ /* 0x000fe400000e0000 */
[----:B------:R-:W-:Y:S01]  /*17290*/  R2UR UR13, R6 ;  /* 0x00000000060d72ca */ /* 0x000fe200000e0000 */
[----:B------:R-:W-:Y:S01]  /*172a0*/  UIADD3.X UR5, URZ, UR39, URZ, UP0, !UPT ;  /* 0x000000273f057290 */ /* 0x000fe200087fe43f */
[----:B0-----:R-:W-:-:S07]  /*172b0*/  LEA R9, R10, R9, 0x18 ;  /* 0x000000090a097211 */ /* 0x001fce00078ec0ff */
        /* <DEDUP_REMOVED lines=24> */
.L_x_3954:
[----:B------:R-:W-:Y:S05]  /*17440*/  BSYNC B2 ;  /* 0x0000000000027941 */ /* 0x000fea0003800000 */
.L_x_3953:
[----:B------:R-:W2:Y:S02]  /*17450*/  LDL.LU R2, [R1+0x1c] ;  /* 0x00001c0001027983 */ /* 0x000ea40000300800 */
[----:B--2---:R-:W-:-:S07]  /*17460*/  VIADD R5, R2, 0xfffffffd ;  /* 0xfffffffd02057836 */ /* 0x004fce0000000000 */
.L_x_3952:
[----:B------:R-:W-:Y:S05]  /*17470*/  BSYNC B1 ;  /* 0x0000000000017941 */ /* 0x000fea0003800000 */
.L_x_3951:
[----:B------:R-:W-:-:S13]  /*17480*/  ISETP.NE.AND P0, PT, R7, RZ, PT ;  /* 0x000000ff0700720c */ /* 0x000fda0003f05270 */
[----:B------:R-:W-:Y:S05]  /*17490*/  @!P0 BRA `(.L_x_3950) ;  /* 0x0000000c009c8947 */ /* 0x000fea0003800000 */
.L_x_3974:
[----:B0-----:R-:W0:Y:S04]  /*174a0*/  LDL.LU R3, [R1] ;  /* 0x0000000001037983 */ /* 0x001e280000300800 */
[----:B------:R-:W2:Y:S01]  /*174b0*/  LDL.LU R2, [R1+0x8] ;  /* 0x0000080001027983 */ /* 0x000ea20000300800 */
[----:B------:R-:W-:Y:S05]  /*174c0*/  YIELD ;  /* 0x0000000000007946 */ /* 0x000fea0003800000 */
[----:B------:R-:W-:Y:S01]  /*174d0*/  BSSY B1, `(.L_x_3960) ;  /* 0x000006d000017945 */ /* 0x000fe20003800000 */
[----:B0-----:R-:W-:-:S04]  /*174e0*/  IADD3 R9, R3, 0x1, RZ ;  /* 0x0000000103097810 */ /* 0x001fc80007ffe0ff */
[----:B------:R-:W-:-:S04]  /*174f0*/  ISETP.NE.AND P0, PT, R9, 0x2, PT ;  /* 0x000000020900780c */ /* 0x000fc80003f05270 */
[----:B------:R-:W-:Y:S02]  /*17500*/  SEL R10, RZ, 0x1, P0 ;  /* 0x00000001ff0a7807 */ /* 0x000fe40000000000 */
[----:B------:R-:W-:Y:S02]  /*17510*/  SEL R9, R9, RZ, P0 ;  /* 0x000000ff09097207 */ /* 0x000fe40000000000 */
[----:B--2---:R-:W-:Y:S01]  /*17520*/  LOP3.LUT R10, R2, R10, RZ, 0x3c, !PT ;  /* 0x0000000a020a7212 */ /* 0x004fe200078e3cff */
[----:B------:R-:W-:Y:S06]  /*17530*/  @!P6 BRA `(.L_x_3961) ;  /* 0x000000040098e947 */ /* 0x000fec0003800000 */
[----:B------:R-:W-:Y:S01]  /*17540*/  ULDC.64 UR4, c[0x0][0x3f8] ;  /* 0x0000fe0000047ab9 */ /* 0x000fe20000000a00 */
[----:B------:R-:W-:Y:S01]  /*17550*/  IMAD.MOV.U32 R11, RZ, RZ, R5 ;  /* 0x000000ffff0b7224 */ /* 0x000fe200078e0005 */
[----:B------:R-:W-:-:S04]  /*17560*/  ISETP.NE.U32.AND P0, PT, RZ, UR4, PT ;  /* 0x00000004ff007c0c */ /* 0x000fc8000bf05070 */
[----:B------:R-:W-:-:S13]  /*17570*/  ISETP.NE.AND.EX P0, PT, RZ, UR5, PT, P0 ;  /* 0x00000005ff007c0c */ /* 0x000fda000bf05300 */
[----:B------:R-:W-:Y:S05]  /*17580*/  @!P0 BRA `(.L_x_3962) ;  /* 0x0000000000448947 */ /* 0x000fea0003800000 */
[----:B------:R-:W0:Y:S01]  /*17590*/  LDC R6, c[0x0][0x41c] ;  /* 0x00010700ff067b82 */ /* 0x000e220000000800 */
[----:B------:R-:W-:Y:S02]  /*175a0*/  ULDC.64 UR6, c[0x0][0x408] ;  /* 0x0001020000067ab9 */ /* 0x000fe40000000a00 */
[----:B------:R-:W-:Y:S01]  /*175b0*/  IMAD R7, R8, UR6, RZ ;  /* 0x0000000608077c24 */ /* 0x000fe2000f8e02ff */
[----:B0-----:R-:W-:-:S13]  /*175c0*/  ISETP.NE.AND P0, PT, R6, 0x1, PT ;  /* 0x000000010600780c */ /* 0x001fda0003f05270 */
[----:B------:R-:W0:Y:S02]  /*175d0*/  @P0 LDC.64 R2, c[0x0][0x420] ;  /* 0x00010800ff020b82 */ /* 0x000e240000000a00 */
[----:B0-----:R-:W-:-:S04]  /*175e0*/  @P0 IMAD.HI.U32 R12, R5, R2, RZ ;  /* 0x00000002050c0227 */ /* 0x001fc800078e00ff */
        /* <DEDUP_REMOVED lines=11> */
.L_x_3962:
[----:B------:R-:W2:Y:S01]  /*176a0*/  S2R R3, SR_CgaCtaId ;  /* 0x0000000000037919 */ /* 0x000ea20000008800 */
[----:B------:R-:W-:-:S04]  /*176b0*/  MOV R2, 0x400 ;  /* 0x0000040000027802 */ /* 0x000fc80000000f00 */
[----:B--2---:R-:W-:Y:S02]  /*176c0*/  LEA R2, R3, R2, 0x18 ;  /* 0x0000000203027211 */ /* 0x004fe400078ec0ff */
[----:B------:R-:W-:-:S03]  /*176d0*/  SHF.L.U32 R3, R10, 0x1f, RZ ;  /* 0x0000001f0a037819 */ /* 0x000fc600000006ff */
[----:B------:R-:W-:-:S04]  /*176e0*/  IMAD R2, R9, 0x8, R2 ;  /* 0x0000000809027824 */ /* 0x000fc800078e0202 */
[----:B------:R-:W2:Y:S02]  /*176f0*/  SYNCS.PHASECHK.TRANS64.TRYWAIT P0, [R2+URZ+0x22840], R3 ;  /* 0x02284003020075a7 */ /* 0x000ea4000800017f */
[----:B--2---:R-:W-:Y:S05]  /*17700*/  @!P0 BRA `(.L_x_3963) ;  /* 0x0000003000908947 */ /* 0x004fea0003800000 */
.L_x_4081:
        /* <DEDUP_REMOVED lines=11> */
.L_x_3964:
[----:B------:R-:W3:Y:S01]  /*177c0*/  LDL R12, [R1+0x10] ;  /* 0x00001000010c7983 */ /* 0x000ee20000100800 */
        /* <DEDUP_REMOVED lines=19> */
[----:B0--3--:R-:W-:Y:S05]  /*17900*/  @!P1 BRA `(.L_x_3965) ;  /* 0x0000003000249947 */ /* 0x009fea0003800000 */
.L_x_4082:
        /* <DEDUP_REMOVED lines=8> */
.L_x_3966:
        /* <DEDUP_REMOVED lines=33> */
.L_x_3961:
[----:B------:R-:W-:Y:S05]  /*17ba0*/  BSYNC B1 ;  /* 0x0000000000017941 */ /* 0x000fea0003800000 */
.L_x_3960:
        /* <DEDUP_REMOVED lines=16> */
[----:B------:R-:W-:Y:S01]  /*17cb0*/  IMAD R7, R8, UR6, RZ ;  /* 0x0000000608077c24 */ /* 0x000fe2000f8e02ff */
        /* <DEDUP_REMOVED lines=8> */
[C---:B------:R-:W-:Y:S02]  /*17d40*/  IMAD R6, R0.reuse, UR7, R7 ;  /* 0x0000000700067c24 */ /* 0x040fe4000f8e0207 */
[----:B------:R-:W-:-:S04]  /*17d50*/  IMAD.WIDE.U32 R2, R0, UR6, R2 ;  /* 0x0000000600027c25 */ /* 0x000fc8000f8e0002 */
[----:B------:R-:W-:Y:S01]  /*17d60*/  IMAD.IADD R3, R6, 0x1, R3 ;  /* 0x0000000106037824 */ /* 0x000fe200078e0203 */
[----:B------:R-:W-:-:S04]  /*17d70*/  LEA R6, P0, R2, UR4, 0x2 ;  /* 0x0000000402067c11 */ /* 0x000fc8000f8010ff */
[----:B------:R-:W-:-:S05]  /*17d80*/  LEA.HI.X R7, R2, UR5, R3, 0x2, P0 ;  /* 0x0000000502077c11 */ /* 0x000fca00080f1403 */
[----:B------:R2:W5:Y:S04]  /*17d90*/  LDG.E R6, desc[UR40][R6.64] ;  /* 0x0000002806067981 */ /* 0x000568000c1e1900 */
.L_x_3969:
[----:B------:R-:W3:Y:S01]  /*17da0*/  S2R R3, SR_CgaCtaId ;  /* 0x0000000000037919 */ /* 0x000ee20000008800 */
[----:B------:R-:W-:-:S04]  /*17db0*/  MOV R2, 0x400 ;  /* 0x0000040000027802 */ /* 0x000fc80000000f00 */
[----:B---3--:R-:W-:Y:S02]  /*17dc0*/  LEA R2, R3, R2, 0x18 ;  /* 0x0000000203027211 */ /* 0x008fe400078ec0ff */
[----:B------:R-:W-:-:S03]  /*17dd0*/  SHF.L.U32 R3, R11, 0x1f, RZ ;  /* 0x0000001f0b037819 */ /* 0x000fc600000006ff */
[----:B------:R-:W-:-:S04]  /*17de0*/  IMAD R2, R12, 0x8, R2 ;  /* 0x000000080c027824 */ /* 0x000fc800078e0202 */
[----:B------:R-:W3:Y:S02]  /*17df0*/  SYNCS.PHASECHK.TRANS64.TRYWAIT P0, [R2+URZ+0x22840], R3 ;  /* 0x02284003020075a7 */ /* 0x000ee4000800017f */
[----:B---3--:R-:W-:Y:S05]  /*17e00*/  @!P0 BRA `(.L_x_3970) ;  /* 0x0000002800f88947 */ /* 0x008fea0003800000 */
.L_x_4083:
        /* <DEDUP_REMOVED lines=11> */
.L_x_3971:
        /* <DEDUP_REMOVED lines=22> */
.L_x_4084:
        /* <DEDUP_REMOVED lines=8> */
.L_x_3973:
        /* <DEDUP_REMOVED lines=34> */
.L_x_3968:
[----:B------:R-:W-:Y:S05]  /*182c0*/  BSYNC B1 ;  /* 0x0000000000017941 */ /* 0x000fea0003800000 */
.L_x_3967:
[C---:B------:R-:W-:Y:S01]  /*182d0*/  ISETP.GT.AND P0, PT, R5.reuse, 0x1, PT ;  /* 0x000000010500780c */ /* 0x040fe20003f04270 */
[----:B------:R-:W-:-:S05]  /*182e0*/  VIADD R2, R5, 0xfffffffe ;  /* 0xfffffffe05027836 */ /* 0x000fca0000000000 */
[----:B------:R-:W-:-:S07]  /*182f0*/  MOV R5, R2 ;  /* 0x0000000200057202 */ /* 0x000fce0000000f00 */
[----:B------:R-:W-:Y:S05]  /*18300*/  @P0 BRA `(.L_x_3974) ;  /* 0xfffffff000640947 */ /* 0x000fea000383ffff */
.L_x_3950:
[----:B------:R-:W-:Y:S05]  /*18310*/  BSYNC B0 ;  /* 0x0000000000007941 */ /* 0x000fea0003800000 */
.L_x_3949:
[----:B------:R-:W2:Y:S01]  /*18320*/  LDL.LU R3, [R1] ;  /* 0x0000000001037983 */ /* 0x000ea20000300800 */
[----:B------:R-:W-:Y:S01]  /*18330*/  BSSY B0, `(.L_x_3975) ;  /* 0x0000016000007945 */ /* 0x000fe20003800000 */
[----:B0-----:R-:W0:Y:S02]  /*18340*/  S2R R2, SR_TID.X ;  /* 0x0000000000027919 */ /* 0x001e240000002100 */
[----:B0-----:R-:W-:-:S04]  /*18350*/  LOP3.LUT R2, R2, 0x1f, RZ, 0xc0, !PT ;  /* 0x0000001f02027812 */ /* 0x001fc800078ec0ff */
        /* <DEDUP_REMOVED lines=18> */
[----:B0-----:R-:W-:-:S07]  /*18480*/  IADD3 R16, R4, UR37, R7 ;  /* 0x0000002504107c10 */ /* 0x001fce000fffe007 */
.L_x_3976:
[----:B------:R-:W-:Y:S05]  /*18490*/  BSYNC B0 ;  /* 0x0000000000007941 */ /* 0x000fea0003800000 */
.L_x_3975:
[----:B0-----:R-:W2:Y:S02]  /*184a0*/  LDL.LU R2, [R1+0x8] ;  /* 0x0000080001027983 */ /* 0x001ea40000300800 */
[----:B--2---:R-:W-:-:S05]  /*184b0*/  LOP3.LUT R2, R2, R0, RZ, 0x3c, !PT ;  /* 0x0000000002027212 */ /* 0x004fca00078e3cff */
[----:B------:R0:W-:Y:S02]  /*184c0*/  STL [R1+0x8], R2 ;  /* 0x0000080201007387 */ /* 0x0001e40000100800 */
.L_x_3932:
[----:B------:R-:W-:Y:S05]  /*184d0*/  BSYNC B6 ;  /* 0x0000000000067941 */ /* 0x000fea0003800000 */
.L_x_3930:
[----:B------:R-:W-:-:S03]  /*184e0*/  UMOV UR4, 0xffffffff ;  /* 0xffffffff00047882 */ /* 0x000fc60000000000 */
[----:B------:R-:W-:Y:S05]  /*184f0*/  BRA.DIV UR4, `(.L_x_3977) ;  /* 0x0000002604647947 */ /* 0x000fea000b800000 */
[----:B------:R2:W3:Y:S04]  /*18500*/  SHFL.IDX PT, R4, R16, RZ, 0x1f ;  /* 0x00001fff10047589 */ /* 0x0004e800000e0000 */
[----:B------:R-:W4:Y:S02]  /*18510*/  SHFL.IDX PT, R16, R16, 0x1, 0x1f ;  /* 0x00201f0010107f89 */ /* 0x000f2400000e0000 */
.L_x_4088:
        /* <DEDUP_REMOVED lines=10> */
[----:B------:R-:W0:Y:S02]  /*185c0*/  LDC.64 R2, c[0x0][0xc58] ;  /* 0x00031600ff027b82 */ /* 0x000e240000000a00 */
[----:B0-----:R-:W-:-:S05]  /*185d0*/  IMAD.WIDE R2, R5, 0x4, R2 ;  /* 0x0000000405027825 */ /* 0x001fca00078e0202 */
[----:B------:R0:W5:Y:S02]  /*185e0*/  LDG.E R17, desc[UR40][R2.64] ;  /* 0x0000002802117981 */ /* 0x000164000c1e1900 */
.L_x_3979:
[----:B------:R-:W-:Y:S05]  /*185f0*/  BSYNC B0 ;  /* 0x0000000000007941 */ /* 0x000fea0003800000 */
.L_x_3978:
        /* <DEDUP_REMOVED lines=22> */
[----:B------:R0:W0:Y:S02]  /*18760*/  SHFL.IDX PT, R14, R2, 0x1f, 0x1f ;  /* 0x03e01f00020e7f89 */ /* 0x00002400000e0000 */
.L_x_4096:
[----:B------:R-:W-:Y:S02]  /*18770*/  ULDC UR4, c[0x0][0xc10] ;  /* 0x0003040000047ab9 */ /* 0x000fe40000000800 */
[----:B------:R-:W-:-:S04]  /*18780*/  IMAD.U32 R5, RZ, RZ, UR4 ;  /* 0x00000004ff057e24 */ /* 0x000fc8000f8e00ff */
[----:B0-----:R-:W-:-:S04]  /*18790*/  IMAD R3, R14, R5, RZ ;  /* 0x000000050e037224 */ /* 0x001fc800078e02ff */
[----:B--2-4-:R-:W-:-:S05]  /*187a0*/  IMAD.IADD R16, R16, 0x1, R3 ;  /* 0x0000000110107824 */ /* 0x014fca00078e0203 */
[----:B---3--:R-:W-:-:S13]  /*187b0*/  ISETP.GT.AND P0, PT, R16, R4, PT ;  /* 0x000000041000720c */ /* 0x008fda0003f04270 */
[----:B------:R-:W-:Y:S05]  /*187c0*/  @P0 BRA `(.L_x_3981) ;  /* 0x0000000000b40947 */ /* 0x000fea0003800000 */
[----:B------:R-:W0:Y:S02]  /*187d0*/  LDC R0, c[0x0][0xc14] ;  /* 0x00030500ff007b82 */ /* 0x000e240000000800 */
.L_x_3986:
[----:B------:R-:W-:-:S05]  /*187e0*/  VIADD R19, R19, 0x1f ;  /* 0x0000001f13137836 */ /* 0x000fca0000000000 */
[----:B0-----:R-:W-:-:S13]  /*187f0*/  ISETP.GE.AND P0, PT, R19, R0, PT ;  /* 0x000000001300720c */ /* 0x001fda0003f06270 */
[----:B------:R-:W-:Y:S05]  /*18800*/  @P0 BRA `(.L_x_3982) ;  /* 0x0000000400ec0947 */ /* 0x000fea0003800000 */
[----:B------:R-:W0:Y:S01]  /*18810*/  S2R R2, SR_TID.X ;  /* 0x0000000000027919 */ /* 0x000e220000002100 */
        /* <DEDUP_REMOVED lines=10> */
.L_x_3984:
[----:B------:R-:W-:Y:S05]  /*188c0*/  BSYNC B0 ;  /* 0x0000000000007941 */ /* 0x000fea0003800000 */
.L_x_3983:
        /* <DEDUP_REMOVED lines=22> */
[----:B------:R0:W2:Y:S02]  /*18a30*/  SHFL.IDX PT, R14, R2, 0x1f, 0x1f ;  /* 0x03e01f00020e7f89 */ /* 0x0000a400000e0000 */
.L_x_4104:
[----:B------:R-:W-:Y:S02]  /*18a40*/  ULDC UR4, c[0x0][0xc10] ;  /* 0x0003040000047ab9 */ /* 0x000fe40000000800 */
[----:B------:R-:W-:-:S04]  /*18a50*/  IMAD.U32 R5, RZ, RZ, UR4 ;  /* 0x00000004ff057e24 */ /* 0x000fc8000f8e00ff */
[----:B--2---:R-:W-:-:S04]  /*18a60*/  IMAD R3, R14, R5, RZ ;  /* 0x000000050e037224 */ /* 0x004fc800078e02ff */
[----:B------:R-:W-:-:S05]  /*18a70*/  IMAD.IADD R16, R3, 0x1, R16 ;  /* 0x0000000103107824 */ /* 0x000fca00078e0210 */
[----:B------:R-:W-:-:S13]  /*18a80*/  ISETP.GT.AND P0, PT, R16, R4, PT ;  /* 0x000000041000720c */ /* 0x000fda0003f04270 */
[----:B------:R-:W-:Y:S05]  /*18a90*/  @!P0 BRA `(.L_x_3986) ;  /* 0xfffffffc00508947 */ /* 0x000fea000383ffff */
.L_x_3981:
        /* <DEDUP_REMOVED lines=8> */
.L_x_4108:
[----:B------:R-:W-:Y:S01]  /*18b20*/  ISETP.NE.AND P0, PT, R3, RZ, PT ;  /* 0x000000ff0300720c */ /* 0x000fe20003f05270 */
[----:B------:R-:W-:-:S12]  /*18b30*/  IMAD.MOV.U32 R7, RZ, RZ, RZ ;  /* 0x000000ffff077224 */ /* 0x000fd800078e00ff */
[----:B------:R-:W-:Y:S05]  /*18b40*/  @!P0 BRA `(.L_x_3988) ;  /* 0x0000000000108947 */ /* 0x000fea0003800000 */
[----:B------:R-:W-:Y:S01]  /*18b50*/  UMOV UR4, 0xffffffff ;  /* 0xffffffff00047882 */ /* 0x000fe20000000000 */
[----:B------:R-:W-:Y:S02]  /*18b60*/  VIADD R12, R6, 0xffffffff ;  /* 0xffffffff060c7836 */ /* 0x000fe40000000000 */
[----:B------:R-:W-:Y:S05]  /*18b70*/  BRA.DIV UR4, `(.L_x_3989) ;  /* 0x0000002604f87947 */ /* 0x000fea000b800000 */
[----:B------:R4:W0:Y:S02]  /*18b80*/  SHFL.IDX PT, R7, R2, R12, 0x1f ;  /* 0x00001f0c02077589 */ /* 0x00082400000e0000 */
.L_x_3988:
[----:B0---4-:R-:W0:Y:S01]  /*18b90*/  LDC.64 R2, c[0x0][0xc68] ;  /* 0x00031a00ff027b82 */ /* 0x011e220000000a00 */
[----:B------:R-:W-:-:S04]  /*18ba0*/  IMAD.IADD R19, R6, 0x1, R19 ;  /* 0x0000000106137824 */ /* 0x000fc800078e0213 */
[----:B0-----:R-:W-:-:S05]  /*18bb0*/  IMAD.WIDE R2, R19, 0x4, R2 ;  /* 0x0000000413027825 */ /* 0x001fca00078e0202 */
[----:B------:R0:W2:Y:S01]  /*18bc0*/  LDG.E R8, desc[UR40][R2.64] ;  /* 0x0000002802087981 */ /* 0x0000a2000c1e1900 */
[----:B------:R-:W-:-:S04]  /*18bd0*/  IMAD R16, R7, R5, R16 ;  /* 0x0000000507107224 */ /* 0x000fc800078e0210 */
[----:B------:R-:W-:Y:S02]  /*18be0*/  IMAD.IADD R7, R4, 0x1, -R16 ;  /* 0x0000000104077824 */ /* 0x000fe400078e0a10 */
[----:B0-----:R-:W-:Y:S02]  /*18bf0*/  IMAD.MOV.U32 R2, RZ, RZ, RZ ;  /* 0x000000ffff027224 */ /* 0x001fe400078e00ff */
[----:B--23--:R-:W-:-:S05]  /*18c00*/  IMAD R6, R17, R8, RZ ;  /* 0x0000000811067224 */ /* 0x00cfca00078e02ff */
        /* <DEDUP_REMOVED lines=19> */
[----:B------:R-:W-:-:S04]  /*18d40*/  ISETP.GE.AND P0, PT, R3, RZ, PT ;  /* 0x000000ff0300720c */ /* 0x000fc80003f06270 */
[----:B------:R-:W-:-:S09]  /*18d50*/  MOV R9, R2 ;  /* 0x0000000200097202 */ /* 0x000fd20000000f00 */
        /* <DEDUP_REMOVED lines=8> */
[----:B------:R-:W-:Y:S02]  /*18de0*/  IMAD.MOV.U32 R2, RZ, RZ, RZ ;  /* 0x000000ffff027224 */ /* 0x000fe400078e00ff */
[----:B------:R-:W-:Y:S01]  /*18df0*/  IMAD.IADD R4, R6, 0x1, R4 ;  /* 0x0000000106047824 */ /* 0x000fe200078e0204 */
[----:B------:R-:W-:-:S04]  /*18e00*/  IABS R8, R5 ;  /* 0x0000000500087213 */ /* 0x000fc80000000000 */
[----:B------:R-:W0:Y:S08]  /*18e10*/  I2F.RP R10, R8 ;  /* 0x00000008000a7306 */ /* 0x000e300000209400 */
[----:B0-----:R-:W0:Y:S02]  /*18e20*/  MUFU.RCP R10, R10 ;  /* 0x0000000a000a7308 */ /* 0x001e240000001000 */
[----:B0-----:R-:W-:-:S06]  /*18e30*/  VIADD R11, R10, 0xffffffe ;  /* 0x0ffffffe0a0b7836 */ /* 0x001fcc0000000000 */
[----:B------:R-:W0:Y:S02]  /*18e40*/  F2I.FTZ.U32.TRUNC.NTZ R3, R11 ;  /* 0x0000000b00037305 */ /* 0x000e24000021f000 */
[----:B0-----:R-:W-:-:S04]  /*18e50*/  IMAD.MOV R7, RZ, RZ, -R3 ;  /* 0x000000ffff077224 */ /* 0x001fc800078e0a03 */
[----:B------:R-:W-:-:S04]  /*18e60*/  IMAD R7, R7, R8, RZ ;  /* 0x0000000807077224 */ /* 0x000fc800078e02ff */
        /* <DEDUP_REMOVED lines=21> */
.L_x_3982:
[----:B------:R-:W-:Y:S01]  /*18fc0*/  UMOV UR4, URZ ;  /* 0x0000003f00047c82 */ /* 0x000fe20008000000 */
[----:B------:R-:W-:Y:S01]  /*18fd0*/  UMOV UR5, URZ ;  /* 0x0000003f00057c82 */ /* 0x000fe20008000000 */
[----:B------:R-:W-:Y:S01]  /*18fe0*/  ULDC UR6, c[0x0][0xc14] ;  /* 0x0003050000067ab9 */ /* 0x000fe20000000800 */
[----:B------:R-:W-:Y:S01]  /*18ff0*/  IMAD.MOV.U32 R16, RZ, RZ, R4 ;  /* 0x000000ffff107224 */ /* 0x000fe200078e0004 */
[----:B------:R-:W-:Y:S01]  /*19000*/  MOV R18, UR5 ;  /* 0x0000000500127c02 */ /* 0x000fe20008000f00 */
[----:B------:R-:W-:Y:S02]  /*19010*/  IMAD.U32 R17, RZ, RZ, UR4 ;  /* 0x00000004ff117e24 */ /* 0x000fe4000f8e00ff */
[----:B------:R-:W-:-:S07]  /*19020*/  IMAD.U32 R19, RZ, RZ, UR6 ;  /* 0x00000006ff137e24 */ /* 0x000fce000f8e00ff */
.L_x_3990:
[----:B------:R-:W0:Y:S01]  /*19030*/  S2R R2, SR_TID.X ;  /* 0x0000000000027919 */ /* 0x000e220000002100 */
        /* <DEDUP_REMOVED lines=11> */
.L_x_3907:
        /* <DEDUP_REMOVED lines=12> */
.L_x_4111:
[----:B------:R-:W-:Y:S05]  /*191b0*/  BSYNC B0 ;  /* 0x0000000000007941 */ /* 0x000fea0003800000 */
.L_x_3992:
[----:B------:R-:W-:-:S03]  /*191c0*/  UMOV UR4, 0xffffffff ;  /* 0xffffffff00047882 */ /* 0x000fc60000000000 */
[----:B------:R-:W-:Y:S05]  /*191d0*/  BRA.DIV UR4, `(.L_x_3994) ;  /* 0x00000022049c7947 */ /* 0x000fea000b800000 */
[----:B------:R-:W2:Y:S02]  /*191e0*/  S2R R2, SR_TID.X ;  /* 0x0000000000027919 */ /* 0x000ea40000002100 */
[----:B--2---:R-:W-:-:S04]  /*191f0*/  SHF.R.U32.HI R2, RZ, 0x5, R2 ;  /* 0x00000005ff027819 */ /* 0x004fc80000011602 */
[----:B------:R-:W-:-:S05]  /*19200*/  LOP3.LUT R2, R2, 0x3, RZ, 0xc0, !PT ;  /* 0x0000000302027812 */ /* 0x000fca00078ec0ff */
[----:B------:R2:W3:Y:S02]  /*19210*/  SHFL.IDX PT, R14, R2, RZ, 0x1f ;  /* 0x00001fff020e7589 */ /* 0x0004e400000e0000 */
.L_x_4114:
[----:B---3--:R-:W-:-:S13]  /*19220*/  ISETP.NE.AND P0, PT, R14, RZ, PT ;  /* 0x000000ff0e00720c */ /* 0x008fda0003f05270 */
[----:B------:R-:W-:Y:S05]  /*19230*/  @P0 BRA `(.L_x_3745) ;  /* 0x0000000000940947 */ /* 0x000fea0003800000 */
[----:B------:R-:W-:-:S03]  /*19240*/  UMOV UR4, 0xffffffff ;  /* 0xffffffff00047882 */ /* 0x000fc60000000000 */
[----:B------:R-:W-:Y:S05]  /*19250*/  BRA.DIV UR4, `(.L_x_3995) ;  /* 0x0000002204b07947 */ /* 0x000fea000b800000 */
[----:B------:R-:W-:-:S13]  /*19260*/  ELECT P6, URZ, PT ;  /* 0x00000000003f782f */ /* 0x000fda00038c0000 */
.L_x_4117:
[----:B------:R-:W-:Y:S05]  /*19270*/  @!P6 BRA `(.L_x_3745) ;  /* 0x000000000084e947 */ /* 0x000fea0003800000 */
[----:B------:R-:W-:-:S06]  /*19280*/  ULOP3.LUT UR4, UR36, 0x2, URZ, 0xfc, !UPT ;  /* 0x0000000224047892 */ /* 0x000fcc000f8efc3f */
[----:B--2---:R-:W-:-:S05]  /*19290*/  IMAD.U32 R2, RZ, RZ, UR4 ;  /* 0x00000004ff027e24 */ /* 0x004fca000f8e00ff */
[----:B------:R-:W-:-:S13]  /*192a0*/  ISETP.NE.AND P2, PT, R2, 0x3, PT ;  /* 0x000000030200780c */ /* 0x000fda0003f45270 */
[----:B------:R-:W-:Y:S05]  /*192b0*/  @!P2 BRA `(.L_x_3996) ;  /* 0x000000000004a947 */ /* 0x000fea0003800000 */
[----:B------:R-:W-:Y:S01]  /*192c0*/  BPT.TRAP 0x1 ;  /* 0x000000040000795c */ /* 0x000fe20000300000 */
.L_x_3996:
        /* <DEDUP_REMOVED lines=14> */
.L_x_4118:
[----:B------:R-:W2:Y:S02]  /*193b0*/  SYNCS.PHASECHK.TRANS64.TRYWAIT P0, [R7+URZ], R2 ;  /* 0x00000002070075a7 */ /* 0x000ea4000800017f */
[----:B--2---:R-:W-:Y:S05]  /*193c0*/  @!P0 BRA `(.L_x_3998) ;  /* 0x0000002000888947 */ /* 0x004fea0003800000 */
.L_x_4119:
[----:B------:R-:W-:Y:S05]  /*193d0*/  @!P2 BRA `(.L_x_3999) ;  /* 0x000000000004a947 */ /* 0x000fea0003800000 */
[----:B------:R-:W-:Y:S01]  /*193e0*/  BPT.TRAP 0x1 ;  /* 0x000000040000795c */ /* 0x000fe20000300000 */
.L_x_3999:
[----:B------:R-:W3:Y:S01]  /*193f0*/  LDL.LU R4, [R1] ;  /* 0x0000000001047983 */ /* 0x000ee20000300800 */
[----:B------:R-:W-:-:S04]  /*19400*/  VIADD R0, R0, 0x22860 ;  /* 0x0002286000007836 */ /* 0x000fc80000000000 */
[----:B---3--:R-:W-:-:S04]  /*19410*/  IMAD R4, R4, 0x8, R0 ;  /* 0x0000000804047824 */ /* 0x008fc800078e0200 */
[----:B------:R-:W3:Y:S02]  /*19420*/  SYNCS.PHASECHK.TRANS64.TRYWAIT P0, [R4+URZ], R5 ;  /* 0x00000005040075a7 */ /* 0x000ee4000800017f */
[----:B---3--:R-:W-:Y:S05]  /*19430*/  @!P0 BRA `(.L_x_4000) ;  /* 0x0000002000808947 */ /* 0x008fea0003800000 */
.L_x_4120:
[----:B------:R-:W-:-:S07]  /*19440*/  IMAD R3, R3, 0x8, R0 ;  /* 0x0000000803037824 */ /* 0x000fce00078e0200 */
.L_x_4001:
[----:B----4-:R4:W0:Y:S02]  /*19450*/  SYNCS.PHASECHK.TRANS64.TRYWAIT P0, [R3+URZ], R2 ;  /* 0x00000002030075a7 */ /* 0x010824000800017f */
[----:B0-----:R-:W-:Y:S05]  /*19460*/  @!P0 NANOSLEEP.SYNCS 0x989680 ;  /* 0x009896800000895d */ /* 0x001fea0003900000 */
[----:B------:R-:W0:Y:S02]  /*19470*/  @!P0 SYNCS.PHASECHK.TRANS64 P0, [R3+URZ], R2 ;  /* 0x00000002030085a7 */ /* 0x000e24000800007f */
[----:B0-----:R-:W-:Y:S05]  /*19480*/  @!P0 BRA `(.L_x_4001) ;  /* 0xfffffffc00f08947 */ /* 0x001fea000383ffff */
.L_x_3745:
[----:B------:R-:W-:Y:S05]  /*19490*/  BSYNC B7 ;  /* 0x0000000000077941 */ /* 0x000fea0003800000 */
.L_x_3742:
[----:B------:R-:W-:Y:S05]  /*194a0*/  EXIT ;  /* 0x000000000000794d */ /* 0x000fea0003800000 */
.L_x_3763:
[----:B0-----:R0:W1:Y:S02]  /*194b0*/  SYNCS.PHASECHK.TRANS64.TRYWAIT P6, [R88+URZ+0x22890], R101 ;  /* 0x02289065580075a7 */ /* 0x00106400080c017f */
[----:B-1----:R-:W-:Y:S05]  /*194c0*/  @!P6 NANOSLEEP.SYNCS 0x989680 ;  /* 0x009896800000e95d */ /* 0x002fea0003900000 */
[----:B------:R-:W1:Y:S02]  /*194d0*/  @!P6 SYNCS.PHASECHK.TRANS64 P6, [R88+URZ+0x22890], R101 ;  /* 0x022890655800e5a7 */ /* 0x000e6400080c007f */
[----:B-1----:R-:W-:Y:S05]  /*194e0*/  @!P6 BRA `(.L_x_3763) ;  /* 0xfffffffc00f0e947 */ /* 0x002fea000383ffff */
[----:B------:R-:W-:Y:S05]  /*194f0*/  BRA `(.L_x_4002) ;  /* 0xfffffe9400b07947 */ /* 0x000fea000383ffff */
.L_x_3781:
[----:B0-----:R0:W1:Y:S02]  /*19500*/  SYNCS.PHASECHK.TRANS64.TRYWAIT P5, [R88+URZ+0x22890], R101 ;  /* 0x02289065580075a7 */ /* 0x00106400080a017f */
[----:B-1----:R-:W-:Y:S05]  /*19510*/  @!P5 NANOSLEEP.SYNCS 0x989680 ;  /* 0x009896800000d95d */ /* 0x002fea0003900000 */
[----:B------:R-:W1:Y:S02]  /*19520*/  @!P5 SYNCS.PHASECHK.TRANS64 P5, [R88+URZ+0x22890], R101 ;  /* 0x022890655800d5a7 */ /* 0x000e6400080a007f */
[----:B-1----:R-:W-:Y:S05]  /*19530*/  @!P5 BRA `(.L_x_3781) ;  /* 0xfffffffc00f0d947 */ /* 0x002fea000383ffff */
[----:B------:R-:W-:Y:S05]  /*19540*/  BRA `(.L_x_4003) ;  /* 0xfffffea800647947 */ /* 0x000fea000383ffff */
.L_x_3790:
[----:B0-----:R0:W1:Y:S02]  /*19550*/  SYNCS.PHASECHK.TRANS64.TRYWAIT P4, [R88+URZ+0x22890], R101 ;  /* 0x02289065580075a7 */ /* 0x001064000808017f */
[----:B-1----:R-:W-:Y:S05]  /*19560*/  @!P4 NANOSLEEP.SYNCS 0x989680 ;  /* 0x009896800000c95d */ /* 0x002fea0003900000 */
[----:B------:R-:W1:Y:S02]  /*19570*/  @!P4 SYNCS.PHASECHK.TRANS64 P4, [R88+URZ+0x22890], R101 ;  /* 0x022890655800c5a7 */ /* 0x000e64000808007f */
[----:B-1----:R-:W-:Y:S05]  /*19580*/  @!P4 BRA `(.L_x_3790) ;  /* 0xfffffffc00f0c947 */ /* 0x002fea000383ffff */
[----:B------:R-:W-:Y:S05]  /*19590*/  BRA `(.L_x_4004) ;  /* 0xfffffeb800907947 */ /* 0x000fea000383ffff */
.L_x_3796:
[----:B-1----:R1:W2:Y:S02]  /*195a0*/  SYNCS.PHASECHK.TRANS64.TRYWAIT P3, [R88+URZ+0x228b0], R101 ;  /* 0x0228b065580075a7 */ /* 0x0022a4000806017f */
[----:B--2---:R-:W-:Y:S05]  /*195b0*/  @!P3 NANOSLEEP.SYNCS 0x989680 ;  /* 0x009896800000b95d */ /* 0x004fea0003900000 */
[----:B------:R-:W2:Y:S02]  /*195c0*/  @!P3 SYNCS.PHASECHK.TRANS64 P3, [R88+URZ+0x228b0], R101 ;  /* 0x0228b0655800b5a7 */ /* 0x000ea4000806007f */
[----:B--2---:R-:W-:Y:S05]  /*195d0*/  @!P3 BRA `(.L_x_3796) ;  /* 0xfffffffc00f0b947 */ /* 0x004fea000383ffff */
[----:B------:R-:W-:Y:S05]  /*195e0*/  BRA `(.L_x_4005) ;  /* 0xfffffebc00207947 */ /* 0x000fea000383ffff */
.L_x_3804:
[----:B------:R-:W0:Y:S01]  /*195f0*/  S2R R10, SR_TID.X ;  /* 0x00000000000a7919 */ /* 0x000e220000002100 */
[----:B------:R-:W-:Y:S01]  /*19600*/  BSSY B0, `(.L_x_4006) ;  /* 0x000000c000007945 */ /* 0x000fe20003800000 */
[----:B------:R-:W-:Y:S01]  /*19610*/  IMAD.MOV.U32 R12, RZ, RZ, RZ ;  /* 0x000000ffff0c7224 */ /* 0x000fe200078e00ff */
[----:B------:R-:W-:Y:S01]  /*19620*/  MOV R15, 0xffffffff ;  /* 0xffffffff000f7802 */ /* 0x000fe20000000f00 */
[----:B0-----:R-:W-:-:S05]  /*19630*/  VIADD R11, R10, 0xffffff80 ;  /* 0xffffff800a0b7836 */ /* 0x001fca0000000000 */
[----:B------:R-:W-:-:S04]  /*19640*/  SHF.R.S32.HI R10, RZ, 0x1f, R11 ;  /* 0x0000001fff0a7819 */ /* 0x000fc8000001140b */
[----:B------:R-:W-:Y:S01]  /*19650*/  LEA.HI R10, R10, R11, RZ, 0x7 ;  /* 0x0000000b0a0a7211 */ /* 0x000fe200078f38ff */
[----:B------:R-:W-:-:S03]  /*19660*/  IMAD.MOV.U32 R11, RZ, RZ, 0x1f ;  /* 0x0000001fff0b7424 */ /* 0x000fc600078e00ff */
[----:B------:R-:W-:-:S05]  /*19670*/  SHF.R.S32.HI R10, RZ, 0x7, R10 ;  /* 0x00000007ff0a7819 */ /* 0x000fca000001140a */
[----:B------:R-:W-:-:S07]  /*19680*/  IMAD.MOV.U32 R13, RZ, RZ, R10 ;  /* 0x000000ffff0d7224 */ /* 0x000fce00078e000a */
[----:B-----5:R-:W-:Y:S05]  /*19690*/  WARPSYNC.COLLECTIVE R15, `(.L_x_4007) ;  /* 0x000000000f087348 */ /* 0x020fea0003c00000 */
[----:B------:R0:W1:Y:S02]  /*196a0*/  SHFL.IDX P6, R14, R13, R12, R11 ;  /* 0x0000000c0d0e7389 */ /* 0x00006400000c000b */
[----:B01---5:R-:W-:Y:S01]  /*196b0*/  ENDCOLLECTIVE ;  /* 0x000000000000791b */ /* 0x023fe20003800000 */
.L_x_4007:
[----:B------:R-:W-:Y:S05]  /*196c0*/  BSYNC B0 ;  /* 0x0000000000007941 */ /* 0x000fea0003800000 */
.L_x_4006:
[----:B------:R-:W-:Y:S05]  /*196d0*/  BRA `(.L_x_4008) ;  /* 0xfffffec400c07947 */ /* 0x000fea000383ffff */
.L_x_3820:
        /* <DEDUP_REMOVED lines=8> */
.L_x_4010:
[----:B------:R-:W-:Y:S05]  /*19760*/  BSYNC B1 ;  /* 0x0000000000017941 */ /* 0x000fea0003800000 */
.L_x_4009:
[----:B------:R-:W-:Y:S05]  /*19770*/  BRA `(.L_x_4011) ;  /* 0xfffffed400047947 */ /* 0x000fea000383ffff */
.L_x_3821:
        /* <DEDUP_REMOVED lines=8> */
.L_x_4013:
[----:B------:R-:W-:Y:S05]  /*19800*/  BSYNC B1 ;  /* 0x0000000000017941 */ /* 0x000fea0003800000 */
.L_x_4012:
[----:B------:R-:W-:Y:S05]  /*19810*/  BRA `(.L_x_4014) ;  /* 0xfffffed000e47947 */ /* 0x000fea000383ffff */
.L_x_3822:
        /* <DEDUP_REMOVED lines=8> */
.L_x_4016:
[----:B------:R-:W-:Y:S05]  /*198a0*/  BSYNC B1 ;  /* 0x0000000000017941 */ /* 0x000fea0003800000 */
.L_x_4015:
[----:B------:R-:W-:Y:S05]  /*198b0*/  BRA `(.L_x_4017) ;  /* 0xfffffed000c47947 */ /* 0x000fea000383ffff */
.L_x_3823:
[----:B------:R-:W-:Y:S01]  /*198c0*/  BSSY B1, `(.L_x_4018) ;  /* 0x0000008000017945 */ /* 0x000fe20003800000 */
[----:B------:R-:W-:Y:S01]  /*198d0*/  IMAD.MOV.U32 R13, RZ, RZ, R0 ;  /* 0x000000ffff0d7224 */ /* 0x000fe200078e0000 */
[----:B------:R-:W-:Y:S01]  /*198e0*/  MOV R15, 0xffffffff ;  /* 0xffffffff000f7802 */ /* 0x000fe20000000f00 */
[----:B------:R-:W-:Y:S02]  /*198f0*/  IMAD.MOV.U32 R12, RZ, RZ, RZ ;  /* 0x000000ffff0c7224 */ /* 0x000fe400078e00ff */
[----:B------:R-:W-:-:S07]  /*19900*/  IMAD.MOV.U32 R11, RZ, RZ, 0x1c1f ;  /* 0x00001c1fff0b7424 */ /* 0x000fce00078e00ff */
[----:B-----5:R-:W-:Y:S05]  /*19910*/  WARPSYNC.COLLECTIVE R15, `(.L_x_4019) ;  /* 0x000000000f087348 */ /* 0x020fea0003c00000 */
[----:B------:R0:W1:Y:S02]  /*19920*/  SHFL.IDX P6, R14, R13, R12, R11 ;  /* 0x0000000c0d0e7389 */ /* 0x00006400000c000b */
[----:B01---5:R-:W-:Y:S01]  /*19930*/  ENDCOLLECTIVE ;  /* 0x000000000000791b */ /* 0x023fe20003800000 */
.L_x_4019:
[----:B------:R-:W-:Y:S05]  /*19940*/  BSYNC B1 ;  /* 0x0000000000017941 */ /* 0x000fea0003800000 */
.L_x_4018:
[----:B------:R-:W-:Y:S05]  /*19950*/  BRA `(.L_x_4020) ;  /* 0xfffffed000a47947 */ /* 0x000fea000383ffff */
.L_x_3824:
        /* <DEDUP_REMOVED lines=8> */
.L_x_4022:
[----:B------:R-:W-:Y:S05]  /*199e0*/  BSYNC B1 ;  /* 0x0000000000017941 */ /* 0x000fea0003800000 */
.L_x_4021:
[----:B------:R-:W-:Y:S05]  /*199f0*/  BRA `(.L_x_4023) ;  /* 0xfffffed000847947 */ /* 0x000fea000383ffff */
.L_x_3825:
        /* <DEDUP_REMOVED lines=8> */
.L_x_4025:
[----:B------:R-:W-:Y:S05]  /*19a80*/  BSYNC B1 ;  /* 0x0000000000017941 */ /* 0x000fea0003800000 */
.L_x_4024:
[----:B------:R-:W-:Y:S05]  /*19a90*/  BRA `(.L_x_4026) ;  /* 0xfffffed000647947 */ /* 0x000fea000383ffff */
.L_x_3826:
        /* <DEDUP_REMOVED lines=8> */
.L_x_4028:
[----:B------:R-:W-:Y:S05]  /*19b20*/  BSYNC B1 ;  /* 0x0000000000017941 */ /* 0x000fea0003800000 */
.L_x_4027:
[----:B------:R-:W-:Y:S05]  /*19b30*/  BRA `(.L_x_4029) ;  /* 0xfffffed000447947 */ /* 0x000fea000383ffff */
.L_x_3827:
[----:B------:R-:W-:Y:S01]  /*19b40*/  BSSY B1, `(.L_x_4030) ;  /* 0x0000008000017945 */ /* 0x000fe20003800000 */
[----:B------:R-:W-:Y:S01]  /*19b50*/  IMAD.MOV.U32 R13, RZ, RZ, R0 ;  /* 0x000000ffff0d7224 */ /* 0x000fe200078e0000 */
[----:B------:R-:W-:Y:S01]  /*19b60*/  MOV R15, 0xffffffff ;  /* 0xffffffff000f7802 */ /* 0x000fe20000000f00 */
[----:B------:R-:W-:Y:S02]  /*19b70*/  IMAD.MOV.U32 R12, RZ, RZ, 0x1 ;  /* 0x00000001ff0c7424 */ /* 0x000fe400078e00ff */
[----:B------:R-:W-:-:S07]  /*19b80*/  IMAD.MOV.U32 R11, RZ, RZ, 0x1c1f ;  /* 0x00001c1fff0b7424 */ /* 0x000fce00078e00ff */
[----:B-----5:R-:W-:Y:S05]  /*19b90*/  WARPSYNC.COLLECTIVE R15, `(.L_x_4031) ;  /* 0x000000000f087348 */ /* 0x020fea0003c00000 */
[----:B------:R0:W1:Y:S02]  /*19ba0*/  SHFL.IDX P6, R14, R13, R12, R11 ;  /* 0x0000000c0d0e7389 */ /* 0x00006400000c000b */
[----:B01---5:R-:W-:Y:S01]  /*19bb0*/  ENDCOLLECTIVE ;  /* 0x000000000000791b */ /* 0x023fe20003800000 */
.L_x_4031:
[----:B------:R-:W-:Y:S05]  /*19bc0*/  BSYNC B1 ;  /* 0x0000000000017941 */ /* 0x000fea0003800000 */
.L_x_4030:
[----:B------:R-:W-:Y:S05]  /*19bd0*/  BRA `(.L_x_4032) ;  /* 0xfffffed000247947 */ /* 0x000fea000383ffff */
.L_x_3829:
[----:B0-----:R0:W1:Y:S02]  /*19be0*/  SYNCS.PHASECHK.TRANS64.TRYWAIT P2, [R18+URZ+0x22800], R7 ;  /* 0x02280007120075a7 */ /* 0x001064000804017f */
[----:B-1----:R-:W-:Y:S05]  /*19bf0*/  @!P2 NANOSLEEP.SYNCS 0x989680 ;  /* 0x009896800000a95d */ /* 0x002fea0003900000 */
[----:B------:R-:W1:Y:S02]  /*19c00*/  @!P2 SYNCS.PHASECHK.TRANS64 P2, [R18+URZ+0x22800], R7 ;  /* 0x022800071200a5a7 */ /* 0x000e64000804007f */
[----:B-1----:R-:W-:Y:S05]  /*19c10*/  @!P2 BRA `(.L_x_3829) ;  /* 0xfffffffc00f0a947 */ /* 0x002fea000383ffff */
[----:B------:R-:W-:Y:S05]  /*19c20*/  BRA `(.L_x_4033) ;  /* 0xfffffed000ac7947 */ /* 0x000fea000383ffff */
.L_x_3837:
        /* <DEDUP_REMOVED lines=8> */
.L_x_4035:
[----:B------:R-:W-:Y:S05]  /*19cb0*/  BSYNC B1 ;  /* 0x0000000000017941 */ /* 0x000fea0003800000 */
.L_x_4034:
[----:B------:R-:W-:Y:S05]  /*19cc0*/  BRA `(.L_x_4036) ;  /* 0xfffffee000c87947 */ /* 0x000fea000383ffff */
.L_x_3838:
        /* <DEDUP_REMOVED lines=8> */
.L_x_4038:
[----:B------:R-:W-:Y:S05]  /*19d50*/  BSYNC B1 ;  /* 0x0000000000017941 */ /* 0x000fea0003800000 */
.L_x_4037:
[----:B------:R-:W-:Y:S05]  /*19d60*/  BRA `(.L_x_4039) ;  /* 0xfffffee000a87947 */ /* 0x000fea000383ffff */
.L_x_3839:
        /* <DEDUP_REMOVED lines=8> */
.L_x_4041:
[----:B------:R-:W-:Y:S05]  /*19df0*/  BSYNC B1 ;  /* 0x0000000000017941 */ /* 0x000fea0003800000 */
.L_x_4040:
[----:B------:R-:W-:Y:S05]  /*19e00*/  BRA `(.L_x_4042) ;  /* 0xfffffee000887947 */ /* 0x000fea000383ffff */
.L_x_3840:
        /* <DEDUP_REMOVED lines=8> */
.L_x_4044:
[----:B------:R-:W-:Y:S05]  /*19e90*/  BSYNC B1 ;  /* 0x0000000000017941 */ /* 0x000fea0003800000 */
.L_x_4043:
[----:B------:R-:W-:Y:S05]  /*19ea0*/  BRA `(.L_x_4045) ;  /* 0xfffffee000687947 */ /* 0x000fea000383ffff */
.L_x_3841:
        /* <DEDUP_REMOVED lines=8> */
.L_x_4047:
[----:B------:R-:W-:Y:S05]  /*19f30*/  BSYNC B1 ;  /* 0x0000000000017941 */ /* 0x000fea0003800000 */
.L_x_4046:
[----:B------:R-:W-:Y:S05]  /*19f40*/  BRA `(.L_x_4048) ;  /* 0xfffffee000487947 */ /* 0x000fea000383ffff */
.L_x_3842:
        /* <DEDUP_REMOVED lines=8> */
.L_x_4050:
[----:B------:R-:W-:Y:S05]  /*19fd0*/  BSYNC B1 ;  /* 0x0000000000017941 */ /* 0x000fea0003800000 */
.L_x_4049:
[----:B------:R-:W-:Y:S05]  /*19fe0*/  BRA `(.L_x_4051) ;  /* 0xfffffee0002c7947 */ /* 0x000fea000383ffff */
.L_x_3843:
        /* <DEDUP_REMOVED lines=8> */
.L_x_4053:
[----:B------:R-:W-:Y:S05]  /*1a070*/  BSYNC B1 ;  /* 0x0000000000017941 */ /* 0x000fea0003800000 */
.L_x_4052:
[----:B------:R-:W-:Y:S05]  /*1a080*/  BRA `(.L_x_4054) ;  /* 0xfffffee000107947 */ /* 0x000fea000383ffff */
.L_x_3844:
        /* <DEDUP_REMOVED lines=8> */
.L_x_4056:
[----:B------:R-:W-:Y:S05]  /*1a110*/  BSYNC B1 ;  /* 0x0000000000017941 */ /* 0x000fea0003800000 */
.L_x_4055:
[----:B------:R-:W-:Y:S05]  /*1a120*/  BRA `(.L_x_4057) ;  /* 0xfffffedc00f47947 */ /* 0x000fea000383ffff */
.L_x_3846:
[----:B0-----:R0:W1:Y:S02]  /*1a130*/  SYNCS.PHASECHK.TRANS64.TRYWAIT P1, [R18+URZ+0x22800], R3 ;  /* 0x02280003120075a7 */ /* 0x001064000802017f */
[----:B-1----:R-:W-:Y:S05]  /*1a140*/  @!P1 NANOSLEEP.SYNCS 0x989680 ;  /* 0x009896800000995d */ /* 0x002fea0003900000 */
[----:B------:R-:W1:Y:S02]  /*1a150*/  @!P1 SYNCS.PHASECHK.TRANS64 P1, [R18+URZ+0x22800], R3 ;  /* 0x02280003120095a7 */ /* 0x000e64000802007f */
[----:B-1----:R-:W-:Y:S05]  /*1a160*/  @!P1 BRA `(.L_x_3846) ;  /* 0xfffffffc00f09947 */ /* 0x002fea000383ffff */
[----:B------:R-:W-:Y:S05]  /*1a170*/  BRA `(.L_x_4058) ;  /* 0xfffffee000687947 */ /* 0x000fea000383ffff */
.L_x_3852:
[----:B-1----:R1:W2:Y:S02]  /*1a180*/  SYNCS.PHASECHK.TRANS64.TRYWAIT P1, [R13+URZ+0x22830], R14 ;  /* 0x0228300e0d0075a7 */ /* 0x0022a4000802017f */
[----:B--2---:R-:W-:Y:S05]  /*1a190*/  @!P1 NANOSLEEP.SYNCS 0x989680 ;  /* 0x009896800000995d */ /* 0x004fea0003900000 */
[----:B------:R-:W2:Y:S02]  /*1a1a0*/  @!P1 SYNCS.PHASECHK.TRANS64 P1, [R13+URZ+0x22830], R14 ;  /* 0x0228300e0d0095a7 */ /* 0x000ea4000802007f */
[----:B--2---:R-:W-:Y:S05]  /*1a1b0*/  @!P1 BRA `(.L_x_3852) ;  /* 0xfffffffc00f09947 */ /* 0x004fea000383ffff */
[----:B------:R-:W-:Y:S05]  /*1a1c0*/  BRA `(.L_x_3851) ;  /* 0xfffffef000187947 */ /* 0x000fea000383ffff */
.L_x_3857:
[----:B-1----:R1:W2:Y:S02]  /*1a1d0*/  SYNCS.PHASECHK.TRANS64.TRYWAIT P2, [R13+URZ+0x22850], R14 ;  /* 0x0228500e0d0075a7 */ /* 0x0022a4000804017f */
[----:B--2---:R-:W-:Y:S05]  /*1a1e0*/  @!P2 NANOSLEEP.SYNCS 0x989680 ;  /* 0x009896800000a95d */ /* 0x004fea0003900000 */
[----:B------:R-:W2:Y:S02]  /*1a1f0*/  @!P2 SYNCS.PHASECHK.TRANS64 P2, [R13+URZ+0x22850], R14 ;  /* 0x0228500e0d00a5a7 */ /* 0x000ea4000804007f */
[----:B--2---:R-:W-:Y:S05]  /*1a200*/  @!P2 BRA `(.L_x_3857) ;  /* 0xfffffffc00f0a947 */ /* 0x004fea000383ffff */
[----:B------:R-:W-:Y:S05]  /*1a210*/  BRA `(.L_x_3856) ;  /* 0xffffff0c00b47947 */ /* 0x000fea000383ffff */
.L_x_3862:
[----:B-1----:R1:W2:Y:S02]  /*1a220*/  SYNCS.PHASECHK.TRANS64.TRYWAIT P2, [R13+URZ+0x22830], R14 ;  /* 0x0228300e0d0075a7 */ /* 0x0022a4000804017f */
[----:B--2---:R-:W-:Y:S05]  /*1a230*/  @!P2 NANOSLEEP.SYNCS 0x989680 ;  /* 0x009896800000a95d */ /* 0x004fea0003900000 */
[----:B------:R-:W2:Y:S02]  /*1a240*/  @!P2 SYNCS.PHASECHK.TRANS64 P2, [R13+URZ+0x22830], R14 ;  /* 0x0228300e0d00a5a7 */ /* 0x000ea4000804007f */
[----:B--2---:R-:W-:Y:S05]  /*1a250*/  @!P2 BRA `(.L_x_3862) ;  /* 0xfffffffc00f0a947 */ /* 0x004fea000383ffff */
[----:B------:R-:W-:Y:S05]  /*1a260*/  BRA `(.L_x_3861) ;  /* 0xffffff1400087947 */ /* 0x000fea000383ffff */
.L_x_3867:
[----:B-1----:R1:W2:Y:S02]  /*1a270*/  SYNCS.PHASECHK.TRANS64.TRYWAIT P2, [R13+URZ+0x22850], R14 ;  /* 0x0228500e0d0075a7 */ /* 0x0022a4000804017f */
[----:B--2---:R-:W-:Y:S05]  /*1a280*/  @!P2 NANOSLEEP.SYNCS 0x989680 ;  /* 0x009896800000a95d */ /* 0x004fea0003900000 */
[----:B------:R-:W2:Y:S02]  /*1a290*/  @!P2 SYNCS.PHASECHK.TRANS64 P2, [R13+URZ+0x22850], R14 ;  /* 0x0228500e0d00a5a7 */ /* 0x000ea4000804007f */
[----:B--2---:R-:W-:Y:S05]  /*1a2a0*/  @!P2 BRA `(.L_x_3867) ;  /* 0xfffffffc00f0a947 */ /* 0x004fea000383ffff */
[----:B------:R-:W-:Y:S05]  /*1a2b0*/  BRA `(.L_x_3866) ;  /* 0xffffff3800987947 */ /* 0x000fea000383ffff */
.L_x_3873:
[----:B-1----:R1:W2:Y:S02]  /*1a2c0*/  SYNCS.PHASECHK.TRANS64.TRYWAIT P2, [R13+URZ+0x22830], R14 ;  /* 0x0228300e0d0075a7 */ /* 0x0022a4000804017f */
[----:B--2---:R-:W-:Y:S05]  /*1a2d0*/  @!P2 NANOSLEEP.SYNCS 0x989680 ;  /* 0x009896800000a95d */ /* 0x004fea0003900000 */
[----:B------:R-:W2:Y:S02]  /*1a2e0*/  @!P2 SYNCS.PHASECHK.TRANS64 P2, [R13+URZ+0x22830], R14 ;  /* 0x0228300e0d00a5a7 */ /* 0x000ea4000804007f */
[----:B--2---:R-:W-:Y:S05]  /*1a2f0*/  @!P2 BRA `(.L_x_3873) ;  /* 0xfffffffc00f0a947 */ /* 0x004fea000383ffff */
[----:B------:R-:W-:Y:S05]  /*1a300*/  BRA `(.L_x_3872) ;  /* 0xffffff3c00d07947 */ /* 0x000fea000383ffff */
.L_x_3878:
[----:B-1----:R1:W2:Y:S02]  /*1a310*/  SYNCS.PHASECHK.TRANS64.TRYWAIT P2, [R13+URZ+0x22850], R14 ;  /* 0x0228500e0d0075a7 */ /* 0x0022a4000804017f */
[----:B--2---:R-:W-:Y:S05]  /*1a320*/  @!P2 NANOSLEEP.SYNCS 0x989680 ;  /* 0x009896800000a95d */ /* 0x004fea0003900000 */
[----:B------:R-:W2:Y:S02]  /*1a330*/  @!P2 SYNCS.PHASECHK.TRANS64 P2, [R13+URZ+0x22850], R14 ;  /* 0x0228500e0d00a5a7 */ /* 0x000ea4000804007f */
[----:B--2---:R-:W-:Y:S05]  /*1a340*/  @!P2 BRA `(.L_x_3878) ;  /* 0xfffffffc00f0a947 */ /* 0x004fea000383ffff */
[----:B------:R-:W-:Y:S05]  /*1a350*/  BRA `(.L_x_3877) ;  /* 0xffffff5c00ac7947 */ /* 0x000fea000383ffff */
.L_x_3913:
        /* <DEDUP_REMOVED lines=11> */
.L_x_4060:
[----:B------:R-:W-:Y:S05]  /*1a410*/  BSYNC B1 ;  /* 0x0000000000017941 */ /* 0x000fea0003800000 */
.L_x_4059:
[----:B------:R-:W-:Y:S05]  /*1a420*/  BRA `(.L_x_4061) ;  /* 0xffffffa800647947 */ /* 0x000fea000383ffff */
.L_x_3914:
[----:B------:R-:W-:Y:S01]  /*1a430*/  BSSY B1, `(.L_x_4062) ;  /* 0x0000006000017945 */ /* 0x000fe20003800000 */
[----:B------:R-:W-:-:S07]  /*1a440*/  IMAD.MOV.U32 R15, RZ, RZ, -0x1 ;  /* 0xffffffffff0f7424 */ /* 0x000fce00078e00ff */
[----:B------:R-:W-:Y:S05]  /*1a450*/  WARPSYNC.COLLECTIVE R15, `(.L_x_4063) ;  /* 0x000000000f0c7348 */ /* 0x000fea0003c00000 */
[----:B------:R-:W-:Y:S02]  /*1a460*/  ELECT P6, UR62, PT ;  /* 0x00000000003e782f */ /* 0x000fe400038c0000 */
[----:B------:R-:W-:Y:S01]  /*1a470*/  MOV R14, UR62 ;  /* 0x0000003e000e7c02 */ /* 0x000fe20008000f00 */
[----:B------:R-:W-:Y:S10]  /*1a480*/  ENDCOLLECTIVE ;  /* 0x000000000000791b */ /* 0x000ff40003800000 */
.L_x_4063:
[----:B------:R-:W-:Y:S05]  /*1a490*/  BSYNC B1 ;  /* 0x0000000000017941 */ /* 0x000fea0003800000 */
.L_x_4062:
[----:B------:R-:W-:Y:S05]  /*1a4a0*/  BRA `(.L_x_4064) ;  /* 0xffffffa800507947 */ /* 0x000fea000383ffff */
.L_x_3916:
[----:B0-----:R0:W1:Y:S02]  /*1a4b0*/  SYNCS.PHASECHK.TRANS64.TRYWAIT P0, [R9+URZ+0x22820], R5 ;  /* 0x02282005090075a7 */ /* 0x001064000800017f */
[----:B-1----:R-:W-:Y:S05]  /*1a4c0*/  @!P0 NANOSLEEP.SYNCS 0x989680 ;  /* 0x009896800000895d */ /* 0x002fea0003900000 */
[----:B------:R-:W1:Y:S02]  /*1a4d0*/  @!P0 SYNCS.PHASECHK.TRANS64 P0, [R9+URZ+0x22820], R5 ;  /* 0x02282005090085a7 */ /* 0x000e64000800007f */
[----:B-1----:R-:W-:Y:S05]  /*1a4e0*/  @!P0 BRA `(.L_x_3916) ;  /* 0xfffffffc00f08947 */ /* 0x002fea000383ffff */
[----:B------:R-:W-:Y:S05]  /*1a4f0*/  BRA `(.L_x_4065) ;  /* 0xffffffa8006c7947 */ /* 0x000fea000383ffff */
.L_x_3919:
[----:B0-----:R0:W1:Y:S02]  /*1a500*/  SYNCS.PHASECHK.TRANS64.TRYWAIT P0, [R5+URZ+0x228a0], R7 ;  /* 0x0228a007050075a7 */ /* 0x001064000800017f */
[----:B-1----:R-:W-:Y:S05]  /*1a510*/  @!P0 NANOSLEEP.SYNCS 0x989680 ;  /* 0x009896800000895d */ /* 0x002fea0003900000 */
[----:B------:R-:W1:Y:S02]  /*1a520*/  @!P0 SYNCS.PHASECHK.TRANS64 P0, [R5+URZ+0x228a0], R7 ;  /* 0x0228a007050085a7 */ /* 0x000e64000800007f */
[----:B-1----:R-:W-:Y:S05]  /*1a530*/  @!P0 BRA `(.L_x_3919) ;  /* 0xfffffffc00f08947 */ /* 0x002fea000383ffff */
[----:B------:R-:W-:Y:S05]  /*1a540*/  BRA `(.L_x_4066) ;  /* 0xffffffa8007c7947 */ /* 0x000fea000383ffff */
.L_x_3921:
[----:B-1----:R1:W2:Y:S02]  /*1a550*/  SYNCS.PHASECHK.TRANS64.TRYWAIT P0, [R5+URZ+0x228c0], R7 ;  /* 0x0228c007050075a7 */ /* 0x0022a4000800017f */
[----:B--2---:R-:W-:Y:S05]  /*1a560*/  @!P0 NANOSLEEP.SYNCS 0x989680 ;  /* 0x009896800000895d */ /* 0x004fea0003900000 */
[----:B------:R-:W2:Y:S02]  /*1a570*/  @!P0 SYNCS.PHASECHK.TRANS64 P0, [R5+URZ+0x228c0], R7 ;  /* 0x0228c007050085a7 */ /* 0x000ea4000800007f */
[----:B--2---:R-:W-:Y:S05]  /*1a580*/  @!P0 BRA `(.L_x_3921) ;  /* 0xfffffffc00f08947 */ /* 0x004fea000383ffff */
[----:B------:R-:W-:Y:S05]  /*1a590*/  BRA `(.L_x_4067) ;  /* 0xffffffa800e07947 */ /* 0x000fea000383ffff */
.L_x_3925:
[----:B0-----:R0:W1:Y:S02]  /*1a5a0*/  SYNCS.PHASECHK.TRANS64.TRYWAIT P0, [R6+URZ+0x228a0], R7 ;  /* 0x0228a007060075a7 */ /* 0x001064000800017f */
[----:B-1----:R-:W-:Y:S05]  /*1a5b0*/  @!P0 NANOSLEEP.SYNCS 0x989680 ;  /* 0x009896800000895d */ /* 0x002fea0003900000 */
[----:B------:R-:W1:Y:S02]  /*1a5c0*/  @!P0 SYNCS.PHASECHK.TRANS64 P0, [R6+URZ+0x228a0], R7 ;  /* 0x0228a007060085a7 */ /* 0x000e64000800007f */
[----:B-1----:R-:W-:Y:S05]  /*1a5d0*/  @!P0 BRA `(.L_x_3925) ;  /* 0xfffffffc00f08947 */ /* 0x002fea000383ffff */
[----:B------:R-:W-:Y:S05]  /*1a5e0*/  BRA `(.L_x_4068) ;  /* 0xffffffac00d07947 */ /* 0x000fea000383ffff */
.L_x_3927:
[----:B-1----:R1:W2:Y:S02]  /*1a5f0*/  SYNCS.PHASECHK.TRANS64.TRYWAIT P1, [R6+URZ+0x228c0], R7 ;  /* 0x0228c007060075a7 */ /* 0x0022a4000802017f */
[----:B--2---:R-:W-:Y:S05]  /*1a600*/  @!P1 NANOSLEEP.SYNCS 0x989680 ;  /* 0x009896800000995d */ /* 0x004fea0003900000 */
[----:B------:R-:W2:Y:S02]  /*1a610*/  @!P1 SYNCS.PHASECHK.TRANS64 P1, [R6+URZ+0x228c0], R7 ;  /* 0x0228c007060095a7 */ /* 0x000ea4000802007f */
[----:B--2---:R-:W-:Y:S05]  /*1a620*/  @!P1 BRA `(.L_x_3927) ;  /* 0xfffffffc00f09947 */ /* 0x004fea000383ffff */
[----:B------:R-:W-:Y:S05]  /*1a630*/  BRA `(.L_x_4069) ;  /* 0xffffffb0002c7947 */ /* 0x000fea000383ffff */
.L_x_3937:
        /* <DEDUP_REMOVED lines=11> */
.L_x_4071:
[----:B------:R-:W-:Y:S05]  /*1a6f0*/  BSYNC B0 ;  /* 0x0000000000007941 */ /* 0x000fea0003800000 */
.L_x_4070:
[----:B------:R-:W-:Y:S05]  /*1a700*/  BRA `(.L_x_4072) ;  /* 0xffffffb800e07947 */ /* 0x000fea000383ffff */
.L_x_3938:
[----:B------:R-:W-:Y:S01]  /*1a710*/  BSSY B0, `(.L_x_4073) ;  /* 0x0000006000007945 */ /* 0x000fe20003800000 */
[----:B------:R-:W-:-:S07]  /*1a720*/  IMAD.MOV.U32 R15, RZ, RZ, -0x1 ;  /* 0xffffffffff0f7424 */ /* 0x000fce00078e00ff */
[----:B------:R-:W-:Y:S05]  /*1a730*/  WARPSYNC.COLLECTIVE R15, `(.L_x_4074) ;  /* 0x000000000f0c7348 */ /* 0x000fea0003c00000 */
[----:B------:R-:W-:Y:S02]  /*1a740*/  ELECT P6, UR62, PT ;  /* 0x00000000003e782f */ /* 0x000fe400038c0000 */
[----:B------:R-:W-:Y:S01]  /*1a750*/  MOV R14, UR62 ;  /* 0x0000003e000e7c02 */ /* 0x000fe20008000f00 */
[----:B------:R-:W-:Y:S10]  /*1a760*/  ENDCOLLECTIVE ;  /* 0x000000000000791b */ /* 0x000ff40003800000 */
.L_x_4074:
[----:B------:R-:W-:Y:S05]  /*1a770*/  BSYNC B0 ;  /* 0x0000000000007941 */ /* 0x000fea0003800000 */
.L_x_4073:
[----:B------:R-:W-:Y:S05]  /*1a780*/  BRA `(.L_x_4075) ;  /* 0xffffffb800d07947 */ /* 0x000fea000383ffff */
.L_x_3941:
[----:B0-----:R0:W1:Y:S02]  /*1a790*/  SYNCS.PHASECHK.TRANS64.TRYWAIT P0, [R5+URZ+0x22840], R7 ;  /* 0x02284007050075a7 */ /* 0x001064000800017f */
[----:B-1----:R-:W-:Y:S05]  /*1a7a0*/  @!P0 NANOSLEEP.SYNCS 0x989680 ;  /* 0x009896800000895d */ /* 0x002fea0003900000 */
[----:B------:R-:W1:Y:S02]  /*1a7b0*/  @!P0 SYNCS.PHASECHK.TRANS64 P0, [R5+URZ+0x22840], R7 ;  /* 0x02284007050085a7 */ /* 0x000e64000800007f */
[----:B-1----:R-:W-:Y:S05]  /*1a7c0*/  @!P0 BRA `(.L_x_3941) ;  /* 0xfffffffc00f08947 */ /* 0x002fea000383ffff */
[----:B------:R-:W-:Y:S05]  /*1a7d0*/  BRA `(.L_x_4076) ;  /* 0xffffffbc00387947 */ /* 0x000fea000383ffff */
.L_x_3944:
        /* <DEDUP_REMOVED lines=8> */
.L_x_3947:
[----:B0-----:R0:W1:Y:S02]  /*1a860*/  SYNCS.PHASECHK.TRANS64.TRYWAIT P0, [R2+URZ+0x22860], R5 ;  /* 0x02286005020075a7 */ /* 0x001064000800017f */
[----:B-1----:R-:W-:Y:S05]  /*1a870*/  @!P0 NANOSLEEP.SYNCS 0x989680 ;  /* 0x009896800000895d */ /* 0x002fea0003900000 */
[----:B------:R-:W1:Y:S02]  /*1a880*/  @!P0 SYNCS.PHASECHK.TRANS64 P0, [R2+URZ+0x22860], R5 ;  /* 0x02286005020085a7 */ /* 0x000e64000800007f */
[----:B-1----:R-:W-:Y:S05]  /*1a890*/  @!P0 BRA `(.L_x_3947) ;  /* 0xfffffffc00f08947 */ /* 0x002fea000383ffff */
[----:B------:R-:W-:Y:S05]  /*1a8a0*/  BRA `(.L_x_4078) ;  /* 0xffffffc000307947 */ /* 0x000fea000383ffff */
.L_x_3956:
[----:B--2---:R2:W3:Y:S02]  /*1a8b0*/  SYNCS.PHASECHK.TRANS64.TRYWAIT P0, [R3+URZ+0x22840], R5 ;  /* 0x02284005030075a7 */ /* 0x0044e4000800017f */
[----:B---3--:R-:W-:Y:S05]  /*1a8c0*/  @!P0 NANOSLEEP.SYNCS 0x989680 ;  /* 0x009896800000895d */ /* 0x008fea0003900000 */
[----:B------:R-:W3:Y:S02]  /*1a8d0*/  @!P0 SYNCS.PHASECHK.TRANS64 P0, [R3+URZ+0x22840], R5 ;  /* 0x02284005030085a7 */ /* 0x000ee4000800007f */
[----:B---3--:R-:W-:Y:S05]  /*1a8e0*/  @!P0 BRA `(.L_x_3956) ;  /* 0xfffffffc00f08947 */ /* 0x008fea000383ffff */
[----:B------:R-:W-:Y:S05]  /*1a8f0*/  BRA `(.L_x_4079) ;  /* 0xffffffc400a47947 */ /* 0x000fea000383ffff */
.L_x_3958:
[----:B0-----:R0:W3:Y:S02]  /*1a900*/  SYNCS.PHASECHK.TRANS64.TRYWAIT P0, [R3+URZ+0x22860], R5 ;  /* 0x02286005030075a7 */ /* 0x0010e4000800017f */
[----:B---3--:R-:W-:Y:S05]  /*1a910*/  @!P0 NANOSLEEP.SYNCS 0x989680 ;  /* 0x009896800000895d */ /* 0x008fea0003900000 */
[----:B------:R-:W3:Y:S02]  /*1a920*/  @!P0 SYNCS.PHASECHK.TRANS64 P0, [R3+URZ+0x22860], R5 ;  /* 0x02286005030085a7 */ /* 0x000ee4000800007f */
[----:B---3--:R-:W-:Y:S05]  /*1a930*/  @!P0 BRA `(.L_x_3958) ;  /* 0xfffffffc00f08947 */ /* 0x008fea000383ffff */
[----:B------:R-:W-:Y:S05]  /*1a940*/  BRA `(.L_x_4080) ;  /* 0xffffffc800147947 */ /* 0x000fea000383ffff */
.L_x_3963:
[----:B--2---:R2:W3:Y:S02]  /*1a950*/  SYNCS.PHASECHK.TRANS64.TRYWAIT P0, [R2+URZ+0x22840], R3 ;  /* 0x02284003020075a7 */ /* 0x0044e4000800017f */
[----:B---3--:R-:W-:Y:S05]  /*1a960*/  @!P0 NANOSLEEP.SYNCS 0x989680 ;  /* 0x009896800000895d */ /* 0x008fea0003900000 */
[----:B------:R-:W3:Y:S02]  /*1a970*/  @!P0 SYNCS.PHASECHK.TRANS64 P0, [R2+URZ+0x22840], R3 ;  /* 0x02284003020085a7 */ /* 0x000ee4000800007f */
[----:B---3--:R-:W-:Y:S05]  /*1a980*/  @!P0 BRA `(.L_x_3963) ;  /* 0xfffffffc00f08947 */ /* 0x008fea000383ffff */
[----:B------:R-:W-:Y:S05]  /*1a990*/  BRA `(.L_x_4081) ;  /* 0xffffffcc005c7947 */ /* 0x000fea000383ffff */
.L_x_3965:
[----:B0-----:R0:W3:Y:S02]  /*1a9a0*/  SYNCS.PHASECHK.TRANS64.TRYWAIT P1, [R2+URZ+0x22860], R3 ;  /* 0x02286003020075a7 */ /* 0x0010e4000802017f */
[----:B---3--:R-:W-:Y:S05]  /*1a9b0*/  @!P1 NANOSLEEP.SYNCS 0x989680 ;  /* 0x009896800000995d */ /* 0x008fea0003900000 */
[----:B------:R-:W3:Y:S02]  /*1a9c0*/  @!P1 SYNCS.PHASECHK.TRANS64 P1, [R2+URZ+0x22860], R3 ;  /* 0x02286003020095a7 */ /* 0x000ee4000802007f */
[----:B---3--:R-:W-:Y:S05]  /*1a9d0*/  @!P1 BRA `(.L_x_3965) ;  /* 0xfffffffc00f09947 */ /* 0x008fea000383ffff */
[----:B------:R-:W-:Y:S05]  /*1a9e0*/  BRA `(.L_x_4082) ;  /* 0xffffffcc00c87947 */ /* 0x000fea000383ffff */
.L_x_3970:
[----:B---3--:R3:W4:Y:S02]  /*1a9f0*/  SYNCS.PHASECHK.TRANS64.TRYWAIT P0, [R2+URZ+0x22840], R3 ;  /* 0x02284003020075a7 */ /* 0x008724000800017f */
[----:B----4-:R-:W-:Y:S05]  /*1aa00*/  @!P0 NANOSLEEP.SYNCS 0x989680 ;  /* 0x009896800000895d */ /* 0x010fea0003900000 */
[----:B------:R-:W4:Y:S02]  /*1aa10*/  @!P0 SYNCS.PHASECHK.TRANS64 P0, [R2+URZ+0x22840], R3 ;  /* 0x02284003020085a7 */ /* 0x000f24000800007f */
[----:B----4-:R-:W-:Y:S05]  /*1aa20*/  @!P0 BRA `(.L_x_3970) ;  /* 0xfffffffc00f08947 */ /* 0x010fea000383ffff */
[----:B------:R-:W-:Y:S05]  /*1aa30*/  BRA `(.L_x_4083) ;  /* 0xffffffd000f47947 */ /* 0x000fea000383ffff */
.L_x_3972:
[----:B0-----:R0:W2:Y:S02]  /*1aa40*/  SYNCS.PHASECHK.TRANS64.TRYWAIT P1, [R2+URZ+0x22860], R3 ;  /* 0x02286003020075a7 */ /* 0x0010a4000802017f */
[----:B--2---:R-:W-:Y:S05]  /*1aa50*/  @!P1 NANOSLEEP.SYNCS 0x989680 ;  /* 0x009896800000995d */ /* 0x004fea0003900000 */
[----:B------:R-:W2:Y:S02]  /*1aa60*/  @!P1 SYNCS.PHASECHK.TRANS64 P1, [R2+URZ+0x22860], R3 ;  /* 0x02286003020095a7 */ /* 0x000ea4000802007f */
[----:B--2---:R-:W-:Y:S05]  /*1aa70*/  @!P1 BRA `(.L_x_3972) ;  /* 0xfffffffc00f09947 */ /* 0x004fea000383ffff */
[----:B------:R-:W-:Y:S05]  /*1aa80*/  BRA `(.L_x_4084) ;  /* 0xffffffd400647947 */ /* 0x000fea000383ffff */
.L_x_3977:
[----:B------:R-:W-:Y:S01]  /*1aa90*/  BSSY B0, `(.L_x_4085) ;  /* 0x0000008000007945 */ /* 0x000fe20003800000 */
[----:B------:R-:W-:Y:S02]  /*1aaa0*/  IMAD.MOV.U32 R13, RZ, RZ, R16 ;  /* 0x000000ffff0d7224 */ /* 0x000fe400078e0010 */
[----:B------:R-:W-:Y:S02]  /*1aab0*/  IMAD.MOV.U32 R12, RZ, RZ, RZ ;  /* 0x000000ffff0c7224 */ /* 0x000fe400078e00ff */
[----:B------:R-:W-:Y:S02]  /*1aac0*/  IMAD.MOV.U32 R11, RZ, RZ, 0x1f ;  /* 0x0000001fff0b7424 */ /* 0x000fe400078e00ff */
[----:B------:R-:W-:-:S07]  /*1aad0*/  IMAD.MOV.U32 R15, RZ, RZ, -0x1 ;  /* 0xffffffffff0f7424 */ /* 0x000fce00078e00ff */
[----:B01----:R-:W-:Y:S05]  /*1aae0*/  WARPSYNC.COLLECTIVE R15, `(.L_x_4086) ;  /* 0x000000000f087348 */ /* 0x003fea0003c00000 */
[----:B------:R2:W3:Y:S02]  /*1aaf0*/  SHFL.IDX P6, R14, R13, R12, R11 ;  /* 0x0000000c0d0e7389 */ /* 0x0004e400000c000b */
[----:B0123--:R-:W-:Y:S01]  /*1ab00*/  ENDCOLLECTIVE ;  /* 0x000000000000791b */ /* 0x00ffe20003800000 */
.L_x_4086:
[----:B------:R-:W-:Y:S05]  /*1ab10*/  BSYNC B0 ;  /* 0x0000000000007941 */ /* 0x000fea0003800000 */
.L_x_4085:
[----:B------:R-:W-:Y:S01]  /*1ab20*/  MOV R13, R16 ;  /* 0x00000010000d7202 */ /* 0x000fe20000000f00 */
[----:B------:R-:W-:Y:S02]  /*1ab30*/  IMAD.MOV.U32 R12, RZ, RZ, 0x1 ;  /* 0x00000001ff0c7424 */ /* 0x000fe400078e00ff */
[----:B------:R-:W-:Y:S02]  /*1ab40*/  IMAD.MOV.U32 R11, RZ, RZ, 0x1f ;  /* 0x0000001fff0b7424 */ /* 0x000fe400078e00ff */
[----:B------:R-:W-:Y:S02]  /*1ab50*/  IMAD.MOV.U32 R15, RZ, RZ, -0x1 ;  /* 0xffffffffff0f7424 */ /* 0x000fe400078e00ff */
[----:B------:R-:W-:-:S07]  /*1ab60*/  IMAD.MOV.U32 R4, RZ, RZ, R14 ;  /* 0x000000ffff047224 */ /* 0x000fce00078e000e */
[----:B------:R-:W-:Y:S05]  /*1ab70*/  WARPSYNC.COLLECTIVE R15, `(.L_x_4087) ;  /* 0x000000000f087348 */ /* 0x000fea0003c00000 */
[----:B------:R0:W1:Y:S02]  /*1ab80*/  SHFL.IDX P6, R14, R13, R12, R11 ;  /* 0x0000000c0d0e7389 */ /* 0x00006400000c000b */
[----:B01----:R-:W-:Y:S01]  /*1ab90*/  ENDCOLLECTIVE ;  /* 0x000000000000791b */ /* 0x003fe20003800000 */
.L_x_4087:
[----:B------:R-:W-:Y:S01]  /*1aba0*/  IMAD.MOV.U32 R16, RZ, RZ, R14 ;  /* 0x000000ffff107224 */ /* 0x000fe200078e000e */
[----:B------:R-:W-:Y:S06]  /*1abb0*/  BRA `(.L_x_4088) ;  /* 0xffffffd800587947 */ /* 0x000fec000383ffff */
.L_x_3980:
        /* <DEDUP_REMOVED lines=8> */
.L_x_4090:
[----:B------:R-:W-:Y:S05]  /*1ac40*/  BSYNC B0 ;  /* 0x0000000000007941 */ /* 0x000fea0003800000 */
.L_x_4089:
        /* <DEDUP_REMOVED lines=10> */
.L_x_4091:
        /* <DEDUP_REMOVED lines=8> */
.L_x_4092:
        /* <DEDUP_REMOVED lines=8> */
.L_x_4093:
        /* <DEDUP_REMOVED lines=8> */
.L_x_4094:
        /* <DEDUP_REMOVED lines=8> */
.L_x_4095:
[----:B------:R-:W-:Y:S05]  /*1aef0*/  BRA `(.L_x_4096) ;  /* 0xffffffd8001c7947 */ /* 0x000fea000383ffff */
.L_x_3985:
[----:B------:R-:W-:Y:S01]  /*1af00*/  BSSY B0, `(.L_x_4097) ;  /* 0x0000008000007945 */ /* 0x000fe20003800000 */
[----:B-----5:R-:W-:Y:S02]  /*1af10*/  IMAD.MOV.U32 R13, RZ, RZ, R17 ;  /* 0x000000ffff0d7224 */ /* 0x020fe400078e0011 */
[----:B------:R-:W-:Y:S02]  /*1af20*/  IMAD.MOV.U32 R12, RZ, RZ, 0x1 ;  /* 0x00000001ff0c7424 */ /* 0x000fe400078e00ff */
[----:B------:R-:W-:Y:S02]  /*1af30*/  IMAD.MOV.U32 R11, RZ, RZ, RZ ;  /* 0x000000ffff0b7224 */ /* 0x000fe400078e00ff */
[----:B------:R-:W-:-:S07]  /*1af40*/  IMAD.MOV.U32 R15, RZ, RZ, -0x1 ;  /* 0xffffffffff0f7424 */ /* 0x000fce00078e00ff */
[----:B01----:R-:W-:Y:S05]  /*1af50*/  WARPSYNC.COLLECTIVE R15, `(.L_x_4098) ;  /* 0x000000000f087348 */ /* 0x003fea0003c00000 */
[----:B------:R2:W3:Y:S02]  /*1af60*/  SHFL.UP P6, R14, R13, R12, R11 ;  /* 0x0400000c0d0e7389 */ /* 0x0004e400000c000b */
[----:B0123--:R-:W-:Y:S01]  /*1af70*/  ENDCOLLECTIVE ;  /* 0x000000000000791b */ /* 0x00ffe20003800000 */
.L_x_4098:
[----:B------:R-:W-:Y:S05]  /*1af80*/  BSYNC B0 ;  /* 0x0000000000007941 */ /* 0x000fea0003800000 */
.L_x_4097:
        /* <DEDUP_REMOVED lines=10> */
.L_x_4099:
        /* <DEDUP_REMOVED lines=8> */
.L_x_4100:
        /* <DEDUP_REMOVED lines=8> */
.L_x_4101:
        /* <DEDUP_REMOVED lines=8> */
.L_x_4102:
        /* <DEDUP_REMOVED lines=8> */
.L_x_4103:
[----:B------:R-:W-:Y:S05]  /*1b230*/  BRA `(.L_x_4104) ;  /* 0xffffffd800007947 */ /* 0x000fea000383ffff */
.L_x_3987:
[----:B------:R-:W-:Y:S01]  /*1b240*/  BSSY B0, `(.L_x_4105) ;  /* 0x0000006000007945 */ /* 0x000fe20003800000 */
[----:B------:R-:W-:Y:S01]  /*1b250*/  PLOP3.LUT P6, PT, P6, PT, PT, 0x8, 0x0 ;  /* 0x000000000000781c */ /* 0x000fe200037ce170 */
[----:B------:R-:W-:-:S12]  /*1b260*/  IMAD.MOV.U32 R15, RZ, RZ, -0x1 ;  /* 0xffffffffff0f7424 */ /* 0x000fd800078e00ff */
[----:B01----:R-:W-:Y:S05]  /*1b270*/  WARPSYNC.COLLECTIVE R15, `(.L_x_4106) ;  /* 0x000000000f087348 */ /* 0x003fea0003c00000 */
[----:B------:R-:W-:Y:S01]  /*1b280*/  VOTE.ANY R14, PT, P6 ;  /* 0x00000000000e7806 */ /* 0x000fe200030e0100 */
[----:B01----:R-:W-:Y:S06]  /*1b290*/  ENDCOLLECTIVE ;  /* 0x000000000000791b */ /* 0x003fec0003800000 */
.L_x_4106:
[----:B------:R-:W-:Y:S05]  /*1b2a0*/  BSYNC B0 ;  /* 0x0000000000007941 */ /* 0x000fea0003800000 */
.L_x_4105:
[----:B------:R-:W-:Y:S01]  /*1b2b0*/  MOV R3, R14 ;  /* 0x0000000e00037202 */ /* 0x000fe20000000f00 */
[----:B------:R-:W-:Y:S02]  /*1b2c0*/  IMAD.MOV.U32 R13, RZ, RZ, R17 ;  /* 0x000000ffff0d7224 */ /* 0x000fe400078e0011 */
[----:B------:R-:W-:Y:S01]  /*1b2d0*/  IMAD.MOV.U32 R11, RZ, RZ, 0x1f ;  /* 0x0000001fff0b7424 */ /* 0x000fe200078e00ff */
[----:B------:R-:W0:Y:S01]  /*1b2e0*/  POPC R6, R3 ;  /* 0x0000000300067309 */ /* 0x000e220000000000 */
[----:B------:R-:W-:Y:S02]  /*1b2f0*/  IMAD.MOV.U32 R15, RZ, RZ, -0x1 ;  /* 0xffffffffff0f7424 */ /* 0x000fe400078e00ff */
[----:B0-----:R-:W-:-:S07]  /*1b300*/  IMAD.MOV.U32 R12, RZ, RZ, R6 ;  /* 0x000000ffff0c7224 */ /* 0x001fce00078e0006 */
[----:B------:R-:W-:Y:S05]  /*1b310*/  WARPSYNC.COLLECTIVE R15, `(.L_x_4107) ;  /* 0x000000000f087348 */ /* 0x000fea0003c00000 */
[----:B------:R0:W1:Y:S02]  /*1b320*/  SHFL.IDX P6, R14, R13, R12, R11 ;  /* 0x0000000c0d0e7389 */ /* 0x00006400000c000b */
[----:B01----:R-:W-:Y:S01]  /*1b330*/  ENDCOLLECTIVE ;  /* 0x000000000000791b */ /* 0x003fe20003800000 */
.L_x_4107:
[----:B------:R-:W-:Y:S01]  /*1b340*/  IMAD.MOV.U32 R17, RZ, RZ, R14 ;  /* 0x000000ffff117224 */ /* 0x000fe200078e000e */
[----:B------:R-:W-:Y:S06]  /*1b350*/  BRA `(.L_x_4108) ;  /* 0xffffffd400f07947 */ /* 0x000fec000383ffff */
.L_x_3989:
[----:B------:R-:W-:Y:S01]  /*1b360*/  BSSY B0, `(.L_x_4109) ;  /* 0x0000007000007945 */ /* 0x000fe20003800000 */
[----:B------:R-:W-:Y:S02]  /*1b370*/  IMAD.MOV.U32 R13, RZ, RZ, R2 ;  /* 0x000000ffff0d7224 */ /* 0x000fe400078e0002 */
[----:B------:R-:W-:Y:S02]  /*1b380*/  IMAD.MOV.U32 R11, RZ, RZ, 0x1f ;  /* 0x0000001fff0b7424 */ /* 0x000fe400078e00ff */
[----:B------:R-:W-:-:S07]  /*1b390*/  IMAD.MOV.U32 R15, RZ, RZ, -0x1 ;  /* 0xffffffffff0f7424 */ /* 0x000fce00078e00ff */
[----:B0123--:R-:W-:Y:S05]  /*1b3a0*/  WARPSYNC.COLLECTIVE R15, `(.L_x_4110) ;  /* 0x000000000f087348 */ /* 0x00ffea0003c00000 */
[----:B------:R4:W0:Y:S02]  /*1b3b0*/  SHFL.IDX P6, R14, R13, R12, R11 ;  /* 0x0000000c0d0e7389 */ /* 0x00082400000c000b */
[----:B01234-:R-:W-:Y:S01]  /*1b3c0*/  ENDCOLLECTIVE ;  /* 0x000000000000791b */ /* 0x01ffe20003800000 */
.L_x_4110:
[----:B------:R-:W-:Y:S05]  /*1b3d0*/  BSYNC B0 ;  /* 0x0000000000007941 */ /* 0x000fea0003800000 */
.L_x_4109:
[----:B------:R-:W-:Y:S01]  /*1b3e0*/  IMAD.MOV.U32 R7, RZ, RZ, R14 ;  /* 0x000000ffff077224 */ /* 0x000fe200078e000e */
[----:B------:R-:W-:Y:S06]  /*1b3f0*/  BRA `(.L_x_3988) ;  /* 0xffffffd400e47947 */ /* 0x000fec000383ffff */
.L_x_3993:
[----:B-1----:R1:W2:Y:S02]  /*1b400*/  SYNCS.PHASECHK.TRANS64.TRYWAIT P0, [R0+URZ+0x22820], R3 ;  /* 0x02282003000075a7 */ /* 0x0022a4000800017f */
[----:B--2---:R-:W-:Y:S05]  /*1b410*/  @!P0 NANOSLEEP.SYNCS 0x989680 ;  /* 0x009896800000895d */ /* 0x004fea0003900000 */
[----:B------:R-:W2:Y:S02]  /*1b420*/  @!P0 SYNCS.PHASECHK.TRANS64 P0, [R0+URZ+0x22820], R3 ;  /* 0x02282003000085a7 */ /* 0x000ea4000800007f */
[----:B--2---:R-:W-:Y:S05]  /*1b430*/  @!P0 BRA `(.L_x_3993) ;  /* 0xfffffffc00f08947 */ /* 0x004fea000383ffff */
[----:B------:R-:W-:Y:S05]  /*1b440*/  BRA `(.L_x_4111) ;  /* 0xffffffdc00587947 */ /* 0x000fea000383ffff */
.L_x_3994:
        /* <DEDUP_REMOVED lines=11> */
.L_x_4113:
[----:B------:R-:W-:Y:S05]  /*1b500*/  BSYNC B0 ;  /* 0x0000000000007941 */ /* 0x000fea0003800000 */
.L_x_4112:
[----:B------:R-:W-:Y:S05]  /*1b510*/  BRA `(.L_x_4114) ;  /* 0xffffffdc00407947 */ /* 0x000fea000383ffff */
.L_x_3995:
[----:B------:R-:W-:Y:S01]  /*1b520*/  BSSY B0, `(.L_x_4115) ;  /* 0x0000006000007945 */ /* 0x000fe20003800000 */
[----:B------:R-:W-:-:S07]  /*1b530*/  IMAD.MOV.U32 R15, RZ, RZ, -0x1 ;  /* 0xffffffffff0f7424 */ /* 0x000fce00078e00ff */
[----:B012---:R-:W-:Y:S05]  /*1b540*/  WARPSYNC.COLLECTIVE R15, `(.L_x_4116) ;  /* 0x000000000f0c7348 */ /* 0x007fea0003c00000 */
[----:B------:R-:W-:Y:S02]  /*1b550*/  ELECT P6, UR62, PT ;  /* 0x00000000003e782f */ /* 0x000fe400038c0000 */
[----:B------:R-:W-:Y:S01]  /*1b560*/  MOV R14, UR62 ;  /* 0x0000003e000e7c02 */ /* 0x000fe20008000f00 */
[----:B012---:R-:W-:Y:S10]  /*1b570*/  ENDCOLLECTIVE ;  /* 0x000000000000791b */ /* 0x007ff40003800000 */
.L_x_4116:
[----:B------:R-:W-:Y:S05]  /*1b580*/  BSYNC B0 ;  /* 0x0000000000007941 */ /* 0x000fea0003800000 */
.L_x_4115:
[----:B------:R-:W-:Y:S05]  /*1b590*/  BRA `(.L_x_4117) ;  /* 0xffffffdc00347947 */ /* 0x000fea000383ffff */
.L_x_3997:
[----:B-1----:R1:W2:Y:S02]  /*1b5a0*/  SYNCS.PHASECHK.TRANS64.TRYWAIT P0, [R6+URZ], R5 ;  /* 0x00000005060075a7 */ /* 0x0022a4000800017f */
[----:B--2---:R-:W-:Y:S05]  /*1b5b0*/  @!P0 NANOSLEEP.SYNCS 0x989680 ;  /* 0x009896800000895d */ /* 0x004fea0003900000 */
[----:B------:R-:W2:Y:S02]  /*1b5c0*/  @!P0 SYNCS.PHASECHK.TRANS64 P0, [R6+URZ], R5 ;  /* 0x00000005060085a7 */ /* 0x000ea4000800007f */
[----:B--2---:R-:W-:Y:S05]  /*1b5d0*/  @!P0 BRA `(.L_x_3997) ;  /* 0xfffffffc00f08947 */ /* 0x004fea000383ffff */
[----:B------:R-:W-:Y:S05]  /*1b5e0*/  BRA `(.L_x_4118) ;  /* 0xffffffdc00707947 */ /* 0x000fea000383ffff */
.L_x_3998:
[----:B--2---:R2:W3:Y:S02]  /*1b5f0*/  SYNCS.PHASECHK.TRANS64.TRYWAIT P0, [R7+URZ], R2 ;  /* 0x00000002070075a7 */ /* 0x0044e4000800017f */
[----:B---3--:R-:W-:Y:S05]  /*1b600*/  @!P0 NANOSLEEP.SYNCS 0x989680 ;  /* 0x009896800000895d */ /* 0x008fea0003900000 */
[----:B------:R-:W3:Y:S02]  /*1b610*/  @!P0 SYNCS.PHASECHK.TRANS64 P0, [R7+URZ], R2 ;  /* 0x00000002070085a7 */ /* 0x000ee4000800007f */
[----:B---3--:R-:W-:Y:S05]  /*1b620*/  @!P0 BRA `(.L_x_3998) ;  /* 0xfffffffc00f08947 */ /* 0x008fea000383ffff */
[----:B------:R-:W-:Y:S05]  /*1b630*/  BRA `(.L_x_4119) ;  /* 0xffffffdc00647947 */ /* 0x000fea000383ffff */
.L_x_4000:
[----:B---3--:R3:W4:Y:S02]  /*1b640*/  SYNCS.PHASECHK.TRANS64.TRYWAIT P0, [R4+URZ], R5 ;  /* 0x00000005040075a7 */ /* 0x008724000800017f */
[----:B----4-:R-:W-:Y:S05]  /*1b650*/  @!P0 NANOSLEEP.SYNCS 0x989680 ;  /* 0x009896800000895d */ /* 0x010fea0003900000 */
[----:B------:R-:W4:Y:S02]  /*1b660*/  @!P0 SYNCS.PHASECHK.TRANS64 P0, [R4+URZ], R5 ;  /* 0x00000005040085a7 */ /* 0x000f24000800007f */
[----:B----4-:R-:W-:Y:S05]  /*1b670*/  @!P0 BRA `(.L_x_4000) ;  /* 0xfffffffc00f08947 */ /* 0x010fea000383ffff */
[----:B------:R-:W-:Y:S05]  /*1b680*/  BRA `(.L_x_4120) ;  /* 0xffffffdc006c7947 */ /* 0x000fea000383ffff */
.L_x_4121:
        /* <DEDUP_REMOVED lines=15> */
.L_x_4732:


//--------------------- .text._ZN7cutlass13device_kernelIN5flash11enable_sm90INS1_16FlashAttnFwdSm90INS1_25CollectiveMainloopFwdSm90ILi2EN4cute5tupleIJNS5_1CILi1EEES8_S8_EEENS6_IJNS7_ILi128EEENS7_ILi96EEENS7_ILi64EEEEEELi256ENS_10bfloat16_tEfNS_4arch4Sm90ELb1ELb0ELb1ELb1ELb0ELb0ELb1ELb1ELb0ELb0ELb0ELb0EEENS1_21CollectiveEpilogueFwdINS6_IJSA_NS7_ILi256EEESB_EEES9_SE_SG_Li256ELb1ELb0ELb0ELb0EEENS1_36VarlenDynamicPersistentTileSchedulerILi128ELi96ELi256ELi32ELb0ELb0ELb1ELb1ELb1ELb1EEEEEEEEEvNT_6ParamsE --------------------------
	.section	.text._ZN7cutlass13device_kernelIN5flash11enable_sm90INS1_16FlashAttnFwdSm90INS1_25CollectiveMainloopFwdSm90ILi2EN4cute5tupleIJNS5_1CILi1EEES8_S8_EEENS6_IJNS7_ILi128EEENS7_ILi96EEENS7_ILi64EEEEEELi256ENS_10bfloat16_tEfNS_4arch4Sm90ELb1ELb0ELb1ELb1ELb0ELb0ELb1ELb1ELb0ELb0ELb0ELb0EEENS1_21CollectiveEpilogueFwdINS6_IJSA_NS7_ILi256EEESB_EEES9_SE_SG_Li256ELb1ELb0ELb0ELb0EEENS1_36VarlenDynamicPersistentTileSchedulerILi128ELi96ELi256ELi32ELb0ELb0ELb1ELb1ELb1ELb1EEEEEEEEEvNT_6ParamsE,"ax",@progbits
	.align	128
.text._ZN7cutlass13device_kernelIN5flash11enable_sm90INS1_16FlashAttnFwdSm90INS1_25CollectiveMainloopFwdSm90ILi2EN4cute5tupleIJNS5_1CILi1EEES8_S8_EEENS6_IJNS7_ILi128EEENS7_ILi96EEENS7_ILi64EEEEEELi256ENS_10bfloat16_tEfNS_4arch4Sm90ELb1ELb0ELb1ELb1ELb0ELb0ELb1ELb1ELb0ELb0ELb0ELb0EEENS1_21CollectiveEpilogueFwdINS6_IJSA_NS7_ILi256EEESB_EEES9_SE_SG_Li256ELb1ELb0ELb0ELb0EEENS1_36VarlenDynamicPersistentTileSchedulerILi128ELi96ELi256ELi32ELb0ELb0ELb1ELb1ELb1ELb1EEEEEEEEEvNT_6ParamsE:
        .type           _ZN7cutlass13device_kernelIN5flash11enable_sm90INS1_16FlashAttnFwdSm90INS1_25CollectiveMainloopFwdSm90ILi2EN4cute5tupleIJNS5_1CILi1EEES8_S8_EEENS6_IJNS7_ILi128EEENS7_ILi96EEENS7_ILi64EEEEEELi256ENS_10bfloat16_tEfNS_4arch4Sm90ELb1ELb0ELb1ELb1ELb0ELb0ELb1ELb1ELb0ELb0ELb0ELb0EEENS1_21CollectiveEpilogueFwdINS6_IJSA_NS7_ILi256EEESB_EEES9_SE_SG_Li256ELb1ELb0ELb0ELb0EEENS1_36VarlenDynamicPersistentTileSchedulerILi128ELi96ELi256ELi32ELb0ELb0ELb1ELb1ELb1ELb1EEEEEEEEEvNT_6ParamsE,@function
        .size           _ZN7cutlass13device_kernelIN5flash11enable_sm90INS1_16FlashAttnFwdSm90INS1_25CollectiveMainloopFwdSm90ILi2EN4cute5tupleIJNS5_1CILi1EEES8_S8_EEENS6_IJNS7_ILi128EEENS7_ILi96EEENS7_ILi64EEEEEELi256ENS_10bfloat16_tEfNS_4arch4Sm90ELb1ELb0ELb1ELb1ELb0ELb0ELb1ELb1ELb0ELb0ELb0ELb0EEENS1_21CollectiveEpilogueFwdINS6_IJSA_NS7_ILi256EEESB_EEES9_SE_SG_Li256ELb1ELb0ELb0ELb0EEENS1_36VarlenDynamicPersistentTileSchedulerILi128ELi96ELi256ELi32ELb0ELb0ELb1ELb1ELb1ELb1EEEEEEEEEvNT_6ParamsE,(.L_x_4733 - _ZN7cutlass13device_kernelIN5flash11enable_sm90INS1_16FlashAttnFwdSm90INS1_25CollectiveMainloopFwdSm90ILi2EN4cute5tupleIJNS5_1CILi1EEES8_S8_EEENS6_IJNS7_ILi128EEENS7_ILi96EEENS7_ILi64EEEEEELi256ENS_10bfloat16_tEfNS_4arch4Sm90ELb1ELb0ELb1ELb1ELb0ELb0ELb1ELb1ELb0ELb0ELb0ELb0EEENS1_21CollectiveEpilogueFwdINS6_IJSA_NS7_ILi256EEESB_EEES9_SE_SG_Li256ELb1ELb0ELb0ELb0EEENS1_36VarlenDynamicPersistentTileSchedulerILi128ELi96ELi256ELi32ELb0ELb0ELb1ELb1ELb1ELb1EEEEEEEEEvNT_6ParamsE)
        .other          _ZN7cutlass13device_kernelIN5flash11enable_sm90INS1_16FlashAttnFwdSm90INS1_25CollectiveMainloopFwdSm90ILi2EN4cute5tupleIJNS5_1CILi1EEES8_S8_EEENS6_IJNS7_ILi128EEENS7_ILi96EEENS7_ILi64EEEEEELi256ENS_10bfloat16_tEfNS_4arch4Sm90ELb1ELb0ELb1ELb1ELb0ELb0ELb1ELb1ELb0ELb0ELb0ELb0EEENS1_21CollectiveEpilogueFwdINS6_IJSA_NS7_ILi256EEESB_EEES9_SE_SG_Li256ELb1ELb0ELb0ELb0EEENS1_36VarlenDynamicPersistentTileSchedulerILi128ELi96ELi256ELi32ELb0ELb0ELb1ELb1ELb1ELb1EEEEEEEEEvNT_6ParamsE,@"STO_CUDA_ENTRY STV_DEFAULT"
_ZN7cutlass13device_kernelIN5flash11enable_sm90INS1_16FlashAttnFwdSm90INS1_25CollectiveMainloopFwdSm90ILi2EN4cute5tupleIJNS5_1CILi1EEES8_S8_EEENS6_IJNS7_ILi128EEENS7_ILi96EEENS7_ILi64EEEEEELi256ENS_10bfloat16_tEfNS_4arch4Sm90ELb1ELb0ELb1ELb1ELb0ELb0ELb1ELb1ELb0ELb0ELb0ELb0EEENS1_21CollectiveEpilogueFwdINS6_IJSA_NS7_ILi256EEESB_EEES9_SE_SG_Li256ELb1ELb0ELb0ELb0EEENS1_36VarlenDynamicPersistentTileSchedulerILi128ELi96ELi256ELi32ELb0ELb0ELb1ELb1ELb1ELb1EEEEEEEEEvNT_6ParamsE:
        /* <DEDUP_REMOVED lines=24> */
.L_x_4123:
[----:B------:R-:W-:Y:S05]  /*0180*/  BSYNC B0 ;  /* 0x0000000000007941 */ /* 0x000fea0003800000 */
.L_x_4122:
        /* <DEDUP_REMOVED lines=43> */
.L_x_4124:
        /* <DEDUP_REMOVED lines=22> */
.L_x_4125:
        /* <DEDUP_REMOVED lines=18> */
.L_x_4126:
        /* <DEDUP_REMOVED lines=22> */
.L_x_4127:
        /* <DEDUP_REMOVED lines=22> */
.L_x_4128:
[----:B0-----:R-:W-:Y:S01]  /*0980*/  UMOV UR4, 0x1 ;  /* 0x0000000100047882 */ /* 0x001fe20000000000 */
[----:B------:R-:W-:Y:S01]  /*0990*/  PLOP3.LUT P0, PT, PT, PT, UP0, 0x80, 0x0 ;  /* 0x000000000000781c */ /* 0x000fe20003f0f008 */
[----:B------:R-:W-:Y:S01]  /*09a0*/  USEL UR4, UR4, 0x2, !UP0 ;  /* 0x0000000204047887 */ /* 0x000fe2000c000000 */
[----:B------:R-:W-:-:S05]  /*09b0*/  NOP ;  /* 0x0000000000007918 */ /* 0x000fca0000000000 */
[----:B------:R-:W-:-:S05]  /*09c0*/  IMAD.U32 R2, RZ, RZ, UR4 ;  /* 0x00000004ff027e24 */ /* 0x000fca000f8e00ff */
[----:B------:R0:W-:Y:S01]  /*09d0*/  STL [R1+0x24], R2 ;  /* 0x0000240201007387 */ /* 0x0001e20000100800 */
[----:B-123--:R-:W-:Y:S06]  /*09e0*/  BAR.SYNC.DEFER_BLOCKING 0x0 ;  /* 0x0000000000007b1d */ /* 0x00efec0000010000 */
[----:B------:R-:W-:Y:S05]  /*09f0*/  @!P0 BRA `(.L_x_4129) ;  /* 0x000000c800fc8947 */ /* 0x000fea0003800000 */
.L_x_4130:
        /* <DEDUP_REMOVED lines=20> */
[----:B------:R-:W-:Y:S01]  /*0b40*/  IMAD.MOV.U32 R219, RZ, RZ, RZ ;  /* 0x000000ffffdb7224 */ /* 0x000fe200078e00ff */
[----:B------:R-:W-:Y:S01]  /*0b50*/  R2UR UR5, R14 ;  /* 0x000000000e0572ca */ /* 0x000fe200000e0000 */
[----:B------:R-:W0:Y:S01]  /*0b60*/  S2R R0, SR_TID.X ;  /* 0x0000000000007919 */ /* 0x000e220000002100 */
[----:B------:R-:W-:Y:S01]  /*0b70*/  UMOV UR37, URZ ;  /* 0x0000003f00257c82 */ /* 0x000fe20008000000 */
[----:B------:R-:W-:Y:S01]  /*0b80*/  UMOV UR36, URZ ;  /* 0x0000003f00247c82 */ /* 0x000fe20008000000 */
[----:B0-----:R-:W-:-:S05]  /*0b90*/  VIADD R233, R0, 0xffffff80 ;  /* 0xffffff8000e97836 */ /* 0x001fca0000000000 */
[----:B------:R-:W-:-:S04]  /*0ba0*/  SHF.R.S32.HI R0, RZ, 0x1f, R233 ;  /* 0x0000001fff007819 */ /* 0x000fc800000114e9 */
[-C--:B------:R-:W-:Y:S02]  /*0bb0*/  LEA.HI R3, R0, R233.reuse, RZ, 0x4 ;  /* 0x000000e900037211 */ /* 0x080fe400078f20ff */
[----:B--2---:R-:W-:Y:S02]  /*0bc0*/  R2UR UR4, R2 ;  /* 0x00000000020472ca */ /* 0x004fe400000e0000 */
[----:B------:R-:W-:-:S04]  /*0bd0*/  LEA.HI R2, R0, R233, RZ, 0x7 ;  /* 0x000000e900027211 */ /* 0x000fc800078f38ff */
[----:B------:R-:W-:Y:S02]  /*0be0*/  LOP3.LUT R220, R2, 0xffffff80, RZ, 0xc0, !PT ;  /* 0xffffff8002dc7812 */ /* 0x000fe400078ec0ff */
[----:B------:R-:W-:-:S03]  /*0bf0*/  SHF.R.S32.HI R221, RZ, 0x7, R2 ;  /* 0x00000007ffdd7819 */ /* 0x000fc60000011402 */
[----:B------:R-:W-:Y:S01]  /*0c00*/  IMAD.IADD R220, R233, 0x1, -R220 ;  /* 0x00000001e9dc7824 */ /* 0x000fe200078e0adc */
[----:B------:R-:W-:Y:S01]  /*0c10*/  LEA.HI R2, R2, R221, RZ, 0x1 ;  /* 0x000000dd02027211 */ /* 0x000fe200078f08ff */
[----:B------:R-:W-:-:S03]  /*0c20*/  ULOP3.LUT UR4, UR4, 0x1, URZ, 0xfc, !UPT ;  /* 0x0000000104047892 */ /* 0x000fc6000f8efc3f */
[----:B------:R-:W-:Y:S02]  /*0c30*/  SHF.R.S32.HI R7, RZ, 0x1f, R220 ;  /* 0x0000001fff077819 */ /* 0x000fe400000114dc */
[----:B------:R-:W-:Y:S01]  /*0c40*/  LOP3.LUT R2, R2, 0x3fffffe, RZ, 0xc0, !PT ;  /* 0x03fffffe02027812 */ /* 0x000fe200078ec0ff */
[----:B------:R-:W-:Y:S01]  /*0c50*/  IMAD.U32 R232, RZ, RZ, UR4 ;  /* 0x00000004ffe87e24 */ /* 0x000fe2000f8e00ff */
[CC--:B------:R-:W-:Y:S02]  /*0c60*/  LEA.HI R8, R7.reuse, R220.reuse, RZ, 0x2 ;  /* 0x000000dc07087211 */ /* 0x0c0fe400078f10ff */
[----:B------:R-:W-:Y:S01]  /*0c70*/  LEA.HI R7, R7, R220, RZ, 0x5 ;  /* 0x000000dc07077211 */ /* 0x000fe200078f28ff */
[----:B------:R-:W-:Y:S01]  /*0c80*/  IMAD.IADD R206, R221, 0x1, -R2 ;  /* 0x00000001ddce7824 */ /* 0x000fe200078e0a02 */
[--C-:B------:R-:W-:Y:S02]  /*0c90*/  SHF.R.S32.HI R5, RZ, 0x2, R8.reuse ;  /* 0x00000002ff057819 */ /* 0x100fe40000011408 */
[----:B------:R-:W-:-:S02]  /*0ca0*/  SHF.R.S32.HI R4, RZ, 0x1f, R8 ;  /* 0x0000001fff047819 */ /* 0x000fc40000011408 */
        /* <DEDUP_REMOVED lines=8> */
[----:B------:R-:W-:Y:S01]  /*0d30*/  SHF.R.S32.HI R6, RZ, 0x4, R3 ;  /* 0x00000004ff067819 */ /* 0x000fe20000011403 */
[----:B------:R-:W-:Y:S01]  /*0d40*/  IMAD.SHL.U32 R5, R4, 0x20, RZ ;  /* 0x0000002004057824 */ /* 0x000fe200078e00ff */
[----:B------:R-:W-:Y:S01]  /*0d50*/  LOP3.LUT R4, R3, 0x3fffff0, RZ, 0xc0, !PT ;  /* 0x03fffff003047812 */ /* 0x000fe200078ec0ff */
[----:B------:R-:W-:Y:S01]  /*0d60*/  IMAD R7, R7, 0x10, R10 ;  /* 0x0000001007077824 */ /* 0x000fe200078e020a */
[----:B------:R-:W-:-:S02]  /*0d70*/  LEA.HI R3, R3, R6, RZ, 0x1 ;  /* 0x0000000603037211 */ /* 0x000fc400078f08ff */
[----:B------:R-:W-:Y:S01]  /*0d80*/  LOP3.LUT R5, R5, 0xfffffc00, RZ, 0xc0, !PT ;  /* 0xfffffc0005057812 */ /* 0x000fe200078ec0ff */
[----:B------:R-:W-:Y:S01]  /*0d90*/  IMAD.IADD R4, R233, 0x1, -R4 ;  /* 0x00000001e9047824 */ /* 0x000fe200078e0a04 */
[----:B------:R-:W-:Y:S02]  /*0da0*/  LOP3.LUT R3, R3, 0x1ffffffe, RZ, 0xc0, !PT ;  /* 0x1ffffffe03037812 */ /* 0x000fe400078ec0ff */
[----:B------:R-:W-:Y:S01]  /*0db0*/  LOP3.LUT R2, R0, 0x1ffffff8, RZ, 0xc0, !PT ;  /* 0x1ffffff800027812 */ /* 0x000fe200078ec0ff */
[----:B------:R-:W-:Y:S01]  /*0dc0*/  IMAD R4, R4, 0x40, R5 ;  /* 0x0000004004047824 */ /* 0x000fe200078e0205 */
[----:B------:R-:W-:Y:S01]  /*0dd0*/  LEA R206, R206, R7, 0x6 ;  /* 0x00000007cece7211 */ /* 0x000fe200078e30ff */
[----:B------:R-:W-:Y:S01]  /*0de0*/  IMAD.IADD R3, R6, 0x1, -R3 ;  /* 0x0000000106037824 */ /* 0x000fe200078e0a03 */
[----:B------:R-:W-:Y:S01]  /*0df0*/  SHF.R.S32.HI R202, RZ, 0x3, R0 ;  /* 0x00000003ffca7819 */ /* 0x000fe20000011400 */
[----:B------:R-:W-:Y:S02]  /*0e00*/  IMAD.IADD R2, R233, 0x1, -R2 ;  /* 0x00000001e9027824 */ /* 0x000fe400078e0a02 */
[----:B------:R-:W-:-:S02]  /*0e10*/  IMAD R231, R3, 0x8, R4 ;  /* 0x0000000803e77824 */ /* 0x000fc400078e0204 */
[----:B------:R-:W-:Y:S02]  /*0e20*/  IMAD.MOV.U32 R7, RZ, RZ, R15 ;  /* 0x000000ffff077224 */ /* 0x000fe400078e000f */
[----:B------:R-:W-:-:S07]  /*0e30*/  IMAD.SHL.U32 R200, R2, 0x8, RZ ;  /* 0x0000000802c87824 */ /* 0x000fce00078e00ff */
.L_x_4185:
[----:B0-----:R-:W0:Y:S01]  /*0e40*/  LDC.64 R2, c[0x0][0xd60] ;  /* 0x00035800ff027b82 */ /* 0x001e220000000a00 */
[----:B------:R-:W-:Y:S01]  /*0e50*/  ULDC.64 UR10, c[0x0][0x208] ;  /* 0x00008200000a7ab9 */ /* 0x000fe20000000a00 */
[----:B------:R-:W-:Y:S01]  /*0e60*/  ULDC.64 UR6, c[0x0][0xb20] ;  /* 0x0002c80000067ab9 */ /* 0x000fe20000000a00 */
[----:B------:R-:W-:Y:S01]  /*0e70*/  ULDC.64 UR8, c[0x0][0xb10] ;  /* 0x0002c40000087ab9 */ /* 0x000fe20000000a00 */
[----:B0-----:R-:W-:-:S05]  /*0e80*/  IMAD.WIDE R2, R7, 0x4, R2 ;  /* 0x0000000407027825 */ /* 0x001fca00078e0202 */
[----:B--2---:R-:W2:Y:S01]  /*0e90*/  LDG.E R207, desc[UR10][R2.64] ;  /* 0x0000000a02cf7981 */ /* 0x004ea2000c1e1900 */
[----:B------:R-:W-:Y:S02]  /*0ea0*/  ISETP.NE.U32.AND P0, PT, RZ, UR6, PT ;  /* 0x00000006ff007c0c */ /* 0x000fe4000bf05070 */
[----:B------:R-:W-:Y:S02]  /*0eb0*/  ISETP.NE.U32.AND P1, PT, RZ, UR8, PT ;  /* 0x00000008ff007c0c */ /* 0x000fe4000bf25070 */
[----:B------:R-:W-:Y:S02]  /*0ec0*/  ISETP.NE.AND.EX P0, PT, RZ, UR7, PT, P0 ;  /* 0x00000007ff007c0c */ /* 0x000fe4000bf05300 */
[----:B------:R-:W-:Y:S02]  /*0ed0*/  ISETP.NE.AND.EX P1, PT, RZ, UR9, PT, P1 ;  /* 0x00000009ff007c0c */ /* 0x000fe4000bf25310 */
[----:B--2---:R-:W-:-:S09]  /*0ee0*/  SHF.R.S32.HI R208, RZ, 0x1f, R207 ;  /* 0x0000001fffd07819 */ /* 0x004fd200000114cf */
[----:B---34-:R-:W-:-:S04]  /*0ef0*/  @P0 LEA R4, P2, R207, UR6, 0x2 ;  /* 0x00000006cf040c11 */ /* 0x018fc8000f8410ff */
[C---:B------:R-:W-:Y:S01]  /*0f00*/  @P0 LEA.HI.X R5, R207.reuse, UR7, R208, 0x2, P2 ;  /* 0x00000007cf050c11 */ /* 0x040fe200090f14d0 */
[----:B------:R-:W-:Y:S01]  /*0f10*/  ULDC.64 UR6, c[0x0][0x3f8] ;  /* 0x0000fe0000067ab9 */ /* 0x000fe20000000a00 */
[----:B------:R-:W-:-:S03]  /*0f20*/  @P1 LEA R6, P2, R207, UR8, 0x2 ;  /* 0x00000008cf061c11 */ /* 0x000fc6000f8410ff */
[----:B------:R-:W2:Y:S01]  /*0f30*/  @P0 LDG.E R4, desc[UR10][R4.64] ;  /* 0x0000000a04040981 */ /* 0x000ea2000c1e1900 */
[----:B------:R-:W-:-:S05]  /*0f40*/  @P1 LEA.HI.X R7, R207, UR9, R208, 0x2, P2 ;  /* 0x00000009cf071c11 */ /* 0x000fca00090f14d0 */
[----:B------:R-:W3:Y:S01]  /*0f50*/  @P1 LDG.E R6, desc[UR10][R6.64] ;  /* 0x0000000a06061981 */ /* 0x000ee2000c1e1900 */
[----:B------:R-:W-:Y:S01]  /*0f60*/  ULDC UR8, c[0x0][0x288] ;  /* 0x0000a20000087ab9 */ /* 0x000fe20000000800 */
[----:B------:R-:W-:Y:S01]  /*0f70*/  UISETP.NE.U32.AND UP0, UPT, UR6, URZ, UPT ;  /* 0x0000003f0600728c */ /* 0x000fe2000bf05070 */
[----:B------:R-:W-:Y:S01]  /*0f80*/  IMAD.U32 R209, RZ, RZ, UR5 ;  /* 0x00000005ffd17e24 */ /* 0x000fe2000f8e00ff */
[----:B------:R-:W-:Y:S01]  /*0f90*/  ULDC.64 UR10, c[0x0][0xb18] ;  /* 0x0002c600000a7ab9 */ /* 0x000fe20000000a00 */
[----:B------:R-:W-:Y:S01]  /*0fa0*/  ULDC UR6, c[0x0][0x404] ;  /* 0x0001010000067ab9 */ /* 0x000fe20000000800 */
[----:B------:R-:W-:Y:S01]  /*0fb0*/  UISETP.NE.AND.EX UP0, UPT, UR7, URZ, UPT, UP0 ;  /* 0x0000003f0700728c */ /* 0x000fe2000bf05300 */
[----:B------:R-:W-:Y:S01]  /*0fc0*/  ISETP.NE.U32.AND P2, PT, RZ, UR10, PT ;  /* 0x0000000aff007c0c */ /* 0x000fe2000bf45070 */
[----:B------:R-:W-:Y:S01]  /*0fd0*/  UMOV UR4, URZ ;  /* 0x0000003f00047c82 */ /* 0x000fe20008000000 */
[----:B------:R-:W-:Y:S01]  /*0fe0*/  ULDC UR7, c[0x0][0x2e0] ;  /* 0x0000b80000077ab9 */ /* 0x000fe20000000800 */
[----:B------:R-:W-:Y:S01]  /*0ff0*/  USEL UR6, UR6, 0x1, UP0 ;  /* 0x0000000106067887 */ /* 0x000fe20008000000 */
[----:B------:R-:W-:-:S03]  /*1000*/  ISETP.NE.AND.EX P2, PT, RZ, UR11, PT, P2 ;  /* 0x0000000bff007c0c */ /* 0x000fc6000bf45320 */
[----:B------:R-:W-:Y:S01]  /*1010*/  UIMAD UR6, UR6, UR7, URZ ;  /* 0x00000007060672a4 */ /* 0x000fe2000f8e023f */
[----:B--2---:R-:W-:Y:S02]  /*1020*/  @P0 R2UR UR4, R4 ;  /* 0x00000000040402ca */ /* 0x004fe400000e0000 */
[----:B---3--:R-:W-:-:S13]  /*1030*/  @P1 R2UR UR8, R6 ;  /* 0x00000000060812ca */ /* 0x008fda00000e0000 */
[----:B------:R-:W-:Y:S01]  /*1040*/  IMAD.U32 R201, RZ, RZ, UR8 ;  /* 0x00000008ffc97e24 */ /* 0x000fe2000f8e00ff */
[----:B-1---5:R-:W-:Y:S06]  /*1050*/  @P1 BRA `(.L_x_4131) ;  /* 0x0000000000341947 */ /* 0x022fec0003800000 */
[----:B------:R-:W-:Y:S02]  /*1060*/  ULDC.64 UR8, c[0x0][0xaf8] ;  /* 0x0002be0000087ab9 */ /* 0x000fe40000000a00 */
[----:B------:R-:W-:-:S04]  /*1070*/  ISETP.NE.U32.AND P0, PT, RZ, UR8, PT ;  /* 0x00000008ff007c0c */ /* 0x000fc8000bf05070 */
[----:B------:R-:W-:-:S13]  /*1080*/  ISETP.NE.AND.EX P0, PT, RZ, UR9, PT, P0 ;  /* 0x00000009ff007c0c */ /* 0x000fda000bf05300 */
[----:B------:R-:W-:Y:S05]  /*1090*/  @!P0 BRA `(.L_x_4131) ;  /* 0x0000000000248947 */ /* 0x000fea0003800000 */
[----:B------:R-:W0:Y:S01]  /*10a0*/  LDC.64 R2, c[0x0][0xaf8] ;  /* 0x0002be00ff027b82 */ /* 0x000e220000000a00 */
[----:B------:R-:W-:Y:S01]  /*10b0*/  ULDC.64 UR8, c[0x0][0x208] ;  /* 0x0000820000087ab9 */ /* 0x000fe20000000a00 */
[----:B0-----:R-:W-:-:S05]  /*10c0*/  IMAD.WIDE R2, R207, 0x4, R2 ;  /* 0x00000004cf027825 */ /* 0x001fca00078e0202 */
[----:B------:R-:W2:Y:S04]  /*10d0*/  LDG.E R4, desc[UR8][R2.64] ;  /* 0x0000000802047981 */ /* 0x000ea8000c1e1900 */
[----:B------:R-:W3:Y:S01]  /*10e0*/  LDG.E R0, desc[UR8][R2.64+0x4] ;  /* 0x0000040802007981 */ /* 0x000ee2000c1e1900 */
[----:B--2---:R-:W-:Y:S02]  /*10f0*/  R2UR UR5, R4 ;  /* 0x00000000040572ca */ /* 0x004fe400000e0000 */
[----:B---3--:R-:W-:-:S13]  /*1100*/  R2UR UR7, R0 ;  /* 0x00000000000772ca */ /* 0x008fda00000e0000 */
[----:B------:R-:W-:-:S06]  /*1110*/  UIADD3 UR5, -UR5, UR7, URZ ;  /* 0x0000000705057290 */ /* 0x000fcc000fffe13f */
[----:B------:R-:W-:-:S07]  /*1120*/  IMAD.U32 R201, RZ, RZ, UR5 ;  /* 0x00000005ffc97e24 */ /* 0x000fce000f8e00ff */
.L_x_4131:
[----:B------:R-:W-:Y:S01]  /*1130*/  IMAD.U32 R218, RZ, RZ, UR61 ;  /* 0x0000003dffda7e24 */ /* 0x000fe2000f8e00ff */
[----:B------:R-:W-:Y:S06]  /*1140*/  @!P2 BRA `(.L_x_4132) ;  /* 0x000000000018a947 */ /* 0x000fec0003800000 */
[----:B------:R-:W-:Y:S01]  /*1150*/  LEA R2, P0, R207, UR10, 0x2 ;  /* 0x0000000acf027c11 */ /* 0x000fe2000f8010ff */
[----:B------:R-:W-:-:S03]  /*1160*/  ULDC.64 UR6, c[0x0][0x208] ;  /* 0x0000820000067ab9 */ /* 0x000fc60000000a00 */
[----:B------:R-:W-:-:S05]  /*1170*/  LEA.HI.X R3, R207, UR11, R208, 0x2, P0 ;  /* 0x0000000bcf037c11 */ /* 0x000fca00080f14d0 */
[----:B------:R-:W2:Y:S02]  /*1180*/  LDG.E R2, desc[UR6][R2.64] ;  /* 0x0000000602027981 */ /* 0x000ea4000c1e1900 */
[----:B--2---:R-:W-:Y:S01]  /*1190*/  R2UR UR6, R2 ;  /* 0x00000000020672ca */ /* 0x004fe200000e0000 */
[----:B------:R-:W-:-:S14]  /*11a0*/  BRA `(.L_x_4133) ;  /* 0x0000000000307947 */ /* 0x000fdc0003800000 */
.L_x_4132:
        /* <DEDUP_REMOVED lines=11> */
[----:B------:R-:W-:-:S12]  /*1260*/  UIADD3 UR6, -UR6, UR5, URZ ;  /* 0x0000000506067290 */ /* 0x000fd8000fffe13f */
.L_x_4133:
[----:B------:R-:W-:Y:S01]  /*1270*/  R2UR UR7, R201 ;  /* 0x00000000c90772ca */ /* 0x000fe200000e0000 */
[----:B------:R-:W-:Y:S01]  /*1280*/  UIADD3 UR6, -UR4, UR6, URZ ;  /* 0x0000000604067290 */ /* 0x000fe2000fffe13f */
[----:B------:R-:W-:Y:S01]  /*1290*/  PLOP3.LUT P0, PT, PT, PT, PT, 0x80, 0x0 ;  /* 0x000000000000781c */ /* 0x000fe20003f0f070 */
[----:B------:R-:W-:Y:S01]  /*12a0*/  ULEA UR5, UR61, 0xdf, 0x7 ;  /* 0x000000df3d057891 */ /* 0x000fe2000f8e383f */
[----:B------:R-:W-:Y:S01]  /*12b0*/  CS2R R2, SRZ ;  /* 0x0000000000027805 */ /* 0x000fe2000001ff00 */
[----:B------:R-:W-:Y:S01]  /*12c0*/  UIADD3 UR4, UR6, 0x5f, URZ ;  /* 0x0000005f06047890 */ /* 0x000fe2000fffe03f */
[----:B------:R-:W-:Y:S01]  /*12d0*/  MOV R0, RZ ;  /* 0x000000ff00007202 */ /* 0x000fe20000000f00 */
[----:B------:R-:W-:Y:S01]  /*12e0*/  IMAD.U32 R204, RZ, RZ, UR6 ;  /* 0x00000006ffcc7e24 */ /* 0x000fe2000f8e00ff */
[----:B------:R-:W-:Y:S01]  /*12f0*/  CS2R R148, SRZ ;  /* 0x0000000000947805 */ /* 0x000fe2000001ff00 */
[----:B------:R-:W-:Y:S01]  /*1300*/  IMAD.MOV.U32 R150, RZ, RZ, RZ ;  /* 0x000000ffff967224 */ /* 0x000fe200078e00ff */
[----:B------:R-:W-:-:S02]  /*1310*/  CS2R R146, SRZ ;  /* 0x0000000000927805 */ /* 0x000fc4000001ff00 */
[----:B------:R-:W-:Y:S02]  /*1320*/  CS2R R144, SRZ ;  /* 0x0000000000907805 */ /* 0x000fe4000001ff00 */
        /* <DEDUP_REMOVED lines=69> */
[----:B------:R-:W-:Y:S01]  /*1780*/  CS2R R28, SRZ ;  /* 0x00000000001c7805 */ /* 0x000fe2000001ff00 */
[----:B------:R-:W-:Y:S01]  /*1790*/  IMAD.MOV.U32 R12, RZ, RZ, RZ ;  /* 0x000000ffff0c7224 */ /* 0x000fe200078e00ff */
[----:B------:R-:W-:Y:S01]  /*17a0*/  CS2R R24, SRZ ;  /* 0x0000000000187805 */ /* 0x000fe2000001ff00 */
        /* <DEDUP_REMOVED lines=40> */
.L_x_4135:
[----:B------:R-:W0:Y:S01]  /*1a30*/  S2R R3, SR_CgaCtaId ;  /* 0x0000000000037919 */ /* 0x000e220000008800 */
[----:B------:R-:W-:Y:S02]  /*1a40*/  LEA.HI R0, R219, R219, RZ, 0x1 ;  /* 0x000000dbdb007211 */ /* 0x000fe400078f08ff */
[----:B------:R-:W-:Y:S01]  /*1a50*/  MOV R2, 0x400 ;  /* 0x0000040000027802 */ /* 0x000fe20000000f00 */
[----:B------:R-:W1:Y:S01]  /*1a60*/  S2R R16, SR_TID.X ;  /* 0x0000000000107919 */ /* 0x000e620000002100 */
[----:B------:R-:W-:-:S05]  /*1a70*/  LOP3.LUT R0, R0, 0xfffffffe, RZ, 0xc0, !PT ;  /* 0xfffffffe00007812 */ /* 0x000fca00078ec0ff */
[----:B------:R-:W-:Y:S01]  /*1a80*/  IMAD.IADD R0, R219, 0x1, -R0 ;  /* 0x00000001db007824 */ /* 0x000fe200078e0a00 */
[----:B0-----:R-:W-:-:S04]  /*1a90*/  LEA R5, R3, R2, 0x18 ;  /* 0x0000000203057211 */ /* 0x001fc800078ec0ff */
[----:B------:R-:W-:Y:S02]  /*1aa0*/  SHF.L.U32 R2, R0, 0x1f, RZ ;  /* 0x0000001f00027819 */ /* 0x000fe400000006ff */
[----:B-1----:R-:W-:Y:S02]  /*1ab0*/  SHF.R.U32.HI R16, RZ, 0x7, R16 ;  /* 0x00000007ff107819 */ /* 0x002fe40000011610 */
[----:B------:R-:W0:Y:S03]  /*1ac0*/  SYNCS.PHASECHK.TRANS64.TRYWAIT P0, [R5+URZ+0x32400], R2 ;  /* 0x03240002050075a7 */ /* 0x000e26000800017f */
[----:B------:R-:W-:Y:S01]  /*1ad0*/  VIADD R168, R16, 0x8 ;  /* 0x0000000810a87836 */ /* 0x000fe20000000000 */
[----:B0-----:R-:W-:Y:S06]  /*1ae0*/  @!P0 BRA `(.L_x_4136) ;  /* 0x0000010800808947 */ /* 0x001fec0003800000 */
.L_x_4271:
[----:B------:R-:W-:Y:S05]  /*1af0*/  WARPSYNC.ALL ;  /* 0x0000000000007948 */ /* 0x000fea0003800000 */
[----:B------:R-:W-:Y:S01]  /*1b00*/  R2UR UR4, R232 ;  /* 0x00000000e80472ca */ /* 0x000fe200000e0000 */
[----:B------:R1:W-:-:S12]  /*1b10*/  BAR.SYNC.DEFER_BLOCKING R168, 0x100 ;  /* 0x000400a80000751d */ /* 0x0003d80000010000 */
[----:B------:R-:W-:-:S05]  /*1b20*/  IMAD.U32 R0, RZ, RZ, UR4 ;  /* 0x00000004ff007e24 */ /* 0x000fca000f8e00ff */
[----:B------:R-:W-:-:S13]  /*1b30*/  ISETP.NE.AND P0, PT, R0, 0x3, PT ;  /* 0x000000030000780c */ /* 0x000fda0003f05270 */
[----:B-1----:R-:W-:Y:S05]  /*1b40*/  @!P0 BRA `(.L_x_4137) ;  /* 0x0000000000048947 */ /* 0x002fea0003800000 */
[----:B------:R-:W-:Y:S01]  /*1b50*/  BPT.TRAP 0x1 ;  /* 0x000000040000795c */ /* 0x000fe20000300000 */
.L_x_4137:
[----:B------:R-:W-:Y:S02]  /*1b60*/  IMAD.U32 R3, RZ, RZ, UR37 ;  /* 0x00000025ff037e24 */ /* 0x000fe4000f8e00ff */
[----:B------:R-:W-:-:S03]  /*1b70*/  IMAD.U32 R0, RZ, RZ, UR36 ;  /* 0x00000024ff007e24 */ /* 0x000fc6000f8e00ff */
[----:B------:R-:W-:Y:S01]  /*1b80*/  SHF.L.U32 R3, R3, 0x1f, RZ ;  /* 0x0000001f03037819 */ /* 0x000fe200000006ff */
[----:B------:R-:W-:-:S04]  /*1b90*/  IMAD R0, R0, 0x8, R5 ;  /* 0x0000000800007824 */ /* 0x000fc800078e0205 */
[----:B------:R1:W2:Y:S01]  /*1ba0*/  SYNCS.PHASECHK.TRANS64.TRYWAIT P1, [R0+URZ+0x32430], R3 ;  /* 0x03243003000075a7 */ /* 0x0002a2000802017f */
[----:B------:R-:W-:Y:S05]  /*1bb0*/  @!P0 BRA `(.L_x_4138) ;  /* 0x0000000000048947 */ /* 0x000fea0003800000 */
[----:B------:R-:W-:Y:S01]  /*1bc0*/  BPT.TRAP 0x1 ;  /* 0x000000040000795c */ /* 0x000fe20000300000 */
.L_x_4138:
[----:B--2---:R-:W-:Y:S05]  /*1bd0*/  @P1 BRA `(.L_x_4139) ;  /* 0x0000000000081947 */ /* 0x004fea0003800000 */
[----:B------:R-:W2:Y:S02]  /*1be0*/  SYNCS.PHASECHK.TRANS64.TRYWAIT P1, [R0+URZ+0x32430], R3 ;  /* 0x03243003000075a7 */ /* 0x000ea4000802017f */
[----:B--2---:R-:W-:Y:S05]  /*1bf0*/  @!P1 BRA `(.L_x_4140) ;  /* 0x0000010800509947 */ /* 0x004fea0003800000 */
.L_x_4139:
[----:B------:R-:W-:Y:S01]  /*1c00*/  R2UR UR4, R5 ;  /* 0x00000000050472ca */ /* 0x000fe200000e0000 */
[----:B------:R-:W-:Y:S01]  /*1c10*/  WARPGROUP.ARRIVE ;  /* 0x00000000000079c5 */ /* 0x000fe20000000000 */
[----:B------:R-:W-:Y:S01]  /*1c20*/  UMOV UR8, UR38 ;  /* 0x0000002600087c82 */ /* 0x000fe20008000000 */
[----:B------:R-:W-:Y:S01]  /*1c30*/  UMOV UR9, 0x40000040 ;  /* 0x4000004000097882 */ /* 0x000fe20000000000 */
[----:B------:R-:W-:Y:S01]  /*1c40*/  UMOV UR11, 0x40000040 ;  /* 0x40000040000b7882 */ /* 0x000fe20000000000 */
[----:B------:R-:W-:-:S08]  /*1c50*/  UIADD3 UR5, UR38, 0x2, URZ ;  /* 0x0000000226057890 */ /* 0x000fd0000fffe03f */
[----:B------:R-:W-:-:S04]  /*1c60*/  UIADD3 UR4, UR4, 0x1c400, URZ ;  /* 0x0001c40004047890 */ /* 0x000fc8000fffe03f */
[----:B------:R-:W-:-:S04]  /*1c70*/  USHF.R.U32.HI UR4, URZ, 0x4, UR4 ;  /* 0x000000043f047899 */ /* 0x000fc80008011604 */
        /* <DEDUP_REMOVED lines=40> */
.L_x_4272:
[----:B------:R-:W-:Y:S05]  /*1f00*/  @!P0 BRA `(.L_x_4142) ;  /* 0x0000000000048947 */ /* 0x000fea0003800000 */
[----:B------:R-:W-:Y:S01]  /*1f10*/  BPT.TRAP 0x1 ;  /* 0x000000040000795c */ /* 0x000fe20000300000 */
.L_x_4142:
[----:B------:R4:W0:Y:S01]  /*1f20*/  SYNCS.PHASECHK.TRANS64.TRYWAIT P1, [R0+URZ+0x32450], R3 ;  /* 0x03245003000075a7 */ /* 0x000822000802017f */
[----:B------:R-:W-:Y:S05]  /*1f30*/  @!P0 BRA `(.L_x_4143) ;  /* 0x0000000000048947 */ /* 0x000fea0003800000 */
[----:B------:R-:W-:Y:S01]  /*1f40*/  BPT.TRAP 0x1 ;  /* 0x000000040000795c */ /* 0x000fe20000300000 */
.L_x_4143:
[----:B0-----:R-:W-:Y:S05]  /*1f50*/  @P1 BRA `(.L_x_4144) ;  /* 0x0000000000081947 */ /* 0x001fea0003800000 */
[----:B------:R-:W0:Y:S02]  /*1f60*/  SYNCS.PHASECHK.TRANS64.TRYWAIT P1, [R0+URZ+0x32450], R3 ;  /* 0x03245003000075a7 */ /* 0x000e24000802017f */
[----:B0-----:R-:W-:Y:S05]  /*1f70*/  @!P1 BRA `(.L_x_4145) ;  /* 0x0000010400989947 */ /* 0x001fea0003800000 */
.L_x_4144:
[----:B------:R-:W-:Y:S01]  /*1f80*/  R2UR UR4, R5 ;  /* 0x00000000050472ca */ /* 0x000fe200000e0000 */
[----:B------:R-:W-:Y:S01]  /*1f90*/  WARPGROUP.ARRIVE ;  /* 0x00000000000079c5 */ /* 0x000fe20000000000 */
[----:B------:R-:W-:Y:S01]  /*1fa0*/  UMOV UR9, 0x40000040 ;  /* 0x4000004000097882 */ /* 0x000fe20000000000 */
[----:B------:R-:W-:Y:S01]  /*1fb0*/  UMOV UR11, 0x40000040 ;  /* 0x40000040000b7882 */ /* 0x000fe20000000000 */
[----:B------:R-:W-:Y:S01]  /*1fc0*/  IMAD.U32 R11, RZ, RZ, UR9 ;  /* 0x00000009ff0b7e24 */ /* 0x000fe2000f8e00ff */
        /* <DEDUP_REMOVED lines=8> */
[----:B------:R-:W-:Y:S01]  /*2050*/  UIADD3 UR4, UR4, 0x400, URZ ;  /* 0x0000040004047890 */ /* 0x000fe2000fffe03f */
[----:B------:R-:W-:Y:S01]  /*2060*/  R2UR UR53, R204 ;  /* 0x00000000cc3572ca */ /* 0x000fe200000e0000 */
[----:B------:R-:W-:Y:S01]  /*2070*/  UMOV UR29, 0x40000040 ;  /* 0x40000040001d7882 */ /* 0x000fe20000000000 */
[----:B------:R-:W-:Y:S01]  /*2080*/  UMOV UR31, 0x40000040 ;  /* 0x40000040001f7882 */ /* 0x000fe20000000000 */
[----:B------:R-:W-:Y:S01]  /*2090*/  USHF.R.U32.HI UR4, URZ, 0x4, UR4 ;  /* 0x000000043f047899 */ /* 0x000fe20008011604 */
[----:B------:R-:W-:Y:S01]  /*20a0*/  R2UR UR54, R201 ;  /* 0x00000000c93672ca */ /* 0x000fe200000e0000 */
[----:B------:R-:W-:Y:S01]  /*20b0*/  UMOV UR33, 0x40000040 ;  /* 0x4000004000217882 */ /* 0x000fe20000000000 */
[----:B------:R-:W-:Y:S01]  /*20c0*/  UMOV UR35, 0x40000040 ;  /* 0x4000004000237882 */ /* 0x000fe20000000000 */
[----:B------:R-:W-:Y:S01]  /*20d0*/  ULOP3.LUT UR38, UR4, 0x3fff, URZ, 0xc0, !UPT ;  /* 0x00003fff04267892 */ /* 0x000fe2000f8ec03f */
[----:B------:R-:W-:Y:S01]  /*20e0*/  IMAD.U32 R13, RZ, RZ, UR61 ;  /* 0x0000003dff0d7e24 */ /* 0x000fe2000f8e00ff */
[----:B------:R-:W-:Y:S01]  /*20f0*/  ULOP3.LUT UR4, UR40, 0x10000, URZ, 0xfc, !UPT ;  /* 0x0001000028047892 */ /* 0x000fe2000f8efc3f */
[----:B------:R-:W0:Y:S01]  /*2100*/  S2R R74, SR_TID.X ;  /* 0x00000000004a7919 */ /* 0x000e220000002100 */
[----:B------:R-:W-:Y:S01]  /*2110*/  ULOP3.LUT UR39, UR38, 0x10000, URZ, 0xfc, !UPT ;  /* 0x0001000026277892 */ /* 0x000fe2000f8efc3f */
[----:B------:R-:W-:Y:S01]  /*2120*/  IMAD R20, R13, 0x80, R206 ;  /* 0x000000800d147824 */ /* 0x000fe200078e02ce */
[----:B------:R-:W-:-:S02]  /*2130*/  UIADD3 UR6, UR4, 0x2, URZ ;  /* 0x0000000204067890 */ /* 0x000fc4000fffe03f */
[----:B------:R-:W-:Y:S01]  /*2140*/  UIMAD UR5, UR36, 0xc00, UR39 ;  /* 0x00000c00240578a4 */ /* 0x000fe2000f8e0227 */
[----:B------:R-:W-:Y:S01]  /*2150*/  UMOV UR8, UR4 ;  /* 0x0000000400087c82 */ /* 0x000fe20008000000 */
[----:B------:R-:W-:Y:S01]  /*2160*/  UIADD3 UR12, UR4, 0x404, URZ ;  /* 0x00000404040c7890 */ /* 0x000fe2000fffe03f */
[----:B------:R-:W-:Y:S01]  /*2170*/  IMAD.U32 R10, RZ, RZ, UR8 ;  /* 0x00000008ff0a7e24 */ /* 0x000fe2000f8e00ff */
[----:B------:R-:W-:-:S03]  /*2180*/  UIADD3 UR7, UR5, 0x2, URZ ;  /* 0x0000000205077890 */ /* 0x000fc6000fffe03f */
[----:B------:R-:W-:Y:S01]  /*2190*/  UMOV UR10, UR5 ;  /* 0x00000005000a7c82 */ /* 0x000fe20008000000 */
[----:B------:R-:W-:Y:S01]  /*21a0*/  UIADD3 UR14, UR5, 0x304, URZ ;  /* 0x00000304050e7890 */ /* 0x000fe2000fffe03f */
        /* <DEDUP_REMOVED lines=9> */
[----:B------:R-:W-:-:S02]  /*2240*/  UIADD3 UR16, UR4, 0x406, URZ ;  /* 0x0000040604107890 */ /* 0x000fc4000fffe03f */
[----:B------:R-:W-:Y:S02]  /*2250*/  UIADD3 UR18, UR5, 0x306, URZ ;  /* 0x0000030605127890 */ /* 0x000fe4000fffe03f */
[----:B------:R-:W-:Y:S02]  /*2260*/  UIADD3 UR20, UR4, 0x800, URZ ;  /* 0x0000080004147890 */ /* 0x000fe4000fffe03f */
[----:B------:R-:W-:Y:S02]  /*2270*/  UIADD3 UR22, UR5, 0x600, URZ ;  /* 0x0000060005167890 */ /* 0x000fe4000fffe03f */
[----:B------:R-:W-:Y:S02]  /*2280*/  UIADD3 UR24, UR4, 0x802, URZ ;  /* 0x0000080204187890 */ /* 0x000fe4000fffe03f */
[----:B------:R-:W-:Y:S02]  /*2290*/  UIADD3 UR26, UR5, 0x602, URZ ;  /* 0x00000602051a7890 */ /* 0x000fe4000fffe03f */
[----:B------:R-:W-:-:S02]  /*22a0*/  UIADD3 UR28, UR4, 0x804, URZ ;  /* 0x00000804041c7890 */ /* 0x000fc4000fffe03f */
[----:B------:R-:W-:Y:S02]  /*22b0*/  UIADD3 UR30, UR5, 0x604, URZ ;  /* 0x00000604051e7890 */ /* 0x000fe4000fffe03f */
[----:B------:R-:W-:Y:S02]  /*22c0*/  UIADD3 UR32, UR4, 0x806, URZ ;  /* 0x0000080604207890 */ /* 0x000fe4000fffe03f */
[----:B------:R-:W-:Y:S02]  /*22d0*/  UIADD3 UR34, UR5, 0x606, URZ ;  /* 0x0000060605227890 */ /* 0x000fe4000fffe03f */
        /* <DEDUP_REMOVED lines=16> */
[----:B------:R-:W-:Y:S01]  /*23e0*/  ULOP3.LUT UR38, UR38, 0x3000000, URZ, 0xfc, !UPT ;  /* 0x0300000026267892 */ /* 0x000fe2000f8efc3f */
        /* <DEDUP_REMOVED lines=21> */
[----:B---3--:R-:W-:Y:S01]  /*2540*/  IMAD.U32 R5, RZ, RZ, UR9 ;  /* 0x00000009ff057e24 */ /* 0x008fe2000f8e00ff */
        /* <DEDUP_REMOVED lines=8> */
[----:B-12-4-:R-:W-:Y:S01]  /*25d0*/  MOV R3, UR9 ;  /* 0x0000000900037c02 */ /* 0x016fe20008000f00 */
        /* <DEDUP_REMOVED lines=8> */
[----:B------:R-:W-:Y:S01]  /*2660*/  UIMAD UR4, UR52, -0x60, UR53 ;  /* 0xffffffa0340478a4 */ /* 0x000fe2000f8e0235 */
[----:B------:R-:W-:-:S03]  /*2670*/  ULDC UR5, c[0x0][0xad0] ;  /* 0x0002b40000057ab9 */ /* 0x000fc60000000800 */
[----:B------:R-:W-:Y:S02]  /*2680*/  UIADD3 UR6, -UR54, 0x61, UR4 ;  /* 0x0000006136067890 */ /* 0x000fe4000fffe104 */
[----:B------:R-:W-:-:S04]  /*2690*/  UIADD3 UR4, UR4, 0x60, URZ ;  /* 0x0000006004047890 */ /* 0x000fc8000fffe03f */
[----:B------:R-:W-:Y:S02]  /*26a0*/  IMAD.U32 R72, RZ, RZ, UR6 ;  /* 0x00000006ff487e24 */ /* 0x000fe4000f8e00ff */
[----:B------:R-:W-:Y:S01]  /*26b0*/  IMAD.U32 R12, RZ, RZ, UR4 ;  /* 0x00000004ff0c7e24 */ /* 0x000fe2000f8e00ff */
[----:B------:R-:W-:Y:S01]  /*26c0*/  ULDC UR4, c[0x0][0xa80] ;  /* 0x0002a00000047ab9 */ /* 0x000fe20000000800 */
[C---:B------:R-:W-:Y:S02]  /*26d0*/  IMAD R13, R205.reuse, -0x2, R72 ;  /* 0xfffffffecd0d7824 */ /* 0x040fe400078e0248 */
[----:B------:R-:W-:-:S03]  /*26e0*/  IMAD R12, R205, -0x2, R12 ;  /* 0xfffffffecd0c7824 */ /* 0x000fc600078e020c */
[----:B------:R-:W-:Y:S02]  /*26f0*/  IADD3 R21, R13, 0x8, R20 ;  /* 0x000000080d157810 */ /* 0x000fe40007ffe014 */
[----:B------:R-:W-:Y:S02]  /*2700*/  VIADDMNMX R13, R20, R13, R12, PT ;  /* 0x0000000d140d7246 */ /* 0x000fe4000380010c */
[----:B------:R-:W-:Y:S02]  /*2710*/  VIMNMX R12, R12, R21, PT ;  /* 0x000000150c0c7248 */ /* 0x000fe40003fe0100 */
[C---:B------:R-:W-:Y:S02]  /*2720*/  ISETP.GT.AND P5, PT, R13.reuse, RZ, PT ;  /* 0x000000ff0d00720c */ /* 0x040fe40003fa4270 */
[C---:B------:R-:W-:Y:S02]  /*2730*/  ISETP.GT.AND P6, PT, R13.reuse, 0x1, PT ;  /* 0x000000010d00780c */ /* 0x040fe40003fc4270 */
[----:B------:R-:W-:-:S02]  /*2740*/  ISETP.GT.AND P1, PT, R13, 0x8, PT ;  /* 0x000000080d00780c */ /* 0x000fc40003f24270 */
[C---:B------:R-:W-:Y:S02]  /*2750*/  ISETP.GT.AND P2, PT, R13.reuse, 0x9, PT ;  /* 0x000000090d00780c */ /* 0x040fe40003f44270 */
[C---:B------:R-:W-:Y:S02]  /*2760*/  ISETP.GT.AND P3, PT, R13.reuse, 0x10, PT ;  /* 0x000000100d00780c */ /* 0x040fe40003f64270 */
[----:B------:R-:W-:Y:S01]  /*2770*/  ISETP.GT.AND P4, PT, R13, 0x11, PT ;  /* 0x000000110d00780c */ /* 0x000fe20003f84270 */
        /* <DEDUP_REMOVED lines=60> */
[----:B-1----:R-:W-:Y:S01]  /*2b40*/  FSEL R21, R24, -INF , P5 ;  /* 0xff80000018157808 */ /* 0x002fe20002800000 */
[----:B------:R-:W-:Y:S01]  /*2b50*/  FMUL.FTZ R65, R65, UR5 ;  /* 0x0000000541417c20 */ /* 0x000fe20008410000 */
[----:B------:R-:W-:Y:S01]  /*2b60*/  FMUL.FTZ R30, R30, UR5 ;  /* 0x000000051e1e7c20 */ /* 0x000fe20008410000 */
[----:B------:R-:W-:Y:S01]  /*2b70*/  ISETP.GT.AND P5, PT, R13, 0x18, PT ;  /* 0x000000180d00780c */ /* 0x000fe20003fa4270 */
[----:B------:R-:W1:Y:S01]  /*2b80*/  MUFU.TANH R36, R36 ;  /* 0x0000002400247308 */ /* 0x000e620000002400 */
        /* <DEDUP_REMOVED lines=42> */
[----:B------:R-:W-:-:S05]  /*2e30*/  ISETP.GT.AND P1, PT, R13, 0x38, PT ;  /* 0x000000380d00780c */ /* 0x000fca0003f24270 */
[----:B------:R-:W1:Y:S01]  /*2e40*/  MUFU.TANH R32, R32 ;  /* 0x0000002000207308 */ /* 0x000e620000002400 */
[----:B--2---:R-:W-:Y:S02]  /*2e50*/  FSEL R165, R48, -INF , P5 ;  /* 0xff80000030a57808 */ /* 0x004fe40002800000 */
[----:B------:R-:W-:-:S05]  /*2e60*/  ISETP.GT.AND P5, PT, R13, 0x48, PT ;  /* 0x000000480d00780c */ /* 0x000fca0003fa4270 */
[----:B------:R-:W2:Y:S01]  /*2e70*/  MUFU.TANH R33, R33 ;  /* 0x0000002100217308 */ /* 0x000ea20000002400 */
[----:B---3--:R-:W-:Y:S02]  /*2e80*/  FSEL R161, R49, -INF , P6 ;  /* 0xff80000031a17808 */ /* 0x008fe40003000000 */
[----:B------:R-:W-:-:S05]  /*2e90*/  ISETP.GT.AND P6, PT, R13, 0x49, PT ;  /* 0x000000490d00780c */ /* 0x000fca0003fc4270 */
[----:B------:R-:W3:Y:S01]  /*2ea0*/  MUFU.TANH R41, R41 ;  /* 0x0000002900297308 */ /* 0x000ee20000002400 */
[----:B-1----:R-:W-:Y:S02]  /*2eb0*/  FSEL R223, R32, -INF , P3 ;  /* 0xff80000020df7808 */ /* 0x002fe40001800000 */
[----:B------:R-:W-:Y:S02]  /*2ec0*/  ISETP.GT.AND P3, PT, R13, 0x28, PT ;  /* 0x000000280d00780c */ /* 0x000fe40003f64270 */
[----:B------:R-:W-:-:S03]  /*2ed0*/  FMNMX.FTZ R20, R223, R20, !PT ;  /* 0x00000014df147209 */ /* 0x000fc60007810000 */
[----:B------:R-:W1:Y:S01]  /*2ee0*/  MUFU.TANH R52, R52 ;  /* 0x0000003400347308 */ /* 0x000e620000002400 */
        /* <DEDUP_REMOVED lines=13> */
[----:B------:R-:W-:Y:S02]  /*2fc0*/  ISETP.GT.AND P5, PT, R12, RZ, PT ;  /* 0x000000ff0c00720c */ /* 0x000fe40003fa4270 */
        /* <DEDUP_REMOVED lines=37> */
[----:B------:R-:W-:Y:S01]  /*3220*/  FMNMX.FTZ R20, R157, R20, !PT ;  /* 0x000000149d147209 */ /* 0x000fe20007810000 */
[----:B------:R-:W2:Y:S01]  /*3230*/  MUFU.TANH R68, R68 ;  /* 0x0000004400447308 */ /* 0x000ea20000002400 */
[----:B---3--:R-:W-:Y:S02]  /*3240*/  FSEL R187, R65, -INF , P2 ;  /* 0xff80000041bb7808 */ /* 0x008fe40001000000 */
[----:B------:R-:W-:-:S02]  /*3250*/  ISETP.GT.AND P2, PT, R12, 0x9, PT ;  /* 0x000000090c00780c */ /* 0x000fc40003f44270 */
[----:B------:R-:W-:-:S03]  /*3260*/  FMNMX.FTZ R20, R225, R20, !PT ;  /* 0x00000014e1147209 */ /* 0x000fc60007810000 */
[----:B------:R-:W3:Y:S01]  /*3270*/  MUFU.TANH R31, R31 ;  /* 0x0000001f001f7308 */ /* 0x000ee20000002400 */
[----:B-1----:R-:W-:Y:S02]  /*3280*/  FSEL R30, R30, -INF , P1 ;  /* 0xff8000001e1e7808 */ /* 0x002fe40000800000 */
[----:B------:R-:W-:Y:S02]  /*3290*/  ISETP.GT.AND P1, PT, R12, 0x19, PT ;  /* 0x000000190c00780c */ /* 0x000fe40003f24270 */
[----:B------:R-:W-:Y:S02]  /*32a0*/  FMNMX.FTZ R13, R30, R13, !PT ;  /* 0x0000000d1e0d7209 */ /* 0x000fe40007810000 */
[----:B------:R-:W-:Y:S01]  /*32b0*/  FMNMX.FTZ R20, R227, R20, !PT ;  /* 0x00000014e3147209 */ /* 0x000fe20007810000 */
[----:B------:R-:W1:Y:S01]  /*32c0*/  MUFU.TANH R34, R34 ;  /* 0x0000002200227308 */ /* 0x000e620000002400 */
[----:B--2---:R-:W-:Y:S02]  /*32d0*/  FSEL R189, R68, -INF , P3 ;  /* 0xff80000044bd7808 */ /* 0x004fe40001800000 */
[----:B------:R-:W-:-:S02]  /*32e0*/  ISETP.GT.AND P3, PT, R12, 0x10, PT ;  /* 0x000000100c00780c */ /* 0x000fc40003f64270 */
[----:B------:R-:W-:-:S03]  /*32f0*/  FMNMX.FTZ R20, R181, R20, !PT ;  /* 0x00000014b5147209 */ /* 0x000fc60007810000 */
[----:B------:R-:W2:Y:S01]  /*3300*/  MUFU.TANH R35, R35 ;  /* 0x0000002300237308 */ /* 0x000ea20000002400 */
[----:B---3--:R-:W-:Y:S02]  /*3310*/  FSEL R28, R31, -INF , P2 ;  /* 0xff8000001f1c7808 */ /* 0x008fe40001000000 */
[----:B------:R-:W-:Y:S02]  /*3320*/  ISETP.GT.AND P2, PT, R12, 0x20, PT ;  /* 0x000000200c00780c */ /* 0x000fe40003f44270 */
[----:B------:R-:W-:Y:S02]  /*3330*/  FMNMX.FTZ R13, R28, R13, !PT ;  /* 0x0000000d1c0d7209 */ /* 0x000fe40007810000 */
[----:B------:R-:W-:Y:S01]  /*3340*/  FMNMX.FTZ R20, R187, R20, !PT ;  /* 0x00000014bb147209 */ /* 0x000fe20007810000 */
[----:B------:R-:W3:Y:S01]  /*3350*/  MUFU.TANH R38, R38 ;  /* 0x0000002600267308 */ /* 0x000ee20000002400 */
[----:B-1----:R-:W-:Y:S02]  /*3360*/  FSEL R170, R34, -INF , P3 ;  /* 0xff80000022aa7808 */ /* 0x002fe40001800000 */
[----:B------:R-:W-:-:S02]  /*3370*/  ISETP.GT.AND P3, PT, R12, 0x21, PT ;  /* 0x000000210c00780c */ /* 0x000fc40003f64270 */
[----:B------:R-:W-:Y:S02]  /*3380*/  FMNMX.FTZ R13, R170, R13, !PT ;  /* 0x0000000daa0d7209 */ /* 0x000fe40007810000 */
[----:B------:R-:W-:Y:S01]  /*3390*/  FMNMX.FTZ R20, R189, R20, !PT ;  /* 0x00000014bd147209 */ /* 0x000fe20007810000 */
        /* <DEDUP_REMOVED lines=59> */
[----:B--2---:R-:W-:Y:S01]  /*3750*/  FSEL R178, R63, -INF , P3 ;  /* 0xff8000003fb27808 */ /* 0x004fe20001800000 */
[----:B------:R-:W2:Y:S03]  /*3760*/  SHFL.BFLY PT, R32, R27, 0x2, 0x1f ;  /* 0x0c401f001b207f89 */ /* 0x000ea600000e0000 */
[----:B------:R-:W-:-:S03]  /*3770*/  FMNMX.FTZ R20, R178, R13, !PT ;  /* 0x0000000db2147209 */ /* 0x000fc60007810000 */
[----:B------:R-:W4:Y:S01]  /*3780*/  MUFU.TANH R70, R70 ;  /* 0x0000004600467308 */ /* 0x000f220000002400 */
[----:B---3--:R-:W-:-:S04]  /*3790*/  FSEL R193, R66, -INF , P5 ;  /* 0xff80000042c17808 */ /* 0x008fc80002800000 */
[----:B------:R-:W-:-:S03]  /*37a0*/  FMNMX.FTZ R20, R193, R20, !PT ;  /* 0x00000014c1147209 */ /* 0x000fc60007810000 */
[----:B------:R-:W3:Y:S01]  /*37b0*/  MUFU.TANH R71, R71 ;  /* 0x0000004700477308 */ /* 0x000ee20000002400 */
[----:B-1----:R-:W-:Y:S02]  /*37c0*/  FSEL R195, R67, -INF , P1 ;  /* 0xff80000043c37808 */ /* 0x002fe40000800000 */
[----:B------:R-:W-:Y:S02]  /*37d0*/  ISETP.GT.AND P1, PT, R12, 0x59, PT ;  /* 0x000000590c00780c */ /* 0x000fe40003f24270 */
[----:B------:R-:W-:Y:S02]  /*37e0*/  FMNMX.FTZ R20, R195, R20, !PT ;  /* 0x00000014c3147209 */ /* 0x000fe40007810000 */
[----:B----4-:R-:W-:Y:S02]  /*37f0*/  FSEL R197, R70, -INF , P2 ;  /* 0xff80000046c57808 */ /* 0x010fe40001000000 */
[----:B--2---:R-:W-:Y:S02]  /*3800*/  FMNMX.FTZ R32, R27, R32, !PT ;  /* 0x000000201b207209 */ /* 0x004fe40007810000 */
[----:B------:R-:W-:-:S03]  /*3810*/  FMNMX.FTZ R20, R197, R20, !PT ;  /* 0x00000014c5147209 */ /* 0x000fc60007810000 */
[----:B------:R-:W1:Y:S01]  /*3820*/  SHFL.BFLY PT, R13, R32, 0x1, 0x1f ;  /* 0x0c201f00200d7f89 */ /* 0x000e6200000e0000 */
[----:B---3--:R-:W-:-:S04]  /*3830*/  FSEL R199, R71, -INF , P1 ;  /* 0xff80000047c77808 */ /* 0x008fc80000800000 */
[----:B------:R-:W-:Y:S01]  /*3840*/  FMNMX.FTZ R12, R199, R20, !PT ;  /* 0x00000014c70c7209 */ /* 0x000fe20007810000 */
[----:B------:R-:W-:Y:S01]  /*3850*/  IMAD.U32 R20, RZ, RZ, UR4 ;  /* 0x00000004ff147e24 */ /* 0x000fe2000f8e00ff */
[----:B------:R-:W-:-:S03]  /*3860*/  UIMAD UR4, UR36, 0xc00, UR38 ;  /* 0x00000c00240478a4 */ /* 0x000fc6000f8e0226 */
[----:B------:R-:W2:Y:S04]  /*3870*/  SHFL.BFLY PT, R31, R12, 0x2, 0x1f ;  /* 0x0c401f000c1f7f89 */ /* 0x000ea800000e0000 */
[----:B------:R-:W-:Y:S01]  /*3880*/  UMOV UR6, UR4 ;  /* 0x0000000400067c82 */ /* 0x000fe20008000000 */
        /* <DEDUP_REMOVED lines=17> */
[----:B------:R-:W-:-:S03]  /*39a0*/  FFMA.FTZ R159, R159, R20, -R164 ;  /* 0x000000149f9f7223 */ /* 0x000fc600000108a4 */
[----:B------:R-:W2:Y:S01]  /*39b0*/  MUFU.EX2 R12, R12 ;  /* 0x0000000c000c7308 */ /* 0x000ea20000000800 */
[----:B-1----:R-:W-:-:S07]  /*39c0*/  FMNMX.FTZ R21, R31, R34, !PT ;  /* 0x000000221f157209 */ /* 0x002fce0007810000 */
[----:B------:R-:W-:Y:S01]  /*39d0*/  MUFU.EX2 R160, R160 ;  /* 0x000000a000a07308 */ /* 0x000fe20000000800 */
[C---:B------:R-:W-:Y:S01]  /*39e0*/  FSETP.NEU.FTZ.AND P1, PT, R21.reuse, -INF , PT ;  /* 0xff8000001500780b */ /* 0x040fe20003f3d000 */
[----:B------:R-:W-:-:S06]  /*39f0*/  FMUL.FTZ R211, R21, R20 ;  /* 0x0000001415d37220 */ /* 0x000fcc0000410000 */
[----:B------:R-:W1:Y:S01]  /*3a00*/  MUFU.EX2 R169, R169 ;  /* 0x000000a900a97308 */ /* 0x000e620000000800 */
[----:B------:R-:W-:Y:S02]  /*3a10*/  FSEL R211, R211, RZ, P1 ;  /* 0x000000ffd3d37208 */ /* 0x000fe40000800000 */
[----:B0-----:R-:W-:Y:S02]  /*3a20*/  LOP3.LUT P1, RZ, R74, 0x7f, RZ, 0xc0, !PT ;  /* 0x0000007f4aff7812 */ /* 0x001fe4000782c0ff */
        /* <DEDUP_REMOVED lines=10> */
[----:B------:R-:W-:Y:S01]  /*3ad0*/  FFMA.FTZ R192, R177, R20, -R164 ;  /* 0x00000014b1c07223 */ /* 0x000fe200000108a4 */
[----:B------:R-:W-:Y:S01]  /*3ae0*/  @!P1 VIADD R24, R0, 0x32440 ;  /* 0x0003244000189836 */ /* 0x000fe20000000000 */
[----:B-1----:R-:W-:Y:S01]  /*3af0*/  F2FP.BF16.F32.PACK_AB R154, R169, R160 ;  /* 0x000000a0a99a723e */ /* 0x002fe200000010ff */
[-CC-:B------:R-:W-:Y:S01]  /*3b00*/  FFMA.FTZ R177, R210, R20.reuse, -R211.reuse ;  /* 0x00000014d2b17223 */ /* 0x180fe200000108d3 */
[-CC-:B------:R-:W-:Y:S01]  /*3b10*/  FFMA.FTZ R194, R194, R20.reuse, -R211.reuse ;  /* 0x00000014c2c27223 */ /* 0x180fe200000108d3 */
[----:B------:R-:W0:Y:S01]  /*3b20*/  MUFU.EX2 R158, R158 ;  /* 0x0000009e009e7308 */ /* 0x000e220000000800 */
        /* <DEDUP_REMOVED lines=10> */
[--C-:B------:R-:W-:Y:S01]  /*3bd0*/  FFMA.FTZ R225, R174, R20, -R211.reuse ;  /* 0x00000014aee17223 */ /* 0x100fe200000108d3 */
[----:B------:R-:W4:Y:S01]  /*3be0*/  MUFU.EX2 R171, R171 ;  /* 0x000000ab00ab7308 */ /* 0x000f220000000800 */
[----:B0-----:R-:W-:Y:S01]  /*3bf0*/  F2FP.BF16.F32.PACK_AB R153, R175, R158 ;  /* 0x0000009eaf99723e */ /* 0x001fe200000010ff */
[-CC-:B---3--:R-:W-:Y:S01]  /*3c00*/  FFMA.FTZ R168, R217, R20.reuse, -R164.reuse ;  /* 0x00000014d9a87223 */ /* 0x188fe200000108a4 */
        /* <DEDUP_REMOVED lines=12> */
[--C-:B------:R-:W-:Y:S01]  /*3cd0*/  FFMA.FTZ R174, R176, R20, -R211.reuse ;  /* 0x00000014b0ae7223 */ /* 0x100fe200000108d3 */
[----:B------:R-:W0:Y:S01]  /*3ce0*/  MUFU.EX2 R213, R213 ;  /* 0x000000d500d57308 */ /* 0x000e220000000800 */
[----:B----4-:R-:W-:Y:S01]  /*3cf0*/  F2FP.BF16.F32.PACK_AB R155, R171, R162 ;  /* 0x000000a2ab9b723e */ /* 0x010fe200000010ff */
[-CC-:B------:R-:W-:Y:S01]  /*3d00*/  FFMA.FTZ R227, R178, R20.reuse, -R211.reuse ;  /* 0x00000014b2e37223 */ /* 0x180fe200000108d3 */
[-CC-:B------:R-:W-:Y:S01]  /*3d10*/  FFMA.FTZ R176, R181, R20.reuse, -R164.reuse ;  /* 0x00000014b5b07223 */ /* 0x180fe200000108a4 */
[-CC-:B------:R-:W-:Y:S01]  /*3d20*/  FFMA.FTZ R181, R187, R20.reuse, -R164.reuse ;  /* 0x00000014bbb57223 */ /* 0x180fe200000108a4 */
[----:B--2---:R-:W-:Y:S01]  /*3d30*/  WARPGROUP.ARRIVE ;  /* 0x00000000000079c5 */ /* 0x004fe20000000000 */
[-CC-:B------:R-:W-:Y:S01]  /*3d40*/  FFMA.FTZ R178, R189, R20.reuse, -R164.reuse ;  /* 0x00000014bdb27223 */ /* 0x180fe200000108a4 */
[-C--:B------:R-:W-:Y:S01]  /*3d50*/  FFMA.FTZ R187, R191, R20.reuse, -R164 ;  /* 0x00000014bfbb7223 */ /* 0x080fe200000108a4 */
[----:B------:R-:W-:Y:S01]  /*3d60*/  MUFU.EX2 R168, R168 ;  /* 0x000000a800a87308 */ /* 0x000fe20000000800 */
[-CC-:B------:R-:W-:Y:S01]  /*3d70*/  FFMA.FTZ R164, R193, R20.reuse, -R211.reuse ;  /* 0x00000014c1a47223 */ /* 0x180fe200000108d3 */
[-CC-:B------:R-:W-:Y:S01]  /*3d80*/  FFMA.FTZ R189, R195, R20.reuse, -R211.reuse ;  /* 0x00000014c3bd7223 */ /* 0x180fe200000108d3 */
[----:B------:R-:W-:Y:S01]  /*3d90*/  HGMMA.64x256x16.F32.BF16 R24, R152, gdesc[UR4].tnspB, RZ, !UPT, gsb0 ;  /* 0x43e0000498187df0 */ /* 0x000fe2000c0018ff */
[----:B------:R-:W-:Y:S01]  /*3da0*/  UIADD3 UR6, UR4, 0x80, URZ ;  /* 0x0000008004067890 */ /* 0x000fe2000fffe03f */
[-CC-:B------:R-:W-:Y:S01]  /*3db0*/  FFMA.FTZ R191, R197, R20.reuse, -R211.reuse ;  /* 0x00000014c5bf7223 */ /* 0x180fe200000108d3 */
[----:B------:R-:W-:Y:S01]  /*3dc0*/  UMOV UR7, 0x40000040 ;  /* 0x4000004000077882 */ /* 0x000fe20000000000 */
[----:B------:R-:W-:Y:S01]  /*3dd0*/  FFMA.FTZ R212, R199, R20, -R211 ;  /* 0x00000014c7d47223 */ /* 0x000fe200000108d3 */
[----:B------:R-:W-:Y:S01]  /*3de0*/  MUFU.EX2 R215, R215 ;  /* 0x000000d700d77308 */ /* 0x000fe20000000800 */
[----:B------:R-:W-:Y:S01]  /*3df0*/  FADD.FTZ R167, R167, R12 ;  /* 0x0000000ca7a77221 */ /* 0x000fe20000010000 */
[----:B------:R-:W-:Y:S01]  /*3e00*/  FADD.FTZ R175, R158, R175 ;  /* 0x000000af9eaf7221 */ /* 0x000fe20000010000 */
[----:B------:R-:W-:-:S02]  /*3e10*/  @!P1 VIADD R0, R0, 0x32460 ;  /* 0x0003246000009836 */ /* 0x000fc40000000000 */
[----:B------:R-:W-:Y:S01]  /*3e20*/  FADD.FTZ R160, R160, R167 ;  /* 0x000000a7a0a07221 */ /* 0x000fe20000010000 */
[----:B------:R-:W-:Y:S02]  /*3e30*/  FADD.FTZ R162, R162, R175 ;  /* 0x000000afa2a27221 */ /* 0x000fe40000010000 */
[----:B------:R-:W-:Y:S01]  /*3e40*/  MUFU.EX2 R170, R170 ;  /* 0x000000aa00aa7308 */ /* 0x000fe20000000800 */
[----:B------:R-:W-:Y:S01]  /*3e50*/  FADD.FTZ R169, R169, R160 ;  /* 0x000000a0a9a97221 */ /* 0x000fe20000010000 */
[----:B------:R-:W-:Y:S01]  /*3e60*/  FADD.FTZ R171, R171, R162 ;  /* 0x000000a2abab7221 */ /* 0x000fe20000010000 */
[----:B------:R-:W-:-:S05]  /*3e70*/  @!P1 PRMT R0, RZ, 0x654, R0 ;  /* 0x00000654ff009816 */ /* 0x000fca0000000000 */
        /* <DEDUP_REMOVED lines=103> */
[----:B------:R-:W-:-:S04]  /*44f0*/  UIADD3 UR4, UR53, -UR54, URZ ;  /* 0x8000003635047290 */ /* 0x000fc8000fffe03f */
[----:B------:R-:W-:-:S04]  /*4500*/  ULEA UR4, UR61, UR4, 0x7 ;  /* 0x000000043d047291 */ /* 0x000fc8000f8e383f */
[----:B------:R-:W-:-:S04]  /*4510*/  UIMAD.WIDE UR4, UR4, 0x2aaaaaab, URZ ;  /* 0x2aaaaaab040478a5 */ /* 0x000fc8000f8e023f */
[----:B------:R-:W-:-:S04]  /*4520*/  USHF.R.U32.HI UR4, URZ, 0x1f, UR5 ;  /* 0x0000001f3f047899 */ /* 0x000fc80008011605 */
[----:B------:R-:W-:-:S06]  /*4530*/  ULEA.HI.SX32 UR4, UR5, UR4, 0x1c ;  /* 0x0000000405047291 */ /* 0x000fcc000f8fe23f */
[----:B------:R-:W-:Y:S01]  /*4540*/  VIMNMX R210, RZ, UR4, !PT ;  /* 0x00000004ffd27c48 */ /* 0x000fe2000ffe0100 */
        /* <DEDUP_REMOVED lines=8> */
[----:B------:R-:W-:-:S03]  /*45d0*/  FADD.FTZ R164, R189, R164 ;  /* 0x000000a4bda47221 */ /* 0x000fc60000010000 */
[----:B------:R-:W-:Y:S01]  /*45e0*/  WARPGROUP.ARRIVE ;  /* 0x00000000000079c5 */ /* 0x000fe20000000000 */
[----:B------:R-:W-:-:S04]  /*45f0*/  FADD.FTZ R191, R191, R164 ;  /* 0x000000a4bfbf7221 */ /* 0x000fc80000010000 */
[----:B------:R-:W-:Y:S01]  /*4600*/  FADD.FTZ R12, R212, R191 ;  /* 0x000000bfd40c7221 */ /* 0x000fe20000010000 */
[----:B------:R-:W-:Y:S01]  /*4610*/  HGMMA.64x256x16.F32.BF16 R24, R152, gdesc[UR4].tnspB, R24, gsb0 ;  /* 0x43e0000498187df0 */ /* 0x000fe20008001818 */
[----:B------:R-:W-:-:S06]  /*4620*/  UIADD3 UR7, UR52, -0x2, URZ ;  /* 0xfffffffe34077890 */ /* 0x000fcc000fffe03f */
[----:B------:R-:W-:Y:S01]  /*4630*/  ISETP.LE.AND P2, PT, R210, UR7, PT ;  /* 0x00000007d2007c0c */ /* 0x000fe2000bf43270 */
[----:B------:R-:W-:Y:S02]  /*4640*/  WARPGROUP.DEPBAR.LE gsb0, 0x0 ;  /* 0x00008000000079c5 */ /* 0x000fe40000010000 */
[----:B------:R0:W-:Y:S02]  /*4650*/  @!P1 SYNCS.ARRIVE.TRANS64.RED.A1T0 RZ, [R0+URZ], RZ ;  /* 0x000000ff00ff99a7 */ /* 0x0001e4000810043f */
[----:B0-----:R-:W-:-:S04]  /*4660*/  FADD.FTZ R0, R178, R181 ;  /* 0x000000b5b2007221 */ /* 0x001fc80000010000 */
[----:B------:R-:W-:-:S04]  /*4670*/  FADD.FTZ R0, R187, R0 ;  /* 0x00000000bb007221 */ /* 0x000fc80000010000 */
[----:B------:R-:W-:Y:S05]  /*4680*/  @!P2 BRA `(.L_x_4146) ;  /* 0x000000300008a947 */ /* 0x000fea0003800000 */
[----:B------:R-:W-:Y:S02]  /*4690*/  IMAD.MOV.U32 R211, RZ, RZ, R21 ;  /* 0x000000ffffd37224 */ /* 0x000fe400078e0015 */
[----:B------:R-:W-:-:S07]  /*46a0*/  IMAD.MOV.U32 R212, RZ, RZ, R13 ;  /* 0x000000ffffd47224 */ /* 0x000fce00078e000d */
.L_x_4155:
[----:B------:R-:W-:-:S04]  /*46b0*/  UIADD3 UR36, UR36, 0x1, URZ ;  /* 0x0000000124247890 */ /* 0x000fc8000fffe03f */
[----:B------:R-:W-:-:S04]  /*46c0*/  UISETP.NE.AND UP0, UPT, UR36, 0x2, UPT ;  /* 0x000000022400788c */ /* 0x000fc8000bf05270 */
[----:B------:R-:W-:Y:S02]  /*46d0*/  USEL UR4, URZ, 0x1, UP0 ;  /* 0x000000013f047887 */ /* 0x000fe40008000000 */
[----:B------:R-:W-:Y:S02]  /*46e0*/  USEL UR36, UR36, URZ, UP0 ;  /* 0x0000003f24247287 */ /* 0x000fe40008000000 */
[----:B------:R-:W-:Y:S01]  /*46f0*/  ULOP3.LUT UR37, UR37, UR4, URZ, 0x3c, !UPT ;  /* 0x0000000425257292 */ /* 0x000fe2000f8e3c3f */
[----:B0-----:R-:W-:Y:S11]  /*4700*/  @!P0 BRA `(.L_x_4147) ;  /* 0x0000000000048947 */ /* 0x001ff60003800000 */
[----:B------:R-:W-:Y:S01]  /*4710*/  BPT.TRAP 0x1 ;  /* 0x000000040000795c */ /* 0x000fe20000300000 */
.L_x_4147:
        /* <DEDUP_REMOVED lines=9> */
.L_x_4148:
[----:B-1----:R-:W-:Y:S05]  /*47b0*/  @P2 BRA `(.L_x_4149) ;  /* 0x0000000000082947 */ /* 0x002fea0003800000 */
[----:B------:R-:W1:Y:S02]  /*47c0*/  SYNCS.PHASECHK.TRANS64.TRYWAIT P2, [UR4+0x32430], R13 ;  /* 0x0324300dff0075a7 */ /* 0x000e640008040144 */
[----:B-1----:R-:W-:Y:S05]  /*47d0*/  @!P2 BRA `(.L_x_4150) ;  /* 0x000000dc0094a947 */ /* 0x002fea0003800000 */
.L_x_4149:
[----:B------:R-:W-:Y:S01]  /*47e0*/  R2UR UR52, R22 ;  /* 0x00000000163472ca */ /* 0x000fe200000e0000 */
[----:B------:R-:W-:Y:S01]  /*47f0*/  UIMAD UR5, UR36, 0x300, UR60 ;  /* 0x00000300240578a4 */ /* 0x000fe2000f8e023c */
[----:B------:R-:W-:Y:S01]  /*4800*/  R2UR UR53, R23 ;  /* 0x00000000173572ca */ /* 0x000fe200000e0000 */
[----:B------:R-:W-:Y:S01]  /*4810*/  WARPGROUP.ARRIVE ;  /* 0x00000000000079c5 */ /* 0x000fe20000000000 */
        /* <DEDUP_REMOVED lines=27> */
.L_x_4151:
[----:B------:R2:W3:Y:S01]  /*49d0*/  SYNCS.PHASECHK.TRANS64.TRYWAIT P2, [UR4+0x32450], R13 ;  /* 0x0324500dff0075a7 */ /* 0x0004e20008040144 */
[----:B------:R-:W-:Y:S05]  /*49e0*/  @!P0 BRA `(.L_x_4152) ;  /* 0x0000000000048947 */ /* 0x000fea0003800000 */
[----:B------:R-:W-:Y:S01]  /*49f0*/  BPT.TRAP 0x1 ;  /* 0x000000040000795c */ /* 0x000fe20000300000 */
.L_x_4152:
[----:B---3--:R-:W-:Y:S05]  /*4a00*/  @P2 BRA `(.L_x_4153) ;  /* 0x0000000000082947 */ /* 0x008fea0003800000 */
[----:B------:R-:W3:Y:S02]  /*4a10*/  SYNCS.PHASECHK.TRANS64.TRYWAIT P2, [UR4+0x32450], R13 ;  /* 0x0324500dff0075a7 */ /* 0x000ee40008040144 */
[----:B---3--:R-:W-:Y:S05]  /*4a20*/  @!P2 BRA `(.L_x_4154) ;  /* 0x000000dc0018a947 */ /* 0x008fea0003800000 */
.L_x_4153:
[----:B------:R-:W-:Y:S01]  /*4a30*/  R2UR UR52, R10 ;  /* 0x000000000a3472ca */ /* 0x000fe200000e0000 */
[----:B------:R-:W-:Y:S01]  /*4a40*/  UIMAD UR5, UR36, 0xc00, UR39 ;  /* 0x00000c00240578a4 */ /* 0x000fe2000f8e0227 */
[----:B------:R-:W-:Y:S01]  /*4a50*/  R2UR UR53, R11 ;  /* 0x000000000b3572ca */ /* 0x000fe200000e0000 */
[----:B------:R-:W-:Y:S01]  /*4a60*/  WARPGROUP.ARRIVE ;  /* 0x00000000000079c5 */ /* 0x000fe20000000000 */
[----:B------:R-:W-:Y:S01]  /*4a70*/  UMOV UR55, 0x40000040 ;  /* 0x4000004000377882 */ /* 0x000fe20000000000 */
[----:B------:R-:W-:Y:S01]  /*4a80*/  UIADD3 UR10, UR5, 0x302, URZ ;  /* 0x00000302050a7890 */ /* 0x000fe2000fffe03f */
[----:B------:R-:W-:Y:S01]  /*4a90*/  R2UR UR59, R204 ;  /* 0x00000000cc3b72ca */ /* 0x000fe200000e0000 */
[----:B------:R-:W-:Y:S01]  /*4aa0*/  UMOV UR11, 0x40000040 ;  /* 0x40000040000b7882 */ /* 0x000fe20000000000 */
[----:B------:R-:W-:Y:S01]  /*4ab0*/  UMOV UR54, UR5 ;  /* 0x0000000500367c82 */ /* 0x000fe20008000000 */
[----:B------:R-:W-:Y:S01]  /*4ac0*/  UIADD3 UR14, UR5, 0x304, URZ ;  /* 0x00000304050e7890 */ /* 0x000fe2000fffe03f */
[----:B------:R-:W-:Y:S01]  /*4ad0*/  R2UR UR58, R201 ;  /* 0x00000000c93a72ca */ /* 0x000fe200000e0000 */
[----:B------:R-:W-:Y:S01]  /*4ae0*/  UMOV UR15, 0x40000040 ;  /* 0x40000040000f7882 */ /* 0x000fe20000000000 */
[----:B------:R-:W-:Y:S01]  /*4af0*/  UIADD3 UR18, UR5, 0x306, URZ ;  /* 0x0000030605127890 */ /* 0x000fe2000fffe03f */
[----:B------:R-:W3:Y:S01]  /*4b00*/  S2R R234, SR_TID.X ;  /* 0x0000000000ea7919 */ /* 0x000ee20000002100 */
        /* <DEDUP_REMOVED lines=20> */
[----:B------:R-:W-:Y:S01]  /*4c50*/  ULDC UR6, c[0x0][0xad0] ;  /* 0x0002b40000067ab9 */ /* 0x000fe20000000800 */
[----:B---3--:R-:W-:Y:S01]  /*4c60*/  SHF.R.U32.HI R234, RZ, 0x7, R234 ;  /* 0x00000007ffea7819 */ /* 0x008fe200000116ea */
        /* <DEDUP_REMOVED lines=25> */
[----:B------:R-:W-:Y:S01]  /*4e00*/  UMOV UR55, 0x40000040 ;  /* 0x4000004000377882 */ /* 0x000fe20000000000 */
[----:B------:R-:W-:Y:S01]  /*4e10*/  UMOV UR52, UR56 ;  /* 0x0000003800347c82 */ /* 0x000fe20008000000 */
[----:B------:R-:W-:Y:S01]  /*4e20*/  UMOV UR53, UR57 ;  /* 0x0000003900357c82 */ /* 0x000fe20008000000 */
[----:B------:R-:W-:-:S04]  /*4e30*/  USHF.L.U32 UR5, UR61, 0x7, URZ ;  /* 0x000000073d057899 */ /* 0x000fc8000800063f */
[----:B------:R-:W-:-:S04]  /*4e40*/  UIMAD UR5, UR7, -0x60, UR5 ;  /* 0xffffffa0070578a4 */ /* 0x000fc8000f8e0205 */
[----:B------:R-:W-:-:S04]  /*4e50*/  UIADD3 UR5, UR5, 0x1, UR59 ;  /* 0x0000000105057890 */ /* 0x000fc8000fffe03b */
[----:B------:R-:W-:Y:S01]  /*4e60*/  UIADD3 UR5, UR5, -UR58, URZ ;  /* 0x8000003a05057290 */ /* 0x000fe2000fffe03f */
        /* <DEDUP_REMOVED lines=37> */
[----:B012---:R-:W-:Y:S01]  /*50c0*/  FMUL.FTZ R13, R154, UR6 ;  /* 0x000000069a0d7c20 */ /* 0x007fe20008410000 */
[----:B------:R-:W-:Y:S01]  /*50d0*/  FMUL.FTZ R153, R153, UR6 ;  /* 0x0000000699997c20 */ /* 0x000fe20008410000 */
[----:B------:R-:W-:Y:S01]  /*50e0*/  FMUL.FTZ R20, R155, UR6 ;  /* 0x000000069b147c20 */ /* 0x000fe20008410000 */
[----:B------:R-:W-:Y:S01]  /*50f0*/  FMUL.FTZ R154, R156, UR6 ;  /* 0x000000069c9a7c20 */ /* 0x000fe20008410000 */
[----:B------:R-:W-:Y:S01]  /*5100*/  FMUL.FTZ R152, R157, UR6 ;  /* 0x000000069d987c20 */ /* 0x000fe20008410000 */
[----:B------:R-:W-:Y:S01]  /*5110*/  FMUL.FTZ R155, R158, UR6 ;  /* 0x000000069e9b7c20 */ /* 0x000fe20008410000 */
[----:B------:R-:W-:Y:S01]  /*5120*/  FMUL.FTZ R213, R162, UR6 ;  /* 0x00000006a2d57c20 */ /* 0x000fe20008410000 */
[----:B------:R-:W-:Y:S01]  /*5130*/  FMUL.FTZ R158, R169, UR6 ;  /* 0x00000006a99e7c20 */ /* 0x000fe20008410000 */
[----:B------:R-:W-:Y:S01]  /*5140*/  IMAD.MOV.U32 R162, RZ, RZ, -0x2 ;  /* 0xfffffffeffa27424 */ /* 0x000fe200078e00ff */
[----:B------:R-:W0:Y:S01]  /*5150*/  MUFU.TANH R222, R222 ;  /* 0x000000de00de7308 */ /* 0x000e220000002400 */
[----:B------:R-:W-:Y:S01]  /*5160*/  FMUL.FTZ R217, R161, UR6 ;  /* 0x00000006a1d97c20 */ /* 0x000fe20008410000 */
[----:B------:R-:W-:Y:S01]  /*5170*/  FMUL.FTZ R214, R163, UR6 ;  /* 0x00000006a3d67c20 */ /* 0x000fe20008410000 */
[----:B------:R-:W-:Y:S01]  /*5180*/  FMUL.FTZ R216, R164, UR6 ;  /* 0x00000006a4d87c20 */ /* 0x000fe20008410000 */
[----:B------:R-:W-:Y:S01]  /*5190*/  FMUL.FTZ R215, R165, UR6 ;  /* 0x00000006a5d77c20 */ /* 0x000fe20008410000 */
[----:B------:R-:W-:Y:S01]  /*51a0*/  FMUL.FTZ R157, R168, UR6 ;  /* 0x00000006a89d7c20 */ /* 0x000fe20008410000 */
[----:B------:R-:W-:-:S02]  /*51b0*/  IMAD R163, R205, R162, UR5 ;  /* 0x00000005cda37e24 */ /* 0x000fc4000f8e02a2 */
        /* <DEDUP_REMOVED lines=8> */
[----:B------:R-:W-:Y:S01]  /*5240*/  IADD3 R166, R206, R163, RZ ;  /* 0x000000a3cea67210 */ /* 0x000fe20007ffe0ff */
        /* <DEDUP_REMOVED lines=10> */
[C---:B------:R-:W-:Y:S01]  /*52f0*/  ISETP.GT.AND P3, PT, R166.reuse, 0x10, PT ;  /* 0x00000010a600780c */ /* 0x040fe20003f64270 */
[----:B------:R-:W-:Y:S01]  /*5300*/  FMUL.FTZ R227, R171, UR6 ;  /* 0x00000006abe37c20 */ /* 0x000fe20008410000 */
[----:B------:R-:W-:Y:S01]  /*5310*/  ISETP.GT.AND P6, PT, R166, RZ, PT ;  /* 0x000000ffa600720c */ /* 0x000fe20003fc4270 */
[----:B------:R-:W-:Y:S01]  /*5320*/  FMUL.FTZ R169, R192, UR6 ;  /* 0x00000006c0a97c20 */ /* 0x000fe20008410000 */
[C---:B------:R-:W-:Y:S01]  /*5330*/  ISETP.GT.AND P5, PT, R166.reuse, 0x1, PT ;  /* 0x00000001a600780c */ /* 0x040fe20003fa4270 */
[----:B------:R-:W-:Y:S01]  /*5340*/  FMUL.FTZ R180, R193, UR6 ;  /* 0x00000006c1b47c20 */ /* 0x000fe20008410000 */
[----:B------:R-:W4:Y:S01]  /*5350*/  MUFU.TANH R152, R152 ;  /* 0x0000009800987308 */ /* 0x000f220000002400 */
[C---:B------:R-:W-:Y:S01]  /*5360*/  ISETP.GT.AND P2, PT, R166.reuse, 0x8, PT ;  /* 0x00000008a600780c */ /* 0x040fe20003f44270 */
[----:B------:R-:W-:Y:S01]  /*5370*/  FMUL.FTZ R229, R175, UR6 ;  /* 0x00000006afe57c20 */ /* 0x000fe20008410000 */
[----:B------:R-:W-:Y:S01]  /*5380*/  ISETP.GT.AND P4, PT, R166, 0x9, PT ;  /* 0x00000009a600780c */ /* 0x000fe20003f84270 */
[----:B------:R-:W-:Y:S01]  /*5390*/  FMUL.FTZ R181, R196, UR6 ;  /* 0x00000006c4b57c20 */ /* 0x000fe20008410000 */
[----:B0-----:R-:W-:Y:S01]  /*53a0*/  FSEL R222, R222, -INF , P3 ;  /* 0xff800000dede7808 */ /* 0x001fe20001800000 */
[----:B------:R-:W-:Y:S01]  /*53b0*/  FMUL.FTZ R175, R197, UR6 ;  /* 0x00000006c5af7c20 */ /* 0x000fe20008410000 */
[----:B------:R-:W-:Y:S01]  /*53c0*/  ISETP.GT.AND P3, PT, R166, 0x21, PT ;  /* 0x00000021a600780c */ /* 0x000fe20003f64270 */
[----:B------:R-:W0:Y:S01]  /*53d0*/  MUFU.TANH R158, R158 ;  /* 0x0000009e009e7308 */ /* 0x000e220000002400 */
[----:B-1----:R-:W-:Y:S01]  /*53e0*/  FSEL R21, R21, -INF , P6 ;  /* 0xff80000015157808 */ /* 0x002fe20003000000 */
[----:B------:R-:W-:Y:S01]  /*53f0*/  FMUL.FTZ R223, R179, UR6 ;  /* 0x00000006b3df7c20 */ /* 0x000fe20008410000 */
[----:B--2---:R-:W-:Y:S01]  /*5400*/  FSEL R153, R153, -INF , P5 ;  /* 0xff80000099997808 */ /* 0x004fe20002800000 */
[----:B------:R-:W-:Y:S01]  /*5410*/  FMUL.FTZ R226, R178, UR6 ;  /* 0x00000006b2e27c20 */ /* 0x000fe20008410000 */
[----:B---3--:R-:W-:Y:S01]  /*5420*/  FSEL R154, R154, -INF , P2 ;  /* 0xff8000009a9a7808 */ /* 0x008fe20001000000 */
[----:B------:R-:W-:Y:S01]  /*5430*/  FMUL.FTZ R224, R182, UR6 ;  /* 0x00000006b6e07c20 */ /* 0x000fe20008410000 */
[----:B------:R-:W-:Y:S01]  /*5440*/  ISETP.GT.AND P6, PT, R166, 0x11, PT ;  /* 0x00000011a600780c */ /* 0x000fe20003fc4270 */
[----:B------:R-:W1:Y:S01]  /*5450*/  MUFU.TANH R217, R217 ;  /* 0x000000d900d97308 */ /* 0x000e620000002400 */
[----:B----4-:R-:W-:Y:S01]  /*5460*/  FSEL R152, R152, -INF , P4 ;  /* 0xff80000098987808 */ /* 0x010fe20002000000 */
[----:B------:R-:W-:Y:S01]  /*5470*/  FMUL.FTZ R225, R183, UR6 ;  /* 0x00000006b7e17c20 */ /* 0x000fe20008410000 */
[----:B------:R-:W-:Y:S01]  /*5480*/  ISETP.GT.AND P5, PT, R166, 0x18, PT ;  /* 0x00000018a600780c */ /* 0x000fe20003fa4270 */
[----:B------:R-:W-:Y:S01]  /*5490*/  FMUL.FTZ R186, R186, UR6 ;  /* 0x00000006baba7c20 */ /* 0x000fe20008410000 */
[C---:B------:R-:W-:Y:S01]  /*54a0*/  ISETP.GT.AND P2, PT, R166.reuse, 0x19, PT ;  /* 0x00000019a600780c */ /* 0x040fe20003f44270 */
[----:B------:R-:W-:Y:S01]  /*54b0*/  FMUL.FTZ R187, R187, UR6 ;  /* 0x00000006bbbb7c20 */ /* 0x000fe20008410000 */
[----:B------:R-:W-:Y:S01]  /*54c0*/  ISETP.GT.AND P4, PT, R166, 0x20, PT ;  /* 0x00000020a600780c */ /* 0x000fe20003f84270 */
[----:B------:R-:W2:Y:S01]  /*54d0*/  MUFU.TANH R216, R216 ;  /* 0x000000d800d87308 */ /* 0x000ea20000002400 */
[----:B0-----:R-:W-:Y:S01]  /*54e0*/  FSEL R171, R158, -INF , P3 ;  /* 0xff8000009eab7808 */ /* 0x001fe20001800000 */
[----:B------:R-:W-:Y:S01]  /*54f0*/  FMUL.FTZ R190, R190, UR6 ;  /* 0x00000006bebe7c20 */ /* 0x000fe20008410000 */
[----:B------:R-:W-:Y:S01]  /*5500*/  ISETP.GT.AND P3, PT, R166, 0x38, PT ;  /* 0x00000038a600780c */ /* 0x000fe20003f64270 */
[----:B------:R-:W-:Y:S01]  /*5510*/  FMUL.FTZ R191, R191, UR6 ;  /* 0x00000006bfbf7c20 */ /* 0x000fe20008410000 */
[----:B------:R-:W-:Y:S01]  /*5520*/  FMUL.FTZ R195, R195, UR6 ;  /* 0x00000006c3c37c20 */ /* 0x000fe20008410000 */
[----:B------:R-:W-:-:S02]  /*5530*/  VIADD R189, R234, 0x8 ;  /* 0x00000008eabd7836 */ /* 0x000fc40000000000 */
[----:B------:R-:W0:Y:S01]  /*5540*/  MUFU.TANH R215, R215 ;  /* 0x000000d700d77308 */ /* 0x000e220000002400 */
[----:B-1----:R-:W-:Y:S02]  /*5550*/  FSEL R217, R217, -INF , P6 ;  /* 0xff800000d9d97808 */ /* 0x002fe40003000000 */
[----:B------:R-:W-:-:S05]  /*5560*/  ISETP.GT.AND P6, PT, R166, 0x28, PT ;  /* 0x00000028a600780c */ /* 0x000fca0003fc4270 */
[----:B------:R-:W1:Y:S01]  /*5570*/  MUFU.TANH R157, R157 ;  /* 0x0000009d009d7308 */ /* 0x000e620000002400 */
[----:B--2---:R-:W-:Y:S02]  /*5580*/  FSEL R216, R216, -INF , P5 ;  /* 0xff800000d8d87808 */ /* 0x004fe40002800000 */
[----:B------:R-:W-:-:S05]  /*5590*/  ISETP.GT.AND P5, PT, R166, 0x29, PT ;  /* 0x00000029a600780c */ /* 0x000fca0003fa4270 */
[----:B------:R-:W2:Y:S01]  /*55a0*/  MUFU.TANH R162, R162 ;  /* 0x000000a200a27308 */ /* 0x000ea20000002400 */
[----:B0-----:R-:W-:Y:S02]  /*55b0*/  FSEL R215, R215, -INF , P2 ;  /* 0xff800000d7d77808 */ /* 0x001fe40001000000 */
[----:B------:R-:W-:-:S05]  /*55c0*/  ISETP.GT.AND P2, PT, R166, 0x30, PT ;  /* 0x00000030a600780c */ /* 0x000fca0003f44270 */
        /* <DEDUP_REMOVED lines=27> */
[----:B0-----:R-:W-:Y:S01]  /*5780*/  FSEL R158, R167, -INF , P5 ;  /* 0xff800000a79e7808 */ /* 0x001fe20002800000 */
[----:B------:R-:W-:Y:S01]  /*5790*/  FMUL.FTZ R167, R199, UR6 ;  /* 0x00000006c7a77c20 */ /* 0x000fe20008410000 */
[----:B------:R-:W-:Y:S02]  /*57a0*/  ISETP.GT.AND P5, PT, R166, 0x51, PT ;  /* 0x00000051a600780c */ /* 0x000fe40003fa4270 */
[----:B------:R-:W-:-:S03]  /*57b0*/  FMNMX.FTZ R177, R152, R177, !PT ;  /* 0x000000b198b17209 */ /* 0x000fc60007810000 */
[----:B------:R-:W0:Y:S01]  /*57c0*/  MUFU.TANH R169, R169 ;  /* 0x000000a900a97308 */ /* 0x000e220000002400 */
[----:B-1----:R-:W-:Y:S01]  /*57d0*/  FSEL R157, R170, -INF , P2 ;  /* 0xff800000aa9d7808 */ /* 0x002fe20001000000 */
[----:B------:R-:W-:Y:S01]  /*57e0*/  FMUL.FTZ R170, R198, UR6 ;  /* 0x00000006c6aa7c20 */ /* 0x000fe20008410000 */
[----:B------:R-:W-:Y:S02]  /*57f0*/  ISETP.GT.AND P2, PT, R166, 0x58, PT ;  /* 0x00000058a600780c */ /* 0x000fe40003f44270 */
[----:B------:R-:W-:-:S03]  /*5800*/  FMNMX.FTZ R178, R222, R177, !PT ;  /* 0x000000b1deb27209 */ /* 0x000fc60007810000 */
[----:B------:R-:W1:Y:S01]  /*5810*/  MUFU.TANH R13, R13 ;  /* 0x0000000d000d7308 */ /* 0x000e620000002400 */
[----:B--2---:R-:W-:Y:S01]  /*5820*/  FSEL R159, R174, -INF , P4 ;  /* 0xff800000ae9f7808 */ /* 0x004fe20002000000 */
[----:B------:R-:W-:Y:S01]  /*5830*/  FMUL.FTZ R174, R194, UR6 ;  /* 0x00000006c2ae7c20 */ /* 0x000fe20008410000 */
[C---:B------:R-:W-:Y:S01]  /*5840*/  ISETP.GT.AND P4, PT, R166.reuse, 0x59, PT ;  /* 0x00000059a600780c */ /* 0x040fe20003f84270 */
[----:B------:R-:W-:-:S04]  /*5850*/  VIADD R166, R166, 0x8 ;  /* 0x00000008a6a67836 */ /* 0x000fc80000000000 */
[----:B------:R-:W2:Y:S01]  /*5860*/  MUFU.TANH R20, R20 ;  /* 0x0000001400147308 */ /* 0x000ea20000002400 */
[C---:B------:R-:W-:Y:S02]  /*5870*/  ISETP.GT.AND P3, PT, R166.reuse, RZ, PT ;  /* 0x000000ffa600720c */ /* 0x040fe40003f64270 */
[----:B0-----:R-:W-:Y:S02]  /*5880*/  FSEL R179, R169, -INF , P6 ;  /* 0xff800000a9b37808 */ /* 0x001fe40003000000 */
[----:B------:R-:W-:-:S03]  /*5890*/  ISETP.GT.AND P6, PT, R166, 0x1, PT ;  /* 0x00000001a600780c */ /* 0x000fc60003fc4270 */
[----:B------:R-:W0:Y:S01]  /*58a0*/  MUFU.TANH R180, R180 ;  /* 0x000000b400b47308 */ /* 0x000e220000002400 */
[----:B-1----:R-:W-:Y:S02]  /*58b0*/  FSEL R168, R13, -INF , P3 ;  /* 0xff8000000da87808 */ /* 0x002fe40001800000 */
[----:B------:R-:W-:Y:S02]  /*58c0*/  FMNMX.FTZ R13, R217, R178, !PT ;  /* 0x000000b2d90d7209 */ /* 0x000fe40007810000 */
[----:B------:R-:W-:Y:S02]  /*58d0*/  ISETP.GT.AND P3, PT, R166, 0x10, PT ;  /* 0x00000010a600780c */ /* 0x000fe40003f64270 */
[----:B------:R-:W-:Y:S01]  /*58e0*/  FMNMX.FTZ R178, R216, R13, !PT ;  /* 0x0000000dd8b27209 */ /* 0x000fe20007810000 */
[----:B------:R-:W1:Y:S01]  /*58f0*/  MUFU.TANH R181, R181 ;  /* 0x000000b500b57308 */ /* 0x000e620000002400 */
[----:B--2---:R-:W-:Y:S02]  /*5900*/  FSEL R169, R20, -INF , P6 ;  /* 0xff80000014a97808 */ /* 0x004fe40003000000 */
[----:B------:R-:W-:-:S02]  /*5910*/  FMNMX.FTZ R20, R168, R211, !PT ;  /* 0x000000d3a8147209 */ /* 0x000fc40007810000 */
[----:B------:R-:W-:Y:S02]  /*5920*/  FMNMX.FTZ R178, R215, R178, !PT ;  /* 0x000000b2d7b27209 */ /* 0x000fe40007810000 */
[----:B------:R-:W-:Y:S01]  /*5930*/  FMNMX.FTZ R20, R169, R20, !PT ;  /* 0x00000014a9147209 */ /* 0x000fe20007810000 */
[----:B------:R-:W2:Y:S01]  /*5940*/  MUFU.TANH R155, R155 ;  /* 0x0000009b009b7308 */ /* 0x000ea20000002400 */
[----:B0-----:R-:W-:Y:S02]  /*5950*/  FSEL R180, R180, -INF , P5 ;  /* 0xff800000b4b47808 */ /* 0x001fe40002800000 */
[C---:B------:R-:W-:Y:S02]  /*5960*/  ISETP.GT.AND P5, PT, R166.reuse, 0x8, PT ;  /* 0x00000008a600780c */ /* 0x040fe40003fa4270 */
[----:B------:R-:W-:Y:S02]  /*5970*/  ISETP.GT.AND P6, PT, R166, 0x11, PT ;  /* 0x00000011a600780c */ /* 0x000fe40003fc4270 */
[----:B------:R-:W-:Y:S01]  /*5980*/  FMNMX.FTZ R178, R173, R178, !PT ;  /* 0x000000b2adb27209 */ /* 0x000fe20007810000 */
[----:B------:R-:W0:Y:S01]  /*5990*/  MUFU.TANH R156, R156 ;  /* 0x0000009c009c7308 */ /* 0x000e220000002400 */
[----:B-1----:R-:W-:-:S02]  /*59a0*/  FSEL R181, R181, -INF , P2 ;  /* 0xff800000b5b57808 */ /* 0x002fc40001000000 */
[----:B------:R-:W-:-:S05]  /*59b0*/  ISETP.GT.AND P2, PT, R166, 0x9, PT ;  /* 0x00000009a600780c */ /* 0x000fca0003f44270 */
        /* <DEDUP_REMOVED lines=8> */
[----:B------:R-:W0:Y:S01]  /*5a40*/  MUFU.TANH R165, R165 ;  /* 0x000000a500a57308 */ /* 0x000e220000002400 */
        /* <DEDUP_REMOVED lines=8> */
[----:B0-----:R-:W-:Y:S02]  /*5ad0*/  FSEL R194, R165, -INF , P5 ;  /* 0xff800000a5c27808 */ /* 0x001fe40002800000 */
[----:B------:R-:W-:Y:S02]  /*5ae0*/  FMNMX.FTZ R165, R171, R178, !PT ;  /* 0x000000b2aba57209 */ /* 0x000fe40007810000 */
[----:B------:R-:W-:Y:S02]  /*5af0*/  FMNMX.FTZ R13, R194, R13, !PT ;  /* 0x0000000dc20d7209 */ /* 0x000fe40007810000 */
[----:B------:R-:W-:Y:S01]  /*5b00*/  FMNMX.FTZ R165, R172, R165, !PT ;  /* 0x000000a5aca57209 */ /* 0x000fe20007810000 */
[----:B------:R-:W0:Y:S01]  /*5b10*/  MUFU.TANH R227, R227 ;  /* 0x000000e300e37308 */ /* 0x000e220000002400 */
[----:B-1----:R-:W-:Y:S02]  /*5b20*/  FSEL R196, R164, -INF , P2 ;  /* 0xff800000a4c47808 */ /* 0x002fe40001000000 */
[----:B------:R-:W-:-:S02]  /*5b30*/  FMNMX.FTZ R20, R176, R165, !PT ;  /* 0x000000a5b0147209 */ /* 0x000fc40007810000 */
[----:B------:R-:W-:Y:S02]  /*5b40*/  FMNMX.FTZ R13, R196, R13, !PT ;  /* 0x0000000dc40d7209 */ /* 0x000fe40007810000 */
[----:B------:R-:W-:Y:S01]  /*5b50*/  FMNMX.FTZ R165, R161, R20, !PT ;  /* 0x00000014a1a57209 */ /* 0x000fe20007810000 */
[----:B------:R-:W1:Y:S01]  /*5b60*/  MUFU.TANH R228, R228 ;  /* 0x000000e400e47308 */ /* 0x000e620000002400 */
[----:B--2---:R-:W-:Y:S02]  /*5b70*/  FSEL R230, R230, -INF , P3 ;  /* 0xff800000e6e67808 */ /* 0x004fe40001800000 */
[----:B------:R-:W-:Y:S02]  /*5b80*/  ISETP.GT.AND P5, PT, R166, 0x28, PT ;  /* 0x00000028a600780c */ /* 0x000fe40003fa4270 */
[----:B------:R-:W-:Y:S02]  /*5b90*/  FMNMX.FTZ R20, R230, R13, !PT ;  /* 0x0000000de6147209 */ /* 0x000fe40007810000 */
[----:B------:R-:W-:Y:S01]  /*5ba0*/  ISETP.GT.AND P2, PT, R166, 0x29, PT ;  /* 0x00000029a600780c */ /* 0x000fe20003f44270 */
[----:B------:R-:W2:Y:S01]  /*5bb0*/  MUFU.TANH R229, R229 ;  /* 0x000000e500e57308 */ /* 0x000ea20000002400 */
[----:B0-----:R-:W-:-:S02]  /*5bc0*/  FSEL R227, R227, -INF , P6 ;  /* 0xff800000e3e37808 */ /* 0x001fc40003000000 */
[----:B------:R-:W-:Y:S02]  /*5bd0*/  FMNMX.FTZ R165, R160, R165, !PT ;  /* 0x000000a5a0a57209 */ /* 0x000fe40007810000 */
[----:B------:R-:W-:Y:S02]  /*5be0*/  FMNMX.FTZ R13, R227, R20, !PT ;  /* 0x00000014e30d7209 */ /* 0x000fe40007810000 */
[----:B------:R-:W-:Y:S01]  /*5bf0*/  ISETP.GT.AND P3, PT, R166, 0x30, PT ;  /* 0x00000030a600780c */ /* 0x000fe20003f64270 */
[----:B------:R-:W0:Y:S01]  /*5c00*/  MUFU.TANH R226, R226 ;  /* 0x000000e200e27308 */ /* 0x000e220000002400 */
[----:B-1----:R-:W-:Y:S02]  /*5c10*/  FSEL R228, R228, -INF , P5 ;  /* 0xff800000e4e47808 */ /* 0x002fe40002800000 */
[----:B------:R-:W-:Y:S02]  /*5c20*/  FMNMX.FTZ R164, R162, R165, !PT ;  /* 0x000000a5a2a47209 */ /* 0x000fe40007810000 */
[----:B------:R-:W-:-:S02]  /*5c30*/  FMNMX.FTZ R20, R228, R13, !PT ;  /* 0x0000000de4147209 */ /* 0x000fc40007810000 */
[C---:B------:R-:W-:Y:S01]  /*5c40*/  ISETP.GT.AND P6, PT, R166.reuse, 0x31, PT ;  /* 0x00000031a600780c */ /* 0x040fe20003fc4270 */
[----:B------:R-:W1:Y:S01]  /*5c50*/  MUFU.TANH R223, R223 ;  /* 0x000000df00df7308 */ /* 0x000e620000002400 */
[----:B--2---:R-:W-:Y:S02]  /*5c60*/  FSEL R229, R229, -INF , P2 ;  /* 0xff800000e5e57808 */ /* 0x004fe40001000000 */
[----:B------:R-:W-:Y:S02]  /*5c70*/  FMNMX.FTZ R165, R163, R164, !PT ;  /* 0x000000a4a3a57209 */ /* 0x000fe40007810000 */
        /* <DEDUP_REMOVED lines=11> */
[----:B------:R-:W-:Y:S01]  /*5d30*/  ISETP.GT.AND P3, PT, R166, 0x40, PT ;  /* 0x00000040a600780c */ /* 0x000fe20003f64270 */
        /* <DEDUP_REMOVED lines=23> */
[----:B------:R-:W-:-:S03]  /*5eb0*/  FMNMX.FTZ R13, R213, R20, !PT ;  /* 0x00000014d50d7209 */ /* 0x000fc60007810000 */
[----:B------:R-:W0:Y:S01]  /*5ec0*/  MUFU.TANH R174, R174 ;  /* 0x000000ae00ae7308 */ /* 0x000e220000002400 */
[----:B-1----:R-:W-:Y:S02]  /*5ed0*/  FSEL R214, R191, -INF , P2 ;  /* 0xff800000bfd67808 */ /* 0x002fe40001000000 */
[----:B------:R-:W-:Y:S02]  /*5ee0*/  ISETP.GT.AND P2, PT, R166, 0x51, PT ;  /* 0x00000051a600780c */ /* 0x000fe40003f44270 */
[----:B------:R-:W-:-:S03]  /*5ef0*/  FMNMX.FTZ R20, R214, R13, !PT ;  /* 0x0000000dd6147209 */ /* 0x000fc60007810000 */
[----:B------:R-:W1:Y:S01]  /*5f00*/  MUFU.TANH R184, R195 ;  /* 0x000000c300b87308 */ /* 0x000e620000002400 */
[----:B--2---:R-:W-:Y:S01]  /*5f10*/  FSEL R182, R175, -INF , P4 ;  /* 0xff800000afb67808 */ /* 0x004fe20002000000 */
[----:B------:R-:W-:Y:S01]  /*5f20*/  IMAD.U32 R175, RZ, RZ, UR4 ;  /* 0x00000004ffaf7e24 */ /* 0x000fe2000f8e00ff */
[----:B------:R-:W-:Y:S02]  /*5f30*/  UIMAD UR4, UR36, 0xc00, UR38 ;  /* 0x00000c00240478a4 */ /* 0x000fe4000f8e0226 */
[----:B------:R-:W-:-:S03]  /*5f40*/  FMNMX.FTZ R165, R182, R165, !PT ;  /* 0x000000a5b6a57209 */ /* 0x000fc60007810000 */
[----:B------:R-:W2:Y:S01]  /*5f50*/  MUFU.TANH R170, R170 ;  /* 0x000000aa00aa7308 */ /* 0x000ea20000002400 */
[----:B0-----:R-:W-:Y:S01]  /*5f60*/  FSEL R183, R174, -INF , P3 ;  /* 0xff800000aeb77808 */ /* 0x001fe20001800000 */
[----:B------:R-:W-:Y:S01]  /*5f70*/  UMOV UR10, UR4 ;  /* 0x00000004000a7c82 */ /* 0x000fe20008000000 */
[----:B------:R-:W-:Y:S01]  /*5f80*/  ISETP.GT.AND P3, PT, R166, 0x58, PT ;  /* 0x00000058a600780c */ /* 0x000fe20003f64270 */
[----:B------:R-:W0:Y:S01]  /*5f90*/  SHFL.BFLY PT, R174, R165, 0x2, 0x1f ;  /* 0x0c401f00a5ae7f89 */ /* 0x000e2200000e0000 */
[----:B------:R-:W-:-:S03]  /*5fa0*/  FMNMX.FTZ R13, R183, R20, !PT ;  /* 0x00000014b70d7209 */ /* 0x000fc60007810000 */
[----:B------:R-:W3:Y:S01]  /*5fb0*/  MUFU.TANH R167, R167 ;  /* 0x000000a700a77308 */ /* 0x000ee20000002400 */
[----:B-1----:R-:W-:Y:S02]  /*5fc0*/  FSEL R184, R184, -INF , P2 ;  /* 0xff800000b8b87808 */ /* 0x002fe40001000000 */
[----:B------:R-:W-:Y:S02]  /*5fd0*/  ISETP.GT.AND P2, PT, R166, 0x59, PT ;  /* 0x00000059a600780c */ /* 0x000fe40003f44270 */
[----:B------:R-:W-:Y:S02]  /*5fe0*/  FMNMX.FTZ R20, R184, R13, !PT ;  /* 0x0000000db8147209 */ /* 0x000fe40007810000 */
[----:B--2---:R-:W-:-:S04]  /*5ff0*/  FSEL R185, R170, -INF , P3 ;  /* 0xff800000aab97808 */ /* 0x004fc80001800000 */
[----:B------:R-:W-:Y:S02]  /*6000*/  FMNMX.FTZ R13, R185, R20, !PT ;  /* 0x00000014b90d7209 */ /* 0x000fe40007810000 */
[----:B------:R-:W1:Y:S01]  /*6010*/  LDC R20, c[0x0][0xa80] ;  /* 0x0002a000ff147b82 */ /* 0x000e620000000800 */
[----:B---3--:R-:W-:Y:S02]  /*6020*/  FSEL R186, R167, -INF , P2 ;  /* 0xff800000a7ba7808 */ /* 0x008fe40001000000 */
[----:B0-----:R-:W-:Y:S02]  /*6030*/  FMNMX.FTZ R174, R165, R174, !PT ;  /* 0x000000aea5ae7209 */ /* 0x001fe40007810000 */
[----:B------:R-:W-:-:S03]  /*6040*/  FMNMX.FTZ R164, R186, R13, !PT ;  /* 0x0000000dbaa47209 */ /* 0x000fc60007810000 */
[----:B------:R-:W0:Y:S04]  /*6050*/  SHFL.BFLY PT, R13, R174, 0x1, 0x1f ;  /* 0x0c201f00ae0d7f89 */ /* 0x000e2800000e0000 */
[----:B------:R-:W2:Y:S01]  /*6060*/  SHFL.BFLY PT, R167, R164, 0x2, 0x1f ;  /* 0x0c401f00a4a77f89 */ /* 0x000ea200000e0000 */
[----:B0-----:R-:W-:Y:S02]  /*6070*/  FMNMX.FTZ R13, R174, R13, !PT ;  /* 0x0000000dae0d7209 */ /* 0x001fe40007810000 */
[----:B--2---:R-:W-:-:S03]  /*6080*/  FMNMX.FTZ R167, R164, R167, !PT ;  /* 0x000000a7a4a77209 */ /* 0x004fc60007810000 */
[C---:B-1----:R-:W-:Y:S01]  /*6090*/  FMUL.FTZ R187, R13.reuse, R20 ;  /* 0x000000140dbb7220 */ /* 0x042fe20000410000 */
[----:B------:R-:W-:Y:S01]  /*60a0*/  FSETP.NEU.FTZ.AND P2, PT, R13, -INF , PT ;  /* 0xff8000000d00780b */ /* 0x000fe20003f5d000 */
[----:B------:R-:W0:Y:S03]  /*60b0*/  SHFL.BFLY PT, R166, R167, 0x1, 0x1f ;  /* 0x0c201f00a7a67f89 */ /* 0x000e2600000e0000 */
[----:B------:R-:W-:-:S05]  /*60c0*/  FSEL R187, R187, RZ, P2 ;  /* 0x000000ffbbbb7208 */ /* 0x000fca0001000000 */
[-CC-:B------:R-:W-:Y:S01]  /*60d0*/  FFMA.FTZ R170, R21, R20.reuse, -R187.reuse ;  /* 0x0000001415aa7223 */ /* 0x180fe200000108bb */
[-CC-:B------:R-:W-:Y:S01]  /*60e0*/  FFMA.FTZ R165, R153, R20.reuse, -R187.reuse ;  /* 0x0000001499a57223 */ /* 0x180fe200000108bb */
[----:B------:R-:W-:Y:S01]  /*60f0*/  FSEL R153, R13, RZ, P2 ;  /* 0x000000ff0d997208 */ /* 0x000fe20001000000 */
[-CC-:B------:R-:W-:Y:S01]  /*6100*/  FFMA.FTZ R190, R217, R20.reuse, -R187.reuse ;  /* 0x00000014d9be7223 */ /* 0x180fe200000108bb */
[----:B------:R1:W-:Y:S01]  /*6110*/  MUFU.EX2 R164, R170 ;  /* 0x000000aa00a47308 */ /* 0x0003e20000000800 */
[-CC-:B------:R-:W-:Y:S01]  /*6120*/  FFMA.FTZ R191, R216, R20.reuse, -R187.reuse ;  /* 0x00000014d8bf7223 */ /* 0x180fe200000108bb */
[-CC-:B------:R-:W-:Y:S01]  /*6130*/  FFMA.FTZ R195, R215, R20.reuse, -R187.reuse ;  /* 0x00000014d7c37223 */ /* 0x180fe200000108bb */
[----:B------:R-:W-:Y:S01]  /*6140*/  FADD.FTZ R153, -R153, R212 ;  /* 0x000000d499997221 */ /* 0x000fe20000010100 */
[-CC-:B------:R-:W-:Y:S01]  /*6150*/  FFMA.FTZ R173, R173, R20.reuse, -R187.reuse ;  /* 0x00000014adad7223 */ /* 0x180fe200000108bb */
[-CC-:B------:R-:W-:Y:S01]  /*6160*/  FFMA.FTZ R171, R171, R20.reuse, -R187.reuse ;  /* 0x00000014abab7223 */ /* 0x180fe200000108bb */
[-CC-:B------:R-:W-:Y:S01]  /*6170*/  FFMA.FTZ R172, R172, R20.reuse, -R187.reuse ;  /* 0x00000014acac7223 */ /* 0x180fe200000108bb */
[-C--:B------:R-:W-:Y:S01]  /*6180*/  FMUL.FTZ R177, R153, R20.reuse ;  /* 0x0000001499b17220 */ /* 0x080fe20000410000 */
        /* <DEDUP_REMOVED lines=8> */
[-CC-:B------:R-:W-:Y:S01]  /*6210*/  FFMA.FTZ R166, R154, R20.reuse, -R187.reuse ;  /* 0x000000149aa67223 */ /* 0x180fe200000108bb */
[----:B------:R-:W0:Y:S01]  /*6220*/  MUFU.EX2 R177, R177 ;  /* 0x000000b100b17308 */ /* 0x000e220000000800 */
[C---:B------:R-:W-:Y:S01]  /*6230*/  FSETP.NEU.FTZ.AND P3, PT, R21.reuse, -INF , PT ;  /* 0xff8000001500780b */ /* 0x040fe20003f7d000 */
[-C--:B------:R-:W-:Y:S01]  /*6240*/  FMUL.FTZ R188, R21, R20.reuse ;  /* 0x0000001415bc7220 */ /* 0x080fe20000410000 */
[-CC-:B------:R-:W-:Y:S01]  /*6250*/  FFMA.FTZ R158, R158, R20.reuse, -R187.reuse ;  /* 0x000000149e9e7223 */ /* 0x180fe200000108bb */
[-CC-:B------:R-:W-:Y:S01]  /*6260*/  FFMA.FTZ R157, R157, R20.reuse, -R187.reuse ;  /* 0x000000149d9d7223 */ /* 0x180fe200000108bb */
[----:B------:R-:W-:Y:S01]  /*6270*/  FSEL R152, R21, RZ, P3 ;  /* 0x000000ff15987208 */ /* 0x000fe20001800000 */
[-CC-:B------:R-:W-:Y:S01]  /*6280*/  FFMA.FTZ R159, R159, R20.reuse, -R187.reuse ;  /* 0x000000149f9f7223 */ /* 0x180fe200000108bb */
[----:B------:R-:W-:Y:S01]  /*6290*/  FSEL R188, R188, RZ, P3 ;  /* 0x000000ffbcbc7208 */ /* 0x000fe20001800000 */
[----:B------:R-:W-:Y:S01]  /*62a0*/  MUFU.EX2 R166, R166 ;  /* 0x000000a600a67308 */ /* 0x000fe20000000800 */
[-CC-:B------:R-:W-:Y:S01]  /*62b0*/  FFMA.FTZ R179, R179, R20.reuse, -R187.reuse ;  /* 0x00000014b3b37223 */ /* 0x180fe200000108bb */
[-CC-:B------:R-:W-:Y:S01]  /*62c0*/  FFMA.FTZ R180, R180, R20.reuse, -R187.reuse ;  /* 0x00000014b4b47223 */ /* 0x180fe200000108bb */
[-C--:B------:R-:W-:Y:S01]  /*62d0*/  FFMA.FTZ R181, R181, R20.reuse, -R187 ;  /* 0x00000014b5b57223 */ /* 0x080fe200000108bb */
[----:B-1----:R-:W-:Y:S01]  /*62e0*/  FFMA.FTZ R170, R155, R20, -R188 ;  /* 0x000000149baa7223 */ /* 0x002fe200000108bc */
[----:B------:R-:W-:Y:S01]  /*62f0*/  FADD.FTZ R155, -R152, R211 ;  /* 0x000000d3989b7221 */ /* 0x000fe20000010100 */
[----:B------:R-:W-:-:S02]  /*6300*/  @!P1 VIADD R152, R175, 0x32440 ;  /* 0x00032440af989836 */ /* 0x000fc40000000000 */
[-CC-:B------:R-:W-:Y:S01]  /*6310*/  FFMA.FTZ R174, R156, R20.reuse, -R188.reuse ;  /* 0x000000149cae7223 */ /* 0x180fe200000108bc */
[----:B------:R-:W-:Y:S01]  /*6320*/  IADD3 R156, -R234, 0xb, RZ ;  /* 0x0000000bea9c7810 */ /* 0x000fe20007ffe1ff */
[-C--:B------:R-:W-:Y:S01]  /*6330*/  FMUL.FTZ R178, R155, R20.reuse ;  /* 0x000000149bb27220 */ /* 0x080fe20000410000 */
[-C--:B------:R-:W-:Y:S01]  /*6340*/  FFMA.FTZ R168, R168, R20.reuse, -R188 ;  /* 0x00000014a8a87223 */ /* 0x080fe200000108bc */
[----:B------:R-:W-:Y:S01]  /*6350*/  @!P1 PRMT R152, RZ, 0x654, R152 ;  /* 0x00000654ff989816 */ /* 0x000fe20000000098 */
[--C-:B------:R-:W-:Y:S01]  /*6360*/  FFMA.FTZ R169, R169, R20, -R188.reuse ;  /* 0x00000014a9a97223 */ /* 0x100fe200000108bc */
[----:B------:R1:W-:Y:S06]  /*6370*/  BAR.ARV R156, 0x100 ;  /* 0x0004009c0000751d */ /* 0x0003ec0000002000 */
[----:B------:R2:W-:Y:S01]  /*6380*/  @!P1 SYNCS.ARRIVE.TRANS64.RED.A1T0 RZ, [R152+URZ], RZ ;  /* 0x000000ff98ff99a7 */ /* 0x0005e2000810043f */
[----:B------:R-:W3:Y:S01]  /*6390*/  MUFU.EX2 R178, R178 ;  /* 0x000000b200b27308 */ /* 0x000ee20000000800 */
[----:B------:R4:W-:Y:S01]  /*63a0*/  BAR.SYNC.DEFER_BLOCKING R189, 0x100 ;  /* 0x000400bd0000751d */ /* 0x0009e20000010000 */
[-C--:B0-----:R-:W-:Y:S01]  /*63b0*/  FMUL.FTZ R24, R24, R177.reuse ;  /* 0x000000b118187220 */ /* 0x081fe20000410000 */
        /* <DEDUP_REMOVED lines=133> */
[--C-:B----4-:R-:W-:Y:S01]  /*6c10*/  FFMA.FTZ R189, R222, R20, -R187.reuse ;  /* 0x00000014debd7223 */ /* 0x110fe200000108bb */
[----:B0-----:R-:W-:Y:S01]  /*6c20*/  F2FP.BF16.F32.PACK_AB R154, R167, R166 ;  /* 0x000000a6a79a723e */ /* 0x001fe200000010ff */
[--C-:B------:R-:W-:Y:S01]  /*6c30*/  FFMA.FTZ R192, R192, R20, -R188.reuse ;  /* 0x00000014c0c07223 */ /* 0x100fe200000108bc */
[----:B-----5:R-:W-:Y:S01]  /*6c40*/  F2FP.BF16.F32.PACK_AB R153, R169, R168 ;  /* 0x000000a8a999723e */ /* 0x020fe200000010ff */
[--C-:B------:R-:W-:Y:S01]  /*6c50*/  FFMA.FTZ R193, R193, R20, -R188.reuse ;  /* 0x00000014c1c17223 */ /* 0x100fe200000108bc */
[----:B-1----:R-:W-:Y:S01]  /*6c60*/  F2FP.BF16.F32.PACK_AB R155, R174, R170 ;  /* 0x000000aaae9b723e */ /* 0x002fe200000010ff */
[-CC-:B------:R-:W-:Y:S01]  /*6c70*/  FFMA.FTZ R194, R194, R20.reuse, -R188.reuse ;  /* 0x00000014c2c27223 */ /* 0x180fe200000108bc */
[-CC-:B------:R-:W-:Y:S01]  /*6c80*/  FFMA.FTZ R196, R196, R20.reuse, -R188.reuse ;  /* 0x00000014c4c47223 */ /* 0x180fe200000108bc */
[----:B------:R-:W-:Y:S01]  /*6c90*/  MUFU.EX2 R189, R189 ;  /* 0x000000bd00bd7308 */ /* 0x000fe20000000800 */
[----:B------:R-:W-:Y:S01]  /*6ca0*/  WARPGROUP.ARRIVE ;  /* 0x00000000000079c5 */ /* 0x000fe20000000000 */
[-CC-:B------:R-:W-:Y:S01]  /*6cb0*/  FFMA.FTZ R211, R230, R20.reuse, -R188.reuse ;  /* 0x00000014e6d37223 */ /* 0x180fe200000108bc */
[-CC-:B------:R-:W-:Y:S01]  /*6cc0*/  FFMA.FTZ R212, R227, R20.reuse, -R188.reuse ;  /* 0x00000014e3d47223 */ /* 0x180fe200000108bc */
[-CC-:B------:R-:W-:Y:S01]  /*6cd0*/  FFMA.FTZ R215, R228, R20.reuse, -R188.reuse ;  /* 0x00000014e4d77223 */ /* 0x180fe200000108bc */
[-CC-:B------:R-:W-:Y:S01]  /*6ce0*/  FFMA.FTZ R216, R229, R20.reuse, -R188.reuse ;  /* 0x00000014e5d87223 */ /* 0x180fe200000108bc */
[-CC-:B------:R-:W-:Y:S01]  /*6cf0*/  FFMA.FTZ R222, R223, R20.reuse, -R188.reuse ;  /* 0x00000014dfde7223 */ /* 0x180fe200000108bc */
[----:B------:R-:W-:Y:S01]  /*6d00*/  HGMMA.64x256x16.F32.BF16 R24, R152, gdesc[UR8].tnspB, R24, gsb0 ;  /* 0x43e0000898187df0 */ /* 0x000fe20008001818 */
[----:B------:R-:W0:Y:S01]  /*6d10*/  MUFU.EX2 R190, R190 ;  /* 0x000000be00be7308 */ /* 0x000e220000000800 */
[----:B------:R-:W-:Y:S01]  /*6d20*/  UIADD3 UR10, UR4, 0x80, URZ ;  /* 0x00000080040a7890 */ /* 0x000fe2000fffe03f */
[-CC-:B------:R-:W-:Y:S01]  /*6d30*/  FFMA.FTZ R223, R224, R20.reuse, -R188.reuse ;  /* 0x00000014e0df7223 */ /* 0x180fe200000108bc */
[----:B------:R-:W-:Y:S01]  /*6d40*/  UMOV UR11, 0x40000040 ;  /* 0x40000040000b7882 */ /* 0x000fe20000000000 */
        /* <DEDUP_REMOVED lines=8> */
[-C--:B------:R-:W-:Y:S01]  /*6dd0*/  FFMA.FTZ R182, R182, R20.reuse, -R187 ;  /* 0x00000014b6b67223 */ /* 0x080fe200000108bb */
[-CC-:B------:R-:W-:Y:S01]  /*6de0*/  FFMA.FTZ R183, R183, R20.reuse, -R188.reuse ;  /* 0x00000014b7b77223 */ /* 0x180fe200000108bc */
[-CC-:B------:R-:W-:Y:S01]  /*6df0*/  FFMA.FTZ R184, R184, R20.reuse, -R188.reuse ;  /* 0x00000014b8b87223 */ /* 0x180fe200000108bc */
[-CC-:B------:R-:W-:Y:S01]  /*6e00*/  FFMA.FTZ R185, R185, R20.reuse, -R188.reuse ;  /* 0x00000014b9b97223 */ /* 0x180fe200000108bc */
[----:B------:R-:W-:Y:S01]  /*6e10*/  MUFU.EX2 R195, R195 ;  /* 0x000000c300c37308 */ /* 0x000fe20000000800 */
[----:B------:R-:W-:Y:S01]  /*6e20*/  FFMA.FTZ R186, R186, R20, -R188 ;  /* 0x00000014baba7223 */ /* 0x000fe200000108bc */
[----:B------:R-:W-:Y:S01]  /*6e30*/  FFMA.FTZ R0, R177, R0, R164 ;  /* 0x00000000b1007223 */ /* 0x000fe200000100a4 */
[----:B------:R-:W-:Y:S01]  /*6e40*/  FFMA.FTZ R12, R178, R12, R168 ;  /* 0x0000000cb20c7223 */ /* 0x000fe200000100a8 */
[----:B------:R-:W-:Y:S01]  /*6e50*/  ISETP.LT.AND P2, PT, R210, UR7, PT ;  /* 0x00000007d2007c0c */ /* 0x000fe2000bf41270 */
[----:B------:R-:W-:-:S02]  /*6e60*/  @!P1 VIADD R175, R175, 0x32460 ;  /* 0x00032460afaf9836 */ /* 0x000fc40000000000 */
[----:B------:R-:W-:Y:S01]  /*6e70*/  FADD.FTZ R165, R165, R0 ;  /* 0x00000000a5a57221 */ /* 0x000fe20000010000 */
[----:B------:R-:W-:Y:S01]  /*6e80*/  FADD.FTZ R169, R169, R12 ;  /* 0x0000000ca9a97221 */ /* 0x000fe20000010000 */
[----:B------:R-:W-:Y:S01]  /*6e90*/  MUFU.EX2 R192, R192 ;  /* 0x000000c000c07308 */ /* 0x000fe20000000800 */
[----:B------:R-:W-:Y:S01]  /*6ea0*/  UIADD3 UR7, UR7, -0x1, URZ ;  /* 0xffffffff07077890 */ /* 0x000fe2000fffe03f */
[----:B------:R-:W-:Y:S01]  /*6eb0*/  FADD.FTZ R166, R166, R165 ;  /* 0x000000a5a6a67221 */ /* 0x000fe20000010000 */
[----:B------:R-:W-:Y:S01]  /*6ec0*/  FADD.FTZ R169, R170, R169 ;  /* 0x000000a9aaa97221 */ /* 0x000fe20000010000 */
[----:B------:R-:W-:Y:S02]  /*6ed0*/  @!P1 PRMT R175, RZ, 0x654, R175 ;  /* 0x00000654ffaf9816 */ /* 0x000fe400000000af */
[----:B------:R-:W-:Y:S01]  /*6ee0*/  FADD.FTZ R166, R167, R166 ;  /* 0x000000a6a7a67221 */ /* 0x000fe20000010000 */
[----:B------:R-:W-:Y:S01]  /*6ef0*/  FADD.FTZ R169, R174, R169 ;  /* 0x000000a9aea97221 */ /* 0x000fe20000010000 */
[----:B------:R-:W1:Y:S08]  /*6f00*/  MUFU.EX2 R193, R193 ;  /* 0x000000c100c17308 */ /* 0x000e700000000800 */
[----:B------:R-:W-:Y:S08]  /*6f10*/  MUFU.EX2 R194, R194 ;  /* 0x000000c200c27308 */ /* 0x000ff00000000800 */
[----:B------:R-:W2:Y:S08]  /*6f20*/  MUFU.EX2 R196, R196 ;  /* 0x000000c400c47308 */ /* 0x000eb00000000800 */
[----:B------:R-:W3:Y:S08]  /*6f30*/  MUFU.EX2 R173, R173 ;  /* 0x000000ad00ad7308 */ /* 0x000ef00000000800 */
        /* <DEDUP_REMOVED lines=27> */
[----:B0-----:R-:W-:-:S05]  /*70f0*/  F2FP.BF16.F32.PACK_AB R152, R190, R189 ;  /* 0x000000bdbe98723e */ /* 0x001fca00000010ff */
[----:B------:R-:W-:Y:S01]  /*7100*/  MUFU.EX2 R182, R182 ;  /* 0x000000b600b67308 */ /* 0x000fe20000000800 */
[----:B-1----:R-:W-:Y:S01]  /*7110*/  F2FP.BF16.F32.PACK_AB R153, R193, R192 ;  /* 0x000000c0c199723e */ /* 0x002fe200000010ff */
[----:B------:R-:W-:Y:S01]  /*7120*/  FADD.FTZ R189, R189, R166 ;  /* 0x000000a6bdbd7221 */ /* 0x000fe20000010000 */
[----:B------:R-:W-:Y:S01]  /*7130*/  F2FP.BF16.F32.PACK_AB R154, R195, R191 ;  /* 0x000000bfc39a723e */ /* 0x000fe200000010ff */
[----:B------:R-:W-:Y:S01]  /*7140*/  FADD.FTZ R192, R192, R169 ;  /* 0x000000a9c0c07221 */ /* 0x000fe20000010000 */
[----:B--2---:R-:W-:Y:S01]  /*7150*/  F2FP.BF16.F32.PACK_AB R155, R196, R194 ;  /* 0x000000c2c49b723e */ /* 0x004fe200000010ff */
        /* <DEDUP_REMOVED lines=8> */
[----:B------:R-:W0:Y:S01]  /*71e0*/  MUFU.EX2 R184, R184 ;  /* 0x000000b800b87308 */ /* 0x000e220000000800 */
[----:B------:R-:W-:Y:S01]  /*71f0*/  UMOV UR11, 0x40000040 ;  /* 0x40000040000b7882 */ /* 0x000fe20000000000 */
[----:B------:R-:W-:Y:S01]  /*7200*/  FADD.FTZ R190, R195, R190 ;  /* 0x000000bec3be7221 */ /* 0x000fe20000010000 */
[----:B------:R-:W-:-:S03]  /*7210*/  FADD.FTZ R196, R196, R193 ;  /* 0x000000c1c4c47221 */ /* 0x000fc60000010000 */
[----:B---3--:R-:W-:Y:S02]  /*7220*/  FADD.FTZ R190, R173, R190 ;  /* 0x000000beadbe7221 */ /* 0x008fe40000010000 */
[----:B------:R-:W-:Y:S08]  /*7230*/  MUFU.EX2 R185, R185 ;  /* 0x000000b900b97308 */ /* 0x000ff00000000800 */
[----:B------:R-:W1:Y:S01]  /*7240*/  MUFU.EX2 R186, R186 ;  /* 0x000000ba00ba7308 */ /* 0x000e620000000800 */
[----:B------:R-:W-:-:S02]  /*7250*/  WARPGROUP.DEPBAR.LE gsb0, 0x0 ;  /* 0x00008000000079c5 */ /* 0x000fc40000010000 */
[C---:B----4-:R-:W-:Y:S01]  /*7260*/  F2FP.BF16.F32.PACK_AB R152, R171.reuse, R173 ;  /* 0x000000adab98723e */ /* 0x050fe200000010ff */
[----:B------:R-:W-:Y:S01]  /*7270*/  FADD.FTZ R171, R171, R190 ;  /* 0x000000beabab7221 */ /* 0x000fe20000010000 */
[----:B-----5:R-:W-:Y:S01]  /*7280*/  F2FP.BF16.F32.PACK_AB R153, R212, R211 ;  /* 0x000000d3d499723e */ /* 0x020fe200000010ff */
[----:B------:R-:W-:Y:S01]  /*7290*/  FADD.FTZ R211, R211, R196 ;  /* 0x000000c4d3d37221 */ /* 0x000fe20000010000 */
[----:B------:R-:W-:Y:S01]  /*72a0*/  F2FP.BF16.F32.PACK_AB R154, R176, R172 ;  /* 0x000000acb09a723e */ /* 0x000fe200000010ff */
[----:B------:R-:W-:Y:S01]  /*72b0*/  FADD.FTZ R171, R172, R171 ;  /* 0x000000abacab7221 */ /* 0x000fe20000010000 */
[----:B------:R-:W-:Y:S01]  /*72c0*/  F2FP.BF16.F32.PACK_AB R155, R216, R215 ;  /* 0x000000d7d89b723e */ /* 0x000fe200000010ff */
[----:B------:R-:W-:Y:S01]  /*72d0*/  FADD.FTZ R212, R212, R211 ;  /* 0x000000d3d4d47221 */ /* 0x000fe20000010000 */
[----:B------:R-:W-:Y:S02]  /*72e0*/  IMAD.MOV.U32 R211, RZ, RZ, R21 ;  /* 0x000000ffffd37224 */ /* 0x000fe400078e0015 */
[----:B------:R-:W-:Y:S01]  /*72f0*/  FADD.FTZ R176, R176, R171 ;  /* 0x000000abb0b07221 */ /* 0x000fe20000010000 */
[----:B------:R-:W-:Y:S01]  /*7300*/  WARPGROUP.ARRIVE ;  /* 0x00000000000079c5 */ /* 0x000fe20000000000 */
[----:B------:R-:W-:Y:S01]  /*7310*/  FADD.FTZ R215, R215, R212 ;  /* 0x000000d4d7d77221 */ /* 0x000fe20000010000 */
[----:B------:R-:W-:-:S03]  /*7320*/  IMAD.MOV.U32 R212, RZ, RZ, R13 ;  /* 0x000000ffffd47224 */ /* 0x000fc600078e000d */
[----:B------:R-:W-:Y:S01]  /*7330*/  FADD.FTZ R216, R216, R215 ;  /* 0x000000d7d8d87221 */ /* 0x000fe20000010000 */
        /* <DEDUP_REMOVED lines=55> */
.L_x_4146:
[----:B------:R-:W-:-:S13]  /*76b0*/  ISETP.LE.AND P2, PT, RZ, UR7, PT ;  /* 0x00000007ff007c0c */ /* 0x000fda000bf43270 */
[----:B------:R-:W-:Y:S05]  /*76c0*/  @!P2 BRA `(.L_x_4156) ;  /* 0x00000028004ca947 */ /* 0x000fea0003800000 */
[----:B------:R-:W-:Y:S01]  /*76d0*/  IMAD.MOV.U32 R204, RZ, RZ, R21 ;  /* 0x000000ffffcc7224 */ /* 0x000fe200078e0015 */
[----:B------:R-:W-:Y:S01]  /*76e0*/  ULDC UR4, c[0x0][0xad0] ;  /* 0x0002b40000047ab9 */ /* 0x000fe20000000800 */
[----:B------:R-:W-:-:S07]  /*76f0*/  IMAD.MOV.U32 R201, RZ, RZ, R13 ;  /* 0x000000ffffc97224 */ /* 0x000fce00078e000d */
.L_x_4165:
[----:B------:R-:W-:-:S04]  /*7700*/  UIADD3 UR36, UR36, 0x1, URZ ;  /* 0x0000000124247890 */ /* 0x000fc8000fffe03f */
[----:B------:R-:W-:-:S04]  /*7710*/  UISETP.NE.AND UP0, UPT, UR36, 0x2, UPT ;  /* 0x000000022400788c */ /* 0x000fc8000bf05270 */
[----:B------:R-:W-:Y:S02]  /*7720*/  USEL UR5, URZ, 0x1, UP0 ;  /* 0x000000013f057887 */ /* 0x000fe40008000000 */
[----:B------:R-:W-:Y:S02]  /*7730*/  USEL UR36, UR36, URZ, UP0 ;  /* 0x0000003f24247287 */ /* 0x000fe40008000000 */
[----:B------:R-:W-:Y:S01]  /*7740*/  ULOP3.LUT UR37, UR37, UR5, URZ, 0x3c, !UPT ;  /* 0x0000000525257292 */ /* 0x000fe2000f8e3c3f */
[----:B------:R-:W-:Y:S11]  /*7750*/  @!P0 BRA `(.L_x_4157) ;  /* 0x0000000000048947 */ /* 0x000ff60003800000 */
[----:B------:R-:W-:Y:S01]  /*7760*/  BPT.TRAP 0x1 ;  /* 0x000000040000795c */ /* 0x000fe20000300000 */
.L_x_4157:
[----:B------:R-:W1:Y:S01]  /*7770*/  S2UR UR6, SR_CgaCtaId ;  /* 0x00000000000679c3 */ /* 0x000e620000008800 */
[----:B------:R-:W-:Y:S01]  /*7780*/  UMOV UR5, 0x400 ;  /* 0x0000040000057882 */ /* 0x000fe20000000000 */
[----:B------:R-:W-:-:S05]  /*7790*/  IMAD.U32 R13, RZ, RZ, UR37 ;  /* 0x00000025ff0d7e24 */ /* 0x000fca000f8e00ff */
[----:B------:R-:W-:Y:S01]  /*77a0*/  SHF.L.U32 R13, R13, 0x1f, RZ ;  /* 0x0000001f0d0d7819 */ /* 0x000fe200000006ff */
[----:B-1----:R-:W-:-:S04]  /*77b0*/  ULEA UR5, UR6, UR5, 0x18 ;  /* 0x0000000506057291 */ /* 0x002fc8000f8ec03f */
[----:B------:R-:W-:-:S09]  /*77c0*/  ULEA UR5, UR36, UR5, 0x3 ;  /* 0x0000000524057291 */ /* 0x000fd2000f8e183f */
[----:B------:R1:W2:Y:S01]  /*77d0*/  SYNCS.PHASECHK.TRANS64.TRYWAIT P2, [UR5+0x32430], R13 ;  /* 0x0324300dff0075a7 */ /* 0x0002a20008040145 */
[----:B------:R-:W-:Y:S05]  /*77e0*/  @!P0 BRA `(.L_x_4158) ;  /* 0x0000000000048947 */ /* 0x000fea0003800000 */
[----:B------:R-:W-:Y:S01]  /*77f0*/  BPT.TRAP 0x1 ;  /* 0x000000040000795c */ /* 0x000fe20000300000 */
.L_x_4158:
[----:B--2---:R-:W-:Y:S05]  /*7800*/  @P2 BRA `(.L_x_4159) ;  /* 0x0000000000082947 */ /* 0x004fea0003800000 */
[----:B------:R-:W2:Y:S02]  /*7810*/  SYNCS.PHASECHK.TRANS64.TRYWAIT P2, [UR5+0x32430], R13 ;  /* 0x0324300dff0075a7 */ /* 0x000ea40008040145 */
[----:B--2---:R-:W-:Y:S05]  /*7820*/  @!P2 BRA `(.L_x_4160) ;  /* 0x000000ac00b0a947 */ /* 0x004fea0003800000 */
.L_x_4159:
[----:B------:R-:W-:Y:S01]  /*7830*/  R2UR UR52, R22 ;  /* 0x00000000163472ca */ /* 0x000fe200000e0000 */
[----:B------:R-:W-:Y:S01]  /*7840*/  UIMAD UR6, UR36, 0x300, UR60 ;  /* 0x00000300240678a4 */ /* 0x000fe2000f8e023c */
[----:B------:R-:W-:Y:S01]  /*7850*/  R2UR UR53, R23 ;  /* 0x00000000173572ca */ /* 0x000fe200000e0000 */
[----:B0-----:R-:W-:Y:S01]  /*7860*/  WARPGROUP.ARRIVE ;  /* 0x00000000000079c5 */ /* 0x001fe20000000000 */
        /* <DEDUP_REMOVED lines=27> */
.L_x_4161:
[----:B------:R0:W3:Y:S01]  /*7a20*/  SYNCS.PHASECHK.TRANS64.TRYWAIT P2, [UR5+0x32450], R13 ;  /* 0x0324500dff0075a7 */ /* 0x0000e20008040145 */
[----:B------:R-:W-:Y:S05]  /*7a30*/  @!P0 BRA `(.L_x_4162) ;  /* 0x0000000000048947 */ /* 0x000fea0003800000 */
[----:B------:R-:W-:Y:S01]  /*7a40*/  BPT.TRAP 0x1 ;  /* 0x000000040000795c */ /* 0x000fe20000300000 */
.L_x_4162:
[----:B---3--:R-:W-:Y:S05]  /*7a50*/  @P2 BRA `(.L_x_4163) ;  /* 0x0000000000082947 */ /* 0x008fea0003800000 */
[----:B------:R-:W3:Y:S02]  /*7a60*/  SYNCS.PHASECHK.TRANS64.TRYWAIT P2, [UR5+0x32450], R13 ;  /* 0x0324500dff0075a7 */ /* 0x000ee40008040145 */
[----:B---3--:R-:W-:Y:S05]  /*7a70*/  @!P2 BRA `(.L_x_4164) ;  /* 0x000000ac0034a947 */ /* 0x008fea0003800000 */
.L_x_4163:
        /* <DEDUP_REMOVED lines=10> */
[----:B------:R-:W-:Y:S01]  /*7b20*/  IMAD.U32 R215, RZ, RZ, UR5 ;  /* 0x00000005ffd77e24 */ /* 0x000fe2000f8e00ff */
[----:B------:R-:W-:Y:S01]  /*7b30*/  UMOV UR15, 0x40000040 ;  /* 0x40000040000f7882 */ /* 0x000fe20000000000 */
[----:B------:R-:W-:Y:S01]  /*7b40*/  UIADD3 UR18, UR6, 0x306, URZ ;  /* 0x0000030606127890 */ /* 0x000fe2000fffe03f */
[----:B------:R-:W-:Y:S01]  /*7b50*/  ISETP.LT.AND P2, PT, RZ, UR7, PT ;  /* 0x00000007ff007c0c */ /* 0x000fe2000bf41270 */
        /* <DEDUP_REMOVED lines=21> */
[----:B------:R-:W-:Y:S01]  /*7cb0*/  UIADD3 UR7, UR7, -0x1, URZ ;  /* 0xffffffff07077890 */ /* 0x000fe2000fffe03f */
        /* <DEDUP_REMOVED lines=28> */
[----:B------:R-:W-:Y:S01]  /*7e80*/  UIMAD UR6, UR36, 0xc00, UR38 ;  /* 0x00000c00240678a4 */ /* 0x000fe2000f8e0226 */
[----:B------:R-:W-:Y:S02]  /*7e90*/  WARPGROUP.DEPBAR.LE gsb0, 0x0 ;  /* 0x00008000000079c5 */ /* 0x000fe40000010000 */
        /* <DEDUP_REMOVED lines=58> */
[----:B012---:R-:W-:Y:S01]  /*8240*/  FMNMX.FTZ R13, R21, R201, !PT ;  /* 0x000000c9150d7209 */ /* 0x007fe20007810000 */
[----:B------:R-:W-:Y:S01]  /*8250*/  FMUL.FTZ R166, R170, UR4 ;  /* 0x00000004aaa67c20 */ /* 0x000fe20008410000 */
[----:B------:R-:W-:Y:S01]  /*8260*/  FMUL.FTZ R170, R176, UR4 ;  /* 0x00000004b0aa7c20 */ /* 0x000fe20008410000 */
[----:B------:R-:W-:Y:S01]  /*8270*/  FMUL.FTZ R167, R167, UR4 ;  /* 0x00000004a7a77c20 */ /* 0x000fe20008410000 */
[----:B------:R-:W-:Y:S01]  /*8280*/  FMUL.FTZ R172, R177, UR4 ;  /* 0x00000004b1ac7c20 */ /* 0x000fe20008410000 */
[----:B------:R-:W-:Y:S01]  /*8290*/  FMUL.FTZ R177, R180, UR4 ;  /* 0x00000004b4b17c20 */ /* 0x000fe20008410000 */
[----:B------:R-:W-:Y:S01]  /*82a0*/  FMUL.FTZ R180, R185, UR4 ;  /* 0x00000004b9b47c20 */ /* 0x000fe20008410000 */
[----:B------:R-:W0:Y:S01]  /*82b0*/  MUFU.TANH R156, R156 ;  /* 0x0000009c009c7308 */ /* 0x000e220000002400 */
[----:B---3--:R-:W-:Y:S01]  /*82c0*/  FMNMX.FTZ R20, R152, R13, !PT ;  /* 0x0000000d98147209 */ /* 0x008fe20007810000 */
[----:B------:R-:W-:Y:S01]  /*82d0*/  FMUL.FTZ R185, R188, UR4 ;  /* 0x00000004bcb97c20 */ /* 0x000fe20008410000 */
        /* <DEDUP_REMOVED lines=102> */
[----:B0-----:R-:W-:Y:S02]  /*8940*/  FMNMX.FTZ R13, R191, R20, !PT ;  /* 0x00000014bf0d7209 */ /* 0x001fe40007810000 */
[----:B------:R-:W0:Y:S05]  /*8950*/  LDC R20, c[0x0][0xa80] ;  /* 0x0002a000ff147b82 */ /* 0x000e2a0000000800 */
[----:B------:R-:W3:Y:S01]  /*8960*/  MUFU.TANH R196, R196 ;  /* 0x000000c400c47308 */ /* 0x000ee20000002400 */
[----:B-1----:R-:W-:-:S05]  /*8970*/  FMNMX.FTZ R194, R193, R194, !PT ;  /* 0x000000c2c1c27209 */ /* 0x002fca0007810000 */
[----:B------:R-:W1:Y:S02]  /*8980*/  SHFL.BFLY PT, R197, R194, 0x2, 0x1f ;  /* 0x0c401f00c2c57f89 */ /* 0x000e6400000e0000 */
[----:B------:R-:W4:Y:S01]  /*8990*/  MUFU.TANH R198, R198 ;  /* 0x000000c600c67308 */ /* 0x000f220000002400 */
[----:B--2---:R-:W-:-:S07]  /*89a0*/  FMNMX.FTZ R13, R190, R13, !PT ;  /* 0x0000000dbe0d7209 */ /* 0x004fce0007810000 */
[----:B------:R-:W2:Y:S01]  /*89b0*/  MUFU.TANH R212, R212 ;  /* 0x000000d400d47308 */ /* 0x000ea20000002400 */
[----:B---3--:R-:W-:-:S04]  /*89c0*/  FMNMX.FTZ R13, R196, R13, !PT ;  /* 0x0000000dc40d7209 */ /* 0x008fc80007810000 */
[----:B----4-:R-:W-:Y:S02]  /*89d0*/  FMNMX.FTZ R13, R198, R13, !PT ;  /* 0x0000000dc60d7209 */ /* 0x010fe40007810000 */
[----:B-1----:R-:W-:Y:S02]  /*89e0*/  FMNMX.FTZ R197, R194, R197, !PT ;  /* 0x000000c5c2c57209 */ /* 0x002fe40007810000 */
[----:B--2---:R-:W-:-:S03]  /*89f0*/  FMNMX.FTZ R195, R212, R13, !PT ;  /* 0x0000000dd4c37209 */ /* 0x004fc60007810000 */
[----:B------:R-:W1:Y:S04]  /*8a00*/  SHFL.BFLY PT, R214, R197, 0x1, 0x1f ;  /* 0x0c201f00c5d67f89 */ /* 0x000e6800000e0000 */
[----:B------:R-:W2:Y:S01]  /*8a10*/  SHFL.BFLY PT, R216, R195, 0x2, 0x1f ;  /* 0x0c401f00c3d87f89 */ /* 0x000ea200000e0000 */
[----:B-1----:R-:W-:Y:S02]  /*8a20*/  FMNMX.FTZ R13, R197, R214, !PT ;  /* 0x000000d6c50d7209 */ /* 0x002fe40007810000 */
[----:B--2---:R-:W-:-:S03]  /*8a30*/  FMNMX.FTZ R216, R195, R216, !PT ;  /* 0x000000d8c3d87209 */ /* 0x004fc60007810000 */
[----:B------:R-:W-:Y:S02]  /*8a40*/  FADD.FTZ R201, -R13, R201 ;  /* 0x000000c90dc97221 */ /* 0x000fe40000010100 */
[----:B------:R-:W1:Y:S02]  /*8a50*/  SHFL.BFLY PT, R199, R216, 0x1, 0x1f ;  /* 0x0c201f00d8c77f89 */ /* 0x000e6400000e0000 */
[-C--:B0-----:R-:W-:Y:S01]  /*8a60*/  FMUL.FTZ R194, R201, R20.reuse ;  /* 0x00000014c9c27220 */ /* 0x081fe20000410000 */
[----:B------:R-:W-:-:S04]  /*8a70*/  FMUL.FTZ R201, R13, R20 ;  /* 0x000000140dc97220 */ /* 0x000fc80000410000 */
[-CC-:B------:R-:W-:Y:S01]  /*8a80*/  FFMA.FTZ R214, R21, R20.reuse, -R201.reuse ;  /* 0x0000001415d67223 */ /* 0x180fe200000108c9 */
[-CC-:B------:R-:W-:Y:S01]  /*8a90*/  FFMA.FTZ R197, R152, R20.reuse, -R201.reuse ;  /* 0x0000001498c57223 */ /* 0x180fe200000108c9 */
[-CC-:B------:R-:W-:Y:S01]  /*8aa0*/  FFMA.FTZ R152, R155, R20.reuse, -R201.reuse ;  /* 0x000000149b987223 */ /* 0x180fe200000108c9 */
[-CC-:B------:R-:W-:Y:S01]  /*8ab0*/  FFMA.FTZ R213, R156, R20.reuse, -R201.reuse ;  /* 0x000000149cd57223 */ /* 0x180fe200000108c9 */
[----:B------:R0:W-:Y:S01]  /*8ac0*/  MUFU.EX2 R195, R214 ;  /* 0x000000d600c37308 */ /* 0x0001e20000000800 */
[----:B------:R-:W-:Y:S01]  /*8ad0*/  IADD3 R156, -R222, 0xb, RZ ;  /* 0x0000000bde9c7810 */ /* 0x000fe20007ffe1ff */
        /* <DEDUP_REMOVED lines=12> */
[----:B-1----:R-:W-:Y:S01]  /*8ba0*/  FMNMX.FTZ R21, R216, R199, !PT ;  /* 0x000000c7d8157209 */ /* 0x002fe20007810000 */
[-CC-:B------:R-:W-:Y:S01]  /*8bb0*/  FFMA.FTZ R170, R170, R20.reuse, -R201.reuse ;  /* 0x00000014aaaa7223 */ /* 0x180fe200000108c9 */
[----:B------:R1:W-:Y:S01]  /*8bc0*/  MUFU.EX2 R199, R152 ;  /* 0x0000009800c77308 */ /* 0x0003e20000000800 */
[-CC-:B------:R-:W-:Y:S01]  /*8bd0*/  FFMA.FTZ R178, R178, R20.reuse, -R201.reuse ;  /* 0x00000014b2b27223 */ /* 0x180fe200000108c9 */
[-CC-:B------:R-:W-:Y:S01]  /*8be0*/  FFMA.FTZ R186, R186, R20.reuse, -R201.reuse ;  /* 0x00000014baba7223 */ /* 0x180fe200000108c9 */
[CC--:B------:R-:W-:Y:S01]  /*8bf0*/  FMUL.FTZ R217, R21.reuse, R20.reuse ;  /* 0x0000001415d97220 */ /* 0x0c0fe20000410000 */
[----:B------:R-:W-:Y:S01]  /*8c00*/  FADD.FTZ R155, -R21, R204 ;  /* 0x000000cc159b7221 */ /* 0x000fe20000010100 */
[----:B------:R-:W-:-:S02]  /*8c10*/  FFMA.FTZ R193, R193, R20, -R201 ;  /* 0x00000014c1c17223 */ /* 0x000fc400000108c9 */
[-CC-:B0-----:R-:W-:Y:S01]  /*8c20*/  FFMA.FTZ R214, R153, R20.reuse, -R217.reuse ;  /* 0x0000001499d67223 */ /* 0x181fe200000108d9 */
[----:B------:R-:W-:Y:S01]  /*8c30*/  VIADD R153, R222, 0x8 ;  /* 0x00000008de997836 */ /* 0x000fe20000000000 */
[----:B-1----:R-:W-:Y:S01]  /*8c40*/  @!P1 IADD3 R152, R215, 0x32440, RZ ;  /* 0x00032440d7989810 */ /* 0x002fe20007ffe0ff */
[-C--:B------:R-:W-:Y:S01]  /*8c50*/  FMUL.FTZ R155, R155, R20.reuse ;  /* 0x000000149b9b7220 */ /* 0x080fe20000410000 */
[-CC-:B------:R-:W-:Y:S01]  /*8c60*/  FFMA.FTZ R216, R154, R20.reuse, -R217.reuse ;  /* 0x000000149ad87223 */ /* 0x180fe200000108d9 */
[-CC-:B------:R-:W-:Y:S01]  /*8c70*/  FFMA.FTZ R210, R210, R20.reuse, -R217.reuse ;  /* 0x00000014d2d27223 */ /* 0x180fe200000108d9 */
[----:B------:R-:W-:Y:S01]  /*8c80*/  @!P1 PRMT R152, RZ, 0x654, R152 ;  /* 0x00000654ff989816 */ /* 0x000fe20000000098 */
[--C-:B------:R-:W-:Y:S01]  /*8c90*/  FFMA.FTZ R211, R211, R20, -R217.reuse ;  /* 0x00000014d3d37223 */ /* 0x100fe200000108d9 */
[----:B------:R1:W-:Y:S06]  /*8ca0*/  BAR.ARV R156, 0x100 ;  /* 0x0004009c0000751d */ /* 0x0003ec0000002000 */
[----:B------:R0:W-:Y:S01]  /*8cb0*/  @!P1 SYNCS.ARRIVE.TRANS64.RED.A1T0 RZ, [R152+URZ], RZ ;  /* 0x000000ff98ff99a7 */ /* 0x0001e2000810043f */
[----:B------:R-:W3:Y:S01]  /*8cc0*/  MUFU.EX2 R204, R155 ;  /* 0x0000009b00cc7308 */ /* 0x000ee20000000800 */
[-C--:B--2---:R-:W-:Y:S01]  /*8cd0*/  FMUL.FTZ R24, R24, R194.reuse ;  /* 0x000000c218187220 */ /* 0x084fe20000410000 */
        /* <DEDUP_REMOVED lines=134> */
[----:B0-----:R-:W-:Y:S01]  /*9540*/  F2FP.BF16.F32.PACK_AB R152, R197, R195 ;  /* 0x000000c3c598723e */ /* 0x001fe200000010ff */
[-CC-:B------:R-:W-:Y:S01]  /*9550*/  FFMA.FTZ R159, R159, R20.reuse, -R217.reuse ;  /* 0x000000149f9f7223 */ /* 0x180fe200000108d9 */
[----:B--2---:R-:W-:Y:S01]  /*9560*/  F2FP.BF16.F32.PACK_AB R154, R213, R199 ;  /* 0x000000c7d59a723e */ /* 0x004fe200000010ff */
[--C-:B------:R-:W-:Y:S01]  /*9570*/  FFMA.FTZ R160, R160, R20, -R217.reuse ;  /* 0x00000014a0a07223 */ /* 0x100fe200000108d9 */
[----:B----4-:R-:W-:Y:S01]  /*9580*/  F2FP.BF16.F32.PACK_AB R153, R216, R214 ;  /* 0x000000d6d899723e */ /* 0x010fe200000010ff */
[--C-:B------:R-:W-:Y:S01]  /*9590*/  FFMA.FTZ R165, R165, R20, -R217.reuse ;  /* 0x00000014a5a57223 */ /* 0x100fe200000108d9 */
[----:B-----5:R-:W-:Y:S01]  /*95a0*/  F2FP.BF16.F32.PACK_AB R155, R211, R210 ;  /* 0x000000d2d39b723e */ /* 0x020fe200000010ff */
[-CC-:B------:R-:W-:Y:S01]  /*95b0*/  FFMA.FTZ R167, R167, R20.reuse, -R217.reuse ;  /* 0x00000014a7a77223 */ /* 0x180fe200000108d9 */
[----:B------:R-:W-:Y:S01]  /*95c0*/  MUFU.EX2 R157, R157 ;  /* 0x0000009d009d7308 */ /* 0x000fe20000000800 */
[-CC-:B------:R-:W-:Y:S01]  /*95d0*/  FFMA.FTZ R166, R166, R20.reuse, -R217.reuse ;  /* 0x00000014a6a67223 */ /* 0x180fe200000108d9 */
        /* <DEDUP_REMOVED lines=11> */
[-C--:B------:R-:W-:Y:S01]  /*9690*/  FFMA.FTZ R181, R183, R20.reuse, -R217 ;  /* 0x00000014b7b57223 */ /* 0x080fe200000108d9 */
[-CC-:B------:R-:W-:Y:S01]  /*96a0*/  FFMA.FTZ R183, R180, R20.reuse, -R201.reuse ;  /* 0x00000014b4b77223 */ /* 0x180fe200000108c9 */
[-CC-:B------:R-:W-:Y:S01]  /*96b0*/  FFMA.FTZ R180, R185, R20.reuse, -R201.reuse ;  /* 0x00000014b9b47223 */ /* 0x180fe200000108c9 */
[-C--:B------:R-:W-:Y:S01]  /*96c0*/  FFMA.FTZ R185, R187, R20.reuse, -R201 ;  /* 0x00000014bbb97223 */ /* 0x080fe200000108c9 */
[----:B------:R-:W-:Y:S01]  /*96d0*/  MUFU.EX2 R161, R161 ;  /* 0x000000a100a17308 */ /* 0x000fe20000000800 */
[-CC-:B------:R-:W-:Y:S01]  /*96e0*/  FFMA.FTZ R187, R184, R20.reuse, -R217.reuse ;  /* 0x00000014b8bb7223 */ /* 0x180fe200000108d9 */
[-CC-:B------:R-:W-:Y:S01]  /*96f0*/  FFMA.FTZ R184, R189, R20.reuse, -R217.reuse ;  /* 0x00000014bdb87223 */ /* 0x180fe200000108d9 */
[-CC-:B------:R-:W-:Y:S01]  /*9700*/  FFMA.FTZ R182, R182, R20.reuse, -R217.reuse ;  /* 0x00000014b6b67223 */ /* 0x180fe200000108d9 */
[-C--:B------:R-:W-:Y:S01]  /*9710*/  FFMA.FTZ R189, R191, R20.reuse, -R217 ;  /* 0x00000014bfbd7223 */ /* 0x080fe200000108d9 */
[-CC-:B------:R-:W-:Y:S01]  /*9720*/  FFMA.FTZ R191, R188, R20.reuse, -R201.reuse ;  /* 0x00000014bcbf7223 */ /* 0x180fe200000108c9 */
[-C--:B------:R-:W-:Y:S01]  /*9730*/  FFMA.FTZ R188, R192, R20.reuse, -R201 ;  /* 0x00000014c0bc7223 */ /* 0x080fe200000108c9 */
[-CC-:B------:R-:W-:Y:S01]  /*9740*/  FFMA.FTZ R190, R190, R20.reuse, -R217.reuse ;  /* 0x00000014bebe7223 */ /* 0x180fe200000108d9 */
[----:B------:R-:W2:Y:S01]  /*9750*/  MUFU.EX2 R163, R163 ;  /* 0x000000a300a37308 */ /* 0x000ea20000000800 */
[-CC-:B------:R-:W-:Y:S01]  /*9760*/  FFMA.FTZ R201, R196, R20.reuse, -R217.reuse ;  /* 0x00000014c4c97223 */ /* 0x180fe200000108d9 */
[-CC-:B------:R-:W-:Y:S01]  /*9770*/  FFMA.FTZ R192, R198, R20.reuse, -R217.reuse ;  /* 0x00000014c6c07223 */ /* 0x180fe200000108d9 */
[----:B------:R-:W-:Y:S01]  /*9780*/  FFMA.FTZ R217, R212, R20, -R217 ;  /* 0x00000014d4d97223 */ /* 0x000fe200000108d9 */
[----:B------:R-:W-:Y:S01]  /*9790*/  FFMA.FTZ R0, R194, R0, R195 ;  /* 0x00000000c2007223 */ /* 0x000fe200000100c3 */
[----:B------:R-:W-:-:S03]  /*97a0*/  @!P1 VIADD R215, R215, 0x32460 ;  /* 0x00032460d7d79836 */ /* 0x000fc60000000000 */
[----:B------:R-:W-:Y:S01]  /*97b0*/  MUFU.EX2 R159, R159 ;  /* 0x0000009f009f7308 */ /* 0x000fe20000000800 */
[----:B------:R-:W-:Y:S01]  /*97c0*/  FADD.FTZ R0, R197, R0 ;  /* 0x00000000c5007221 */ /* 0x000fe20000010000 */
[----:B------:R-:W-:-:S03]  /*97d0*/  @!P1 PRMT R215, RZ, 0x654, R215 ;  /* 0x00000654ffd79816 */ /* 0x000fc600000000d7 */
[----:B------:R-:W-:-:S03]  /*97e0*/  FADD.FTZ R0, R199, R0 ;  /* 0x00000000c7007221 */ /* 0x000fc60000010000 */
[----:B------:R-:W3:Y:S01]  /*97f0*/  MUFU.EX2 R160, R160 ;  /* 0x000000a000a07308 */ /* 0x000ee20000000800 */
[----:B------:R-:W-:-:S07]  /*9800*/  FADD.FTZ R0, R213, R0 ;  /* 0x00000000d5007221 */ /* 0x000fce0000010000 */
[----:B------:R-:W-:Y:S08]  /*9810*/  MUFU.EX2 R165, R165 ;  /* 0x000000a500a57308 */ /* 0x000ff00000000800 */
[----:B------:R-:W4:Y:S08]  /*9820*/  MUFU.EX2 R167, R167 ;  /* 0x000000a700a77308 */ /* 0x000f300000000800 */
[----:B------:R-:W5:Y:S08]  /*9830*/  MUFU.EX2 R162, R162 ;  /* 0x000000a200a27308 */ /* 0x000f700000000800 */
[----:B------:R-:W1:Y:S08]  /*9840*/  MUFU.EX2 R164, R164 ;  /* 0x000000a400a47308 */ /* 0x000e700000000800 */
[----:B------:R-:W-:Y:S08]  /*9850*/  MUFU.EX2 R169, R169 ;  /* 0x000000a900a97308 */ /* 0x000ff00000000800 */
        /* <DEDUP_REMOVED lines=23> */
[----:B------:R-:W-:Y:S01]  /*99d0*/  MUFU.EX2 R188, R188 ;  /* 0x000000bc00bc7308 */ /* 0x000fe20000000800 */
[----:B------:R-:W-:-:S02]  /*99e0*/  WARPGROUP.DEPBAR.LE gsb0, 0x0 ;  /* 0x00008000000079c5 */ /* 0x000fc40000010000 */
[----:B0-----:R-:W-:-:S05]  /*99f0*/  F2FP.BF16.F32.PACK_AB R152, R158, R157 ;  /* 0x0000009d9e98723e */ /* 0x001fca00000010ff */
[----:B------:R-:W0:Y:S01]  /*9a00*/  MUFU.EX2 R193, R193 ;  /* 0x000000c100c17308 */ /* 0x000e220000000800 */
[----:B--2---:R-:W-:Y:S01]  /*9a10*/  F2FP.BF16.F32.PACK_AB R154, R163, R161 ;  /* 0x000000a1a39a723e */ /* 0x004fe200000010ff */
[----:B------:R-:W-:Y:S01]  /*9a20*/  FADD.FTZ R157, R157, R0 ;  /* 0x000000009d9d7221 */ /* 0x000fe20000010000 */
[----:B---3--:R-:W-:Y:S02]  /*9a30*/  F2FP.BF16.F32.PACK_AB R153, R160, R159 ;  /* 0x0000009fa099723e */ /* 0x008fe400000010ff */
[----:B----4-:R-:W-:Y:S01]  /*9a40*/  F2FP.BF16.F32.PACK_AB R155, R167, R165 ;  /* 0x000000a5a79b723e */ /* 0x010fe200000010ff */
[----:B------:R-:W-:Y:S02]  /*9a50*/  FADD.FTZ R158, R158, R157 ;  /* 0x0000009d9e9e7221 */ /* 0x000fe40000010000 */
[----:B------:R-:W-:Y:S01]  /*9a60*/  MUFU.EX2 R190, R190 ;  /* 0x000000be00be7308 */ /* 0x000fe20000000800 */
[----:B------:R-:W-:Y:S01]  /*9a70*/  WARPGROUP.ARRIVE ;  /* 0x00000000000079c5 */ /* 0x000fe20000000000 */
[----:B------:R-:W-:-:S04]  /*9a80*/  FADD.FTZ R158, R161, R158 ;  /* 0x0000009ea19e7221 */ /* 0x000fc80000010000 */
[----:B------:R-:W-:Y:S01]  /*9a90*/  FADD.FTZ R163, R163, R158 ;  /* 0x0000009ea3a37221 */ /* 0x000fe20000010000 */
[----:B------:R-:W-:Y:S01]  /*9aa0*/  HGMMA.64x256x16.F32.BF16 R24, R152, gdesc[UR8].tnspB, R24, gsb0 ;  /* 0x43e0000898187df0 */ /* 0x000fe20008001818 */
[----:B------:R-:W-:Y:S01]  /*9ab0*/  UIADD3 UR10, UR6, 0x100, URZ ;  /* 0x00000100060a7890 */ /* 0x000fe2000fffe03f */
[----:B------:R-:W2:Y:S01]  /*9ac0*/  MUFU.EX2 R201, R201 ;  /* 0x000000c900c97308 */ /* 0x000ea20000000800 */
[----:B------:R-:W-:Y:S01]  /*9ad0*/  UMOV UR11, 0x40000040 ;  /* 0x40000040000b7882 */ /* 0x000fe20000000000 */
[----:B-----5:R-:W-:-:S06]  /*9ae0*/  FADD.FTZ R163, R162, R163 ;  /* 0x000000a3a2a37221 */ /* 0x020fcc0000010000 */
[----:B------:R-:W-:Y:S08]  /*9af0*/  MUFU.EX2 R192, R192 ;  /* 0x000000c000c07308 */ /* 0x000ff00000000800 */
[----:B------:R-:W3:Y:S01]  /*9b00*/  MUFU.EX2 R217, R217 ;  /* 0x000000d900d97308 */ /* 0x000ee20000000800 */
[----:B------:R-:W-:Y:S02]  /*9b10*/  WARPGROUP.DEPBAR.LE gsb0, 0x0 ;  /* 0x00008000000079c5 */ /* 0x000fe40000010000 */
[C---:B-1----:R-:W-:Y:S01]  /*9b20*/  F2FP.BF16.F32.PACK_AB R152, R164.reuse, R162 ;  /* 0x000000a2a498723e */ /* 0x042fe200000010ff */
[----:B------:R-:W-:Y:S01]  /*9b30*/  FADD.FTZ R164, R164, R163 ;  /* 0x000000a3a4a47221 */ /* 0x000fe20000010000 */
[----:B------:R-:W-:-:S02]  /*9b40*/  F2FP.BF16.F32.PACK_AB R154, R171, R169 ;  /* 0x000000a9ab9a723e */ /* 0x000fc400000010ff */
[----:B------:R-:W-:Y:S01]  /*9b50*/  F2FP.BF16.F32.PACK_AB R153, R168, R166 ;  /* 0x000000a6a899723e */ /* 0x000fe200000010ff */
[----:B------:R-:W-:Y:S01]  /*9b60*/  FADD.FTZ R164, R169, R164 ;  /* 0x000000a4a9a47221 */ /* 0x000fe20000010000 */
[----:B------:R-:W-:-:S03]  /*9b70*/  F2FP.BF16.F32.PACK_AB R155, R175, R173 ;  /* 0x000000adaf9b723e */ /* 0x000fc600000010ff */
[----:B------:R-:W-:Y:S01]  /*9b80*/  FADD.FTZ R171, R171, R164 ;  /* 0x000000a4abab7221 */ /* 0x000fe20000010000 */
[----:B------:R-:W-:-:S06]  /*9b90*/  WARPGROUP.ARRIVE ;  /* 0x00000000000079c5 */ /* 0x000fcc0000000000 */
        /* <DEDUP_REMOVED lines=9> */
[----:B------:R-:W-:-:S03]  /*9c30*/  F2FP.BF16.F32.PACK_AB R155, R181, R176 ;  /* 0x000000b0b59b723e */ /* 0x000fc600000010ff */
[----:B------:R-:W-:Y:S01]  /*9c40*/  FADD.FTZ R172, R172, R223 ;  /* 0x000000dfacac7221 */ /* 0x000fe20000010000 */
[----:B------:R-:W-:-:S03]  /*9c50*/  WARPGROUP.ARRIVE ;  /* 0x00000000000079c5 */ /* 0x000fc60000000000 */
[----:B------:R-:W-:-:S10]  /*9c60*/  FADD.FTZ R177, R177, R172 ;  /* 0x000000acb1b17221 */ /* 0x000fd40000010000 */
[----:B------:R-:W-:Y:S01]  /*9c70*/  HGMMA.64x256x16.F32.BF16 R24, R152, gdesc[UR8].tnspB, R24, gsb0 ;  /* 0x43e0000898187df0 */ /* 0x000fe20008001818 */
[----:B------:R-:W-:Y:S01]  /*9c80*/  UIADD3 UR10, UR6, 0x200, URZ ;  /* 0x00000200060a7890 */ /* 0x000fe2000fffe03f */
        /* <DEDUP_REMOVED lines=11> */
[----:B------:R-:W-:-:S09]  /*9d40*/  FADD.FTZ R185, R185, R180 ;  /* 0x000000b4b9b97221 */ /* 0x000fd20000010000 */
[----:B------:R-:W-:Y:S01]  /*9d50*/  HGMMA.64x256x16.F32.BF16 R24, R152, gdesc[UR8].tnspB, R24, gsb0 ;  /* 0x43e0000898187df0 */ /* 0x000fe20008001818 */
[----:B------:R-:W-:Y:S01]  /*9d60*/  UMOV UR10, UR6 ;  /* 0x00000006000a7c82 */ /* 0x000fe20008000000 */
[----:B------:R-:W-:Y:S01]  /*9d70*/  UMOV UR11, 0x40000040 ;  /* 0x40000040000b7882 */ /* 0x000fe20000000000 */
[----:B------:R-:W-:Y:S02]  /*9d80*/  WARPGROUP.DEPBAR.LE gsb0, 0x0 ;  /* 0x00008000000079c5 */ /* 0x000fe40000010000 */
[----:B------:R-:W-:Y:S01]  /*9d90*/  F2FP.BF16.F32.PACK_AB R152, R191, R186 ;  /* 0x000000babf98723e */ /* 0x000fe200000010ff */
[----:B------:R-:W-:Y:S01]  /*9da0*/  FADD.FTZ R186, R186, R185 ;  /* 0x000000b9baba7221 */ /* 0x000fe20000010000 */
[----:B0-----:R-:W-:Y:S02]  /*9db0*/  F2FP.BF16.F32.PACK_AB R154, R193, R188 ;  /* 0x000000bcc19a723e */ /* 0x001fe400000010ff */
[----:B--2---:R-:W-:Y:S01]  /*9dc0*/  F2FP.BF16.F32.PACK_AB R153, R201, R190 ;  /* 0x000000bec999723e */ /* 0x004fe200000010ff */
[----:B------:R-:W-:Y:S01]  /*9dd0*/  FADD.FTZ R191, R191, R186 ;  /* 0x000000babfbf7221 */ /* 0x000fe20000010000 */
[----:B---3--:R-:W-:-:S03]  /*9de0*/  F2FP.BF16.F32.PACK_AB R155, R217, R192 ;  /* 0x000000c0d99b723e */ /* 0x008fc600000010ff */
[----:B------:R-:W-:Y:S01]  /*9df0*/  FADD.FTZ R0, R188, R191 ;  /* 0x000000bfbc007221 */ /* 0x000fe20000010000 */
[----:B------:R-:W-:-:S03]  /*9e00*/  WARPGROUP.ARRIVE ;  /* 0x00000000000079c5 */ /* 0x000fc60000000000 */
[----:B------:R-:W-:-:S10]  /*9e10*/  FADD.FTZ R0, R193, R0 ;  /* 0x00000000c1007221 */ /* 0x000fd40000010000 */
[----:B------:R-:W-:Y:S03]  /*9e20*/  HGMMA.64x256x16.F32.BF16 R24, R152, gdesc[UR8].tnspB, R24, gsb0 ;  /* 0x43e0000898187df0 */ /* 0x000fe60008001818 */
[----:B------:R-:W-:Y:S02]  /*9e30*/  WARPGROUP.DEPBAR.LE gsb0, 0x0 ;  /* 0x00008000000079c5 */ /* 0x000fe40000010000 */
[----:B------:R-:W-:Y:S01]  /*9e40*/  FFMA.FTZ R153, R204, R12, R214 ;  /* 0x0000000ccc997223 */ /* 0x000fe200000100d6 */
[----:B------:R1:W-:Y:S01]  /*9e50*/  @!P1 SYNCS.ARRIVE.TRANS64.RED.A1T0 RZ, [R215+URZ], RZ ;  /* 0x000000ffd7ff99a7 */ /* 0x0003e2000810043f */
[----:B------:R-:W-:Y:S02]  /*9e60*/  IMAD.MOV.U32 R204, RZ, RZ, R21 ;  /* 0x000000ffffcc7224 */ /* 0x000fe400078e0015 */
[----:B------:R-:W-:-:S04]  /*9e70*/  FADD.FTZ R153, R216, R153 ;  /* 0x00000099d8997221 */ /* 0x000fc80000010000 */
        /* <DEDUP_REMOVED lines=20> */
[----:B------:R-:W-:Y:S01]  /*9fc0*/  FADD.FTZ R12, R192, R201 ;  /* 0x000000c9c00c7221 */ /* 0x000fe20000010000 */
[----:B------:R-:W-:-:S03]  /*9fd0*/  IMAD.MOV.U32 R201, RZ, RZ, R13 ;  /* 0x000000ffffc97224 */ /* 0x000fc600078e000d */
[----:B------:R-:W-:Y:S01]  /*9fe0*/  FADD.FTZ R12, R217, R12 ;  /* 0x0000000cd90c7221 */ /* 0x000fe20000010000 */
[----:B-1----:R-:W-:Y:S06]  /*9ff0*/  @P2 BRA `(.L_x_4165) ;  /* 0xffffffd400c02947 */ /* 0x002fec000383ffff */
.L_x_4156:
[----:B------:R-:W1:Y:S01]  /*a000*/  SHFL.BFLY PT, R5, R12, 0x2, 0x1f ;  /* 0x0c401f000c057f89 */ /* 0x000e6200000e0000 */
[----:B------:R-:W-:Y:S01]  /*a010*/  UIADD3 UR36, UR36, 0x1, URZ ;  /* 0x0000000124247890 */ /* 0x000fe2000fffe03f */
[----:B------:R2:W-:Y:S06]  /*a020*/  BAR.ARV R156, 0x100 ;  /* 0x0004009c0000751d */ /* 0x0005ec0000002000 */
[----:B------:R-:W-:Y:S02]  /*a030*/  UISETP.NE.AND UP0, UPT, UR36, 0x2, UPT ;  /* 0x000000022400788c */ /* 0x000fe4000bf05270 */
[----:B------:R-:W-:Y:S06]  /*a040*/  BAR.ARV 0x8, 0x120 ;  /* 0x0204800000007b1d */ /* 0x000fec0000002000 */
[----:B------:R-:W-:Y:S01]  /*a050*/  USEL UR4, URZ, 0x1, UP0 ;  /* 0x000000013f047887 */ /* 0x000fe20008000000 */
[----:B------:R-:W-:Y:S01]  /*a060*/  PLOP3.LUT P0, PT, PT, PT, PT, 0x8, 0x0 ;  /* 0x000000000000781c */ /* 0x000fe20003f0e170 */
[----:B------:R-:W3:Y:S01]  /*a070*/  SHFL.BFLY PT, R3, R0, 0x2, 0x1f ;  /* 0x0c401f0000037f89 */ /* 0x000ee200000e0000 */
[----:B------:R-:W-:Y:S01]  /*a080*/  VIADD R219, R219, 0x1 ;  /* 0x00000001dbdb7836 */ /* 0x000fe20000000000 */
[----:B------:R-:W-:Y:S01]  /*a090*/  USEL UR36, UR36, URZ, UP0 ;  /* 0x0000003f24247287 */ /* 0x000fe20008000000 */
[----:B-1----:R-:W-:Y:S01]  /*a0a0*/  FADD.FTZ R5, R5, R12 ;  /* 0x0000000c05057221 */ /* 0x002fe20000010000 */
[----:B------:R-:W-:-:S04]  /*a0b0*/  ULOP3.LUT UR37, UR37, UR4, URZ, 0x3c, !UPT ;  /* 0x0000000425257292 */ /* 0x000fc8000f8e3c3f */
[----:B------:R-:W1:Y:S01]  /*a0c0*/  SHFL.BFLY PT, R4, R5, 0x1, 0x1f ;  /* 0x0c201f0005047f89 */ /* 0x000e6200000e0000 */
[----:B---3--:R-:W-:Y:S01]  /*a0d0*/  FADD.FTZ R3, R3, R0 ;  /* 0x0000000003037221 */ /* 0x008fe20000010000 */
[----:B------:R-:W-:-:S04]  /*a0e0*/  IMAD.MOV.U32 R0, RZ, RZ, RZ ;  /* 0x000000ffff007224 */ /* 0x000fc800078e00ff */
[----:B------:R-:W3:Y:S01]  /*a0f0*/  SHFL.BFLY PT, R2, R3, 0x1, 0x1f ;  /* 0x0c201f0003027f89 */ /* 0x000ee200000e0000 */
[----:B-1----:R-:W-:-:S05]  /*a100*/  FADD.FTZ R6, R5, R4 ;  /* 0x0000000405067221 */ /* 0x002fca0000010000 */
[----:B------:R-:W-:-:S13]  /*a110*/  FSETP.NE.FTZ.AND P2, PT, R6, RZ, PT ;  /* 0x000000ff0600720b */ /* 0x000fda0003f55000 */
[----:B------:R-:W1:Y:S01]  /*a120*/  @P2 MUFU.RCP R0, R6 ;  /* 0x0000000600002308 */ /* 0x000e620000001000 */
[----:B------:R-:W-:Y:S01]  /*a130*/  @P2 FMUL.FTZ R11, R20, 0.69314718246459960938 ;  /* 0x3f317218140b2820 */ /* 0x000fe20000410000 */
[----:B---3--:R-:W-:Y:S01]  /*a140*/  FADD.FTZ R7, R3, R2 ;  /* 0x0000000203077221 */ /* 0x008fe20000010000 */
[----:B------:R-:W-:Y:S02]  /*a150*/  IMAD.MOV.U32 R2, RZ, RZ, RZ ;  /* 0x000000ffff027224 */ /* 0x000fe400078e00ff */
[----:B------:R-:W-:Y:S02]  /*a160*/  IMAD.MOV.U32 R3, RZ, RZ, -0x800000 ;  /* 0xff800000ff037424 */ /* 0x000fe400078e00ff */
[----:B------:R-:W-:Y:S01]  /*a170*/  FSETP.NE.FTZ.AND P1, PT, R7, RZ, PT ;  /* 0x000000ff0700720b */ /* 0x000fe20003f35000 */
[----:B------:R-:W3:Y:S01]  /*a180*/  @P2 MUFU.LG2 R6, R6 ;  /* 0x0000000600062308 */ /* 0x000ee20000000c00 */
[-C--:B-1----:R-:W-:Y:S01]  /*a190*/  FMUL.FTZ R9, R75, R0.reuse ;  /* 0x000000004b097220 */ /* 0x082fe20000410000 */
[-C--:B------:R-:W-:Y:S01]  /*a1a0*/  FMUL.FTZ R8, R83, R0.reuse ;  /* 0x0000000053087220 */ /* 0x080fe20000410000 */
[----:B------:R-:W-:-:S09]  /*a1b0*/  FMUL.FTZ R12, R27, R0 ;  /* 0x000000001b0c7220 */ /* 0x000fd20000410000 */
[----:B------:R-:W1:Y:S01]  /*a1c0*/  @P1 MUFU.LG2 R5, R7 ;  /* 0x0000000700051308 */ /* 0x000e620000000c00 */
[----:B------:R-:W-:Y:S01]  /*a1d0*/  @P1 FMUL.FTZ R4, R20, 0.69314718246459960938 ;  /* 0x3f31721814041820 */ /* 0x000fe20000410000 */
[-C--:B------:R-:W-:Y:S01]  /*a1e0*/  FMUL.FTZ R161, R35, R0.reuse ;  /* 0x0000000023a17220 */ /* 0x080fe20000410000 */
[-C--:B------:R-:W-:Y:S01]  /*a1f0*/  FMUL.FTZ R159, R43, R0.reuse ;  /* 0x000000002b9f7220 */ /* 0x080fe20000410000 */
[-C--:B------:R-:W-:Y:S01]  /*a200*/  FMUL.FTZ R157, R51, R0.reuse ;  /* 0x00000000339d7220 */ /* 0x080fe20000410000 */
[----:B---3--:R-:W-:Y:S01]  /*a210*/  @P2 FMUL.FTZ R6, R6, 0.69314718246459960938 ;  /* 0x3f31721806062820 */ /* 0x008fe20000410000 */
[-C--:B------:R-:W-:Y:S01]  /*a220*/  FMUL.FTZ R155, R59, R0.reuse ;  /* 0x000000003b9b7220 */ /* 0x080fe20000410000 */
[-C--:B------:R-:W-:Y:S01]  /*a230*/  FMUL.FTZ R153, R67, R0.reuse ;  /* 0x0000000043997220 */ /* 0x080fe20000410000 */
[----:B------:R-:W3:Y:S01]  /*a240*/  @P1 MUFU.RCP R2, R7 ;  /* 0x0000000700021308 */ /* 0x000ee20000001000 */
        /* <DEDUP_REMOVED lines=14> */
[-C--:B--2---:R-:W-:Y:S01]  /*a330*/  FMUL.FTZ R156, R55, R0.reuse ;  /* 0x00000000379c7220 */ /* 0x084fe20000410000 */
        /* <DEDUP_REMOVED lines=109> */
.L_x_4134:
[----:B------:R-:W1:Y:S01]  /*aa10*/  S2R R4, SR_CgaCtaId ;  /* 0x0000000000047919 */ /* 0x000e620000008800 */
[----:B------:R-:W-:Y:S01]  /*aa20*/  MOV R151, 0x400 ;  /* 0x0000040000977802 */ /* 0x000fe20000000f00 */
[----:B------:R-:W-:Y:S01]  /*aa30*/  BSSY B0, `(.L_x_4166) ;  /* 0x00002b7000007945 */ /* 0x000fe20003800000 */
[----:B------:R-:W-:Y:S02]  /*aa40*/  BAR.SYNC.DEFER_BLOCKING 0x5, 0x120 ;  /* 0x0144800000007b1d */ /* 0x000fe40000010000 */
[----:B-1----:R-:W-:-:S05]  /*aa50*/  LEA R151, R4, R151, 0x18 ;  /* 0x0000009704977211 */ /* 0x002fca00078ec0ff */
[----:B------:R-:W1:Y:S02]  /*aa60*/  LDS.128 R4, [R151+0x324d0] ;  /* 0x0324d00097047984 */ /* 0x000e640000000c00 */
[----:B-1----:R-:W-:Y:S02]  /*aa70*/  R2UR UR61, R5 ;  /* 0x00000000053d72ca */ /* 0x002fe400000e0000 */
[----:B------:R-:W-:Y:S01]  /*aa80*/  R2UR UR5, R6 ;  /* 0x00000000060572ca */ /* 0x000fe200000e0000 */
[----:B------:R-:W-:Y:S06]  /*aa90*/  BAR.ARV 0x4, 0x120 ;  /* 0x0104800000007b1d */ /* 0x000fec0000002000 */
[----:B------:R-:W-:Y:S08]  /*aaa0*/  @P0 BRA `(.L_x_4167) ;  /* 0x0000001c00980947 */ /* 0x000ff00003800000 */
[----:B------:R-:W1:Y:S01]  /*aab0*/  S2R R6, SR_SWINHI ;  /* 0x0000000000067919 */ /* 0x000e620000002f00 */
[----:B------:R-:W-:Y:S01]  /*aac0*/  F2FP.BF16.F32.PACK_AB R24, R25, R24 ;  /* 0x000000181918723e */ /* 0x000fe200000010ff */
[----:B------:R-:W-:Y:S01]  /*aad0*/  ULDC.64 UR6, c[0x0][0xce0] ;  /* 0x0003380000067ab9 */ /* 0x000fe20000000a00 */
[----:B------:R-:W-:Y:S01]  /*aae0*/  F2FP.BF16.F32.PACK_AB R25, R12, R26 ;  /* 0x0000001a0c19723e */ /* 0x000fe200000010ff */
[----:B------:R-:W-:Y:S01]  /*aaf0*/  ULDC.64 UR8, c[0x0][0x208] ;  /* 0x0000820000087ab9 */ /* 0x000fe20000000a00 */
        /* <DEDUP_REMOVED lines=14> */
[----:B------:R-:W-:Y:S02]  /*abe0*/  MOV R4, R151 ;  /* 0x0000009700047202 */ /* 0x000fe40000000f00 */
[----:B-1----:R-:W-:-:S02]  /*abf0*/  MOV R5, R6 ;  /* 0x0000000600057202 */ /* 0x002fc40000000f00 */
[----:B------:R-:W-:Y:S02]  /*ac00*/  F2FP.BF16.F32.PACK_AB R51, R156, R51 ;  /* 0x000000339c33723e */ /* 0x000fe400000010ff */
[----:B------:R-:W-:Y:S01]  /*ac10*/  F2FP.BF16.F32.PACK_AB R57, R155, R58 ;  /* 0x0000003a9b39723e */ /* 0x000fe200000010ff */
[----:B------:R-:W-:Y:S01]  /*ac20*/  IMAD.WIDE R102, R231, 0x2, R4 ;  /* 0x00000002e7667825 */ /* 0x000fe200078e0204 */
[----:B------:R-:W-:Y:S02]  /*ac30*/  F2FP.BF16.F32.PACK_AB R64, R65, R64 ;  /* 0x000000404140723e */ /* 0x000fe400000010ff */
[----:B------:R-:W-:Y:S02]  /*ac40*/  F2FP.BF16.F32.PACK_AB R58, R61, R60 ;  /* 0x0000003c3d3a723e */ /* 0x000fe400000010ff */
[C---:B------:R-:W-:Y:S02]  /*ac50*/  IADD3 R179, P5, R102.reuse, 0x4040, RZ ;  /* 0x0000404066b37810 */ /* 0x040fe40007fbe0ff */
        /* <DEDUP_REMOVED lines=10> */
[----:B------:R-:W-:Y:S01]  /*ad00*/  IMAD.X R17, RZ, RZ, R103, P0 ;  /* 0x000000ffff117224 */ /* 0x000fe200000e0667 */
[----:B------:R-:W-:-:S02]  /*ad10*/  LOP3.LUT R11, R102, 0x380, RZ, 0xc0, !PT ;  /* 0x00000380660b7812 */ /* 0x000fc400078ec0ff */
[C---:B0-----:R-:W-:Y:S02]  /*ad20*/  IADD3 R175, P3, R102.reuse, 0x4000, RZ ;  /* 0x0000400066af7810 */ /* 0x041fe40007f7e0ff */
[C---:B------:R-:W-:Y:S02]  /*ad30*/  IADD3 R177, P6, R102.reuse, 0x4020, RZ ;  /* 0x0000402066b17810 */ /* 0x040fe40007fde0ff */
[----:B------:R-:W-:Y:S01]  /*ad40*/  IADD3 R183, P1, R102, 0x8000, RZ ;  /* 0x0000800066b77810 */ /* 0x000fe20007f3e0ff */
[--C-:B------:R-:W-:Y:S01]  /*ad50*/  IMAD.X R21, RZ, RZ, R103.reuse, P3 ;  /* 0x000000ffff157224 */ /* 0x100fe200018e0667 */
[----:B------:R-:W-:Y:S01]  /*ad60*/  LOP3.LUT R14, R169, 0x380, RZ, 0xc0, !PT ;  /* 0x00000380a90e7812 */ /* 0x000fe200078ec0ff */
[--C-:B------:R-:W-:Y:S01]  /*ad70*/  IMAD.X R23, RZ, RZ, R103.reuse, P6 ;  /* 0x000000ffff177224 */ /* 0x100fe200030e0667 */
[----:B------:R-:W-:Y:S01]  /*ad80*/  LOP3.LUT R12, R6, 0x380, RZ, 0xc0, !PT ;  /* 0x00000380060c7812 */ /* 0x000fe200078ec0ff */
[----:B------:R-:W-:Y:S01]  /*ad90*/  IMAD.X R47, RZ, RZ, R103, P1 ;  /* 0x000000ffff2f7224 */ /* 0x000fe200008e0667 */
[----:B------:R-:W-:-:S02]  /*ada0*/  LOP3.LUT R16, R171, 0x380, RZ, 0xc0, !PT ;  /* 0x00000380ab107812 */ /* 0x000fc400078ec0ff */
[----:B------:R-:W-:Y:S02]  /*adb0*/  LOP3.LUT R98, R167, 0x380, RZ, 0xc0, !PT ;  /* 0x00000380a7627812 */ /* 0x000fe400078ec0ff */
[----:B------:R-:W-:Y:S02]  /*adc0*/  LOP3.LUT R18, R173, 0x380, RZ, 0xc0, !PT ;  /* 0x00000380ad127812 */ /* 0x000fe400078ec0ff */
[----:B------:R-:W-:Y:S02]  /*add0*/  SHF.R.U64 R11, R11, 0x3, RZ ;  /* 0x000000030b0b7819 */ /* 0x000fe400000012ff */
[----:B------:R-:W-:Y:S02]  /*ade0*/  LOP3.LUT R20, R175, 0x380, RZ, 0xc0, !PT ;  /* 0x00000380af147812 */ /* 0x000fe400078ec0ff */
[----:B------:R-:W-:Y:S02]  /*adf0*/  IADD3 R185, P0, R102, 0x8020, RZ ;  /* 0x0000802066b97810 */ /* 0x000fe40007f1e0ff */
[----:B------:R-:W-:-:S02]  /*ae00*/  IADD3.X R19, RZ, R103, RZ, P4, !PT ;  /* 0x00000067ff137210 */ /* 0x000fc400027fe4ff */
[----:B------:R-:W-:Y:S01]  /*ae10*/  SHF.R.U64 R14, R14, 0x3, RZ ;  /* 0x000000030e0e7819 */ /* 0x000fe200000012ff */
[--C-:B------:R-:W-:Y:S01]  /*ae20*/  IMAD.X R55, RZ, RZ, R103.reuse, P0 ;  /* 0x000000ffff377224 */ /* 0x100fe200000e0667 */
[----:B------:R-:W-:Y:S02]  /*ae30*/  LOP3.LUT R22, R177, 0x380, RZ, 0xc0, !PT ;  /* 0x00000380b1167812 */ /* 0x000fe400078ec0ff */
[----:B------:R-:W-:Y:S02]  /*ae40*/  SHF.R.U64 R29, R12, 0x3, RZ ;  /* 0x000000030c1d7819 */ /* 0x000fe400000012ff */
[----:B------:R-:W-:Y:S02]  /*ae50*/  IADD3 R187, P4, R102, 0x8040, RZ ;  /* 0x0000804066bb7810 */ /* 0x000fe40007f9e0ff */
[----:B------:R-:W-:Y:S02]  /*ae60*/  SHF.R.U64 R16, R16, 0x3, RZ ;  /* 0x0000000310107819 */ /* 0x000fe400000012ff */
[----:B------:R-:W-:Y:S01]  /*ae70*/  LOP3.LUT R30, R179, 0x380, RZ, 0xc0, !PT ;  /* 0x00000380b31e7812 */ /* 0x000fe200078ec0ff */
[----:B------:R-:W-:Y:S01]  /*ae80*/  IMAD.X R63, RZ, RZ, R103, P4 ;  /* 0x000000ffff3f7224 */ /* 0x000fe200020e0667 */
[----:B------:R-:W-:-:S02]  /*ae90*/  SHF.R.U64 R12, R98, 0x3, RZ ;  /* 0x00000003620c7819 */ /* 0x000fc400000012ff */
[C---:B------:R-:W-:Y:S02]  /*aea0*/  IADD3 R189, P3, R102.reuse, 0x8060, RZ ;  /* 0x0000806066bd7810 */ /* 0x040fe40007f7e0ff */
[C---:B------:R-:W-:Y:S02]  /*aeb0*/  IADD3 R191, P6, R102.reuse, 0xc000, RZ ;  /* 0x0000c00066bf7810 */ /* 0x040fe40007fde0ff */
[----:B------:R-:W-:Y:S01]  /*aec0*/  IADD3 R166, P1, R102, 0xc060, RZ ;  /* 0x0000c06066a67810 */ /* 0x000fe20007f3e0ff */
[--C-:B------:R-:W-:Y:S01]  /*aed0*/  IMAD.X R71, RZ, RZ, R103.reuse, P3 ;  /* 0x000000ffff477224 */ /* 0x100fe200018e0667 */
[----:B------:R-:W-:Y:S01]  /*aee0*/  SHF.R.U64 R18, R18, 0x3, RZ ;  /* 0x0000000312127819 */ /* 0x000fe200000012ff */
[--C-:B------:R-:W-:Y:S01]  /*aef0*/  IMAD.X R95, RZ, RZ, R103.reuse, P6 ;  /* 0x000000ffff5f7224 */ /* 0x100fe200030e0667 */
[----:B------:R-:W-:Y:S02]  /*af00*/  LOP3.LUT R38, R181, 0x380, RZ, 0xc0, !PT ;  /* 0x00000380b5267812 */ /* 0x000fe400078ec0ff */
[----:B------:R-:W-:Y:S01]  /*af10*/  LOP3.LUT R102, R11, R102, RZ, 0x3c, !PT ;  /* 0x000000660b667212 */ /* 0x000fe200078e3cff */
[----:B------:R-:W-:Y:S01]  /*af20*/  IMAD.X R11, RZ, RZ, R103, P2 ;  /* 0x000000ffff0b7224 */ /* 0x000fe200010e0667 */
        /* <DEDUP_REMOVED lines=8> */
[----:B------:R-:W-:Y:S02]  /*afb0*/  LOP3.LUT R10, R12, R167, RZ, 0x3c, !PT ;  /* 0x000000a70c0a7212 */ /* 0x000fe400078e3cff */
[----:B------:R-:W-:Y:S02]  /*afc0*/  LOP3.LUT R18, R18, R173, RZ, 0x3c, !PT ;  /* 0x000000ad12127212 */ /* 0x000fe400078e3cff */
[----:B------:R-:W-:Y:S02]  /*afd0*/  SHF.R.U64 R38, R38, 0x3, RZ ;  /* 0x0000000326267819 */ /* 0x000fe400000012ff */
[----:B------:R-:W-:Y:S02]  /*afe0*/  LOP3.LUT R70, R189, 0x380, RZ, 0xc0, !PT ;  /* 0x00000380bd467812 */ /* 0x000fe400078ec0ff */
[----:B------:R-:W-:-:S02]  /*aff0*/  LOP3.LUT R20, R20, R175, RZ, 0x3c, !PT ;  /* 0x000000af14147212 */ /* 0x000fc400078e3cff */
[----:B------:R-:W-:Y:S02]  /*b000*/  SHF.R.U64 R46, R46, 0x3, RZ ;  /* 0x000000032e2e7819 */ /* 0x000fe400000012ff */
[----:B------:R-:W-:Y:S02]  /*b010*/  LOP3.LUT R94, R191, 0x380, RZ, 0xc0, !PT ;  /* 0x00000380bf5e7812 */ /* 0x000fe400078ec0ff */
[----:B------:R-:W-:Y:S01]  /*b020*/  MOV R102, R102 ;  /* 0x0000006600667202 */ /* 0x000fe20000000f00 */
[----:B------:R-:W-:Y:S01]  /*b030*/  BAR.SYNC.DEFER_BLOCKING 0x1, 0x100 ;  /* 0x0044000000007b1d */ /* 0x000fe20000010000 */
[----:B------:R-:W-:Y:S02]  /*b040*/  LOP3.LUT R22, R22, R177, RZ, 0x3c, !PT ;  /* 0x000000b116167212 */ /* 0x000fe400078e3cff */
[----:B------:R-:W-:Y:S02]  /*b050*/  SHF.R.U64 R54, R54, 0x3, RZ ;  /* 0x0000000336367819 */ /* 0x000fe400000012ff */
[----:B------:R-:W-:-:S02]  /*b060*/  MOV R15, R14 ;  /* 0x0000000e000f7202 */ /* 0x000fc40000000f00 */
[----:B------:R-:W-:Y:S02]  /*b070*/  IADD3.X R13, RZ, R103, RZ, P1, !PT ;  /* 0x00000067ff0d7210 */ /* 0x000fe40000ffe4ff */
[----:B------:R-:W-:Y:S02]  /*b080*/  LOP3.LUT R30, R30, R179, RZ, 0x3c, !PT ;  /* 0x000000b31e1e7212 */ /* 0x000fe400078e3cff */
[----:B------:R-:W-:Y:S02]  /*b090*/  SHF.R.U64 R62, R62, 0x3, RZ ;  /* 0x000000033e3e7819 */ /* 0x000fe400000012ff */
[----:B------:R-:W-:Y:S02]  /*b0a0*/  LOP3.LUT R98, R29, R6, RZ, 0x3c, !PT ;  /* 0x000000061d627212 */ /* 0x000fe400078e3cff */
[----:B------:R-:W-:Y:S02]  /*b0b0*/  MOV R16, R16 ;  /* 0x0000001000107202 */ /* 0x000fe40000000f00 */
[----:B------:R-:W-:-:S02]  /*b0c0*/  LOP3.LUT R38, R38, R181, RZ, 0x3c, !PT ;  /* 0x000000b526267212 */ /* 0x000fc400078e3cff */
[----:B------:R-:W-:Y:S02]  /*b0d0*/  SHF.R.U64 R70, R70, 0x3, RZ ;  /* 0x0000000346467819 */ /* 0x000fe400000012ff */
[----:B------:R-:W-:Y:S02]  /*b0e0*/  LOP3.LUT R103, R166, 0x380, RZ, 0xc0, !PT ;  /* 0x00000380a6677812 */ /* 0x000fe400078ec0ff */
[----:B------:R-:W-:Y:S01]  /*b0f0*/  MOV R18, R18 ;  /* 0x0000001200127202 */ /* 0x000fe20000000f00 */
[----:B------:R-:W-:Y:S01]  /*b100*/  STSM.16.M88.4 [R102], R24 ;  /* 0x0000001866007844 */ /* 0x000fe20000000200 */
[----:B------:R-:W-:Y:S02]  /*b110*/  MOV R6, R10 ;  /* 0x0000000a00067202 */ /* 0x000fe40000000f00 */
[----:B------:R-:W-:Y:S01]  /*b120*/  LOP3.LUT R46, R46, R183, RZ, 0x3c, !PT ;  /* 0x000000b72e2e7212 */ /* 0x000fe200078e3cff */
[----:B------:R-:W0:Y:S01]  /*b130*/  LDC.64 R10, c[0x0][0xcd8] ;  /* 0x00033600ff0a7b82 */ /* 0x000e220000000a00 */
[----:B------:R-:W-:Y:S01]  /*b140*/  SHF.R.U64 R94, R94, 0x3, RZ ;  /* 0x000000035e5e7819 */ /* 0x000fe200000012ff */
[----:B------:R-:W-:Y:S01]  /*b150*/  STSM.16.M88.4 [R15], R32 ;  /* 0x000000200f007844 */ /* 0x000fe20000000200 */
[----:B------:R-:W-:-:S02]  /*b160*/  MOV R20, R20 ;  /* 0x0000001400147202 */ /* 0x000fc40000000f00 */
[----:B------:R-:W-:Y:S01]  /*b170*/  F2FP.BF16.F32.PACK_AB R59, R154, R59 ;  /* 0x0000003b9a3b723e */ /* 0x000fe200000010ff */
[----:B------:R1:W-:Y:S01]  /*b180*/  STSM.16.M88.4 [R16], R40 ;  /* 0x0000002810007844 */ /* 0x0003e20000000200 */
[----:B------:R-:W-:Y:S02]  /*b190*/  F2FP.BF16.F32.PACK_AB R65, R153, R66 ;  /* 0x000000429941723e */ /* 0x000fe400000010ff */
[----:B------:R-:W-:Y:S01]  /*b1a0*/  F2FP.BF16.F32.PACK_AB R72, R73, R72 ;  /* 0x000000484948723e */ /* 0x000fe200000010ff */
[----:B------:R2:W-:Y:S01]  /*b1b0*/  STSM.16.M88.4 [R18], R48 ;  /* 0x0000003012007844 */ /* 0x0005e20000000200 */
[----:B------:R-:W-:Y:S02]  /*b1c0*/  LOP3.LUT R54, R54, R185, RZ, 0x3c, !PT ;  /* 0x000000b936367212 */ /* 0x000fe400078e3cff */
[----:B------:R-:W-:Y:S01]  /*b1d0*/  MOV R22, R22 ;  /* 0x0000001600167202 */ /* 0x000fe20000000f00 */
[----:B------:R2:W-:Y:S01]  /*b1e0*/  STSM.16.M88.4 [R20], R56 ;  /* 0x0000003814007844 */ /* 0x0005e20000000200 */
[----:B------:R-:W-:-:S02]  /*b1f0*/  F2FP.BF16.F32.PACK_AB R66, R69, R68 ;  /* 0x000000444542723e */ /* 0x000fc400000010ff */
[----:B------:R-:W-:Y:S02]  /*b200*/  F2FP.BF16.F32.PACK_AB R67, R152, R67 ;  /* 0x000000439843723e */ /* 0x000fe400000010ff */
[----:B------:R-:W-:Y:S01]  /*b210*/  F2FP.BF16.F32.PACK_AB R73, R9, R74 ;  /* 0x0000004a0949723e */ /* 0x000fe200000010ff */
[----:B------:R-:W-:Y:S01]  /*b220*/  IMAD.SHL.U32 R9, R207, 0x4, RZ ;  /* 0x00000004cf097824 */ /* 0x000fe200078e00ff */
[----:B------:R-:W-:Y:S01]  /*b230*/  F2FP.BF16.F32.PACK_AB R80, R81, R80 ;  /* 0x000000505150723e */ /* 0x000fe200000010ff */
[----:B------:R2:W-:Y:S01]  /*b240*/  STSM.16.M88.4 [R22], R64 ;  /* 0x0000004016007844 */ /* 0x0005e20000000200 */
[----:B------:R-:W-:Y:S02]  /*b250*/  LOP3.LUT R62, R62, R187, RZ, 0x3c, !PT ;  /* 0x000000bb3e3e7212 */ /* 0x000fe400078e3cff */
[----:B------:R-:W-:Y:S02]  /*b260*/  MOV R30, R30 ;  /* 0x0000001e001e7202 */ /* 0x000fe40000000f00 */
[----:B------:R-:W-:-:S02]  /*b270*/  F2FP.BF16.F32.PACK_AB R74, R77, R76 ;  /* 0x0000004c4d4a723e */ /* 0x000fc400000010ff */
[----:B------:R-:W-:Y:S02]  /*b280*/  F2FP.BF16.F32.PACK_AB R75, R79, R75 ;  /* 0x0000004b4f4b723e */ /* 0x000fe400000010ff */
[----:B------:R-:W-:Y:S02]  /*b290*/  F2FP.BF16.F32.PACK_AB R81, R8, R82 ;  /* 0x000000520851723e */ /* 0x000fe400000010ff */
[----:B------:R-:W-:Y:S01]  /*b2a0*/  LOP3.LUT R70, R70, R189, RZ, 0x3c, !PT ;  /* 0x000000bd46467212 */ /* 0x000fe200078e3cff */
[----:B------:R2:W-:Y:S01]  /*b2b0*/  STSM.16.M88.4 [R30], R72 ;  /* 0x000000481e007844 */ /* 0x0005e20000000200 */
[----:B------:R-:W-:Y:S02]  /*b2c0*/  SHF.R.U64 R103, R103, 0x3, RZ ;  /* 0x0000000367677819 */ /* 0x000fe400000012ff */
[----:B------:R-:W-:Y:S02]  /*b2d0*/  MOV R38, R38 ;  /* 0x0000002600267202 */ /* 0x000fe40000000f00 */
[----:B------:R-:W-:-:S02]  /*b2e0*/  F2FP.BF16.F32.PACK_AB R82, R85, R84 ;  /* 0x000000545552723e */ /* 0x000fc400000010ff */
[----:B------:R-:W-:Y:S02]  /*b2f0*/  F2FP.BF16.F32.PACK_AB R83, R83, R86 ;  /* 0x000000565353723e */ /* 0x000fe400000010ff */
[----:B------:R-:W-:Y:S02]  /*b300*/  LOP3.LUT R94, R94, R191, RZ, 0x3c, !PT ;  /* 0x000000bf5e5e7212 */ /* 0x000fe400078e3cff */
        /* <DEDUP_REMOVED lines=44> */
[----:B------:R-:W-:Y:S01]  /*b5d0*/  MOV R12, R12 ;  /* 0x0000000c000c7202 */ /* 0x000fe20000000f00 */
[----:B------:R2:W-:Y:S01]  /*b5e0*/  STSM.16.M88.4 [R6], R136 ;  /* 0x0000008806007844 */ /* 0x0005e20000000200 */
[----:B------:R-:W-:Y:S02]  /*b5f0*/  F2FP.BF16.F32.PACK_AB R146, R149, R148 ;  /* 0x000000949592723e */ /* 0x000fe400000010ff */
[----:B------:R-:W-:Y:S02]  /*b600*/  F2FP.BF16.F32.PACK_AB R147, R0, R150 ;  /* 0x000000960093723e */ /* 0x000fe400000010ff */
[----:B------:R-:W-:-:S02]  /*b610*/  ISETP.NE.U32.AND P2, PT, RZ, UR6, PT ;  /* 0x00000006ff007c0c */ /* 0x000fc4000bf45070 */
[----:B0-----:R-:W-:Y:S01]  /*b620*/  ISETP.NE.U32.AND P3, PT, R10, RZ, PT ;  /* 0x000000ff0a00720c */ /* 0x001fe20003f65070 */
[----:B------:R2:W-:Y:S01]  /*b630*/  STSM.16.M88.4 [R12], R144 ;  /* 0x000000900c007844 */ /* 0x0005e20000000200 */
[----:B------:R-:W-:Y:S01]  /*b640*/  BAR.SYNC.DEFER_BLOCKING 0x1, 0x100 ;  /* 0x0044000000007b1d */ /* 0x000fe20000010000 */
[----:B------:R-:W-:Y:S02]  /*b650*/  ISETP.NE.AND.EX P2, PT, RZ, UR7, PT, P2 ;  /* 0x00000007ff007c0c */ /* 0x000fe4000bf45320 */
[----:B-1----:R-:W-:Y:S02]  /*b660*/  SHF.L.U64.HI R16, R207, 0x2, R208 ;  /* 0x00000002cf107819 */ /* 0x002fe400000102d0 */
[----:B------:R-:W-:Y:S02]  /*b670*/  IADD3 R10, P0, R9, R10, RZ ;  /* 0x0000000a090a7210 */ /* 0x000fe40007f1e0ff */
[----:B------:R-:W-:-:S03]  /*b680*/  ISETP.NE.AND.EX P3, PT, R11, RZ, PT, P3 ;  /* 0x000000ff0b00720c */ /* 0x000fc60003f65330 */
[----:B------:R-:W-:-:S04]  /*b690*/  IMAD.X R11, R16, 0x1, R11, P0 ;  /* 0x00000001100b7824 */ /* 0x000fc800000e060b */
[----:B------:R-:W-:-:S04]  /*b6a0*/  @P2 IADD3 R8, P0, R9, UR6, RZ ;  /* 0x0000000609082c10 */ /* 0x000fc8000ff1e0ff */
[----:B------:R-:W-:Y:S02]  /*b6b0*/  @P2 IADD3.X R9, R16, UR7, RZ, P0, !PT ;  /* 0x0000000710092c10 */ /* 0x000fe400087fe4ff */
[----:B------:R-:W3:Y:S04]  /*b6c0*/  @P3 LDG.E R0, desc[UR8][R10.64] ;  /* 0x000000080a003981 */ /* 0x000ee8000c1e1900 */
[----:B------:R-:W4:Y:S01]  /*b6d0*/  @P2 LDG.E R8, desc[UR8][R8.64] ;  /* 0x0000000808082981 */ /* 0x000f22000c1e1900 */
[----:B------:R-:W-:Y:S01]  /*b6e0*/  IMAD R13, R202, 0x40, R200 ;  /* 0x00000040ca0d7824 */ /* 0x000fe200078e02c8 */
[----:B------:R-:W-:Y:S01]  /*b6f0*/  UMOV UR4, URZ ;  /* 0x0000003f00047c82 */ /* 0x000fe20008000000 */
[----:B------:R-:W-:Y:S02]  /*b700*/  ULDC UR10, c[0x0][0xb88] ;  /* 0x0002e200000a7ab9 */ /* 0x000fe40000000800 */
[----:B------:R-:W-:-:S03]  /*b710*/  IMAD.WIDE R4, R13, 0x2, R4 ;  /* 0x000000020d047825 */ /* 0x000fc600078e0204 */
[C---:B------:R-:W-:Y:S02]  /*b720*/  IADD3 R17, P0, R4.reuse, 0x1000, RZ ;  /* 0x0000100004117810 */ /* 0x040fe40007f1e0ff */
[----:B------:R-:W-:Y:S02]  /*b730*/  IADD3 R13, P1, R4, 0x2000, RZ ;  /* 0x00002000040d7810 */ /* 0x000fe40007f3e0ff */
[----:B------:R-:W-:Y:S02]  /*b740*/  LOP3.LUT R16, R17, 0x380, RZ, 0xc0, !PT ;  /* 0x0000038011107812 */ /* 0x000fe400078ec0ff */
[----:B---3--:R-:W-:Y:S02]  /*b750*/  @P3 R2UR UR4, R0 ;  /* 0x00000000000432ca */ /* 0x008fe400000e0000 */
[----:B----4-:R-:W-:Y:S01]  /*b760*/  @P2 R2UR UR10, R8 ;  /* 0x00000000080a22ca */ /* 0x010fe200000e0000 */
[----:B--2---:R-:W-:-:S14]  /*b770*/  @P2 BRA `(.L_x_4168) ;  /* 0x00000000001c2947 */ /* 0x004fdc0003800000 */
[----:B------:R-:W-:Y:S05]  /*b780*/  @!P3 BRA `(.L_x_4168) ;  /* 0x000000000018b947 */ /* 0x000fea0003800000 */
[----:B------:R-:W-:Y:S02]  /*b790*/  ULDC.64 UR6, c[0x0][0x208] ;  /* 0x0000820000067ab9 */ /* 0x000fe40000000a00 */
[----:B------:R-:W2:Y:S04]  /*b7a0*/  LDG.E R6, desc[UR6][R10.64] ;  /* 0x000000060a067981 */ /* 0x000ea8000c1e1900 */
[----:B------:R-:W3:Y:S01]  /*b7b0*/  LDG.E R0, desc[UR6][R10.64+0x4] ;  /* 0x000004060a007981 */ /* 0x000ee2000c1e1900 */
[----:B--2---:R-:W-:Y:S02]  /*b7c0*/  R2UR UR6, R6 ;  /* 0x00000000060672ca */ /* 0x004fe400000e0000 */
[----:B---3--:R-:W-:-:S13]  /*b7d0*/  R2UR UR10, R0 ;  /* 0x00000000000a72ca */ /* 0x008fda00000e0000 */
[----:B------:R-:W-:-:S12]  /*b7e0*/  UIADD3 UR10, -UR6, UR10, URZ ;  /* 0x0000000a060a7290 */ /* 0x000fd8000fffe13f */
.L_x_4168:
[----:B------:R-:W-:Y:S01]  /*b7f0*/  R2UR UR16, R209 ;  /* 0x00000000d11072ca */ /* 0x000fe200000e0000 */
[----:B------:R-:W-:Y:S01]  /*b800*/  ULDC.64 UR12, c[0x0][0xc70] ;  /* 0x00031c00000c7ab9 */ /* 0x000fe20000000a00 */
[----:B------:R-:W-:Y:S01]  /*b810*/  USHF.R.S32.HI UR9, URZ, 0x1f, UR4 ;  /* 0x0000001f3f097899 */ /* 0x000fe20008011404 */
[----:B------:R-:W-:Y:S01]  /*b820*/  R2UR UR15, R218 ;  /* 0x00000000da0f72ca */ /* 0x000fe200000e0000 */
[----:B------:R-:W-:Y:S01]  /*b830*/  UMOV UR8, UR4 ;  /* 0x0000000400087c82 */ /* 0x000fe20008000000 */
[----:B------:R-:W-:Y:S01]  /*b840*/  IADD3 R11, P2, R4, 0x3000, RZ ;  /* 0x00003000040b7810 */ /* 0x000fe20007f5e0ff */
[----:B------:R-:W-:Y:S01]  /*b850*/  ULDC.64 UR18, c[0x0][0x208] ;  /* 0x0000820000127ab9 */ /* 0x000fe20000000a00 */
[----:B------:R-:W-:Y:S02]  /*b860*/  SEL R73, R207, RZ, !P3 ;  /* 0x000000ffcf497207 */ /* 0x000fe40005800000 */
[----:B------:R-:W-:Y:S02]  /*b870*/  SEL R208, R208, RZ, !P3 ;  /* 0x000000ffd0d07207 */ /* 0x000fe40005800000 */
[----:B------:R-:W-:-:S02]  /*b880*/  LOP3.LUT R10, R11, 0x380, RZ, 0xc0, !PT ;  /* 0x000003800b0a7812 */ /* 0x000fc400078ec0ff */
[----:B------:R-:W-:Y:S01]  /*b890*/  USHF.R.S32.HI UR14, URZ, 0x1f, UR16 ;  /* 0x0000001f3f0e7899 */ /* 0x000fe20008011410 */
[----:B------:R-:W-:Y:S01]  /*b8a0*/  LOP3.LUT R12, R13, 0x380, RZ, 0xc0, !PT ;  /* 0x000003800d0c7812 */ /* 0x000fe200078ec0ff */
[----:B------:R-:W-:Y:S01]  /*b8b0*/  UIMAD.WIDE.U32 UR6, UR16, UR12, UR8 ;  /* 0x0000000c100672a5 */ /* 0x000fe2000f8e0008 */
[----:B------:R-:W-:Y:S01]  /*b8c0*/  IMAD.U32 R15, RZ, RZ, UR15 ;  /* 0x0000000fff0f7e24 */ /* 0x000fe2000f8e00ff */
[----:B------:R-:W-:Y:S01]  /*b8d0*/  UIMAD UR11, UR14, UR12, URZ ;  /* 0x0000000c0e0b72a4 */ /* 0x000fe2000f8e023f */
[----:B------:R-:W-:Y:S02]  /*b8e0*/  SHF.R.U64 R10, R10, 0x3, RZ ;  /* 0x000000030a0a7819 */ /* 0x000fe400000012ff */
[----:B------:R-:W-:Y:S01]  /*b8f0*/  IMAD R15, R15, 0x80, R206 ;  /* 0x000000800f0f7824 */ /* 0x000fe200078e02ce */
[----:B------:R-:W-:Y:S01]  /*b900*/  UIMAD UR8, UR16, UR13, UR11 ;  /* 0x0000000d100872a4 */ /* 0x000fe2000f8e020b */
[----:B------:R-:W-:Y:S01]  /*b910*/  IMAD.U32 R9, RZ, RZ, UR7 ;  /* 0x00000007ff097e24 */ /* 0x000fe2000f8e00ff */
[----:B------:R-:W-:Y:S01]  /*b920*/  LOP3.LUT R10, R10, R11, RZ, 0x3c, !PT ;  /* 0x0000000b0a0a7212 */ /* 0x000fe200078e3cff */
[----:B------:R-:W-:Y:S01]  /*b930*/  IMAD.U32 R8, RZ, RZ, UR6 ;  /* 0x00000006ff087e24 */ /* 0x000fe2000f8e00ff */
[----:B------:R-:W-:Y:S01]  /*b940*/  UIADD3 UR8, UR7, UR8, URZ ;  /* 0x0000000807087290 */ /* 0x000fe2000fffe03f */
[----:B------:R-:W-:Y:S01]  /*b950*/  SHF.R.S32.HI R11, RZ, 0x1f, R15 ;  /* 0x0000001fff0b7819 */ /* 0x000fe2000001140f */
[----:B------:R-:W-:Y:S01]  /*b960*/  ULDC.64 UR12, c[0x0][0xba0] ;  /* 0x0002e800000c7ab9 */ /* 0x000fe20000000a00 */
[----:B------:R-:W-:Y:S01]  /*b970*/  ULDC.64 UR6, c[0x0][0xc78] ;  /* 0x00031e0000067ab9 */ /* 0x000fe20000000a00 */
[----:B------:R-:W-:Y:S01]  /*b980*/  SHF.R.U64 R16, R16, 0x3, RZ ;  /* 0x0000000310107819 */ /* 0x000fe200000012ff */
[----:B------:R-:W-:Y:S01]  /*b990*/  IMAD R0, R208, UR6, RZ ;  /* 0x00000006d0007c24 */ /* 0x000fe2000f8e02ff */
[----:B------:R-:W-:Y:S01]  /*b9a0*/  SHF.R.U64 R12, R12, 0x3, RZ ;  /* 0x000000030c0c7819 */ /* 0x000fe200000012ff */
[----:B------:R-:W-:Y:S01]  /*b9b0*/  IMAD.U32 R9, RZ, RZ, UR8 ;  /* 0x00000008ff097e24 */ /* 0x000fe2000f8e00ff */
[----:B------:R-:W-:Y:S01]  /*b9c0*/  LOP3.LUT R16, R16, R17, RZ, 0x3c, !PT ;  /* 0x0000001110107212 */ /* 0x000fe200078e3cff */
[C---:B------:R-:W-:Y:S01]  /*b9d0*/  IMAD R6, R73.reuse, UR7, R0 ;  /* 0x0000000749067c24 */ /* 0x040fe2000f8e0200 */
[C---:B------:R-:W-:Y:S01]  /*b9e0*/  IADD3 R57, P6, R4.reuse, 0x4000, RZ ;  /* 0x0000400004397810 */ /* 0x040fe20007fde0ff */
[----:B------:R-:W-:Y:S01]  /*b9f0*/  IMAD.WIDE.U32 R8, R73, UR6, R8 ;  /* 0x0000000649087c25 */ /* 0x000fe2000f8e0008 */
[----:B------:R-:W-:Y:S01]  /*ba00*/  ULDC.64 UR6, c[0x0][0xc40] ;  /* 0x0003100000067ab9 */ /* 0x000fe20000000a00 */
[----:B------:R-:W-:-:S02]  /*ba10*/  IADD3 R41, P5, R4, 0x5000, RZ ;  /* 0x0000500004297810 */ /* 0x000fc40007fbe0ff */
[----:B------:R-:W-:Y:S01]  /*ba20*/  IMAD.X R17, RZ, RZ, R5, P0 ;  /* 0x000000ffff117224 */ /* 0x000fe200000e0605 */
[----:B------:R-:W-:Y:S02]  /*ba30*/  IADD3 R0, P3, R15, R8, RZ ;  /* 0x000000080f007210 */ /* 0x000fe40007f7e0ff */
[----:B------:R-:W-:Y:S02]  /*ba40*/  IADD3 R65, P0, R4, 0x8000, RZ ;  /* 0x0000800004417810 */ /* 0x000fe40007f1e0ff */
[----:B------:R-:W-:Y:S02]  /*ba50*/  IADD3.X R11, R11, R9, R6, P3, !PT ;  /* 0x000000090b0b7210 */ /* 0x000fe40001ffe406 */
[----:B------:R-:W-:Y:S02]  /*ba60*/  LEA R26, P3, R0, UR6, 0x2 ;  /* 0x00000006001a7c11 */ /* 0x000fe4000f8610ff */
[----:B------:R-:W-:Y:S02]  /*ba70*/  IADD3 R29, P4, R4, 0x6000, RZ ;  /* 0x00006000041d7810 */ /* 0x000fe40007f9e0ff */
[----:B------:R-:W-:Y:S01]  /*ba80*/  LEA.HI.X R27, R0, UR7, R11, 0x2, P3 ;  /* 0x00000007001b7c11 */ /* 0x000fe200098f140b */
[--C-:B------:R-:W-:Y:S01]  /*ba90*/  IMAD.X R11, RZ, RZ, R5.reuse, P2 ;  /* 0x000000ffff0b7224 */ /* 0x100fe200010e0605 */
[----:B------:R-:W-:Y:S01]  /*baa0*/  IADD3 R21, P3, R4, 0x7000, RZ ;  /* 0x0000700004157810 */ /* 0x000fe20007f7e0ff */
[----:B------:R-:W-:Y:S01]  /*bab0*/  VIADD R0, R15, 0x8 ;  /* 0x000000080f007836 */ /* 0x000fe20000000000 */
[----:B------:R-:W-:Y:S01]  /*bac0*/  LOP3.LUT R12, R12, R13, RZ, 0x3c, !PT ;  /* 0x0000000d0c0c7212 */ /* 0x000fe200078e3cff */
[----:B------:R-:W-:Y:S01]  /*bad0*/  IMAD.X R13, RZ, RZ, R5, P1 ;  /* 0x000000ffff0d7224 */ /* 0x000fe200008e0605 */
[----:B------:R-:W-:-:S02]  /*bae0*/  IADD3 R37, P2, R4, 0xa000, RZ ;  /* 0x0000a00004257810 */ /* 0x000fc40007f5e0ff */
[----:B------:R-:W-:Y:S02]  /*baf0*/  IADD3 R53, P1, R4, 0x9000, RZ ;  /* 0x0000900004357810 */ /* 0x000fe40007f3e0ff */
[----:B------:R-:W-:Y:S02]  /*bb00*/  LOP3.LUT R64, R65, 0x380, RZ, 0xc0, !PT ;  /* 0x0000038041407812 */ /* 0x000fe400078ec0ff */
[----:B------:R-:W-:Y:S02]  /*bb10*/  LOP3.LUT R56, R57, 0x380, RZ, 0xc0, !PT ;  /* 0x0000038039387812 */ /* 0x000fe400078ec0ff */
[----:B------:R-:W-:Y:S02]  /*bb20*/  LOP3.LUT R40, R41, 0x380, RZ, 0xc0, !PT ;  /* 0x0000038029287812 */ /* 0x000fe400078ec0ff */
[----:B------:R-:W-:Y:S02]  /*bb30*/  LOP3.LUT R28, R29, 0x380, RZ, 0xc0, !PT ;  /* 0x000003801d1c7812 */ /* 0x000fe400078ec0ff */
        /* <DEDUP_REMOVED lines=8> */
[----:B------:R-:W-:Y:S02]  /*bbc0*/  SHF.R.U64 R36, R36, 0x3, RZ ;  /* 0x0000000324247819 */ /* 0x000fe400000012ff */
[----:B------:R-:W-:Y:S02]  /*bbd0*/  SHF.R.U64 R52, R52, 0x3, RZ ;  /* 0x0000000334347819 */ /* 0x000fe400000012ff */
[----:B------:R-:W-:Y:S01]  /*bbe0*/  LOP3.LUT R64, R64, R65, RZ, 0x3c, !PT ;  /* 0x0000004140407212 */ /* 0x000fe200078e3cff */
[--C-:B------:R-:W-:Y:S01]  /*bbf0*/  IMAD.X R65, RZ, RZ, R5.reuse, P0 ;  /* 0x000000ffff417224 */ /* 0x100fe200000e0605 */
[----:B------:R-:W-:Y:S02]  /*bc00*/  LOP3.LUT R56, R56, R57, RZ, 0x3c, !PT ;  /* 0x0000003938387212 */ /* 0x000fe400078e3cff */
        /* <DEDUP_REMOVED lines=8> */
[----:B------:R-:W-:-:S02]  /*bc90*/  IADD3.X R57, RZ, R5, RZ, P6, !PT ;  /* 0x00000005ff397210 */ /* 0x000fc400037fe4ff */
[----:B------:R-:W-:Y:S02]  /*bca0*/  LOP3.LUT P0, RZ, R220, 0x3, RZ, 0xc0, !PT ;  /* 0x00000003dcff7812 */ /* 0x000fe4000780c0ff */
[C---:B------:R-:W-:Y:S02]  /*bcb0*/  IADD3 R25, P6, R4.reuse, 0xb000, RZ ;  /* 0x0000b00004197810 */ /* 0x040fe40007fde0ff */
[C---:B------:R-:W-:Y:S02]  /*bcc0*/  IADD3 R69, P5, R4.reuse, 0xc000, RZ ;  /* 0x0000c00004457810 */ /* 0x040fe40007fbe0ff */
[C---:B------:R-:W-:Y:S02]  /*bcd0*/  IADD3 R61, P4, R4.reuse, 0xd000, RZ ;  /* 0x0000d000043d7810 */ /* 0x040fe40007f9e0ff */
[----:B------:R-:W-:Y:S02]  /*bce0*/  IADD3 R49, P3, R4, 0xe000, RZ ;  /* 0x0000e00004317810 */ /* 0x000fe40007f7e0ff */
[----:B------:R-:W-:Y:S01]  /*bcf0*/  LOP3.LUT R52, R52, R53, RZ, 0x3c, !PT ;  /* 0x0000003534347212 */ /* 0x000fe200078e3cff */
[----:B------:R-:W-:Y:S01]  /*bd00*/  IMAD.X R53, RZ, RZ, R5, P1 ;  /* 0x000000ffff357224 */ /* 0x000fe200008e0605 */
[----:B------:R-:W-:-:S02]  /*bd10*/  IADD3 R9, P2, R4, 0xf000, RZ ;  /* 0x0000f00004097810 */ /* 0x000fc40007f5e0ff */
[----:B------:R-:W-:Y:S02]  /*bd20*/  ISETP.GE.OR P1, PT, R15, UR10, P0 ;  /* 0x0000000a0f007c0c */ /* 0x000fe40008726670 */
[----:B------:R-:W-:Y:S02]  /*bd30*/  LOP3.LUT R24, R25, 0x380, RZ, 0xc0, !PT ;  /* 0x0000038019187812 */ /* 0x000fe400078ec0ff */
[----:B------:R-:W-:Y:S02]  /*bd40*/  LOP3.LUT R68, R69, 0x380, RZ, 0xc0, !PT ;  /* 0x0000038045447812 */ /* 0x000fe400078ec0ff */
[----:B------:R-:W-:Y:S02]  /*bd50*/  LOP3.LUT R60, R61, 0x380, RZ, 0xc0, !PT ;  /* 0x000003803d3c7812 */ /* 0x000fe400078ec0ff */
[----:B------:R-:W-:Y:S02]  /*bd60*/  LOP3.LUT R48, R49, 0x380, RZ, 0xc0, !PT ;  /* 0x0000038031307812 */ /* 0x000fe400078ec0ff */
[----:B------:R-:W-:-:S02]  /*bd70*/  ISETP.GE.OR P0, PT, R0, UR10, P0 ;  /* 0x0000000a00007c0c */ /* 0x000fc40008706670 */
[----:B------:R-:W-:Y:S01]  /*bd80*/  LOP3.LUT R0, R9, 0x380, RZ, 0xc0, !PT ;  /* 0x0000038009007812 */ /* 0x000fe200078ec0ff */
[----:B------:R-:W-:Y:S01]  /*bd90*/  @!P1 STG.E desc[UR18][R26.64], R3 ;  /* 0x000000031a009986 */ /* 0x000fe2000c101912 */
[----:B------:R-:W-:Y:S02]  /*bda0*/  LOP3.LUT R15, R4, 0x380, RZ, 0xc0, !PT ;  /* 0x00000380040f7812 */ /* 0x000fe400078ec0ff */
[----:B------:R-:W-:Y:S02]  /*bdb0*/  SHF.R.U64 R24, R24, 0x3, RZ ;  /* 0x0000000318187819 */ /* 0x000fe400000012ff */
[----:B------:R-:W-:Y:S02]  /*bdc0*/  SHF.R.U64 R68, R68, 0x3, RZ ;  /* 0x0000000344447819 */ /* 0x000fe400000012ff */
[----:B------:R-:W-:Y:S02]  /*bdd0*/  SHF.R.U64 R60, R60, 0x3, RZ ;  /* 0x000000033c3c7819 */ /* 0x000fe400000012ff */
[----:B------:R-:W-:Y:S01]  /*bde0*/  SHF.R.U64 R48, R48, 0x3, RZ ;  /* 0x0000000330307819 */ /* 0x000fe200000012ff */
[----:B------:R0:W-:Y:S01]  /*bdf0*/  @!P0 STG.E desc[UR18][R26.64+0x20], R2 ;  /* 0x000020021a008986 */ /* 0x0001e2000c101912 */
[----:B------:R-:W-:-:S02]  /*be00*/  SHF.R.U64 R0, R0, 0x3, RZ ;  /* 0x0000000300007819 */ /* 0x000fc400000012ff */
[----:B------:R-:W-:Y:S01]  /*be10*/  SHF.R.U64 R15, R15, 0x3, RZ ;  /* 0x000000030f0f7819 */ /* 0x000fe200000012ff */
[----:B------:R-:W5:Y:S01]  /*be20*/  LD.E.128 R16, desc[UR18][R16.64] ;  /* 0x0000001210107980 */ /* 0x000f62000c101d00 */
        /* <DEDUP_REMOVED lines=8> */
[----:B------:R-:W-:Y:S01]  /*beb0*/  IADD3.X R33, RZ, R5, RZ, P2, !PT ;  /* 0x00000005ff217210 */ /* 0x000fe200017fe4ff */
[----:B------:R-:W5:Y:S01]  /*bec0*/  LD.E.128 R56, desc[UR18][R56.64] ;  /* 0x0000001238387980 */ /* 0x000f62000c101d00 */
[----:B------:R-:W-:-:S02]  /*bed0*/  LOP3.LUT R32, R0, R9, RZ, 0x3c, !PT ;  /* 0x0000000900207212 */ /* 0x000fc400078e3cff */
[----:B------:R-:W-:Y:S01]  /*bee0*/  LOP3.LUT R4, R15, R4, RZ, 0x3c, !PT ;  /* 0x000000040f047212 */ /* 0x000fe200078e3cff */
[----:B------:R-:W5:Y:S01]  /*bef0*/  LD.E.128 R8, desc[UR18][R10.64] ;  /* 0x000000120a087980 */ /* 0x000f62000c101d00 */
[----:B------:R-:W-:-:S03]  /*bf00*/  UIMAD UR6, UR9, UR12, URZ ;  /* 0x0000000c090672a4 */ /* 0x000fc6000f8e023f */
[----:B------:R1:W5:Y:S01]  /*bf10*/  LD.E.128 R44, desc[UR18][R4.64] ;  /* 0x00000012042c7980 */ /* 0x000362000c101d00 */
[----:B------:R-:W-:-:S03]  /*bf20*/  SHF.R.S32.HI R201, RZ, 0x1f, R200 ;  /* 0x0000001fffc97819 */ /* 0x000fc600000114c8 */
        /* <DEDUP_REMOVED lines=12> */
[----:B------:R-:W-:Y:S01]  /*bff0*/  IMAD.U32 R3, RZ, RZ, UR12 ;  /* 0x0000000cff037e24 */ /* 0x000fe2000f8e00ff */
[----:B------:R-:W-:Y:S01]  /*c000*/  UIMAD UR10, UR15, -0x80, UR10 ;  /* 0xffffff800f0a78a4 */ /* 0x000fe2000f8e020a */
[----:B------:R-:W-:Y:S01]  /*c010*/  @!PT LDS RZ, [RZ] ;  /* 0x00000000fffff984 */ /* 0x000fe20000000800 */
[----:B------:R-:W-:Y:S01]  /*c020*/  @!PT LDS RZ, [RZ] ;  /* 0x00000000fffff984 */ /* 0x000fe20000000800 */
[----:B------:R-:W-:Y:S01]  /*c030*/  @!PT LDS RZ, [RZ] ;  /* 0x00000000fffff984 */ /* 0x000fe20000000800 */
[----:B------:R-:W-:Y:S01]  /*c040*/  @!PT LDS RZ, [RZ] ;  /* 0x00000000fffff984 */ /* 0x000fe20000000800 */
[----:B------:R0:W-:Y:S06]  /*c050*/  MEMBAR.ALL.CTA ;  /* 0x0000000000007992 */ /* 0x0001ec0000008000 */
[----:B0-----:R-:W0:Y:S01]  /*c060*/  FENCE.VIEW.ASYNC.S ;  /* 0x00000000000073c6 */ /* 0x001e220000000000 */
[----:B------:R-:W-:-:S02]  /*c070*/  UIMAD UR6, UR4, UR13, UR6 ;  /* 0x0000000d040672a4 */ /* 0x000fc4000f8e0206 */
[----:B------:R-:W-:Y:S01]  /*c080*/  IMAD.WIDE.U32 R2, R3, UR4, R200 ;  /* 0x0000000403027c25 */ /* 0x000fe2000f8e00c8 */
[----:B------:R-:W-:Y:S02]  /*c090*/  ULDC.64 UR8, c[0x0][0xbe0] ;  /* 0x0002f80000087ab9 */ /* 0x000fe40000000a00 */
[----:B------:R-:W-:Y:S02]  /*c0a0*/  UIMAD UR4, UR14, UR8, URZ ;  /* 0x000000080e0472a4 */ /* 0x000fe4000f8e023f */
[----:B-1----:R-:W-:Y:S01]  /*c0b0*/  IMAD.U32 R5, RZ, RZ, UR8 ;  /* 0x00000008ff057e24 */ /* 0x002fe2000f8e00ff */
[C---:B------:R-:W-:Y:S01]  /*c0c0*/  ISETP.GE.AND P3, PT, R202.reuse, UR10, PT ;  /* 0x0000000aca007c0c */ /* 0x040fe2000bf66270 */
[----:B------:R-:W-:Y:S01]  /*c0d0*/  VIADD R3, R3, UR6 ;  /* 0x0000000603037c36 */ /* 0x000fe20008000000 */
[----:B------:R-:W-:Y:S01]  /*c0e0*/  UIMAD UR4, UR16, UR9, UR4 ;  /* 0x00000009100472a4 */ /* 0x000fe2000f8e0204 */
[----:B------:R-:W-:Y:S01]  /*c0f0*/  VIADD R0, R202, 0x20 ;  /* 0x00000020ca007836 */ /* 0x000fe20000000000 */
[----:B------:R-:W-:Y:S01]  /*c100*/  ULDC.64 UR6, c[0x0][0xbe8] ;  /* 0x0002fa0000067ab9 */ /* 0x000fe20000000a00 */
[----:B------:R-:W-:-:S04]  /*c110*/  IMAD.WIDE.U32 R2, R5, UR16, R2 ;  /* 0x0000001005027c25 */ /* 0x000fc8000f8e0002 */
[----:B------:R-:W-:Y:S01]  /*c120*/  VIADD R151, R151, 0x32420 ;  /* 0x0003242097977836 */ /* 0x000fe20000000000 */
[----:B------:R-:W-:Y:S01]  /*c130*/  ISETP.GE.AND P0, PT, R0, UR10, PT ;  /* 0x0000000a00007c0c */ /* 0x000fe2000bf06270 */
[----:B------:R-:W-:Y:S02]  /*c140*/  VIADD R5, R202, 0x60 ;  /* 0x00000060ca057836 */ /* 0x000fe40000000000 */
[----:B------:R-:W-:Y:S01]  /*c150*/  IMAD R0, R208, UR6, RZ ;  /* 0x00000006d0007c24 */ /* 0x000fe2000f8e02ff */
[----:B------:R-:W-:Y:S01]  /*c160*/  PRMT R151, RZ, 0x654, R151 ;  /* 0x00000654ff977816 */ /* 0x000fe20000000097 */
[----:B------:R-:W-:Y:S01]  /*c170*/  VIADD R3, R3, UR4 ;  /* 0x0000000403037c36 */ /* 0x000fe20008000000 */
[----:B------:R-:W-:Y:S01]  /*c180*/  ISETP.GE.AND P2, PT, R5, UR10, PT ;  /* 0x0000000a05007c0c */ /* 0x000fe2000bf46270 */
[----:B------:R-:W-:Y:S01]  /*c190*/  VIADD R4, R202, 0x40 ;  /* 0x00000040ca047836 */ /* 0x000fe20000000000 */
[----:B------:R-:W-:Y:S01]  /*c1a0*/  SHF.R.S32.HI R203, RZ, 0x1f, R202 ;  /* 0x0000001fffcb7819 */ /* 0x000fe200000114ca */
[C---:B------:R-:W-:Y:S01]  /*c1b0*/  IMAD R75, R73.reuse, UR7, R0 ;  /* 0x00000007494b7c24 */ /* 0x040fe2000f8e0200 */
[----:B0-----:R0:W-:Y:S01]  /*c1c0*/  SYNCS.ARRIVE.TRANS64.RED.A1T0 RZ, [R151+URZ], RZ ;  /* 0x000000ff97ff79a7 */ /* 0x0011e2000810043f */
[----:B------:R-:W-:Y:S01]  /*c1d0*/  IMAD.U32 R5, RZ, RZ, UR15 ;  /* 0x0000000fff057e24 */ /* 0x000fe2000f8e00ff */
[----:B------:R-:W-:Y:S01]  /*c1e0*/  BSSY B1, `(.L_x_4169) ;  /* 0x000001d000017945 */ /* 0x000fe20003800000 */
[----:B------:R-:W-:Y:S01]  /*c1f0*/  IMAD.WIDE.U32 R72, R73, UR6, R2 ;  /* 0x0000000649487c25 */ /* 0x000fe2000f8e0002 */
[----:B------:R-:W-:-:S03]  /*c200*/  ISETP.GE.AND P1, PT, R4, UR10, PT ;  /* 0x0000000a04007c0c */ /* 0x000fc6000bf26270 */
[----:B------:R-:W-:-:S04]  /*c210*/  IMAD.WIDE R4, R5, 0x80, R202 ;  /* 0x0000008005047825 */ /* 0x000fc800078e02ca */
[----:B------:R-:W-:Y:S01]  /*c220*/  IMAD.IADD R77, R73, 0x1, R75 ;  /* 0x00000001494d7824 */ /* 0x000fe200078e024b */
[----:B0-----:R-:W-:Y:S06]  /*c230*/  @P3 BRA `(.L_x_4170) ;  /* 0x00000000005c3947 */ /* 0x001fec0003800000 */
[----:B------:R-:W-:Y:S01]  /*c240*/  ULDC.64 UR6, c[0x0][0xbd8] ;  /* 0x0002f60000067ab9 */ /* 0x000fe20000000a00 */
[----:B------:R-:W-:Y:S01]  /*c250*/  MOV R2, R72 ;  /* 0x0000004800027202 */ /* 0x000fe20000000f00 */
[----:B------:R-:W-:Y:S01]  /*c260*/  IMAD R75, R5, UR6, RZ ;  /* 0x00000006054b7c24 */ /* 0x000fe2000f8e02ff */
[----:B------:R-:W-:Y:S01]  /*c270*/  ULDC UR4, c[0x0][0xb8c] ;  /* 0x0002e30000047ab9 */ /* 0x000fe20000000800 */
[----:B------:R-:W-:Y:S01]  /*c280*/  IMAD.MOV.U32 R3, RZ, RZ, R77 ;  /* 0x000000ffff037224 */ /* 0x000fe200078e004d */
[C---:B------:R-:W-:Y:S01]  /*c290*/  ISETP.GE.AND P4, PT, R200.reuse, UR4, PT ;  /* 0x00000004c8007c0c */ /* 0x040fe2000bf86270 */
[----:B------:R-:W-:Y:S01]  /*c2a0*/  VIADD R0, R200, 0x40 ;  /* 0x00000040c8007836 */ /* 0x000fe20000000000 */
[----:B------:R-:W-:Y:S01]  /*c2b0*/  ULDC.64 UR8, c[0x0][0x208] ;  /* 0x0000820000087ab9 */ /* 0x000fe20000000a00 */
        /* <DEDUP_REMOVED lines=15> */
.L_x_4170:
[----:B------:R-:W-:Y:S05]  /*c3b0*/  BSYNC B1 ;  /* 0x0000000000017941 */ /* 0x000fea0003800000 */
.L_x_4169:
        /* <DEDUP_REMOVED lines=13> */
[----:B------:R-:W-:Y:S01]  /*c490*/  IMAD R0, R0, UR6, RZ ;  /* 0x0000000600007c24 */ /* 0x000fe2000f8e02ff */
[----:B------:R-:W-:Y:S01]  /*c4a0*/  ULDC.64 UR8, c[0x0][0x208] ;  /* 0x0000820000087ab9 */ /* 0x000fe20000000a00 */
[----:B------:R-:W-:-:S02]  /*c4b0*/  VIADD R6, R200, 0xc0 ;  /* 0x000000c0c8067836 */ /* 0x000fc40000000000 */
        /* <DEDUP_REMOVED lines=11> */
.L_x_4172:
[----:B------:R-:W-:Y:S05]  /*c570*/  BSYNC B1 ;  /* 0x0000000000017941 */ /* 0x000fea0003800000 */
.L_x_4171:
[----:B------:R-:W-:Y:S04]  /*c580*/  BSSY B1, `(.L_x_4173) ;  /* 0x000001b000017945 */ /* 0x000fe80003800000 */
[----:B------:R-:W-:Y:S05]  /*c590*/  @P1 BRA `(.L_x_4174) ;  /* 0x0000000000641947 */ /* 0x000fea0003800000 */
[----:B-1---5:R-:W-:Y:S01]  /*c5a0*/  IADD3 R17, P0, R4, 0x40, RZ ;  /* 0x0000004004117810 */ /* 0x022fe20007f1e0ff */
        /* <DEDUP_REMOVED lines=24> */
.L_x_4174:
[----:B------:R-:W-:Y:S05]  /*c730*/  BSYNC B1 ;  /* 0x0000000000017941 */ /* 0x000fea0003800000 */
.L_x_4173:
[----:B------:R-:W-:Y:S05]  /*c740*/  @P2 BRA `(.L_x_4175) ;  /* 0x0000000c00942947 */ /* 0x000fea0003800000 */
[----:B--2--5:R-:W-:Y:S01]  /*c750*/  IADD3 R13, P0, R4, 0x60, RZ ;  /* 0x00000060040d7810 */ /* 0x024fe20007f1e0ff */
[----:B------:R-:W-:Y:S01]  /*c760*/  VIADD R0, R200, 0x40 ;  /* 0x00000040c8007836 */ /* 0x000fe20000000000 */
[----:B------:R-:W-:Y:S01]  /*c770*/  ULDC.64 UR6, c[0x0][0xbd8] ;  /* 0x0002f60000067ab9 */ /* 0x000fe20000000a00 */
[----:B------:R-:W-:Y:S01]  /*c780*/  IMAD.MOV.U32 R2, RZ, RZ, R72 ;  /* 0x000000ffff027224 */ /* 0x000fe200078e0048 */
[----:B------:R-:W-:Y:S01]  /*c790*/  ULDC UR4, c[0x0][0xb8c] ;  /* 0x0002e30000047ab9 */ /* 0x000fe20000000800 */
[----:B------:R-:W-:Y:S01]  /*c7a0*/  IMAD.X R4, RZ, RZ, R5, P0 ;  /* 0x000000ffff047224 */ /* 0x000fe200000e0605 */
        /* <DEDUP_REMOVED lines=19> */
[----:B------:R-:W-:Y:S02]  /*c8e0*/  ULDC.64 UR6, c[0x0][0x208] ;  /* 0x0000820000067ab9 */ /* 0x000fe40000000a00 */
[----:B------:R3:W-:Y:S01]  /*c8f0*/  STG.E.128 desc[UR6][R4.64+0x180], R32 ;  /* 0x0001802004007986 */ /* 0x0007e2000c101d06 */
[----:B------:R-:W-:Y:S05]  /*c900*/  BRA `(.L_x_4175) ;  /* 0x0000000c00247947 */ /* 0x000fea0003800000 */
.L_x_4167:
[----:B------:R-:W1:Y:S01]  /*c910*/  LDC.64 R4, c[0x0][0xcd8] ;  /* 0x00033600ff047b82 */ /* 0x000e620000000a00 */
[----:B------:R-:W-:Y:S01]  /*c920*/  ULDC.64 UR6, c[0x0][0xce0] ;  /* 0x0003380000067ab9 */ /* 0x000fe20000000a00 */
[C---:B------:R-:W-:Y:S01]  /*c930*/  IMAD.SHL.U32 R3, R207.reuse, 0x4, RZ ;  /* 0x00000004cf037824 */ /* 0x040fe200078e00ff */
[----:B------:R-:W-:Y:S01]  /*c940*/  ISETP.NE.U32.AND P0, PT, RZ, UR6, PT ;  /* 0x00000006ff007c0c */ /* 0x000fe2000bf05070 */
[----:B------:R-:W-:Y:S01]  /*c950*/  ULDC.64 UR8, c[0x0][0x208] ;  /* 0x0000820000087ab9 */ /* 0x000fe20000000a00 */
[----:B------:R-:W-:Y:S02]  /*c960*/  SHF.L.U64.HI R0, R207, 0x2, R208 ;  /* 0x00000002cf007819 */ /* 0x000fe400000102d0 */
[----:B------:R-:W-:-:S13]  /*c970*/  ISETP.NE.AND.EX P1, PT, RZ, UR7, PT, P0 ;  /* 0x00000007ff007c0c */ /* 0x000fda000bf25300 */
[C---:B------:R-:W-:Y:S02]  /*c980*/  @P1 IADD3 R2, P3, R3.reuse, UR6, RZ ;  /* 0x0000000603021c10 */ /* 0x040fe4000ff7e0ff */
[----:B-1----:R-:W-:Y:S02]  /*c990*/  ISETP.NE.U32.AND P0, PT, R4, RZ, PT ;  /* 0x000000ff0400720c */ /* 0x002fe40003f05070 */
[----:B------:R-:W-:Y:S02]  /*c9a0*/  IADD3 R4, P2, R3, R4, RZ ;  /* 0x0000000403047210 */ /* 0x000fe40007f5e0ff */
[C---:B------:R-:W-:Y:S02]  /*c9b0*/  @P1 IADD3.X R3, R0.reuse, UR7, RZ, P3, !PT ;  /* 0x0000000700031c10 */ /* 0x040fe40009ffe4ff */
[----:B------:R-:W-:Y:S01]  /*c9c0*/  ISETP.NE.AND.EX P0, PT, R5, RZ, PT, P0 ;  /* 0x000000ff0500720c */ /* 0x000fe20003f05300 */
[----:B------:R-:W-:Y:S02]  /*c9d0*/  IMAD.MOV.U32 R9, RZ, RZ, RZ ;  /* 0x000000ffff097224 */ /* 0x000fe400078e00ff */
[----:B------:R-:W2:Y:S01]  /*c9e0*/  @P1 LDG.E R2, desc[UR8][R2.64] ;  /* 0x0000000802021981 */ /* 0x000ea2000c1e1900 */
[----:B------:R-:W-:Y:S01]  /*c9f0*/  IMAD.X R5, R0, 0x1, R5, P2 ;  /* 0x0000000100057824 */ /* 0x000fe200010e0605 */
[----:B------:R-:W-:Y:S01]  /*ca00*/  ULDC UR4, c[0x0][0xb88] ;  /* 0x0002e20000047ab9 */ /* 0x000fe20000000800 */
[----:B------:R-:W-:-:S07]  /*ca10*/  ISETP.GT.AND P2, PT, R233, 0x7f, PT ;  /* 0x0000007fe900780c */ /* 0x000fce0003f44270 */
[----:B------:R1:W5:Y:S01]  /*ca20*/  @P0 LDG.E R9, desc[UR8][R4.64] ;  /* 0x0000000804090981 */ /* 0x000362000c1e1900 */
[----:B--2---:R-:W-:Y:S01]  /*ca30*/  @P1 R2UR UR4, R2 ;  /* 0x00000000020412ca */ /* 0x004fe200000e0000 */
[----:B-1----:R-:W-:-:S14]  /*ca40*/  @P1 BRA `(.L_x_4176) ;  /* 0x00000000001c1947 */ /* 0x002fdc0003800000 */
[----:B------:R-:W-:Y:S05]  /*ca50*/  @!P0 BRA `(.L_x_4176) ;  /* 0x0000000000188947 */ /* 0x000fea0003800000 */
[----:B------:R-:W-:Y:S02]  /*ca60*/  ULDC.64 UR6, c[0x0][0x208] ;  /* 0x0000820000067ab9 */ /* 0x000fe40000000a00 */
[----:B------:R-:W2:Y:S04]  /*ca70*/  LDG.E R2, desc[UR6][R4.64] ;  /* 0x0000000604027981 */ /* 0x000ea8000c1e1900 */
[----:B------:R-:W3:Y:S01]  /*ca80*/  LDG.E R0, desc[UR6][R4.64+0x4] ;  /* 0x0000040604007981 */ /* 0x000ee2000c1e1900 */
[----:B--2---:R-:W-:Y:S02]  /*ca90*/  R2UR UR6, R2 ;  /* 0x00000000020672ca */ /* 0x004fe400000e0000 */
[----:B---3--:R-:W-:-:S13]  /*caa0*/  R2UR UR4, R0 ;  /* 0x00000000000472ca */ /* 0x008fda00000e0000 */
[----:B------:R-:W-:-:S12]  /*cab0*/  UIADD3 UR4, -UR6, UR4, URZ ;  /* 0x0000000406047290 */ /* 0x000fd8000fffe13f */
.L_x_4176:
[----:B------:R-:W-:Y:S01]  /*cac0*/  R2UR UR6, R209 ;  /* 0x00000000d10672ca */ /* 0x000fe200000e0000 */
[----:B------:R-:W-:Y:S01]  /*cad0*/  BSSY B1, `(.L_x_4177) ;  /* 0x0000022000017945 */ /* 0x000fe20003800000 */
[----:B------:R-:W-:Y:S02]  /*cae0*/  SHF.R.S32.HI R201, RZ, 0x1f, R200 ;  /* 0x0000001fffc97819 */ /* 0x000fe400000114c8 */
[----:B------:R-:W-:Y:S02]  /*caf0*/  SEL R207, R207, RZ, !P0 ;  /* 0x000000ffcfcf7207 */ /* 0x000fe40004000000 */
[----:B------:R-:W-:Y:S02]  /*cb00*/  SEL R208, R208, RZ, !P0 ;  /* 0x000000ffd0d07207 */ /* 0x000fe40004000000 */
[----:B-----5:R-:W-:-:S05]  /*cb10*/  SHF.R.S32.HI R6, RZ, 0x1f, R9 ;  /* 0x0000001fff067819 */ /* 0x020fca0000011409 */
[----:B------:R-:W-:Y:S01]  /*cb20*/  USHF.R.S32.HI UR7, URZ, 0x1f, UR6 ;  /* 0x0000001f3f077899 */ /* 0x000fe20008011406 */
[----:B------:R-:W-:Y:S11]  /*cb30*/  @P2 BRA `(.L_x_4178) ;  /* 0x00000000006c2947 */ /* 0x000ff60003800000 */
[----:B------:R-:W1:Y:S01]  /*cb40*/  S2R R2, SR_TID.X ;  /* 0x0000000000027919 */ /* 0x000e620000002100 */
[----:B------:R-:W-:-:S13]  /*cb50*/  R2UR UR6, R218 ;  /* 0x00000000da0672ca */ /* 0x000fda00000e0000 */
[----:B------:R-:W-:-:S04]  /*cb60*/  IMAD.U32 R0, RZ, RZ, UR6 ;  /* 0x00000006ff007e24 */ /* 0x000fc8000f8e00ff */
[----:B-1----:R-:W-:-:S04]  /*cb70*/  IMAD R0, R0, 0x80, R2 ;  /* 0x0000008000007824 */ /* 0x002fc800078e0202 */
[----:B------:R-:W-:-:S05]  /*cb80*/  VIADD R0, R0, 0xffffff80 ;  /* 0xffffff8000007836 */ /* 0x000fca0000000000 */
[----:B------:R-:W-:-:S13]  /*cb90*/  ISETP.GE.AND P0, PT, R0, UR4, PT ;  /* 0x0000000400007c0c */ /* 0x000fda000bf06270 */
[----:B------:R-:W-:Y:S05]  /*cba0*/  @P0 BRA `(.L_x_4178) ;  /* 0x0000000000500947 */ /* 0x000fea0003800000 */
[----:B------:R-:W-:Y:S01]  /*cbb0*/  R2UR UR10, R209 ;  /* 0x00000000d10a72ca */ /* 0x000fe200000e0000 */
[----:B------:R-:W-:Y:S01]  /*cbc0*/  ULDC.64 UR8, c[0x0][0xc70] ;  /* 0x00031c0000087ab9 */ /* 0x000fe20000000a00 */
[C---:B------:R-:W-:Y:S01]  /*cbd0*/  IADD3 R2, P0, R0.reuse, R9, RZ ;  /* 0x0000000900027210 */ /* 0x040fe20007f1e0ff */
[----:B------:R-:W-:Y:S02]  /*cbe0*/  UIMAD UR6, UR7, UR8, URZ ;  /* 0x00000008070672a4 */ /* 0x000fe4000f8e023f */
[----:B------:R-:W-:Y:S01]  /*cbf0*/  IMAD.U32 R5, RZ, RZ, UR8 ;  /* 0x00000008ff057e24 */ /* 0x000fe2000f8e00ff */
[----:B------:R-:W-:-:S07]  /*cc00*/  LEA.HI.X.SX32 R3, R0, R6, 0x1, P0 ;  /* 0x0000000600037211 */ /* 0x000fce00000f0eff */
[----:B------:R-:W-:Y:S02]  /*cc10*/  UIMAD UR6, UR10, UR9, UR6 ;  /* 0x000000090a0672a4 */ /* 0x000fe4000f8e0206 */
[----:B------:R-:W-:Y:S01]  /*cc20*/  IMAD.WIDE.U32 R2, R5, UR10, R2 ;  /* 0x0000000a05027c25 */ /* 0x000fe2000f8e0002 */
[----:B------:R-:W-:Y:S01]  /*cc30*/  ULDC.64 UR8, c[0x0][0xc78] ;  /* 0x00031e0000087ab9 */ /* 0x000fe20000000a00 */
[----:B------:R-:W-:Y:S02]  /*cc40*/  ULDC.64 UR10, c[0x0][0x208] ;  /* 0x00008200000a7ab9 */ /* 0x000fe40000000a00 */
[----:B------:R-:W-:Y:S02]  /*cc50*/  IMAD R0, R208, UR8, RZ ;  /* 0x00000008d0007c24 */ /* 0x000fe4000f8e02ff */
[----:B------:R-:W-:Y:S02]  /*cc60*/  VIADD R3, R3, UR6 ;  /* 0x0000000603037c36 */ /* 0x000fe40008000000 */
[----:B------:R-:W-:-:S02]  /*cc70*/  IMAD R5, R207, UR9, R0 ;  /* 0x00000009cf057c24 */ /* 0x000fc4000f8e0200 */
[----:B------:R-:W-:Y:S01]  /*cc80*/  IMAD.WIDE.U32 R2, R207, UR8, R2 ;  /* 0x00000008cf027c25 */ /* 0x000fe2000f8e0002 */
[----:B------:R-:W-:-:S03]  /*cc90*/  ULDC.64 UR8, c[0x0][0xc40] ;  /* 0x0003100000087ab9 */ /* 0x000fc60000000a00 */
[----:B------:R-:W-:Y:S01]  /*cca0*/  IMAD.IADD R3, R3, 0x1, R5 ;  /* 0x0000000103037824 */ /* 0x000fe200078e0205 */
[----:B------:R-:W-:-:S04]  /*ccb0*/  LEA R4, P0, R2, UR8, 0x2 ;  /* 0x0000000802047c11 */ /* 0x000fc8000f8010ff */
[----:B------:R-:W-:Y:S01]  /*ccc0*/  LEA.HI.X R5, R2, UR9, R3, 0x2, P0 ;  /* 0x0000000902057c11 */ /* 0x000fe200080f1403 */
[----:B------:R-:W-:-:S05]  /*ccd0*/  IMAD.MOV.U32 R3, RZ, RZ, -0x800000 ;  /* 0xff800000ff037424 */ /* 0x000fca00078e00ff */
[----:B------:R1:W-:Y:S03]  /*cce0*/  STG.E desc[UR10][R4.64], R3 ;  /* 0x0000000304007986 */ /* 0x0003e6000c10190a */
.L_x_4178:
[----:B------:R-:W-:Y:S05]  /*ccf0*/  BSYNC B1 ;  /* 0x0000000000017941 */ /* 0x000fea0003800000 */
.L_x_4177:
[----:B------:R-:W-:Y:S01]  /*cd00*/  R2UR UR10, R218 ;  /* 0x00000000da0a72ca */ /* 0x000fe200000e0000 */
[----:B------:R-:W-:Y:S01]  /*cd10*/  ULDC.64 UR8, c[0x0][0xba0] ;  /* 0x0002e80000087ab9 */ /* 0x000fe20000000a00 */
[----:B------:R-:W-:Y:S01]  /*cd20*/  R2UR UR11, R209 ;  /* 0x00000000d10b72ca */ /* 0x000fe200000e0000 */
[----:B------:R-:W-:Y:S01]  /*cd30*/  IMAD R0, R6, UR8, RZ ;  /* 0x0000000806007c24 */ /* 0x000fe2000f8e02ff */
[----:B------:R-:W-:Y:S01]  /*cd40*/  BSSY B1, `(.L_x_4179) ;  /* 0x0000032000017945 */ /* 0x000fe20003800000 */
[----:B-1----:R-:W-:-:S04]  /*cd50*/  IMAD.WIDE.U32 R2, R9, UR8, R200 ;  /* 0x0000000809027c25 */ /* 0x002fc8000f8e00c8 */
[----:B------:R-:W-:Y:S01]  /*cd60*/  IMAD R9, R9, UR9, R0 ;  /* 0x0000000909097c24 */ /* 0x000fe2000f8e0200 */
[----:B------:R-:W-:Y:S01]  /*cd70*/  ULDC.64 UR8, c[0x0][0xbe0] ;  /* 0x0002f80000087ab9 */ /* 0x000fe20000000a00 */
[C---:B------:R-:W-:Y:S01]  /*cd80*/  VIADD R0, R202.reuse, 0x20 ;  /* 0x00000020ca007836 */ /* 0x040fe20000000000 */
[----:B------:R-:W-:Y:S02]  /*cd90*/  UIMAD UR6, UR7, UR8, URZ ;  /* 0x00000008070672a4 */ /* 0x000fe4000f8e023f */
[----:B------:R-:W-:Y:S01]  /*cda0*/  IMAD.U32 R5, RZ, RZ, UR8 ;  /* 0x00000008ff057e24 */ /* 0x000fe2000f8e00ff */
[----:B------:R-:W-:Y:S01]  /*cdb0*/  UIMAD UR4, UR10, -0x80, UR4 ;  /* 0xffffff800a0478a4 */ /* 0x000fe2000f8e0204 */
[----:B------:R-:W-:Y:S01]  /*cdc0*/  IADD3 R3, R3, R9, RZ ;  /* 0x0000000903037210 */ /* 0x000fe20007ffe0ff */
[----:B------:R-:W-:Y:S01]  /*cdd0*/  UIMAD UR6, UR11, UR9, UR6 ;  /* 0x000000090b0672a4 */ /* 0x000fe2000f8e0206 */
[C---:B------:R-:W-:Y:S01]  /*cde0*/  VIADD R4, R202.reuse, 0x40 ;  /* 0x00000040ca047836 */ /* 0x040fe20000000000 */
[----:B------:R-:W-:Y:S01]  /*cdf0*/  SHF.R.S32.HI R9, RZ, 0x1f, R202 ;  /* 0x0000001fff097819 */ /* 0x000fe200000114ca */
[----:B------:R-:W-:Y:S01]  /*ce00*/  IMAD.U32 R13, RZ, RZ, UR10 ;  /* 0x0000000aff0d7e24 */ /* 0x000fe2000f8e00ff */
[----:B------:R-:W-:Y:S01]  /*ce10*/  ISETP.GE.AND P2, PT, R202, UR4, PT ;  /* 0x00000004ca007c0c */ /* 0x000fe2000bf46270 */
[----:B------:R-:W-:Y:S01]  /*ce20*/  IMAD.WIDE.U32 R2, R5, UR11, R2 ;  /* 0x0000000b05027c25 */ /* 0x000fe2000f8e0002 */
[----:B------:R-:W-:-:S02]  /*ce30*/  ISETP.GE.AND P1, PT, R0, UR4, PT ;  /* 0x0000000400007c0c */ /* 0x000fc4000bf26270 */
[----:B------:R-:W-:Y:S01]  /*ce40*/  ISETP.GE.AND P0, PT, R4, UR4, PT ;  /* 0x0000000404007c0c */ /* 0x000fe2000bf06270 */
[----:B------:R-:W-:Y:S01]  /*ce50*/  VIADD R3, R3, UR6 ;  /* 0x0000000603037c36 */ /* 0x000fe20008000000 */
[----:B------:R-:W-:Y:S01]  /*ce60*/  ULDC.64 UR6, c[0x0][0xbe8] ;  /* 0x0002fa0000067ab9 */ /* 0x000fe20000000a00 */
[----:B------:R-:W-:Y:S02]  /*ce70*/  IMAD.MOV.U32 R8, RZ, RZ, R202 ;  /* 0x000000ffff087224 */ /* 0x000fe400078e00ca */
        /* <DEDUP_REMOVED lines=15> */
[----:B------:R-:W-:Y:S01]  /*cf70*/  VIADD R0, R200, 0xc0 ;  /* 0x000000c0c8007836 */ /* 0x000fe20000000000 */
[----:B------:R-:W-:Y:S01]  /*cf80*/  MOV R2, R4 ;  /* 0x0000000400027202 */ /* 0x000fe20000000f00 */
[----:B------:R-:W-:Y:S01]  /*cf90*/  IMAD R11, R8, UR9, R11 ;  /* 0x00000009080b7c24 */ /* 0x000fe2000f8e020b */
[----:B------:R-:W-:Y:S01]  /*cfa0*/  ISETP.GE.AND P3, PT, R200, UR6, PT ;  /* 0x00000006c8007c0c */ /* 0x000fe2000bf66270 */
[----:B------:R-:W-:Y:S01]  /*cfb0*/  ULDC.64 UR10, c[0x0][0x208] ;  /* 0x00008200000a7ab9 */ /* 0x000fe20000000a00 */
        /* <DEDUP_REMOVED lines=10> */
.L_x_4180:
[----:B------:R-:W-:Y:S05]  /*d060*/  BSYNC B1 ;  /* 0x0000000000017941 */ /* 0x000fea0003800000 */
.L_x_4179:
[----:B------:R-:W-:Y:S01]  /*d070*/  BSSY B1, `(.L_x_4181) ;  /* 0x000001c000017945 */ /* 0x000fe20003800000 */
[----:B------:R-:W-:-:S03]  /*d080*/  ISETP.GE.AND P2, PT, R6, UR4, PT ;  /* 0x0000000406007c0c */ /* 0x000fc6000bf46270 */
[----:B------:R-:W-:Y:S10]  /*d090*/  @P1 BRA `(.L_x_4182) ;  /* 0x0000000000641947 */ /* 0x000ff40003800000 */
[----:B-1----:R-:W-:Y:S01]  /*d0a0*/  IADD3 R11, P1, R8, 0x20, RZ ;  /* 0x00000020080b7810 */ /* 0x002fe20007f3e0ff */
        /* <DEDUP_REMOVED lines=24> */
.L_x_4182:
[----:B------:R-:W-:Y:S05]  /*d230*/  BSYNC B1 ;  /* 0x0000000000017941 */ /* 0x000fea0003800000 */
.L_x_4181:
[----:B------:R-:W-:Y:S04]  /*d240*/  BSSY B1, `(.L_x_4183) ;  /* 0x000001b000017945 */ /* 0x000fe80003800000 */
[----:B------:R-:W-:Y:S05]  /*d250*/  @P0 BRA `(.L_x_4184) ;  /* 0x0000000000640947 */ /* 0x000fea0003800000 */
[----:B-12---:R-:W-:Y:S01]  /*d260*/  IADD3 R11, P0, R8, 0x40, RZ ;  /* 0x00000040080b7810 */ /* 0x006fe20007f1e0ff */
[C---:B------:R-:W-:Y:S01]  /*d270*/  VIADD R2, R200.reuse, 0x40 ;  /* 0x00000040c8027836 */ /* 0x040fe20000000000 */
[----:B------:R-:W-:Y:S01]  /*d280*/  ULDC UR6, c[0x0][0xb8c] ;  /* 0x0002e30000067ab9 */ /* 0x000fe20000000800 */
[----:B------:R-:W-:Y:S01]  /*d290*/  VIADD R3, R200, 0x80 ;  /* 0x00000080c8037836 */ /* 0x000fe20000000000 */
[----:B------:R-:W-:Y:S01]  /*d2a0*/  IADD3.X R0, RZ, R9, RZ, P0, !PT ;  /* 0x00000009ff007210 */ /* 0x000fe200007fe4ff */
[----:B------:R-:W-:Y:S01]  /*d2b0*/  ULDC.64 UR8, c[0x0][0xbd8] ;  /* 0x0002f60000087ab9 */ /* 0x000fe20000000a00 */
        /* <DEDUP_REMOVED lines=19> */
.L_x_4184:
[----:B------:R-:W-:Y:S05]  /*d3f0*/  BSYNC B1 ;  /* 0x0000000000017941 */ /* 0x000fea0003800000 */
.L_x_4183:
        /* <DEDUP_REMOVED lines=10> */
[----:B------:R-:W-:Y:S01]  /*d4a0*/  ULDC.64 UR8, c[0x0][0x208] ;  /* 0x0000820000087ab9 */ /* 0x000fe20000000a00 */
        /* <DEDUP_REMOVED lines=15> */
.L_x_4175:
[----:B------:R-:W-:Y:S05]  /*d5a0*/  BSYNC B0 ;  /* 0x0000000000007941 */ /* 0x000fea0003800000 */
.L_x_4166:
[----:B------:R-:W-:Y:S02]  /*d5b0*/  ULDC UR4, c[0x0][0xd14] ;  /* 0x0003450000047ab9 */ /* 0x000fe40000000800 */
[----:B------:R-:W-:-:S13]  /*d5c0*/  ISETP.GE.AND P0, PT, R7, UR4, PT ;  /* 0x0000000407007c0c */ /* 0x000fda000bf06270 */
[----:B------:R-:W-:Y:S05]  /*d5d0*/  @!P0 BRA `(.L_x_4185) ;  /* 0xffffff3800188947 */ /* 0x000fea000383ffff */
[----:B------:R-:W-:Y:S05]  /*d5e0*/  EXIT ;  /* 0x000000000000794d */ /* 0x000fea0003800000 */
.L_x_4129:
        /* <DEDUP_REMOVED lines=10> */
[----:B------:R-:W-:Y:S01]  /*d690*/  ULDC.64 UR6, c[0x0][0x208] ;  /* 0x0000820000067ab9 */ /* 0x000fe20000000a00 */
        /* <DEDUP_REMOVED lines=9> */
[----:B------:R-:W0:Y:S01]  /*d730*/  S2UR UR6, SR_CTAID.X ;  /* 0x00000000000679c3 */ /* 0x000e220000002500 */
[----:B------:R-:W-:Y:S01]  /*d740*/  ISETP.GE.U32.AND P0, PT, R7, 0x2, PT ;  /* 0x000000020700780c */ /* 0x000fe20003f06070 */
[----:B------:R-:W-:Y:S01]  /*d750*/  IMAD.MOV.U32 R16, RZ, RZ, RZ ;  /* 0x000000ffff107224 */ /* 0x000fe200078e00ff */
        /* <DEDUP_REMOVED lines=39> */
.L_x_4190:
[----:B------:R-:W-:Y:S01]  /*d9d0*/  VIADD R6, R6, 0x1f ;  /* 0x0000001f06067836 */ /* 0x000fe20000000000 */
[----:B------:R-:W-:-:S04]  /*d9e0*/  MOV R19, UR7 ;  /* 0x0000000700137c02 */ /* 0x000fc80008000f00 */
        /* <DEDUP_REMOVED lines=10> */
[----:B------:R-:W0:Y:S01]  /*da90*/  LDC.64 R2, c[0x0][0xd58] ;  /* 0x00035600ff027b82 */ /* 0x000e220000000a00 */
[----:B------:R-:W-:Y:S01]  /*daa0*/  ULDC.64 UR8, c[0x0][0x208] ;  /* 0x0000820000087ab9 */ /* 0x000fe20000000a00 */
[----:B0-----:R-:W-:-:S05]  /*dab0*/  IMAD.WIDE R2, R7, 0x4, R2 ;  /* 0x0000000407027825 */ /* 0x001fca00078e0202 */
[----:B------:R0:W5:Y:S02]  /*dac0*/  LDG.E R10, desc[UR8][R2.64] ;  /* 0x00000008020a7981 */ /* 0x000164000c1e1900 */
.L_x_4189:
[----:B------:R-:W-:Y:S05]  /*dad0*/  BSYNC B0 ;  /* 0x0000000000007941 */ /* 0x000fea0003800000 */
.L_x_4188:
        /* <DEDUP_REMOVED lines=25> */
.L_x_4186:
[----:B------:R-:W-:Y:S01]  /*dc70*/  IMAD.IADD R7, R5, 0x1, -R2 ;  /* 0x0000000105077824 */ /* 0x000fe200078e0a02 */
[----:B------:R-:W-:-:S03]  /*dc80*/  ULDC.64 UR8, c[0x0][0x208] ;  /* 0x0000820000087ab9 */ /* 0x000fc60000000a00 */
        /* <DEDUP_REMOVED lines=17> */
[----:B------:R-:W-:-:S05]  /*dda0*/  IADD3 R5, R5, -0x1, RZ ;  /* 0xffffffff05057810 */ /* 0x000fca0007ffe0ff */
[----:B------:R2:W3:Y:S02]  /*ddb0*/  SHFL.IDX PT, R16, R4, R5, 0x1f ;  /* 0x00001f0504107589 */ /* 0x0004e400000e0000 */
.L_x_4191:
        /* <DEDUP_REMOVED lines=32> */
[----:B-1----:R-:W-:Y:S01]  /*dfc0*/  MOV R2, RZ ;  /* 0x000000ff00027202 */ /* 0x002fe20000000f00 */
        /* <DEDUP_REMOVED lines=23> */
.L_x_4187:
[----:B------:R-:W-:Y:S02]  /*e140*/  IMAD.MOV.U32 R17, RZ, RZ, RZ ;  /* 0x000000ffff117224 */ /* 0x000fe400078e00ff */
[----:B------:R-:W-:Y:S02]  /*e150*/  IMAD.U32 R16, RZ, RZ, UR6 ;  /* 0x00000006ff107e24 */ /* 0x000fe4000f8e00ff */
[----:B------:R-:W-:-:S07]  /*e160*/  IMAD.MOV.U32 R18, RZ, RZ, RZ ;  /* 0x000000ffff127224 */ /* 0x000fce00078e00ff */
.L_x_4192:
[----:B------:R-:W1:Y:S01]  /*e170*/  S2R R2, SR_TID.X ;  /* 0x0000000000027919 */ /* 0x000e620000002100 */
[----:B------:R-:W-:Y:S01]  /*e180*/  UMOV UR50, URZ ;  /* 0x0000003f00327c82 */ /* 0x000fe20008000000 */
        /* <DEDUP_REMOVED lines=8> */
[----:B------:R-:W-:Y:S02]  /*e210*/  ISETP.GE.AND P0, PT, R19, UR5, PT ;  /* 0x0000000513007c0c */ /* 0x000fe4000bf06270 */
[----:B-1----:R-:W-:-:S05]  /*e220*/  MOV R0, 0x1 ;  /* 0x0000000100007802 */ /* 0x002fca0000000f00 */
[----:B------:R1:W-:Y:S06]  /*e230*/  STL [R1+0x4], R0 ;  /* 0x0000040001007387 */ /* 0x0003ec0000100800 */
[----:B------:R-:W-:Y:S05]  /*e240*/  @P0 BRA `(.L_x_4193) ;  /* 0x0000003c00b40947 */ /* 0x000fea0003800000 */
[----:B-1----:R-:W-:Y:S01]  /*e250*/  IMAD.MOV.U32 R0, RZ, RZ, 0x1 ;  /* 0x00000001ff007424 */ /* 0x002fe200078e00ff */
[----:B------:R1:W-:Y:S01]  /*e260*/  STL [R1], RZ ;  /* 0x000000ff01007387 */ /* 0x0003e20000100800 */
[----:B------:R-:W-:Y:S01]  /*e270*/  ULDC UR51, c[0x0][0xc] ;  /* 0x0000030000337ab9 */ /* 0x000fe20000000800 */
[----:B------:R-:W-:Y:S01]  /*e280*/  ULDC.64 UR48, c[0x0][0x198] ;  /* 0x0000660000307ab9 */ /* 0x000fe20000000a00 */
[----:B------:R-:W-:Y:S01]  /*e290*/  UMOV UR50, URZ ;  /* 0x0000003f00327c82 */ /* 0x000fe20008000000 */
[----:B------:R1:W-:Y:S04]  /*e2a0*/  STL [R1+0x4], R0 ;  /* 0x0000040001007387 */ /* 0x0003e80000100800 */
.L_x_4259:
[----:B--2---:R-:W2:Y:S01]  /*e2b0*/  LDC.64 R2, c[0x0][0xd60] ;  /* 0x00035800ff027b82 */ /* 0x004ea20000000a00 */
[----:B------:R-:W-:Y:S01]  /*e2c0*/  ULDC.64 UR4, c[0x0][0x208] ;  /* 0x0000820000047ab9 */ /* 0x000fe20000000a00 */
[----:B--2---:R-:W-:-:S05]  /*e2d0*/  IMAD.WIDE R2, R19, 0x4, R2 ;  /* 0x0000000413027825 */ /* 0x004fca00078e0202 */
[----:B------:R-:W2:Y:S01]  /*e2e0*/  LDG.E R5, desc[UR4][R2.64] ;  /* 0x0000000402057981 */ /* 0x000ea2000c1e1900 */
[----:B------:R-:W-:Y:S05]  /*e2f0*/  YIELD ;  /* 0x0000000000007946 */ /* 0x000fea0003800000 */
[----:B------:R-:W-:Y:S01]  /*e300*/  ULDC.64 UR4, c[0x0][0xb20] ;  /* 0x0002c80000047ab9 */ /* 0x000fe20000000a00 */
[----:B-1----:R-:W-:Y:S01]  /*e310*/  IMAD.MOV.U32 R0, RZ, RZ, RZ ;  /* 0x000000ffff007224 */ /* 0x002fe200078e00ff */
[----:B------:R-:W-:Y:S01]  /*e320*/  ISETP.NE.U32.AND P0, PT, RZ, UR4, PT ;  /* 0x00000004ff007c0c */ /* 0x000fe2000bf05070 */
[----:B------:R-:W-:Y:S01]  /*e330*/  ULDC.64 UR8, c[0x0][0x208] ;  /* 0x0000820000087ab9 */ /* 0x000fe20000000a00 */
[----:B------:R-:W-:Y:S01]  /*e340*/  IMAD.MOV.U32 R8, RZ, RZ, RZ ;  /* 0x000000ffff087224 */ /* 0x000fe200078e00ff */
[----:B------:R-:W-:Y:S01]  /*e350*/  ULDC.64 UR6, c[0x0][0xb00] ;  /* 0x0002c00000067ab9 */ /* 0x000fe20000000a00 */
[----:B------:R-:W-:-:S02]  /*e360*/  ISETP.NE.AND.EX P0, PT, RZ, UR5, PT, P0 ;  /* 0x00000005ff007c0c */ /* 0x000fc4000bf05300 */
        /* <DEDUP_REMOVED lines=23> */
[----:B------:R-:W-:-:S04]  /*e4e0*/  ISETP.NE.U32.AND P0, PT, RZ, UR6, PT ;  /* 0x00000006ff007c0c */ /* 0x000fc8000bf05070 */
[----:B------:R-:W-:Y:S01]  /*e4f0*/  ISETP.NE.AND.EX P0, PT, RZ, UR7, PT, P0 ;  /* 0x00000007ff007c0c */ /* 0x000fe2000bf05300 */
[----:B--2---:R1:W-:Y:S02]  /*e500*/  STL [R1+0x20], R8 ;  /* 0x0000200801007387 */ /* 0x0043e40000100800 */
[----:B-1----:R-:W-:Y:S01]  /*e510*/  IMAD.U32 R8, RZ, RZ, UR4 ;  /* 0x00000004ff087e24 */ /* 0x002fe2000f8e00ff */
[----:B------:R-:W-:Y:S02]  /*e520*/  ULDC.64 UR4, c[0x0][0x3f8] ;  /* 0x0000fe0000047ab9 */ /* 0x000fe40000000a00 */
[----:B------:R-:W-:-:S03]  /*e530*/  UISETP.NE.U32.AND UP0, UPT, UR4, URZ, UPT ;  /* 0x0000003f0400728c */ /* 0x000fc6000bf05070 */
[----:B------:R-:W-:Y:S01]  /*e540*/  ULDC UR4, c[0x0][0x404] ;  /* 0x0001010000047ab9 */ /* 0x000fe20000000800 */
[----:B------:R-:W-:Y:S01]  /*e550*/  UISETP.NE.AND.EX UP0, UPT, UR5, URZ, UPT, UP0 ;  /* 0x0000003f0500728c */ /* 0x000fe2000bf05300 */
[----:B------:R1:W5:Y:S02]  /*e560*/  @P1 LDG.E R8, desc[UR8][R6.64] ;  /* 0x0000000806081981 */ /* 0x000364000c1e1900 */
[----:B------:R-:W-:Y:S01]  /*e570*/  ULDC UR5, c[0x0][0x2e0] ;  /* 0x0000b80000057ab9 */ /* 0x000fe20000000800 */
[----:B------:R-:W-:-:S04]  /*e580*/  USEL UR4, UR4, 0x1, UP0 ;  /* 0x0000000104047887 */ /* 0x000fc80008000000 */
[----:B------:R-:W-:-:S06]  /*e590*/  UIMAD UR4, UR4, UR5, URZ ;  /* 0x00000005040472a4 */ /* 0x000fcc000f8e023f */
[----:B-1----:R-:W-:Y:S01]  /*e5a0*/  IMAD.U32 R6, RZ, RZ, UR4 ;  /* 0x00000004ff067e24 */ /* 0x002fe2000f8e00ff */
[----:B------:R-:W-:Y:S06]  /*e5b0*/  @P1 BRA `(.L_x_4194) ;  /* 0x0000000000141947 */ /* 0x000fec0003800000 */
[----:B------:R-:W-:Y:S05]  /*e5c0*/  @!P2 BRA `(.L_x_4194) ;  /* 0x000000000010a947 */ /* 0x000fea0003800000 */
[----:B------:R-:W-:Y:S02]  /*e5d0*/  ULDC.64 UR4, c[0x0][0x208] ;  /* 0x0000820000047ab9 */ /* 0x000fe40000000a00 */
[----:B-----5:R-:W2:Y:S04]  /*e5e0*/  LDG.E R8, desc[UR4][R2.64] ;  /* 0x0000000402087981 */ /* 0x020ea8000c1e1900 */
[----:B------:R-:W2:Y:S02]  /*e5f0*/  LDG.E R7, desc[UR4][R2.64+0x4] ;  /* 0x0000040402077981 */ /* 0x000ea4000c1e1900 */
[----:B--2---:R-:W-:-:S07]  /*e600*/  IMAD.IADD R8, R7, 0x1, -R8 ;  /* 0x0000000107087824 */ /* 0x004fce00078e0a08 */
.L_x_4194:
[----:B------:R-:W-:Y:S01]  /*e610*/  IMAD.MOV.U32 R3, RZ, RZ, RZ ;  /* 0x000000ffff037224 */ /* 0x000fe200078e00ff */
[----:B------:R-:W-:-:S05]  /*e620*/  ULDC.64 UR4, c[0x0][0x208] ;  /* 0x0000820000047ab9 */ /* 0x000fca0000000a00 */
[----:B------:R-:W2:Y:S01]  /*e630*/  @P0 LDG.E R3, desc[UR4][R4.64] ;  /* 0x0000000404030981 */ /* 0x000ea2000c1e1900 */
[----:B------:R-:W-:Y:S02]  /*e640*/  ULDC.64 UR4, c[0x0][0xb18] ;  /* 0x0002c60000047ab9 */ /* 0x000fe40000000a00 */
[----:B------:R-:W-:-:S04]  /*e650*/  ISETP.NE.U32.AND P1, PT, RZ, UR4, PT ;  /* 0x00000004ff007c0c */ /* 0x000fc8000bf25070 */
[----:B------:R-:W-:Y:S01]  /*e660*/  ISETP.NE.AND.EX P1, PT, RZ, UR5, PT, P1 ;  /* 0x00000005ff007c0c */ /* 0x000fe2000bf25310 */
[----:B--2--5:R-:W-:-:S05]  /*e670*/  IMAD.IADD R2, R3, 0x1, R0 ;  /* 0x0000000103027824 */ /* 0x024fca00078e0200 */
[----:B------:R1:W-:Y:S07]  /*e680*/  STL [R1+0x8], R2 ;  /* 0x0000080201007387 */ /* 0x0003ee0000100800 */
[----:B------:R-:W-:Y:S05]  /*e690*/  @!P1 BRA `(.L_x_4195) ;  /* 0x0000000000149947 */ /* 0x000fea0003800000 */
[----:B-1----:R-:W-:Y:S01]  /*e6a0*/  IADD3 R2, P0, R10, UR4, RZ ;  /* 0x000000040a027c10 */ /* 0x002fe2000ff1e0ff */
[----:B------:R-:W-:-:S03]  /*e6b0*/  ULDC.64 UR6, c[0x0][0x208] ;  /* 0x0000820000067ab9 */ /* 0x000fc60000000a00 */
[----:B------:R-:W-:-:S05]  /*e6c0*/  IADD3.X R3, R9, UR5, RZ, P0, !PT ;  /* 0x0000000509037c10 */ /* 0x000fca00087fe4ff */
[----:B------:R2:W5:Y:S01]  /*e6d0*/  LDG.E R6, desc[UR6][R2.64] ;  /* 0x0000000602067981 */ /* 0x000562000c1e1900 */
[----:B------:R-:W-:Y:S05]  /*e6e0*/  BRA `(.L_x_4196) ;  /* 0x0000000000147947 */ /* 0x000fea0003800000 */
.L_x_4195:
[----:B------:R-:W-:Y:S05]  /*e6f0*/  @!P0 BRA `(.L_x_4196) ;  /* 0x0000000000108947 */ /* 0x000fea0003800000 */
[----:B------:R-:W-:Y:S02]  /*e700*/  ULDC.64 UR4, c[0x0][0x208] ;  /* 0x0000820000047ab9 */ /* 0x000fe40000000a00 */
[----:B------:R-:W2:Y:S04]  /*e710*/  LDG.E R3, desc[UR4][R4.64] ;  /* 0x0000000404037981 */ /* 0x000ea8000c1e1900 */
[----:B------:R-:W2:Y:S02]  /*e720*/  LDG.E R6, desc[UR4][R4.64+0x4] ;  /* 0x0000040404067981 */ /* 0x000ea4000c1e1900 */
[----:B--2---:R-:W-:-:S07]  /*e730*/  IMAD.IADD R6, R6, 0x1, -R3 ;  /* 0x0000000106067824 */ /* 0x004fce00078e0a03 */
.L_x_4196:
[----:B--2--5:R-:W-:Y:S01]  /*e740*/  IMAD.IADD R3, R6, 0x1, -R0 ;  /* 0x0000000106037824 */ /* 0x024fe200078e0a00 */
[----:B------:R-:W-:Y:S01]  /*e750*/  LEA R0, R17, 0xdf, 0x7 ;  /* 0x000000df11007811 */ /* 0x000fe200078e38ff */
[----:B------:R-:W-:Y:S03]  /*e760*/  BSSY B6, `(.L_x_4197) ;  /* 0x00002d7000067945 */ /* 0x000fe60003800000 */
[C---:B------:R-:W-:Y:S02]  /*e770*/  IADD3 R0, R3.reuse, R0, -R8 ;  /* 0x0000000003007210 */ /* 0x040fe40007ffe808 */
[----:B------:R-:W-:-:S03]  /*e780*/  IADD3 R3, R3, 0x5f, RZ ;  /* 0x0000005f03037810 */ /* 0x000fc60007ffe0ff */
[----:B-1----:R-:W-:-:S04]  /*e790*/  IMAD.HI R2, R0, 0x2aaaaaab, RZ ;  /* 0x2aaaaaab00027827 */ /* 0x002fc800078e02ff */
[----:B------:R-:W-:-:S05]  /*e7a0*/  IMAD.HI R3, R3, 0x2aaaaaab, RZ ;  /* 0x2aaaaaab03037827 */ /* 0x000fca00078e02ff */
[----:B------:R-:W-:-:S04]  /*e7b0*/  SHF.R.U32.HI R0, RZ, 0x1f, R3 ;  /* 0x0000001fff007819 */ /* 0x000fc80000011603 */
[----:B------:R-:W-:Y:S02]  /*e7c0*/  LEA.HI.SX32 R0, R3, R0, 0x1c ;  /* 0x0000000003007211 */ /* 0x000fe400078fe2ff */
[----:B------:R-:W-:-:S04]  /*e7d0*/  SHF.R.U32.HI R3, RZ, 0x1f, R2 ;  /* 0x0000001fff037819 */ /* 0x000fc80000011602 */
        /* <DEDUP_REMOVED lines=12> */
[----:B------:R-:W1:Y:S01]  /*e8a0*/  FLO.U32 R0, UR4 ;  /* 0x0000000400007d00 */ /* 0x000e6200080e0000 */
[----:B------:R-:W-:-:S07]  /*e8b0*/  ULDC.64 UR6, c[0x0][0x208] ;  /* 0x0000820000067ab9 */ /* 0x000fce0000000a00 */
        /* <DEDUP_REMOVED lines=9> */
.L_x_4198:
        /* <DEDUP_REMOVED lines=23> */
.L_x_4200:
        /* <DEDUP_REMOVED lines=10> */
[----:B------:R-:W-:Y:S02]  /*eb60*/  IMAD.U32 R5, RZ, RZ, UR7 ;  /* 0x00000007ff057e24 */ /* 0x000fe4000f8e00ff */
[----:B------:R-:W-:Y:S02]  /*eb70*/  IMAD.U32 R6, RZ, RZ, UR8 ;  /* 0x00000008ff067e24 */ /* 0x000fe4000f8e00ff */
[----:B------:R-:W-:-:S02]  /*eb80*/  IMAD.U32 R7, RZ, RZ, UR9 ;  /* 0x00000009ff077e24 */ /* 0x000fc4000f8e00ff */
[----:B------:R-:W-:Y:S02]  /*eb90*/  IMAD.U32 R10, RZ, RZ, UR4 ;  /* 0x00000004ff0a7e24 */ /* 0x000fe4000f8e00ff */
[----:B------:R-:W-:Y:S02]  /*eba0*/  IMAD.U32 R11, RZ, RZ, UR5 ;  /* 0x00000005ff0b7e24 */ /* 0x000fe4000f8e00ff */
[----:B------:R-:W-:Y:S02]  /*ebb0*/  IMAD.MOV.U32 R8, RZ, RZ, 0x70 ;  /* 0x00000070ff087424 */ /* 0x000fe400078e00ff */
[----:B------:R-:W-:Y:S02]  /*ebc0*/  IMAD.MOV.U32 R12, RZ, RZ, 0x1 ;  /* 0x00000001ff0c7424 */ /* 0x000fe400078e00ff */
[----:B01----:R-:W-:-:S07]  /*ebd0*/  IMAD.MOV.U32 R13, RZ, RZ, RZ ;  /* 0x000000ffff0d7224 */ /* 0x003fce00078e00ff */
[----:B------:R-:W-:-:S07]  /*ebe0*/  LEPC R20, `(.L_x_4202) ;  /* 0x000000001014794e */ /* 0x000fce0000000000 */
[----:B--2---:R-:W-:Y:S05]  /*ebf0*/  CALL.ABS.NOINC R2 ;  /* 0x0000000002007343 */ /* 0x004fea0003c00000 */
.L_x_4202:
        /* <DEDUP_REMOVED lines=16> */
.L_x_4201:
[----:B------:R-:W2:Y:S01]  /*ed00*/  LDL.LU R2, [R1+0x18] ;  /* 0x0000180001027983 */ /* 0x000ea20000300800 */
[----:B------:R-:W-:Y:S01]  /*ed10*/  ULDC.64 UR4, c[0x0][0xaf0] ;  /* 0x0002bc0000047ab9 */ /* 0x000fe20000000a00 */
[----:B------:R-:W1:Y:S02]  /*ed20*/  LDC R4, c[0x0][0x428] ;  /* 0x00010a00ff047b82 */ /* 0x000e640000000800 */
[----:B------:R-:W3:Y:S04]  /*ed30*/  LDL.LU R0, [R1+0x1c] ;  /* 0x00001c0001007983 */ /* 0x000ee80000300800 */
[----:B------:R-:W4:Y:S04]  /*ed40*/  LDL.LU R8, [R1+0x10] ;  /* 0x0000100001087983 */ /* 0x000f280000300800 */
[----:B------:R-:W4:Y:S01]  /*ed50*/  LDL.LU R7, [R1+0x20] ;  /* 0x0000200001077983 */ /* 0x000f220000300800 */
[----:B------:R-:W-:Y:S01]  /*ed60*/  ISETP.NE.U32.AND P0, PT, RZ, UR4, PT ;  /* 0x00000004ff007c0c */ /* 0x000fe2000bf05070 */
[----:B------:R-:W-:-:S03]  /*ed70*/  ULDC.64 UR6, c[0x0][0x208] ;  /* 0x0000820000067ab9 */ /* 0x000fc60000000a00 */
        /* <DEDUP_REMOVED lines=15> */
[----:B------:R-:W-:Y:S01]  /*ee70*/  PLOP3.LUT P1, PT, P6, PT, PT, 0x8, 0x0 ;  /* 0x000000000000781c */ /* 0x000fe2000372e170 */
[----:B------:R-:W-:-:S10]  /*ee80*/  IMAD R17, R17, 0x80, R7 ;  /* 0x0000008011117824 */ /* 0x000fd400078e0207 */
[----:B------:R-:W1:Y:S08]  /*ee90*/  @P0 LDC R5, c[0x0][0x42c] ;  /* 0x00010b00ff050b82 */ /* 0x000e700000000800 */
[----:B------:R-:W2:Y:S01]  /*eea0*/  @P0 LDC R6, c[0x0][0x430] ;  /* 0x00010c00ff060b82 */ /* 0x000ea20000000800 */
[----:B-1----:R-:W-:-:S05]  /*eeb0*/  @P0 IMAD.HI.U32 R5, R18, R5, RZ ;  /* 0x0000000512050227 */ /* 0x002fca00078e00ff */
[----:B--2---:R-:W-:Y:S02]  /*eec0*/  @P0 SHF.R.U32.HI R4, RZ, R6, R5 ;  /* 0x00000006ff040219 */ /* 0x004fe40000011605 */
[----:B------:R-:W-:-:S04]  /*eed0*/  ISETP.NE.U32.AND P0, PT, RZ, UR4, PT ;  /* 0x00000004ff007c0c */ /* 0x000fc8000bf05070 */
[----:B------:R-:W-:-:S04]  /*eee0*/  ISETP.NE.AND.EX P0, PT, RZ, UR5, PT, P0 ;  /* 0x00000005ff007c0c */ /* 0x000fc8000bf05300 */
[----:B0-----:R-:W-:-:S09]  /*eef0*/  SEL R6, R8, RZ, !P0 ;  /* 0x000000ff08067207 */ /* 0x001fd20004000000 */
.L_x_4203:
        /* <DEDUP_REMOVED lines=19> */
.L_x_4275:
[----:B------:R-:W-:Y:S01]  /*f030*/  UMOV UR4, 0xffffffff ;  /* 0xffffffff00047882 */ /* 0x000fe20000000000 */
[----:B------:R-:W-:Y:S02]  /*f040*/  SHF.R.S32.HI R5, RZ, 0x1f, R0 ;  /* 0x0000001fff057819 */ /* 0x000fe40000011400 */
[----:B------:R-:W-:Y:S05]  /*f050*/  BRA.DIV UR4, `(.L_x_4205) ;  /* 0x0000003a04087947 */ /* 0x000fea000b800000 */
[----:B------:R-:W-:-:S13]  /*f060*/  ELECT P6, URZ, PT ;  /* 0x00000000003f782f */ /* 0x000fda00038c0000 */
.L_x_4278:
[----:B------:R-:W-:Y:S05]  /*f070*/  @!P6 BRA `(.L_x_4206) ;  /* 0x0000000000fce947 */ /* 0x000fea0003800000 */
[----:B------:R-:W-:-:S04]  /*f080*/  ISETP.NE.U32.AND P0, PT, R2, RZ, PT ;  /* 0x000000ff0200720c */ /* 0x000fc80003f05070 */
[----:B------:R-:W-:-:S13]  /*f090*/  ISETP.NE.AND.EX P0, PT, R3, RZ, PT, P0 ;  /* 0x000000ff0300720c */ /* 0x000fda0003f05300 */
[----:B------:R-:W-:Y:S05]  /*f0a0*/  @!P0 BRA `(.L_x_4207) ;  /* 0x0000000000488947 */ /* 0x000fea0003800000 */
[----:B------:R-:W0:Y:S01]  /*f0b0*/  LDC R11, c[0x0][0x41c] ;  /* 0x00010700ff0b7b82 */ /* 0x000e220000000800 */
[----:B------:R-:W-:Y:S01]  /*f0c0*/  ULDC.64 UR4, c[0x0][0x408] ;  /* 0x0001020000047ab9 */ /* 0x000fe20000000a00 */
        /* <DEDUP_REMOVED lines=11> */
[----:B------:R-:W-:-:S05]  /*f180*/  IMAD.WIDE.U32 R8, R0, UR4, R8 ;  /* 0x0000000400087c25 */ /* 0x000fca000f8e0008 */
[----:B------:R-:W-:Y:S02]  /*f190*/  IADD3 R9, R9, R10, RZ ;  /* 0x0000000a09097210 */ /* 0x000fe40007ffe0ff */
[----:B------:R-:W-:-:S04]  /*f1a0*/  LEA R10, P0, R8, R2, 0x2 ;  /* 0x00000002080a7211 */ /* 0x000fc800078010ff */
[----:B------:R-:W-:-:S05]  /*f1b0*/  LEA.HI.X R11, R8, R3, R9, 0x2, P0 ;  /* 0x00000003080b7211 */ /* 0x000fca00000f1409 */
[----:B------:R0:W5:Y:S04]  /*f1c0*/  LDG.E R9, desc[UR6][R10.64] ;  /* 0x000000060a097981 */ /* 0x000168000c1e1900 */
.L_x_4207:
        /* <DEDUP_REMOVED lines=9> */
.L_x_4279:
        /* <DEDUP_REMOVED lines=11> */
.L_x_4209:
        /* <DEDUP_REMOVED lines=22> */
.L_x_4206:
        /* <DEDUP_REMOVED lines=55> */
.L_x_4211:
[----:B------:R-:W-:Y:S05]  /*f7e0*/  BSYNC B0 ;  /* 0x0000000000007941 */ /* 0x000fea0003800000 */
.L_x_4210:
        /* <DEDUP_REMOVED lines=8> */
.L_x_4280:
        /* <DEDUP_REMOVED lines=13> */
.L_x_4281:
        /* <DEDUP_REMOVED lines=11> */
.L_x_4216:
        /* <DEDUP_REMOVED lines=37> */
.L_x_4214:
[----:B------:R-:W-:Y:S05]  /*fc40*/  BSYNC B0 ;  /* 0x0000000000007941 */ /* 0x000fea0003800000 */
.L_x_4213:
        /* <DEDUP_REMOVED lines=26> */
[----:B------:R-:W-:Y:S01]  /*fdf0*/  MOV R8, R10 ;  /* 0x0000000a00087202 */ /* 0x000fe20000000f00 */
[----:B------:R-:W-:Y:S01]  /*fe00*/  ULDC.64 UR4, c[0x0][0x408] ;  /* 0x0001020000047ab9 */ /* 0x000fe20000000a00 */
[----:B------:R-:W-:Y:S01]  /*fe10*/  ULDC.64 UR6, c[0x0][0x208] ;  /* 0x0000820000067ab9 */ /* 0x000fe20000000a00 */
        /* <DEDUP_REMOVED lines=15> */
.L_x_4223:
[----:B-1----:R-:W1:Y:S01]  /*ff10*/  S2R R3, SR_CgaCtaId ;  /* 0x0000000000037919 */ /* 0x002e620000008800 */
[----:B------:R-:W-:-:S04]  /*ff20*/  MOV R2, 0x400 ;  /* 0x0000040000027802 */ /* 0x000fc80000000f00 */
[----:B-1----:R-:W-:Y:S02]  /*ff30*/  LEA R2, R3, R2, 0x18 ;  /* 0x0000000203027211 */ /* 0x002fe400078ec0ff */
[----:B------:R-:W-:-:S03]  /*ff40*/  SHF.L.U32 R3, R12, 0x1f, RZ ;  /* 0x0000001f0c037819 */ /* 0x000fc600000006ff */
[----:B------:R-:W-:-:S04]  /*ff50*/  IMAD R2, R13, 0x8, R2 ;  /* 0x000000080d027824 */ /* 0x000fc800078e0202 */
[----:B------:R-:W1:Y:S02]  /*ff60*/  SYNCS.PHASECHK.TRANS64.TRYWAIT P0, [R2+URZ+0x32440], R3 ;  /* 0x03244003020075a7 */ /* 0x000e64000800017f */
[----:B-1----:R-:W-:Y:S05]  /*ff70*/  @!P0 BRA `(.L_x_4224) ;  /* 0x0000002800a88947 */ /* 0x002fea0003800000 */
.L_x_4282:
        /* <DEDUP_REMOVED lines=11> */
.L_x_4225:
        /* <DEDUP_REMOVED lines=22> */
.L_x_4283:
        /* <DEDUP_REMOVED lines=8> */
.L_x_4227:
        /* <DEDUP_REMOVED lines=34> */
.L_x_4222:
[----:B------:R-:W-:Y:S05]  /*10430*/  BSYNC B2 ;  /* 0x0000000000027941 */ /* 0x000fea0003800000 */
.L_x_4221:
[----:B------:R-:W2:Y:S02]  /*10440*/  LDL.LU R2, [R1+0x14] ;  /* 0x0000140001027983 */ /* 0x000ea40000300800 */
[----:B--2---:R-:W-:-:S07]  /*10450*/  VIADD R8, R2, 0xfffffffd ;  /* 0xfffffffd02087836 */ /* 0x004fce0000000000 */
.L_x_4220:
[----:B------:R-:W-:Y:S05]  /*10460*/  BSYNC B1 ;  /* 0x0000000000017941 */ /* 0x000fea0003800000 */
.L_x_4219:
[----:B------:R-:W-:-:S13]  /*10470*/  ISETP.NE.AND P0, PT, R10, RZ, PT ;  /* 0x000000ff0a00720c */ /* 0x000fda0003f05270 */
[----:B------:R-:W-:Y:S05]  /*10480*/  @!P0 BRA `(.L_x_4218) ;  /* 0x0000000c009c8947 */ /* 0x000fea0003800000 */
.L_x_4242:
        /* <DEDUP_REMOVED lines=14> */
[----:B------:R-:W1:Y:S01]  /*10570*/  LDC R9, c[0x0][0x41c] ;  /* 0x00010700ff097b82 */ /* 0x000e620000000800 */
[----:B0-----:R-:W-:Y:S01]  /*10580*/  IMAD.MOV.U32 R12, RZ, RZ, R8 ;  /* 0x000000ffff0c7224 */ /* 0x001fe200078e0008 */
[----:B------:R-:W-:Y:S01]  /*10590*/  ULDC.64 UR4, c[0x0][0x208] ;  /* 0x0000820000047ab9 */ /* 0x000fe20000000a00 */
[----:B------:R-:W-:-:S04]  /*105a0*/  IMAD R7, R5, UR46, RZ ;  /* 0x0000002e05077c24 */ /* 0x000fc8000f8e02ff */
[----:B------:R-:W-:Y:S01]  /*105b0*/  IMAD R7, R0, UR47, R7 ;  /* 0x0000002f00077c24 */ /* 0x000fe2000f8e0207 */
[----:B-1----:R-:W-:-:S13]  /*105c0*/  ISETP.NE.AND P0, PT, R9, 0x1, PT ;  /* 0x000000010900780c */ /* 0x002fda0003f05270 */
        /* <DEDUP_REMOVED lines=10> */
[----:B------:R-:W-:Y:S02]  /*10670*/  IMAD R3, R9, R3, R8 ;  /* 0x0000000309037224 */ /* 0x000fe400078e0208 */
[----:B------:R1:W5:Y:S05]  /*10680*/  LDG.E R9, desc[UR4][R6.64] ;  /* 0x0000000406097981 */ /* 0x00036a000c1e1900 */
.L_x_4230:
[----:B-1----:R-:W1:Y:S01]  /*10690*/  S2R R6, SR_CgaCtaId ;  /* 0x0000000000067919 */ /* 0x002e620000008800 */
[----:B------:R-:W-:Y:S02]  /*106a0*/  MOV R2, 0x400 ;  /* 0x0000040000027802 */ /* 0x000fe40000000f00 */
[----:B------:R-:W-:Y:S02]  /*106b0*/  SHF.L.U32 R7, R11, 0x1f, RZ ;  /* 0x0000001f0b077819 */ /* 0x000fe400000006ff */
[----:B-1----:R-:W-:-:S05]  /*106c0*/  LEA R2, R6, R2, 0x18 ;  /* 0x0000000206027211 */ /* 0x002fca00078ec0ff */
[----:B------:R-:W-:-:S04]  /*106d0*/  IMAD R2, R10, 0x8, R2 ;  /* 0x000000080a027824 */ /* 0x000fc800078e0202 */
[----:B------:R-:W1:Y:S02]  /*106e0*/  SYNCS.PHASECHK.TRANS64.TRYWAIT P0, [R2+URZ+0x32440], R7 ;  /* 0x03244007020075a7 */ /* 0x000e64000800017f */
[----:B-1----:R-:W-:Y:S05]  /*106f0*/  @!P0 BRA `(.L_x_4231) ;  /* 0x0000002000f08947 */ /* 0x002fea0003800000 */
.L_x_4284:
[----:B------:R-:W2:Y:S02]  /*10700*/  S2R R6, SR_TID.X ;  /* 0x0000000000067919 */ /* 0x000ea40000002100 */
[----:B--2---:R-:W-:-:S04]  /*10710*/  LOP3.LUT R6, R6, 0x7f, RZ, 0xc0, !PT ;  /* 0x0000007f06067812 */ /* 0x004fc800078ec0ff */
[----:B------:R-:W-:-:S13]  /*10720*/  ISETP.NE.AND P0, PT, R6, RZ, PT ;  /* 0x000000ff0600720c */ /* 0x000fda0003f05270 */
[----:B------:R-:W-:Y:S05]  /*10730*/  @P0 BRA `(.L_x_4232) ;  /* 0x00000000001c0947 */ /* 0x000fea0003800000 */
[----:B------:R-:W2:Y:S01]  /*10740*/  S2R R6, SR_TID.X ;  /* 0x0000000000067919 */ /* 0x000ea20000002100 */
[----:B0-----:R-:W-:-:S04]  /*10750*/  IMAD.MOV.U32 R13, RZ, RZ, 0x3000 ;  /* 0x00003000ff0d7424 */ /* 0x001fc800078e00ff */
[----:B------:R3:W-:Y:S01]  /*10760*/  SYNCS.ARRIVE.TRANS64 RZ, [R2+URZ+0x32430], R13 ;  /* 0x0324300d02ff79a7 */ /* 0x0007e2000800003f */
[----:B--2---:R-:W-:-:S04]  /*10770*/  LOP3.LUT R6, R6, 0x1f, RZ, 0xc0, !PT ;  /* 0x0000001f06067812 */ /* 0x004fc800078ec0ff */
[----:B------:R-:W-:-:S13]  /*10780*/  ISETP.NE.AND P1, PT, R6, RZ, PT ;  /* 0x000000ff0600720c */ /* 0x000fda0003f25270 */
[----:B---3--:R-:W-:Y:S05]  /*10790*/  @!P1 BRA `(.L_x_4232) ;  /* 0x0000000000049947 */ /* 0x008fea0003800000 */
[----:B------:R-:W-:Y:S01]  /*107a0*/  BPT.TRAP 0x1 ;  /* 0x000000040000795c */ /* 0x000fe20000300000 */
.L_x_4232:
[----:B0-----:R-:W2:Y:S01]  /*107b0*/  LDL R12, [R1+0x8] ;  /* 0x00000800010c7983 */ /* 0x001ea20000100800 */
        /* <DEDUP_REMOVED lines=20> */
.L_x_4285:
        /* <DEDUP_REMOVED lines=8> */
.L_x_4234:
[----:B01----:R-:W0:Y:S01]  /*10980*/  S2R R7, SR_CgaCtaId ;  /* 0x0000000000077919 */ /* 0x003e220000008800 */
[----:B--2---:R-:W-:Y:S01]  /*10990*/  MOV R3, 0x400 ;  /* 0x0000040000037802 */ /* 0x004fe20000000f00 */
        /* <DEDUP_REMOVED lines=11> */
[----:B0-----:R-:W-:-:S05]  /*10a50*/  LEA R3, R7, R3, 0x18 ;  /* 0x0000000307037211 */ /* 0x001fca00078ec0ff */
        /* <DEDUP_REMOVED lines=19> */
.L_x_4229:
[----:B------:R-:W-:Y:S05]  /*10b90*/  BSYNC B1 ;  /* 0x0000000000017941 */ /* 0x000fea0003800000 */
.L_x_4228:
        /* <DEDUP_REMOVED lines=13> */
[----:B------:R-:W1:Y:S01]  /*10c70*/  LDC R11, c[0x0][0x41c] ;  /* 0x00010700ff0b7b82 */ /* 0x000e620000000800 */
[----:B------:R-:W-:Y:S01]  /*10c80*/  IMAD.MOV.U32 R9, RZ, RZ, R10 ;  /* 0x000000ffff097224 */ /* 0x000fe200078e000a */
        /* <DEDUP_REMOVED lines=14> */
[----:B------:R1:W5:Y:S01]  /*10d70*/  LDG.E R9, desc[UR4][R6.64] ;  /* 0x0000000406097981 */ /* 0x000362000c1e1900 */
[----:B------:R-:W-:-:S07]  /*10d80*/  IMAD R10, R11, R2, R10 ;  /* 0x000000020b0a7224 */ /* 0x000fce00078e020a */
.L_x_4237:
[----:B------:R-:W2:Y:S01]  /*10d90*/  S2R R3, SR_CgaCtaId ;  /* 0x0000000000037919 */ /* 0x000ea20000008800 */
[----:B------:R-:W-:-:S04]  /*10da0*/  MOV R2, 0x400 ;  /* 0x0000040000027802 */ /* 0x000fc80000000f00 */
[----:B--2---:R-:W-:Y:S02]  /*10db0*/  LEA R2, R3, R2, 0x18 ;  /* 0x0000000203027211 */ /* 0x004fe400078ec0ff */
[----:B------:R-:W-:-:S03]  /*10dc0*/  SHF.L.U32 R3, R12, 0x1f, RZ ;  /* 0x0000001f0c037819 */ /* 0x000fc600000006ff */
[----:B------:R-:W-:-:S04]  /*10dd0*/  IMAD R2, R13, 0x8, R2 ;  /* 0x000000080d027824 */ /* 0x000fc800078e0202 */
[----:B------:R-:W2:Y:S02]  /*10de0*/  SYNCS.PHASECHK.TRANS64.TRYWAIT P0, [R2+URZ+0x32440], R3 ;  /* 0x03244003020075a7 */ /* 0x000ea4000800017f */
[----:B--2---:R-:W-:Y:S05]  /*10df0*/  @!P0 BRA `(.L_x_4238) ;  /* 0x0000001c00588947 */ /* 0x004fea0003800000 */
.L_x_4286:
[----:B-1----:R-:W1:Y:S02]  /*10e00*/  S2R R6, SR_TID.X ;  /* 0x0000000000067919 */ /* 0x002e640000002100 */
[----:B-1----:R-:W-:-:S04]  /*10e10*/  LOP3.LUT R6, R6, 0x7f, RZ, 0xc0, !PT ;  /* 0x0000007f06067812 */ /* 0x002fc800078ec0ff */
[----:B------:R-:W-:-:S13]  /*10e20*/  ISETP.NE.AND P0, PT, R6, RZ, PT ;  /* 0x000000ff0600720c */ /* 0x000fda0003f05270 */
[----:B------:R-:W-:Y:S05]  /*10e30*/  @P0 BRA `(.L_x_4239) ;  /* 0x00000000001c0947 */ /* 0x000fea0003800000 */
[----:B------:R-:W1:Y:S01]  /*10e40*/  S2R R6, SR_TID.X ;  /* 0x0000000000067919 */ /* 0x000e620000002100 */
[----:B------:R-:W-:-:S04]  /*10e50*/  MOV R7, 0x3000 ;  /* 0x0000300000077802 */ /* 0x000fc80000000f00 */
[----:B------:R3:W-:Y:S01]  /*10e60*/  SYNCS.ARRIVE.TRANS64 RZ, [R2+URZ+0x32430], R7 ;  /* 0x0324300702ff79a7 */ /* 0x0007e2000800003f */
[----:B-1----:R-:W-:-:S04]  /*10e70*/  LOP3.LUT R6, R6, 0x1f, RZ, 0xc0, !PT ;  /* 0x0000001f06067812 */ /* 0x002fc800078ec0ff */
[----:B------:R-:W-:-:S13]  /*10e80*/  ISETP.NE.AND P1, PT, R6, RZ, PT ;  /* 0x000000ff0600720c */ /* 0x000fda0003f25270 */
[----:B---3--:R-:W-:Y:S05]  /*10e90*/  @!P1 BRA `(.L_x_4239) ;  /* 0x0000000000049947 */ /* 0x008fea0003800000 */
[----:B------:R-:W-:Y:S01]  /*10ea0*/  BPT.TRAP 0x1 ;  /* 0x000000040000795c */ /* 0x000fe20000300000 */
.L_x_4239:
[----:B------:R-:W3:Y:S01]  /*10eb0*/  LDL R6, [R1] ;  /* 0x0000000001067983 */ /* 0x000ee20000100800 */
        /* <DEDUP_REMOVED lines=21> */
.L_x_4287:
        /* <DEDUP_REMOVED lines=8> */
.L_x_4241:
        /* <DEDUP_REMOVED lines=34> */
.L_x_4236:
[----:B------:R-:W-:Y:S05]  /*112b0*/  BSYNC B1 ;  /* 0x0000000000017941 */ /* 0x000fea0003800000 */
.L_x_4235:
[C---:B------:R-:W-:Y:S01]  /*112c0*/  ISETP.GT.AND P0, PT, R8.reuse, 0x1, PT ;  /* 0x000000010800780c */ /* 0x040fe20003f04270 */
[----:B------:R-:W-:-:S04]  /*112d0*/  VIADD R2, R8, 0xfffffffe ;  /* 0xfffffffe08027836 */ /* 0x000fc80000000000 */
[----:B------:R-:W-:-:S08]  /*112e0*/  IMAD.MOV.U32 R8, RZ, RZ, R2 ;  /* 0x000000ffff087224 */ /* 0x000fd000078e0002 */
[----:B------:R-:W-:Y:S05]  /*112f0*/  @P0 BRA `(.L_x_4242) ;  /* 0xfffffff000640947 */ /* 0x000fea000383ffff */
.L_x_4218:
[----:B------:R-:W-:Y:S05]  /*11300*/  BSYNC B0 ;  /* 0x0000000000007941 */ /* 0x000fea0003800000 */
.L_x_4217:
        /* <DEDUP_REMOVED lines=14> */
[----:B------:R-:W2:Y:S01]  /*113f0*/  FLO.U32 R4, UR4 ;  /* 0x0000000400047d00 */ /* 0x000ea200080e0000 */
[----:B------:R-:W-:-:S07]  /*11400*/  ULDC.64 UR6, c[0x0][0x208] ;  /* 0x0000820000067ab9 */ /* 0x000fce0000000a00 */
        /* <DEDUP_REMOVED lines=8> */
.L_x_4244:
[----:B------:R-:W-:Y:S05]  /*11490*/  BSYNC B0 ;  /* 0x0000000000007941 */ /* 0x000fea0003800000 */
.L_x_4243:
[----:B-1----:R-:W2:Y:S02]  /*114a0*/  LDL.LU R2, [R1+0x4] ;  /* 0x0000040001027983 */ /* 0x002ea40000300800 */
[----:B--2---:R-:W-:-:S05]  /*114b0*/  LOP3.LUT R2, R2, R0, RZ, 0x3c, !PT ;  /* 0x0000000002027212 */ /* 0x004fca00078e3cff */
[----:B------:R1:W-:Y:S02]  /*114c0*/  STL [R1+0x4], R2 ;  /* 0x0000040201007387 */ /* 0x0003e40000100800 */
.L_x_4199:
[----:B------:R-:W-:Y:S05]  /*114d0*/  BSYNC B6 ;  /* 0x0000000000067941 */ /* 0x000fea0003800000 */
.L_x_4197:
[----:B------:R-:W-:-:S03]  /*114e0*/  UMOV UR4, 0xffffffff ;  /* 0xffffffff00047882 */ /* 0x000fc60000000000 */
[----:B------:R-:W-:Y:S05]  /*114f0*/  BRA.DIV UR4, `(.L_x_4245) ;  /* 0x0000001604c07947 */ /* 0x000fea000b800000 */
[----:B------:R2:W3:Y:S04]  /*11500*/  SHFL.IDX PT, R4, R16, RZ, 0x1f ;  /* 0x00001fff10047589 */ /* 0x0004e800000e0000 */
[----:B------:R2:W4:Y:S02]  /*11510*/  SHFL.IDX PT, R7, R16, 0x1, 0x1f ;  /* 0x00201f0010077f89 */ /* 0x00052400000e0000 */
.L_x_4291:
        /* <DEDUP_REMOVED lines=10> */
[----:B-1----:R-:W0:Y:S01]  /*115c0*/  LDC.64 R2, c[0x0][0xd58] ;  /* 0x00035600ff027b82 */ /* 0x002e220000000a00 */
[----:B------:R-:W-:Y:S01]  /*115d0*/  ULDC.64 UR4, c[0x0][0x208] ;  /* 0x0000820000047ab9 */ /* 0x000fe20000000a00 */
[----:B0-----:R-:W-:-:S05]  /*115e0*/  IMAD.WIDE R2, R5, 0x4, R2 ;  /* 0x0000000405027825 */ /* 0x001fca00078e0202 */
[----:B------:R0:W5:Y:S02]  /*115f0*/  LDG.E R17, desc[UR4][R2.64] ;  /* 0x0000000402117981 */ /* 0x000164000c1e1900 */
.L_x_4247:
[----:B------:R-:W-:Y:S05]  /*11600*/  BSYNC B0 ;  /* 0x0000000000007941 */ /* 0x000fea0003800000 */
.L_x_4246:
        /* <DEDUP_REMOVED lines=22> */
[----:B------:R0:W1:Y:S02]  /*11770*/  SHFL.IDX PT, R14, R2, 0x1f, 0x1f ;  /* 0x03e01f00020e7f89 */ /* 0x00006400000e0000 */
.L_x_4299:
[----:B------:R-:W-:Y:S02]  /*11780*/  ULDC UR4, c[0x0][0xd10] ;  /* 0x0003440000047ab9 */ /* 0x000fe40000000800 */
[----:B------:R-:W-:-:S04]  /*11790*/  IMAD.U32 R5, RZ, RZ, UR4 ;  /* 0x00000004ff057e24 */ /* 0x000fc8000f8e00ff */
[----:B-1----:R-:W-:-:S04]  /*117a0*/  IMAD R14, R14, R5, RZ ;  /* 0x000000050e0e7224 */ /* 0x002fc800078e02ff */
[----:B----4-:R-:W-:-:S05]  /*117b0*/  IMAD.IADD R7, R7, 0x1, R14 ;  /* 0x0000000107077824 */ /* 0x010fca00078e020e */
[----:B---3--:R-:W-:-:S13]  /*117c0*/  ISETP.GT.AND P0, PT, R7, R4, PT ;  /* 0x000000040700720c */ /* 0x008fda0003f04270 */
[----:B------:R-:W-:Y:S05]  /*117d0*/  @P0 BRA `(.L_x_4249) ;  /* 0x0000000000b80947 */ /* 0x000fea0003800000 */
[----:B------:R-:W1:Y:S02]  /*117e0*/  LDC R0, c[0x0][0xd14] ;  /* 0x00034500ff007b82 */ /* 0x000e640000000800 */
.L_x_4254:
        /* <DEDUP_REMOVED lines=11> */
[----:B------:R-:W0:Y:S01]  /*118a0*/  LDC.64 R2, c[0x0][0xd58] ;  /* 0x00035600ff027b82 */ /* 0x000e220000000a00 */
[----:B------:R-:W-:Y:S01]  /*118b0*/  ULDC.64 UR4, c[0x0][0x208] ;  /* 0x0000820000047ab9 */ /* 0x000fe20000000a00 */
[----:B0-----:R-:W-:-:S05]  /*118c0*/  IMAD.WIDE R2, R5, 0x4, R2 ;  /* 0x0000000405027825 */ /* 0x001fca00078e0202 */
[----:B------:R0:W5:Y:S02]  /*118d0*/  LDG.E R17, desc[UR4][R2.64] ;  /* 0x0000000402117981 */ /* 0x000164000c1e1900 */
.L_x_4252:
[----:B------:R-:W-:Y:S05]  /*118e0*/  BSYNC B0 ;  /* 0x0000000000007941 */ /* 0x000fea0003800000 */
.L_x_4251:
        /* <DEDUP_REMOVED lines=23> */
.L_x_4307:
[----:B------:R-:W-:Y:S02]  /*11a60*/  ULDC UR4, c[0x0][0xd10] ;  /* 0x0003440000047ab9 */ /* 0x000fe40000000800 */
[----:B------:R-:W-:-:S04]  /*11a70*/  IMAD.U32 R5, RZ, RZ, UR4 ;  /* 0x00000004ff057e24 */ /* 0x000fc8000f8e00ff */
[----:B-1----:R-:W-:-:S05]  /*11a80*/  IMAD R14, R14, R5, RZ ;  /* 0x000000050e0e7224 */ /* 0x002fca00078e02ff */
[----:B------:R-:W-:-:S04]  /*11a90*/  IADD3 R7, R14, R7, RZ ;  /* 0x000000070e077210 */ /* 0x000fc80007ffe0ff */
[----:B------:R-:W-:-:S13]  /*11aa0*/  ISETP.GT.AND P0, PT, R7, R4, PT ;  /* 0x000000040700720c */ /* 0x000fda0003f04270 */
[----:B------:R-:W-:Y:S05]  /*11ab0*/  @!P0 BRA `(.L_x_4254) ;  /* 0xfffffffc004c8947 */ /* 0x000fea000383ffff */
.L_x_4249:
        /* <DEDUP_REMOVED lines=8> */
.L_x_4311:
[----:B------:R-:W-:Y:S01]  /*11b40*/  ISETP.NE.AND P0, PT, R3, RZ, PT ;  /* 0x000000ff0300720c */ /* 0x000fe20003f05270 */
[----:B------:R-:W-:-:S12]  /*11b50*/  IMAD.MOV.U32 R7, RZ, RZ, RZ ;  /* 0x000000ffff077224 */ /* 0x000fd800078e00ff */
[----:B------:R-:W-:Y:S05]  /*11b60*/  @!P0 BRA `(.L_x_4256) ;  /* 0x0000000000108947 */ /* 0x000fea0003800000 */
[----:B------:R-:W-:Y:S01]  /*11b70*/  UMOV UR4, 0xffffffff ;  /* 0xffffffff00047882 */ /* 0x000fe20000000000 */
[----:B------:R-:W-:Y:S02]  /*11b80*/  VIADD R12, R6, 0xffffffff ;  /* 0xffffffff060c7836 */ /* 0x000fe40000000000 */
[----:B------:R-:W-:Y:S05]  /*11b90*/  BRA.DIV UR4, `(.L_x_4257) ;  /* 0x0000001a044c7947 */ /* 0x000fea000b800000 */
[----:B------:R3:W4:Y:S02]  /*11ba0*/  SHFL.IDX PT, R7, R2, R12, 0x1f ;  /* 0x00001f0c02077589 */ /* 0x00072400000e0000 */
.L_x_4256:
[----:B0--3--:R-:W0:Y:S01]  /*11bb0*/  LDC.64 R2, c[0x0][0xd68] ;  /* 0x00035a00ff027b82 */ /* 0x009e220000000a00 */
[----:B------:R-:W-:Y:S01]  /*11bc0*/  IMAD.IADD R19, R6, 0x1, R19 ;  /* 0x0000000106137824 */ /* 0x000fe200078e0213 */
[----:B------:R-:W-:-:S03]  /*11bd0*/  ULDC.64 UR4, c[0x0][0x208] ;  /* 0x0000820000047ab9 */ /* 0x000fc60000000a00 */
[----:B0-----:R-:W-:-:S05]  /*11be0*/  IMAD.WIDE R2, R19, 0x4, R2 ;  /* 0x0000000413027825 */ /* 0x001fca00078e0202 */
[----:B------:R0:W1:Y:S01]  /*11bf0*/  LDG.E R8, desc[UR4][R2.64] ;  /* 0x0000000402087981 */ /* 0x000062000c1e1900 */
[----:B----4-:R-:W-:Y:S02]  /*11c00*/  IMAD R16, R7, R5, R16 ;  /* 0x0000000507107224 */ /* 0x010fe400078e0210 */
[----:B0-----:R-:W-:Y:S02]  /*11c10*/  IMAD.MOV.U32 R2, RZ, RZ, RZ ;  /* 0x000000ffff027224 */ /* 0x001fe400078e00ff */
[----:B-12---:R-:W-:-:S05]  /*11c20*/  IMAD R6, R17, R8, RZ ;  /* 0x0000000811067224 */ /* 0x006fca00078e02ff */
        /* <DEDUP_REMOVED lines=19> */
[----:B------:R-:W-:Y:S02]  /*11d60*/  @P0 IADD3 R2, R2, 0x1, RZ ;  /* 0x0000000102020810 */ /* 0x000fe40007ffe0ff */
        /* <DEDUP_REMOVED lines=32> */
[----:B------:R-:W-:Y:S02]  /*11f70*/  @!P0 IADD3 R3, -R3, RZ, RZ ;  /* 0x000000ff03038210 */ /* 0x000fe40007ffe1ff */
[----:B------:R-:W-:-:S13]  /*11f80*/  ISETP.NE.AND P0, PT, R8, RZ, PT ;  /* 0x000000ff0800720c */ /* 0x000fda0003f05270 */
[----:B------:R-:W-:Y:S01]  /*11f90*/  @!P0 LOP3.LUT R3, RZ, R8, RZ, 0x33, !PT ;  /* 0x00000008ff038212 */ /* 0x000fe200078e33ff */
[----:B------:R-:W-:-:S03]  /*11fa0*/  IMAD.MOV R8, RZ, RZ, -R8 ;  /* 0x000000ffff087224 */ /* 0x000fc600078e0a08 */
[----:B------:R-:W-:Y:S01]  /*11fb0*/  LOP3.LUT R2, RZ, R3, RZ, 0x33, !PT ;  /* 0x00000003ff027212 */ /* 0x000fe200078e33ff */
[----:B------:R-:W-:-:S04]  /*11fc0*/  IMAD R18, R3, R8, R4 ;  /* 0x0000000803127224 */ /* 0x000fc800078e0204 */
[----:B------:R-:W-:Y:S01]  /*11fd0*/  IMAD.IADD R17, R17, 0x1, R2 ;  /* 0x0000000111117824 */ /* 0x000fe200078e0202 */
[----:B------:R-:W-:Y:S06]  /*11fe0*/  BRA `(.L_x_4258) ;  /* 0x00000000001c7947 */ /* 0x000fec0003800000 */
.L_x_4250:
[----:B------:R-:W-:Y:S01]  /*11ff0*/  UMOV UR4, URZ ;  /* 0x0000003f00047c82 */ /* 0x000fe20008000000 */
[----:B------:R-:W-:Y:S01]  /*12000*/  UMOV UR5, URZ ;  /* 0x0000003f00057c82 */ /* 0x000fe20008000000 */
[----:B------:R-:W-:Y:S01]  /*12010*/  ULDC UR6, c[0x0][0xd14] ;  /* 0x0003450000067ab9 */ /* 0x000fe20000000800 */
[----:B--2---:R-:W-:Y:S02]  /*12020*/  IMAD.MOV.U32 R16, RZ, RZ, R4 ;  /* 0x000000ffff107224 */ /* 0x004fe400078e0004 */
[----:B------:R-:W-:Y:S02]  /*12030*/  IMAD.U32 R17, RZ, RZ, UR4 ;  /* 0x00000004ff117e24 */ /* 0x000fe4000f8e00ff */
[----:B------:R-:W-:Y:S02]  /*12040*/  IMAD.U32 R18, RZ, RZ, UR5 ;  /* 0x00000005ff127e24 */ /* 0x000fe4000f8e00ff */
[----:B------:R-:W-:-:S07]  /*12050*/  IMAD.U32 R19, RZ, RZ, UR6 ;  /* 0x00000006ff137e24 */ /* 0x000fce000f8e00ff */
.L_x_4258:
        /* <DEDUP_REMOVED lines=12> */
.L_x_4193:
        /* <DEDUP_REMOVED lines=11> */
.L_x_4314:
[----:B------:R-:W-:-:S03]  /*121d0*/  UMOV UR4, 0xffffffff ;  /* 0xffffffff00047882 */ /* 0x000fc60000000000 */
[----:B------:R-:W-:Y:S05]  /*121e0*/  BRA.DIV UR4, `(.L_x_4261) ;  /* 0x0000001204f47947 */ /* 0x000fea000b800000 */
[----:B--2---:R-:W2:Y:S02]  /*121f0*/  S2R R2, SR_TID.X ;  /* 0x0000000000027919 */ /* 0x004ea40000002100 */
[----:B--2---:R-:W-:-:S04]  /*12200*/  SHF.R.U32.HI R2, RZ, 0x5, R2 ;  /* 0x00000005ff027819 */ /* 0x004fc80000011602 */
[----:B------:R-:W-:-:S05]  /*12210*/  LOP3.LUT R2, R2, 0x3, RZ, 0xc0, !PT ;  /* 0x0000000302027812 */ /* 0x000fca00078ec0ff */
[----:B------:R2:W3:Y:S02]  /*12220*/  SHFL.IDX PT, R14, R2, RZ, 0x1f ;  /* 0x00001fff020e7589 */ /* 0x0004e400000e0000 */
.L_x_4317:
[----:B---3--:R-:W-:Y:S01]  /*12230*/  ISETP.NE.AND P0, PT, R14, RZ, PT ;  /* 0x000000ff0e00720c */ /* 0x008fe20003f05270 */
[----:B------:R-:W-:-:S12]  /*12240*/  BSSY B0, `(.L_x_4262) ;  /* 0x0000029000007945 */ /* 0x000fd80003800000 */
[----:B------:R-:W-:Y:S05]  /*12250*/  @P0 BRA `(.L_x_4263) ;  /* 0x00000000009c0947 */ /* 0x000fea0003800000 */
[----:B------:R-:W-:-:S03]  /*12260*/  UMOV UR4, 0xffffffff ;  /* 0xffffffff00047882 */ /* 0x000fc60000000000 */
[----:B------:R-:W-:Y:S05]  /*12270*/  BRA.DIV UR4, `(.L_x_4264) ;  /* 0x0000001604047947 */ /* 0x000fea000b800000 */
[----:B------:R-:W-:-:S13]  /*12280*/  ELECT P6, URZ, PT ;  /* 0x00000000003f782f */ /* 0x000fda00038c0000 */
.L_x_4320:
        /* <DEDUP_REMOVED lines=8> */
.L_x_4265:
[----:B-1----:R-:W2:Y:S04]  /*12310*/  LDL R3, [R1] ;  /* 0x0000000001037983 */ /* 0x002ea80000100800 */
[----:B------:R-:W3:Y:S01]  /*12320*/  LDL.LU R7, [R1+0x4] ;  /* 0x0000040001077983 */ /* 0x000ee20000300800 */
[----:B------:R-:W-:-:S04]  /*12330*/  VIADD R2, R0, 0x32440 ;  /* 0x0003244000027836 */ /* 0x000fc80000000000 */
[C---:B--2---:R-:W-:Y:S01]  /*12340*/  IMAD R6, R3.reuse, 0x8, R2 ;  /* 0x0000000803067824 */ /* 0x044fe200078e0202 */
[----:B------:R-:W-:Y:S02]  /*12350*/  IADD3 R3, R3, 0x1, RZ ;  /* 0x0000000103037810 */ /* 0x000fe40007ffe0ff */
[----:B---3--:R-:W-:Y:S02]  /*12360*/  SHF.L.U32 R5, R7, 0x1f, RZ ;  /* 0x0000001f07057819 */ /* 0x008fe400000006ff */
[C---:B------:R-:W-:Y:S02]  /*12370*/  ISETP.NE.AND P1, PT, R3.reuse, 0x2, PT ;  /* 0x000000020300780c */ /* 0x040fe40003f25270 */
[----:B------:R-:W1:Y:S02]  /*12380*/  SYNCS.PHASECHK.TRANS64.TRYWAIT P0, [R6+URZ], R5 ;  /* 0x00000005060075a7 */ /* 0x000e64000800017f */
[----:B------:R-:W-:Y:S02]  /*12390*/  SEL R4, RZ, 0x1, P1 ;  /* 0x00000001ff047807 */ /* 0x000fe40000800000 */
[----:B------:R-:W-:-:S02]  /*123a0*/  SEL R3, R3, RZ, P1 ;  /* 0x000000ff03037207 */ /* 0x000fc40000800000 */
[----:B------:R-:W-:-:S03]  /*123b0*/  LOP3.LUT R4, R7, R4, RZ, 0x3c, !PT ;  /* 0x0000000407047212 */ /* 0x000fc600078e3cff */
[----:B------:R-:W-:Y:S01]  /*123c0*/  IMAD R7, R3, 0x8, R2 ;  /* 0x0000000803077824 */ /* 0x000fe200078e0202 */
[----:B------:R-:W-:Y:S01]  /*123d0*/  SHF.L.U32 R2, R4, 0x1f, RZ ;  /* 0x0000001f04027819 */ /* 0x000fe200000006ff */
[----:B-1----:R-:W-:Y:S06]  /*123e0*/  @!P0 BRA `(.L_x_4266) ;  /* 0x0000001000c88947 */ /* 0x002fec0003800000 */
.L_x_4321:
[----:B------:R-:W2:Y:S02]  /*123f0*/  SYNCS.PHASECHK.TRANS64.TRYWAIT P0, [R7+URZ], R2 ;  /* 0x00000002070075a7 */ /* 0x000ea4000800017f */
[----:B--2---:R-:W-:Y:S05]  /*12400*/  @!P0 BRA `(.L_x_4267) ;  /* 0x0000001000d48947 */ /* 0x004fea0003800000 */
.L_x_4322:
[----:B------:R-:W-:Y:S05]  /*12410*/  @!P2 BRA `(.L_x_4268) ;  /* 0x000000000004a947 */ /* 0x000fea0003800000 */
[----:B------:R-:W-:Y:S01]  /*12420*/  BPT.TRAP 0x1 ;  /* 0x000000040000795c */ /* 0x000fe20000300000 */
.L_x_4268:
[----:B------:R-:W3:Y:S01]  /*12430*/  LDL.LU R4, [R1] ;  /* 0x0000000001047983 */ /* 0x000ee20000300800 */
[----:B------:R-:W-:-:S04]  /*12440*/  VIADD R0, R0, 0x32460 ;  /* 0x0003246000007836 */ /* 0x000fc80000000000 */
[----:B---3--:R-:W-:-:S04]  /*12450*/  IMAD R4, R4, 0x8, R0 ;  /* 0x0000000804047824 */ /* 0x008fc800078e0200 */
[----:B------:R-:W3:Y:S02]  /*12460*/  SYNCS.PHASECHK.TRANS64.TRYWAIT P0, [R4+URZ], R5 ;  /* 0x00000005040075a7 */ /* 0x000ee4000800017f */
[----:B---3--:R-:W-:Y:S05]  /*12470*/  @!P0 BRA `(.L_x_4269) ;  /* 0x0000001000cc8947 */ /* 0x008fea0003800000 */
.L_x_4323:
[----:B------:R-:W-:-:S07]  /*12480*/  IMAD R3, R3, 0x8, R0 ;  /* 0x0000000803037824 */ /* 0x000fce00078e0200 */
.L_x_4270:
[----:B----4-:R4:W0:Y:S02]  /*12490*/  SYNCS.PHASECHK.TRANS64.TRYWAIT P0, [R3+URZ], R2 ;  /* 0x00000002030075a7 */ /* 0x010824000800017f */
[----:B0-----:R-:W-:Y:S05]  /*124a0*/  @!P0 NANOSLEEP.SYNCS 0x989680 ;  /* 0x009896800000895d */ /* 0x001fea0003900000 */
[----:B------:R-:W0:Y:S02]  /*124b0*/  @!P0 SYNCS.PHASECHK.TRANS64 P0, [R3+URZ], R2 ;  /* 0x00000002030085a7 */ /* 0x000e24000800007f */
[----:B0-----:R-:W-:Y:S05]  /*124c0*/  @!P0 BRA `(.L_x_4270) ;  /* 0xfffffffc00f08947 */ /* 0x001fea000383ffff */
.L_x_4263:
[----:B------:R-:W-:Y:S05]  /*124d0*/  BSYNC B0 ;  /* 0x0000000000007941 */ /* 0x000fea0003800000 */
.L_x_4262:
[----:B------:R-:W-:Y:S05]  /*124e0*/  EXIT ;  /* 0x000000000000794d */ /* 0x000fea0003800000 */
.L_x_4136:
[----:B0-----:R0:W1:Y:S02]  /*124f0*/  SYNCS.PHASECHK.TRANS64.TRYWAIT P0, [R5+URZ+0x32400], R2 ;  /* 0x03240002050075a7 */ /* 0x001064000800017f */
[----:B-1----:R-:W-:Y:S05]  /*12500*/  @!P0 NANOSLEEP.SYNCS 0x989680 ;  /* 0x009896800000895d */ /* 0x002fea0003900000 */
[----:B------:R-:W1:Y:S02]  /*12510*/  @!P0 SYNCS.PHASECHK.TRANS64 P0, [R5+URZ+0x32400], R2 ;  /* 0x03240002050085a7 */ /* 0x000e64000800007f */
[----:B-1----:R-:W-:Y:S05]  /*12520*/  @!P0 BRA `(.L_x_4136) ;  /* 0xfffffffc00f08947 */ /* 0x002fea000383ffff */
[----:B------:R-:W-:Y:S05]  /*12530*/  BRA `(.L_x_4271) ;  /* 0xfffffef4006c7947 */ /* 0x000fea000383ffff */
.L_x_4140:
[----:B--2---:R2:W3:Y:S02]  /*12540*/  SYNCS.PHASECHK.TRANS64.TRYWAIT P1, [R0+URZ+0x32430], R3 ;  /* 0x03243003000075a7 */ /* 0x0044e4000802017f */
[----:B---3--:R-:W-:Y:S05]  /*12550*/  @!P1 NANOSLEEP.SYNCS 0x989680 ;  /* 0x009896800000995d */ /* 0x008fea0003900000 */
[----:B------:R-:W3:Y:S02]  /*12560*/  @!P1 SYNCS.PHASECHK.TRANS64 P1, [R0+URZ+0x32430], R3 ;  /* 0x03243003000095a7 */ /* 0x000ee4000802007f */
[----:B---3--:R-:W-:Y:S05]  /*12570*/  @!P1 BRA `(.L_x_4140) ;  /* 0xfffffffc00f09947 */ /* 0x008fea000383ffff */
[----:B------:R-:W-:Y:S05]  /*12580*/  BRA `(.L_x_4139) ;  /* 0xfffffef4009c7947 */ /* 0x000fea000383ffff */
.L_x_4141:
[----:B---3--:R3:W4:Y:S02]  /*12590*/  SYNCS.PHASECHK.TRANS64.TRYWAIT P1, [R5+URZ+0x32410], R2 ;  /* 0x03241002050075a7 */ /* 0x008724000802017f */
[----:B----4-:R-:W-:Y:S05]  /*125a0*/  @!P1 NANOSLEEP.SYNCS 0x989680 ;  /* 0x009896800000995d */ /* 0x010fea0003900000 */
[----:B------:R-:W4:Y:S02]  /*125b0*/  @!P1 SYNCS.PHASECHK.TRANS64 P1, [R5+URZ+0x32410], R2 ;  /* 0x03241002050095a7 */ /* 0x000f24000802007f */
[----:B----4-:R-:W-:Y:S05]  /*125c0*/  @!P1 BRA `(.L_x_4141) ;  /* 0xfffffffc00f09947 */ /* 0x010fea000383ffff */
[----:B------:R-:W-:Y:S05]  /*125d0*/  BRA `(.L_x_4272) ;  /* 0xfffffef800487947 */ /* 0x000fea000383ffff */
.L_x_4145:
[----:B------:R0:W0:Y:S02]  /*125e0*/  SYNCS.PHASECHK.TRANS64.TRYWAIT P1, [R0+URZ+0x32450], R3 ;  /* 0x03245003000075a7 */ /* 0x000024000802017f */
[----:B0-----:R-:W-:Y:S05]  /*125f0*/  @!P1 NANOSLEEP.SYNCS 0x989680 ;  /* 0x009896800000995d */ /* 0x001fea0003900000 */
[----:B------:R-:W0:Y:S02]  /*12600*/  @!P1 SYNCS.PHASECHK.TRANS64 P1, [R0+URZ+0x32450], R3 ;  /* 0x03245003000095a7 */ /* 0x000e24000802007f */
[----:B0-----:R-:W-:Y:S05]  /*12610*/  @!P1 BRA `(.L_x_4145) ;  /* 0xfffffffc00f09947 */ /* 0x001fea000383ffff */
[----:B------:R-:W-:Y:S05]  /*12620*/  BRA `(.L_x_4144) ;  /* 0xfffffef800547947 */ /* 0x000fea000383ffff */
.L_x_4150:
[----:B-1----:R-:W-:-:S04]  /*12630*/  IMAD.U32 R20, RZ, RZ, UR4 ;  /* 0x00000004ff147e24 */ /* 0x002fc8000f8e00ff */
[----:B------:R1:W2:Y:S03]  /*12640*/  SYNCS.PHASECHK.TRANS64.TRYWAIT P2, [R20+URZ+0x32430], R13 ;  /* 0x0324300d140075a7 */ /* 0x0002a6000804017f */
[----:B--2---:R-:W-:Y:S05]  /*12650*/  @!P2 NANOSLEEP.SYNCS 0x989680 ;  /* 0x009896800000a95d */ /* 0x004fea0003900000 */
[----:B------:R-:W2:Y:S02]  /*12660*/  @!P2 SYNCS.PHASECHK.TRANS64 P2, [R20+URZ+0x32430], R13 ;  /* 0x0324300d1400a5a7 */ /* 0x000ea4000804007f */
[----:B--2---:R-:W-:Y:S05]  /*12670*/  @!P2 BRA `(.L_x_4150) ;  /* 0xfffffffc00eca947 */ /* 0x004fea000383ffff */
[----:B------:R-:W-:Y:S05]  /*12680*/  BRA `(.L_x_4149) ;  /* 0xffffff2000547947 */ /* 0x000fea000383ffff */
.L_x_4154:
[----:B-1----:R-:W-:-:S04]  /*12690*/  IMAD.U32 R20, RZ, RZ, UR4 ;  /* 0x00000004ff147e24 */ /* 0x002fc8000f8e00ff */
[----:B------:R1:W3:Y:S03]  /*126a0*/  SYNCS.PHASECHK.TRANS64.TRYWAIT P2, [R20+URZ+0x32450], R13 ;  /* 0x0324500d140075a7 */ /* 0x0002e6000804017f */
[----:B---3--:R-:W-:Y:S05]  /*126b0*/  @!P2 NANOSLEEP.SYNCS 0x989680 ;  /* 0x009896800000a95d */ /* 0x008fea0003900000 */
[----:B------:R-:W3:Y:S02]  /*126c0*/  @!P2 SYNCS.PHASECHK.TRANS64 P2, [R20+URZ+0x32450], R13 ;  /* 0x0324500d1400a5a7 */ /* 0x000ee4000804007f */
[----:B---3--:R-:W-:Y:S05]  /*126d0*/  @!P2 BRA `(.L_x_4154) ;  /* 0xfffffffc00eca947 */ /* 0x008fea000383ffff */
[----:B------:R-:W-:Y:S05]  /*126e0*/  BRA `(.L_x_4153) ;  /* 0xffffff2000d07947 */ /* 0x000fea000383ffff */
.L_x_4160:
[----:B--2---:R-:W-:-:S04]  /*126f0*/  IMAD.U32 R20, RZ, RZ, UR5 ;  /* 0x00000005ff147e24 */ /* 0x004fc8000f8e00ff */
[----:B------:R2:W3:Y:S03]  /*12700*/  SYNCS.PHASECHK.TRANS64.TRYWAIT P2, [R20+URZ+0x32430], R13 ;  /* 0x0324300d140075a7 */ /* 0x0004e6000804017f */
[----:B---3--:R-:W-:Y:S05]  /*12710*/  @!P2 NANOSLEEP.SYNCS 0x989680 ;  /* 0x009896800000a95d */ /* 0x008fea0003900000 */
[----:B------:R-:W3:Y:S02]  /*12720*/  @!P2 SYNCS.PHASECHK.TRANS64 P2, [R20+URZ+0x32430], R13 ;  /* 0x0324300d1400a5a7 */ /* 0x000ee4000804007f */
[----:B---3--:R-:W-:Y:S05]  /*12730*/  @!P2 BRA `(.L_x_4160) ;  /* 0xfffffffc00eca947 */ /* 0x008fea000383ffff */
[----:B------:R-:W-:Y:S05]  /*12740*/  BRA `(.L_x_4159) ;  /* 0xffffff5000387947 */ /* 0x000fea000383ffff */
.L_x_4164:
[----:B--2---:R-:W-:-:S04]  /*12750*/  IMAD.U32 R20, RZ, RZ, UR5 ;  /* 0x00000005ff147e24 */ /* 0x004fc8000f8e00ff */
[----:B------:R2:W3:Y:S03]  /*12760*/  SYNCS.PHASECHK.TRANS64.TRYWAIT P2, [R20+URZ+0x32450], R13 ;  /* 0x0324500d140075a7 */ /* 0x0004e6000804017f */
[----:B---3--:R-:W-:Y:S05]  /*12770*/  @!P2 NANOSLEEP.SYNCS 0x989680 ;  /* 0x009896800000a95d */ /* 0x008fea0003900000 */
[----:B------:R-:W3:Y:S02]  /*12780*/  @!P2 SYNCS.PHASECHK.TRANS64 P2, [R20+URZ+0x32450], R13 ;  /* 0x0324500d1400a5a7 */ /* 0x000ee4000804007f */
[----:B---3--:R-:W-:Y:S05]  /*12790*/  @!P2 BRA `(.L_x_4164) ;  /* 0xfffffffc00eca947 */ /* 0x008fea000383ffff */
[----:B------:R-:W-:Y:S05]  /*127a0*/  BRA `(.L_x_4163) ;  /* 0xffffff5000b47947 */ /* 0x000fea000383ffff */
.L_x_4204:
        /* <DEDUP_REMOVED lines=11> */
.L_x_4274:
[----:B------:R-:W-:Y:S05]  /*12860*/  BSYNC B0 ;  /* 0x0000000000007941 */ /* 0x000fea0003800000 */
.L_x_4273:
[----:B------:R-:W-:Y:S05]  /*12870*/  BRA `(.L_x_4275) ;  /* 0xffffffc400ec7947 */ /* 0x000fea000383ffff */
.L_x_4205:
[----:B------:R-:W-:Y:S01]  /*12880*/  BSSY B0, `(.L_x_4276) ;  /* 0x0000006000007945 */ /* 0x000fe20003800000 */
[----:B------:R-:W-:-:S07]  /*12890*/  IMAD.MOV.U32 R15, RZ, RZ, -0x1 ;  /* 0xffffffffff0f7424 */ /* 0x000fce00078e00ff */
[----:B------:R-:W-:Y:S05]  /*128a0*/  WARPSYNC.COLLECTIVE R15, `(.L_x_4277) ;  /* 0x000000000f0c7348 */ /* 0x000fea0003c00000 */
[----:B------:R-:W-:Y:S02]  /*128b0*/  ELECT P6, UR62, PT ;  /* 0x00000000003e782f */ /* 0x000fe400038c0000 */
[----:B------:R-:W-:Y:S01]  /*128c0*/  MOV R14, UR62 ;  /* 0x0000003e000e7c02 */ /* 0x000fe20008000f00 */
[----:B------:R-:W-:Y:S10]  /*128d0*/  ENDCOLLECTIVE ;  /* 0x000000000000791b */ /* 0x000ff40003800000 */
.L_x_4277:
[----:B------:R-:W-:Y:S05]  /*128e0*/  BSYNC B0 ;  /* 0x0000000000007941 */ /* 0x000fea0003800000 */
.L_x_4276:
[----:B------:R-:W-:Y:S05]  /*128f0*/  BRA `(.L_x_4278) ;  /* 0xffffffc400dc7947 */ /* 0x000fea000383ffff */
.L_x_4208:
[----:B0-----:R0:W1:Y:S02]  /*12900*/  SYNCS.PHASECHK.TRANS64.TRYWAIT P0, [R8+URZ+0x32440], R10 ;  /* 0x0324400a080075a7 */ /* 0x001064000800017f */
[----:B-1----:R-:W-:Y:S05]  /*12910*/  @!P0 NANOSLEEP.SYNCS 0x989680 ;  /* 0x009896800000895d */ /* 0x002fea0003900000 */
[----:B------:R-:W1:Y:S02]  /*12920*/  @!P0 SYNCS.PHASECHK.TRANS64 P0, [R8+URZ+0x32440], R10 ;  /* 0x0324400a080085a7 */ /* 0x000e64000800007f */
[----:B-1----:R-:W-:Y:S05]  /*12930*/  @!P0 BRA `(.L_x_4208) ;  /* 0xfffffffc00f08947 */ /* 0x002fea000383ffff */
[----:B------:R-:W-:Y:S05]  /*12940*/  BRA `(.L_x_4279) ;  /* 0xffffffc800447947 */ /* 0x000fea000383ffff */
.L_x_4212:
        /* <DEDUP_REMOVED lines=8> */
.L_x_4215:
[----:B0-----:R0:W1:Y:S02]  /*129d0*/  SYNCS.PHASECHK.TRANS64.TRYWAIT P0, [R11+URZ+0x32460], R6 ;  /* 0x032460060b0075a7 */ /* 0x001064000800017f */
[----:B-1----:R-:W-:Y:S05]  /*129e0*/  @!P0 NANOSLEEP.SYNCS 0x989680 ;  /* 0x009896800000895d */ /* 0x002fea0003900000 */
[----:B------:R-:W1:Y:S02]  /*129f0*/  @!P0 SYNCS.PHASECHK.TRANS64 P0, [R11+URZ+0x32460], R6 ;  /* 0x032460060b0085a7 */ /* 0x000e64000800007f */
[----:B-1----:R-:W-:Y:S05]  /*12a00*/  @!P0 BRA `(.L_x_4215) ;  /* 0xfffffffc00f08947 */ /* 0x002fea000383ffff */
[----:B------:R-:W-:Y:S05]  /*12a10*/  BRA `(.L_x_4281) ;  /* 0xffffffcc00c87947 */ /* 0x000fea000383ffff */
.L_x_4224:
[----:B-1----:R1:W2:Y:S02]  /*12a20*/  SYNCS.PHASECHK.TRANS64.TRYWAIT P0, [R2+URZ+0x32440], R3 ;  /* 0x03244003020075a7 */ /* 0x0022a4000800017f */
[----:B--2---:R-:W-:Y:S05]  /*12a30*/  @!P0 NANOSLEEP.SYNCS 0x989680 ;  /* 0x009896800000895d */ /* 0x004fea0003900000 */
[----:B------:R-:W2:Y:S02]  /*12a40*/  @!P0 SYNCS.PHASECHK.TRANS64 P0, [R2+URZ+0x32440], R3 ;  /* 0x03244003020085a7 */ /* 0x000ea4000800007f */
[----:B--2---:R-:W-:Y:S05]  /*12a50*/  @!P0 BRA `(.L_x_4224) ;  /* 0xfffffffc00f08947 */ /* 0x004fea000383ffff */
[----:B------:R-:W-:Y:S05]  /*12a60*/  BRA `(.L_x_4282) ;  /* 0xffffffd400447947 */ /* 0x000fea000383ffff */
.L_x_4226:
[----:B0-----:R0:W2:Y:S02]  /*12a70*/  SYNCS.PHASECHK.TRANS64.TRYWAIT P0, [R2+URZ+0x32460], R3 ;  /* 0x03246003020075a7 */ /* 0x0010a4000800017f */
[----:B--2---:R-:W-:Y:S05]  /*12a80*/  @!P0 NANOSLEEP.SYNCS 0x989680 ;  /* 0x009896800000895d */ /* 0x004fea0003900000 */
[----:B------:R-:W2:Y:S02]  /*12a90*/  @!P0 SYNCS.PHASECHK.TRANS64 P0, [R2+URZ+0x32460], R3 ;  /* 0x03246003020085a7 */ /* 0x000ea4000800007f */
[----:B--2---:R-:W-:Y:S05]  /*12aa0*/  @!P0 BRA `(.L_x_4226) ;  /* 0xfffffffc00f08947 */ /* 0x004fea000383ffff */
[----:B------:R-:W-:Y:S05]  /*12ab0*/  BRA `(.L_x_4283) ;  /* 0xffffffd400b47947 */ /* 0x000fea000383ffff */
.L_x_4231:
[----:B-1----:R1:W2:Y:S02]  /*12ac0*/  SYNCS.PHASECHK.TRANS64.TRYWAIT P0, [R2+URZ+0x32440], R7 ;  /* 0x03244007020075a7 */ /* 0x0022a4000800017f */
[----:B--2---:R-:W-:Y:S05]  /*12ad0*/  @!P0 NANOSLEEP.SYNCS 0x989680 ;  /* 0x009896800000895d */ /* 0x004fea0003900000 */
[----:B------:R-:W2:Y:S02]  /*12ae0*/  @!P0 SYNCS.PHASECHK.TRANS64 P0, [R2+URZ+0x32440], R7 ;  /* 0x03244007020085a7 */ /* 0x000ea4000800007f */
[----:B--2---:R-:W-:Y:S05]  /*12af0*/  @!P0 BRA `(.L_x_4231) ;  /* 0xfffffffc00f08947 */ /* 0x004fea000383ffff */
[----:B------:R-:W-:Y:S05]  /*12b00*/  BRA `(.L_x_4284) ;  /* 0xffffffd800fc7947 */ /* 0x000fea000383ffff */
.L_x_4233:
[----:B0-----:R0:W2:Y:S02]  /*12b10*/  SYNCS.PHASECHK.TRANS64.TRYWAIT P1, [R2+URZ+0x32460], R7 ;  /* 0x03246007020075a7 */ /* 0x0010a4000802017f */
[----:B--2---:R-:W-:Y:S05]  /*12b20*/  @!P1 NANOSLEEP.SYNCS 0x989680 ;  /* 0x009896800000995d */ /* 0x004fea0003900000 */
[----:B------:R-:W2:Y:S02]  /*12b30*/  @!P1 SYNCS.PHASECHK.TRANS64 P1, [R2+URZ+0x32460], R7 ;  /* 0x03246007020095a7 */ /* 0x000ea4000802007f */
[----:B--2---:R-:W-:Y:S05]  /*12b40*/  @!P1 BRA `(.L_x_4233) ;  /* 0xfffffffc00f09947 */ /* 0x004fea000383ffff */
[----:B------:R-:W-:Y:S05]  /*12b50*/  BRA `(.L_x_4285) ;  /* 0xffffffdc00687947 */ /* 0x000fea000383ffff */
.L_x_4238:
[----:B--2---:R2:W3:Y:S02]  /*12b60*/  SYNCS.PHASECHK.TRANS64.TRYWAIT P0, [R2+URZ+0x32440], R3 ;  /* 0x03244003020075a7 */ /* 0x0044e4000800017f */
[----:B---3--:R-:W-:Y:S05]  /*12b70*/  @!P0 NANOSLEEP.SYNCS 0x989680 ;  /* 0x009896800000895d */ /* 0x008fea0003900000 */
[----:B------:R-:W3:Y:S02]  /*12b80*/  @!P0 SYNCS.PHASECHK.TRANS64 P0, [R2+URZ+0x32440], R3 ;  /* 0x03244003020085a7 */ /* 0x000ee4000800007f */
[----:B---3--:R-:W-:Y:S05]  /*12b90*/  @!P0 BRA `(.L_x_4238) ;  /* 0xfffffffc00f08947 */ /* 0x008fea000383ffff */
[----:B------:R-:W-:Y:S05]  /*12ba0*/  BRA `(.L_x_4286) ;  /* 0xffffffe000947947 */ /* 0x000fea000383ffff */
.L_x_4240:
[----:B0-----:R0:W1:Y:S02]  /*12bb0*/  SYNCS.PHASECHK.TRANS64.TRYWAIT P1, [R2+URZ+0x32460], R3 ;  /* 0x03246003020075a7 */ /* 0x001064000802017f */
[----:B-1----:R-:W-:Y:S05]  /*12bc0*/  @!P1 NANOSLEEP.SYNCS 0x989680 ;  /* 0x009896800000995d */ /* 0x002fea0003900000 */
[----:B------:R-:W1:Y:S02]  /*12bd0*/  @!P1 SYNCS.PHASECHK.TRANS64 P1, [R2+URZ+0x32460], R3 ;  /* 0x03246003020095a7 */ /* 0x000e64000802007f */
[----:B-1----:R-:W-:Y:S05]  /*12be0*/  @!P1 BRA `(.L_x_4240) ;  /* 0xfffffffc00f09947 */ /* 0x002fea000383ffff */
[----:B------:R-:W-:Y:S05]  /*12bf0*/  BRA `(.L_x_4287) ;  /* 0xffffffe400047947 */ /* 0x000fea000383ffff */
.L_x_4245:
        /* <DEDUP_REMOVED lines=8> */
.L_x_4289:
[----:B------:R-:W-:Y:S05]  /*12c80*/  BSYNC B0 ;  /* 0x0000000000007941 */ /* 0x000fea0003800000 */
.L_x_4288:
        /* <DEDUP_REMOVED lines=8> */
.L_x_4290:
[----:B------:R-:W-:Y:S01]  /*12d10*/  IMAD.MOV.U32 R7, RZ, RZ, R14 ;  /* 0x000000ffff077224 */ /* 0x000fe200078e000e */
[----:B------:R-:W-:Y:S06]  /*12d20*/  BRA `(.L_x_4291) ;  /* 0xffffffe400fc7947 */ /* 0x000fec000383ffff */
.L_x_4248:
[----:B------:R-:W-:Y:S01]  /*12d30*/  BSSY B0, `(.L_x_4292) ;  /* 0x0000008000007945 */ /* 0x000fe20003800000 */
[----:B-----5:R-:W-:Y:S01]  /*12d40*/  MOV R13, R17 ;  /* 0x00000011000d7202 */ /* 0x020fe20000000f00 */
[----:B------:R-:W-:Y:S02]  /*12d50*/  IMAD.MOV.U32 R12, RZ, RZ, 0x1 ;  /* 0x00000001ff0c7424 */ /* 0x000fe400078e00ff */
[----:B------:R-:W-:Y:S02]  /*12d60*/  IMAD.MOV.U32 R11, RZ, RZ, RZ ;  /* 0x000000ffff0b7224 */ /* 0x000fe400078e00ff */
[----:B------:R-:W-:-:S07]  /*12d70*/  IMAD.MOV.U32 R15, RZ, RZ, -0x1 ;  /* 0xffffffffff0f7424 */ /* 0x000fce00078e00ff */
[----:B01234-:R-:W-:Y:S05]  /*12d80*/  WARPSYNC.COLLECTIVE R15, `(.L_x_4293) ;  /* 0x000000000f087348 */ /* 0x01ffea0003c00000 */
[----:B------:R0:W0:Y:S02]  /*12d90*/  SHFL.UP P6, R14, R13, R12, R11 ;  /* 0x0400000c0d0e7389 */ /* 0x00002400000c000b */
[----:B01234-:R-:W-:Y:S01]  /*12da0*/  ENDCOLLECTIVE ;  /* 0x000000000000791b */ /* 0x01ffe20003800000 */
.L_x_4293:
[----:B------:R-:W-:Y:S05]  /*12db0*/  BSYNC B0 ;  /* 0x0000000000007941 */ /* 0x000fea0003800000 */
.L_x_4292:
        /* <DEDUP_REMOVED lines=10> */
.L_x_4294:
        /* <DEDUP_REMOVED lines=8> */
.L_x_4295:
        /* <DEDUP_REMOVED lines=8> */
.L_x_4296:
        /* <DEDUP_REMOVED lines=8> */
.L_x_4297:
        /* <DEDUP_REMOVED lines=8> */
.L_x_4298:
[----:B------:R-:W-:Y:S05]  /*13060*/  BRA `(.L_x_4299) ;  /* 0xffffffe400c47947 */ /* 0x000fea000383ffff */
.L_x_4253:
[----:B------:R-:W-:Y:S01]  /*13070*/  BSSY B0, `(.L_x_4300) ;  /* 0x0000008000007945 */ /* 0x000fe20003800000 */
[----:B-----5:R-:W-:Y:S01]  /*13080*/  IMAD.MOV.U32 R13, RZ, RZ, R17 ;  /* 0x000000ffff0d7224 */ /* 0x020fe200078e0011 */
[----:B------:R-:W-:Y:S01]  /*13090*/  MOV R15, 0xffffffff ;  /* 0xffffffff000f7802 */ /* 0x000fe20000000f00 */
[----:B------:R-:W-:Y:S02]  /*130a0*/  IMAD.MOV.U32 R12, RZ, RZ, 0x1 ;  /* 0x00000001ff0c7424 */ /* 0x000fe400078e00ff */
[----:B------:R-:W-:-:S07]  /*130b0*/  IMAD.MOV.U32 R11, RZ, RZ, RZ ;  /* 0x000000ffff0b7224 */ /* 0x000fce00078e00ff */
[----:B0-2---:R-:W-:Y:S05]  /*130c0*/  WARPSYNC.COLLECTIVE R15, `(.L_x_4301) ;  /* 0x000000000f087348 */ /* 0x005fea0003c00000 */
[----:B------:R1:W3:Y:S02]  /*130d0*/  SHFL.UP P6, R14, R13, R12, R11 ;  /* 0x0400000c0d0e7389 */ /* 0x0002e400000c000b */
[----:B0123--:R-:W-:Y:S01]  /*130e0*/  ENDCOLLECTIVE ;  /* 0x000000000000791b */ /* 0x00ffe20003800000 */
.L_x_4301:
[----:B------:R-:W-:Y:S05]  /*130f0*/  BSYNC B0 ;  /* 0x0000000000007941 */ /* 0x000fea0003800000 */
.L_x_4300:
        /* <DEDUP_REMOVED lines=10> */
.L_x_4302:
        /* <DEDUP_REMOVED lines=8> */
.L_x_4303:
        /* <DEDUP_REMOVED lines=8> */
.L_x_4304:
        /* <DEDUP_REMOVED lines=8> */
.L_x_4305:
        /* <DEDUP_REMOVED lines=8> */
.L_x_4306:
[----:B------:R-:W-:Y:S05]  /*133a0*/  BRA `(.L_x_4307) ;  /* 0xffffffe400ac7947 */ /* 0x000fea000383ffff */
.L_x_4255:
[----:B------:R-:W-:Y:S01]  /*133b0*/  BSSY B0, `(.L_x_4308) ;  /* 0x0000006000007945 */ /* 0x000fe20003800000 */
[----:B------:R-:W-:Y:S01]  /*133c0*/  PLOP3.LUT P6, PT, P6, PT, PT, 0x8, 0x0 ;  /* 0x000000000000781c */ /* 0x000fe200037ce170 */
[----:B------:R-:W-:-:S12]  /*133d0*/  IMAD.MOV.U32 R15, RZ, RZ, -0x1 ;  /* 0xffffffffff0f7424 */ /* 0x000fd800078e00ff */
[----:B0-----:R-:W-:Y:S05]  /*133e0*/  WARPSYNC.COLLECTIVE R15, `(.L_x_4309) ;  /* 0x000000000f087348 */ /* 0x001fea0003c00000 */
[----:B------:R-:W-:Y:S01]  /*133f0*/  VOTE.ANY R14, PT, P6 ;  /* 0x00000000000e7806 */ /* 0x000fe200030e0100 */
[----:B0-----:R-:W-:Y:S06]  /*13400*/  ENDCOLLECTIVE ;  /* 0x000000000000791b */ /* 0x001fec0003800000 */
.L_x_4309:
[----:B------:R-:W-:Y:S05]  /*13410*/  BSYNC B0 ;  /* 0x0000000000007941 */ /* 0x000fea0003800000 */
.L_x_4308:
        /* <DEDUP_REMOVED lines=9> */
.L_x_4310:
[----:B------:R-:W-:Y:S01]  /*134b0*/  MOV R17, R14 ;  /* 0x0000000e00117202 */ /* 0x000fe20000000f00 */
[----:B------:R-:W-:Y:S06]  /*134c0*/  BRA `(.L_x_4311) ;  /* 0xffffffe4009c7947 */ /* 0x000fec000383ffff */
.L_x_4257:
[----:B------:R-:W-:Y:S01]  /*134d0*/  BSSY B0, `(.L_x_4312) ;  /* 0x0000007000007945 */ /* 0x000fe20003800000 */
[----:B------:R-:W-:Y:S02]  /*134e0*/  IMAD.MOV.U32 R13, RZ, RZ, R2 ;  /* 0x000000ffff0d7224 */ /* 0x000fe400078e0002 */
[----:B------:R-:W-:Y:S02]  /*134f0*/  IMAD.MOV.U32 R11, RZ, RZ, 0x1f ;  /* 0x0000001fff0b7424 */ /* 0x000fe400078e00ff */
[----:B------:R-:W-:-:S07]  /*13500*/  IMAD.MOV.U32 R15, RZ, RZ, -0x1 ;  /* 0xffffffffff0f7424 */ /* 0x000fce00078e00ff */
[----:B012---:R-:W-:Y:S05]  /*13510*/  WARPSYNC.COLLECTIVE R15, `(.L_x_4313) ;  /* 0x000000000f087348 */ /* 0x007fea0003c00000 */
[----:B------:R3:W4:Y:S02]  /*13520*/  SHFL.IDX P6, R14, R13, R12, R11 ;  /* 0x0000000c0d0e7389 */ /* 0x00072400000c000b */
[----:B01234-:R-:W-:Y:S01]  /*13530*/  ENDCOLLECTIVE ;  /* 0x000000000000791b */ /* 0x01ffe20003800000 */
.L_x_4313:
[----:B------:R-:W-:Y:S05]  /*13540*/  BSYNC B0 ;  /* 0x0000000000007941 */ /* 0x000fea0003800000 */
.L_x_4312:
[----:B------:R-:W-:Y:S01]  /*13550*/  IMAD.MOV.U32 R7, RZ, RZ, R14 ;  /* 0x000000ffff077224 */ /* 0x000fe200078e000e */
[----:B------:R-:W-:Y:S06]  /*13560*/  BRA `(.L_x_4256) ;  /* 0xffffffe400907947 */ /* 0x000fec000383ffff */
.L_x_4260:
[----:B-1----:R1:W3:Y:S02]  /*13570*/  SYNCS.PHASECHK.TRANS64.TRYWAIT P0, [R0+URZ+0x32420], R3 ;  /* 0x03242003000075a7 */ /* 0x0022e4000800017f */
[----:B---3--:R-:W-:Y:S05]  /*13580*/  @!P0 NANOSLEEP.SYNCS 0x989680 ;  /* 0x009896800000895d */ /* 0x008fea0003900000 */
[----:B------:R-:W3:Y:S02]  /*13590*/  @!P0 SYNCS.PHASECHK.TRANS64 P0, [R0+URZ+0x32420], R3 ;  /* 0x03242003000085a7 */ /* 0x000ee4000800007f */
[----:B---3--:R-:W-:Y:S05]  /*135a0*/  @!P0 BRA `(.L_x_4260) ;  /* 0xfffffffc00f08947 */ /* 0x008fea000383ffff */
[----:B------:R-:W-:Y:S05]  /*135b0*/  BRA `(.L_x_4314) ;  /* 0xffffffec00047947 */ /* 0x000fea000383ffff */
.L_x_4261:
[----:B--2---:R-:W2:Y:S01]  /*135c0*/  S2R R2, SR_TID.X ;  /* 0x0000000000027919 */ /* 0x004ea20000002100 */
        /* <DEDUP_REMOVED lines=10> */
.L_x_4316:
[----:B------:R-:W-:Y:S05]  /*13670*/  BSYNC B0 ;  /* 0x0000000000007941 */ /* 0x000fea0003800000 */
.L_x_4315:
[----:B------:R-:W-:Y:S05]  /*13680*/  BRA `(.L_x_4317) ;  /* 0xffffffe800e87947 */ /* 0x000fea000383ffff */
.L_x_4264:
[----:B------:R-:W-:Y:S01]  /*13690*/  BSSY B1, `(.L_x_4318) ;  /* 0x0000006000017945 */ /* 0x000fe20003800000 */
[----:B------:R-:W-:-:S07]  /*136a0*/  IMAD.MOV.U32 R15, RZ, RZ, -0x1 ;  /* 0xffffffffff0f7424 */ /* 0x000fce00078e00ff */
[----:B012---:R-:W-:Y:S05]  /*136b0*/  WARPSYNC.COLLECTIVE R15, `(.L_x_4319) ;  /* 0x000000000f0c7348 */ /* 0x007fea0003c00000 */
[----:B------:R-:W-:Y:S02]  /*136c0*/  ELECT P6, UR62, PT ;  /* 0x00000000003e782f */ /* 0x000fe400038c0000 */
[----:B------:R-:W-:Y:S01]  /*136d0*/  MOV R14, UR62 ;  /* 0x0000003e000e7c02 */ /* 0x000fe20008000f00 */
[----:B012---:R-:W-:Y:S10]  /*136e0*/  ENDCOLLECTIVE ;  /* 0x000000000000791b */ /* 0x007ff40003800000 */
.L_x_4319:
[----:B------:R-:W-:Y:S05]  /*136f0*/  BSYNC B1 ;  /* 0x0000000000017941 */ /* 0x000fea0003800000 */
.L_x_4318:
[----:B------:R-:W-:Y:S05]  /*13700*/  BRA `(.L_x_4320) ;  /* 0xffffffe800e07947 */ /* 0x000fea000383ffff */
.L_x_4266:
[----:B-1----:R1:W2:Y:S02]  /*13710*/  SYNCS.PHASECHK.TRANS64.TRYWAIT P0, [R6+URZ], R5 ;  /* 0x00000005060075a7 */ /* 0x0022a4000800017f */
[----:B--2---:R-:W-:Y:S05]  /*13720*/  @!P0 NANOSLEEP.SYNCS 0x989680 ;  /* 0x009896800000895d */ /* 0x004fea0003900000 */
[----:B------:R-:W2:Y:S02]  /*13730*/  @!P0 SYNCS.PHASECHK.TRANS64 P0, [R6+URZ], R5 ;  /* 0x00000005060085a7 */ /* 0x000ea4000800007f */
[----:B--2---:R-:W-:Y:S05]  /*13740*/  @!P0 BRA `(.L_x_4266) ;  /* 0xfffffffc00f08947 */ /* 0x004fea000383ffff */
[----:B------:R-:W-:Y:S05]  /*13750*/  BRA `(.L_x_4321) ;  /* 0xffffffec00247947 */ /* 0x000fea000383ffff */
.L_x_4267:
[----:B--2---:R2:W3:Y:S02]  /*13760*/  SYNCS.PHASECHK.TRANS64.TRYWAIT P0, [R7+URZ], R2 ;  /* 0x00000002070075a7 */ /* 0x0044e4000800017f */
[----:B---3--:R-:W-:Y:S05]  /*13770*/  @!P0 NANOSLEEP.SYNCS 0x989680 ;  /* 0x009896800000895d */ /* 0x008fea0003900000 */
[----:B------:R-:W3:Y:S02]  /*13780*/  @!P0 SYNCS.PHASECHK.TRANS64 P0, [R7+URZ], R2 ;  /* 0x00000002070085a7 */ /* 0x000ee4000800007f */
[----:B---3--:R-:W-:Y:S05]  /*13790*/  @!P0 BRA `(.L_x_4267) ;  /* 0xfffffffc00f08947 */ /* 0x008fea000383ffff */
[----:B------:R-:W-:Y:S05]  /*137a0*/  BRA `(.L_x_4322) ;  /* 0xffffffec00187947 */ /* 0x000fea000383ffff */
.L_x_4269:
[----:B---3--:R3:W4:Y:S02]  /*137b0*/  SYNCS.PHASECHK.TRANS64.TRYWAIT P0, [R4+URZ], R5 ;  /* 0x00000005040075a7 */ /* 0x008724000800017f */
[----:B----4-:R-:W-:Y:S05]  /*137c0*/  @!P0 NANOSLEEP.SYNCS 0x989680 ;  /* 0x009896800000895d */ /* 0x010fea0003900000 */
[----:B------:R-:W4:Y:S02]  /*137d0*/  @!P0 SYNCS.PHASECHK.TRANS64 P0, [R4+URZ], R5 ;  /* 0x00000005040085a7 */ /* 0x000f24000800007f */
[----:B----4-:R-:W-:Y:S05]  /*137e0*/  @!P0 BRA `(.L_x_4269) ;  /* 0xfffffffc00f08947 */ /* 0x010fea000383ffff */
[----:B------:R-:W-:Y:S05]  /*137f0*/  BRA `(.L_x_4323) ;  /* 0xffffffec00207947 */ /* 0x000fea000383ffff */
.L_x_4324:
        /* <DEDUP_REMOVED lines=16> */
.L_x_4733:


//--------------------- .text._ZN7cutlass13device_kernelIN5flash11enable_sm90INS1_16FlashAttnFwdSm90INS1_25CollectiveMainloopFwdSm90ILi2EN4cute5tupleIJNS5_1CILi1EEES8_S8_EEENS6_IJNS7_ILi128EEENS7_ILi96EEENS7_ILi64EEEEEELi256ENS_10bfloat16_tEfNS_4arch4Sm90ELb1ELb0ELb1ELb1ELb0ELb1ELb1ELb1ELb0ELb0ELb0ELb0EEENS1_21CollectiveEpilogueFwdINS6_IJSA_NS7_ILi256EEESB_EEES9_SE_SG_Li256ELb1ELb0ELb0ELb0EEENS1_36VarlenDynamicPersistentTileSchedulerILi128ELi96ELi256ELi32ELb0ELb0ELb1ELb1ELb1ELb1EEEEEEEEEvNT_6ParamsE --------------------------
	.section	.text._ZN7cutlass13device_kernelIN5flash11enable_sm90INS1_16FlashAttnFwdSm90INS1_25CollectiveMainloopFwdSm90ILi2EN4cute5tupleIJNS5_1CILi1EEES8_S8_EEENS6_IJNS7_ILi128EEENS7_ILi96EEENS7_ILi64EEEEEELi256ENS_10bfloat16_tEfNS_4arch4Sm90ELb1ELb0ELb1ELb1ELb0ELb1ELb1ELb1ELb0ELb0ELb0ELb0EEENS1_21CollectiveEpilogueFwdINS6_IJSA_NS7_ILi256EEESB_EEES9_SE_SG_Li256ELb1ELb0ELb0ELb0EEENS1_36VarlenDynamicPersistentTileSchedulerILi128ELi96ELi256ELi32ELb0ELb0ELb1ELb1ELb1ELb1EEEEEEEEEvNT_6ParamsE,"ax",@progbits
	.align	128
.text._ZN7cutlass13device_kernelIN5flash11enable_sm90INS1_16FlashAttnFwdSm90INS1_25CollectiveMainloopFwdSm90ILi2EN4cute5tupleIJNS5_1CILi1EEES8_S8_EEENS6_IJNS7_ILi128EEENS7_ILi96EEENS7_ILi64EEEEEELi256ENS_10bfloat16_tEfNS_4arch4Sm90ELb1ELb0ELb1ELb1ELb0ELb1ELb1ELb1ELb0ELb0ELb0ELb0EEENS1_21CollectiveEpilogueFwdINS6_IJSA_NS7_ILi256EEESB_EEES9_SE_SG_Li256ELb1ELb0ELb0ELb0EEENS1_36VarlenDynamicPersistentTileSchedulerILi128ELi96ELi256ELi32ELb0ELb0ELb1ELb1ELb1ELb1EEEEEEEEEvNT_6ParamsE:
        .type           _ZN7cutlass13device_kernelIN5flash11enable_sm90INS1_16FlashAttnFwdSm90INS1_25CollectiveMainloopFwdSm90ILi2EN4cute5tupleIJNS5_1CILi1EEES8_S8_EEENS6_IJNS7_ILi128EEENS7_ILi96EEENS7_ILi64EEEEEELi256ENS_10bfloat16_tEfNS_4arch4Sm90ELb1ELb0ELb1ELb1ELb0ELb1ELb1ELb1ELb0ELb0ELb0ELb0EEENS1_21CollectiveEpilogueFwdINS6_IJSA_NS7_ILi256EEESB_EEES9_SE_SG_Li256ELb1ELb0ELb0ELb0EEENS1_36VarlenDynamicPersistentTileSchedulerILi128ELi96ELi256ELi32ELb0ELb0ELb1ELb1ELb1ELb1EEEEEEEEEvNT_6ParamsE,@function
        .size           _ZN7cutlass13device_kernelIN5flash11enable_sm90INS1_16FlashAttnFwdSm90INS1_25CollectiveMainloopFwdSm90ILi2EN4cute5tupleIJNS5_1CILi1EEES8_S8_EEENS6_IJNS7_ILi128EEENS7_ILi96EEENS7_ILi64EEEEEELi256ENS_10bfloat16_tEfNS_4arch4Sm90ELb1ELb0ELb1ELb1ELb0ELb1ELb1ELb1ELb0ELb0ELb0ELb0EEENS1_21CollectiveEpilogueFwdINS6_IJSA_NS7_ILi256EEESB_EEES9_SE_SG_Li256ELb1ELb0ELb0ELb0EEENS1_36VarlenDynamicPersistentTileSchedulerILi128ELi96ELi256ELi32ELb0ELb0ELb1ELb1ELb1ELb1EEEEEEEEEvNT_6ParamsE,(.L_x_4734 - _ZN7cutlass13device_kernelIN5flash11enable_sm90INS1_16FlashAttnFwdSm90INS1_25CollectiveMainloopFwdSm90ILi2EN4cute5tupleIJNS5_1CILi1EEES8_S8_EEENS6_IJNS7_ILi128EEENS7_ILi96EEENS7_ILi64EEEEEELi256ENS_10bfloat16_tEfNS_4arch4Sm90ELb1ELb0ELb1ELb1ELb0ELb1ELb1ELb1ELb0ELb0ELb0ELb0EEENS1_21CollectiveEpilogueFwdINS6_IJSA_NS7_ILi256EEESB_EEES9_SE_SG_Li256ELb1ELb0ELb0ELb0EEENS1_36VarlenDynamicPersistentTileSchedulerILi128ELi96ELi256ELi32ELb0ELb0ELb1ELb1ELb1ELb1EEEEEEEEEvNT_6ParamsE)
        .other          _ZN7cutlass13device_kernelIN5flash11enable_sm90INS1_16FlashAttnFwdSm90INS1_25CollectiveMainloopFwdSm90ILi2EN4cute5tupleIJNS5_1CILi1EEES8_S8_EEENS6_IJNS7_ILi128EEENS7_ILi96EEENS7_ILi64EEEEEELi256ENS_10bfloat16_tEfNS_4arch4Sm90ELb1ELb0ELb1ELb1ELb0ELb1ELb1ELb1ELb0ELb0ELb0ELb0EEENS1_21CollectiveEpilogueFwdINS6_IJSA_NS7_ILi256EEESB_EEES9_SE_SG_Li256ELb1ELb0ELb0ELb0EEENS1_36VarlenDynamicPersistentTileSchedulerILi128ELi96ELi256ELi32ELb0ELb0ELb1ELb1ELb1ELb1EEEEEEEEEvNT_6ParamsE,@"STO_CUDA_ENTRY STV_DEFAULT"
_ZN7cutlass13device_kernelIN5flash11enable_sm90INS1_16FlashAttnFwdSm90INS1_25CollectiveMainloopFwdSm90ILi2EN4cute5tupleIJNS5_1CILi1EEES8_S8_EEENS6_IJNS7_ILi128EEENS7_ILi96EEENS7_ILi64EEEEEELi256ENS_10bfloat16_tEfNS_4arch4Sm90ELb1ELb0ELb1ELb1ELb0ELb1ELb1ELb1ELb0ELb0ELb0ELb0EEENS1_21CollectiveEpilogueFwdINS6_IJSA_NS7_ILi256EEESB_EEES9_SE_SG_Li256ELb1ELb0ELb0ELb0EEENS1_36VarlenDynamicPersistentTileSchedulerILi128ELi96ELi256ELi32ELb0ELb0ELb1ELb1ELb1ELb1EEEEEEEEEvNT_6ParamsE:
        /* <DEDUP_REMOVED lines=29> */
.L_x_4326:
[----:B------:R-:W-:Y:S05]  /*01d0*/  BSYNC B0 ;  /* 0x0000000000007941 */ /* 0x000fea0003800000 */
.L_x_4325:
[----:B------:R-:W-:Y:S01]  /*01e0*/  VOTEU.ANY UP0, P0 ;  /* 0x00000000003f7886 */ /* 0x000fe20000000100 */
[----:B------:R-:W0:Y:S01]  /*01f0*/  SHFL.IDX PT, R2, R0, RZ, 0x1f ;  /* 0x00001fff00027589 */ /* 0x000e2200000e0000 */
[----:B------:R-:W-:Y:S01]  /*0200*/  UMOV UR4, 0x1 ;  /* 0x0000000100047882 */ /* 0x000fe20000000000 */
[----:B------:R-:W-:Y:S01]  /*0210*/  UMOV UR7, 0x100 ;  /* 0x0000010000077882 */ /* 0x000fe20000000000 */
[----:B------:R-:W-:Y:S01]  /*0220*/  VOTEU.ANY UP1, P0 ;  /* 0x00000000003f7886 */ /* 0x000fe20000020100 */
[----:B------:R-:W1:Y:S01]  /*0230*/  @UP0 S2UR UR8, SR_CgaCtaId ;  /* 0x00000000000809c3 */ /* 0x000e620000008800 */
[----:B------:R-:W-:Y:S01]  /*0240*/  @UP0 UMOV UR6, 0x400 ;  /* 0x0000040000060882 */ /* 0x000fe20000000000 */
[----:B------:R-:W-:-:S04]  /*0250*/  @UP0 UIADD3 UR4, -UR4, 0x100000, URZ ;  /* 0x0010000004040890 */ /* 0x000fc8000fffe13f */
[----:B------:R-:W-:Y:S02]  /*0260*/  @UP0 USHF.L.U32 UR5, UR4, 0xb, URZ ;  /* 0x0000000b04050899 */ /* 0x000fe4000800063f */
[----:B------:R-:W-:Y:S01]  /*0270*/  @UP0 USHF.L.U32 UR4, UR4, 0x1, URZ ;  /* 0x0000000104040899 */ /* 0x000fe2000800063f */
[----:B------:R-:W-:Y:S01]  /*0280*/  SHF.R.U32.HI R3, RZ, 0x7, R3 ;  /* 0x00000007ff037819 */ /* 0x000fe20000011603 */
[----:B------:R-:W-:Y:S01]  /*0290*/  VOTEU.ANY UP2, P0 ;  /* 0x00000000003f7886 */ /* 0x000fe20000040100 */
[----:B0-----:R-:W-:-:S03]  /*02a0*/  ISETP.NE.AND P1, PT, R2, RZ, PT ;  /* 0x000000ff0200720c */ /* 0x001fc60003f25270 */
[----:B------:R0:W2:Y:S01]  /*02b0*/  SHFL.IDX PT, R2, R3, RZ, 0x1f ;  /* 0x00001fff03027589 */ /* 0x0000a200000e0000 */
[----:B-1----:R-:W-:Y:S02]  /*02c0*/  @UP0 ULEA UR8, UR8, UR6, 0x18 ;  /* 0x0000000608080291 */ /* 0x002fe4000f8ec03f */
[----:B------:R-:W-:-:S04]  /*02d0*/  @UP0 UIADD3 UR6, -UR7, 0x100000, URZ ;  /* 0x0010000007060890 */ /* 0x000fc8000fffe13f */
[----:B------:R-:W-:Y:S02]  /*02e0*/  @UP0 USHF.L.U32 UR7, UR6, 0xb, URZ ;  /* 0x0000000b06070899 */ /* 0x000fe4000800063f */
[----:B------:R-:W-:Y:S01]  /*02f0*/  @UP0 USHF.L.U32 UR6, UR6, 0x1, URZ ;  /* 0x0000000106060899 */ /* 0x000fe2000800063f */
[----:B------:R-:W-:Y:S01]  /*0300*/  VOTEU.ANY UP0, P0 ;  /* 0x00000000003f7886 */ /* 0x000fe20000000100 */
[----:B------:R-:W1:Y:S04]  /*0310*/  FENCE.VIEW.ASYNC.S ;  /* 0x00000000000073c6 */ /* 0x000e680000000000 */
[----:B-1----:R0:W1:Y:S01]  /*0320*/  @UP0 SYNCS.EXCH.64 URZ, [UR8+0x32400], UR4 ;  /* 0x03240004083f05b2 */ /* 0x0020620008000100 */
[----:B------:R0:W3:Y:S05]  /*0330*/  @UP1 SYNCS.EXCH.64 URZ, [UR8+0x32410], UR4 ;  /* 0x03241004083f15b2 */ /* 0x0000ea0008000100 */
[----:B------:R0:W4:Y:S02]  /*0340*/  @UP2 SYNCS.EXCH.64 URZ, [UR8+0x32420], UR6 ;  /* 0x03242006083f25b2 */ /* 0x0001240008000100 */
        /* <DEDUP_REMOVED lines=19> */
.L_x_4327:
        /* <DEDUP_REMOVED lines=22> */
.L_x_4328:
        /* <DEDUP_REMOVED lines=18> */
.L_x_4329:
        /* <DEDUP_REMOVED lines=22> */
.L_x_4330:
        /* <DEDUP_REMOVED lines=22> */
.L_x_4331:
        /* <DEDUP_REMOVED lines=9> */
.L_x_4334:
        /* <DEDUP_REMOVED lines=19> */
[----:B------:R-:W3:Y:S01]  /*0b80*/  LDL.LU R16, [R1+0x34] ;  /* 0x0000340001107983 */ /* 0x000ee20000300800 */
[----:B--2---:R-:W0:Y:S02]  /*0b90*/  S2R R2, SR_TID.X ;  /* 0x0000000000027919 */ /* 0x004e240000002100 */
[----:B0-----:R-:W-:-:S05]  /*0ba0*/  VIADD R20, R2, 0xffffff80 ;  /* 0xffffff8002147836 */ /* 0x001fca0000000000 */
[----:B------:R-:W-:-:S04]  /*0bb0*/  SHF.R.S32.HI R0, RZ, 0x1f, R20 ;  /* 0x0000001fff007819 */ /* 0x000fc80000011414 */
[----:B------:R-:W-:-:S04]  /*0bc0*/  LEA.HI R2, R0, R20, RZ, 0x7 ;  /* 0x0000001400027211 */ /* 0x000fc800078f38ff */
[----:B------:R-:W-:-:S05]  /*0bd0*/  LOP3.LUT R3, R2, 0xffffff80, RZ, 0xc0, !PT ;  /* 0xffffff8002037812 */ /* 0x000fca00078ec0ff */
[----:B------:R-:W-:-:S05]  /*0be0*/  IMAD.IADD R11, R20, 0x1, -R3 ;  /* 0x00000001140b7824 */ /* 0x000fca00078e0a03 */
[----:B------:R-:W-:-:S04]  /*0bf0*/  SHF.R.S32.HI R6, RZ, 0x1f, R11 ;  /* 0x0000001fff067819 */ /* 0x000fc8000001140b */
[----:B------:R-:W-:-:S04]  /*0c00*/  LEA.HI R7, R6, R11, RZ, 0x2 ;  /* 0x0000000b06077211 */ /* 0x000fc800078f10ff */
[--C-:B------:R-:W-:Y:S02]  /*0c10*/  SHF.R.S32.HI R8, RZ, 0x2, R7.reuse ;  /* 0x00000002ff087819 */ /* 0x100fe40000011407 */
[----:B------:R-:W-:Y:S02]  /*0c20*/  SHF.R.S32.HI R5, RZ, 0x1f, R7 ;  /* 0x0000001fff057819 */ /* 0x000fe40000011407 */
[----:B------:R-:W-:Y:S02]  /*0c30*/  LEA.HI R3, R0, R20, RZ, 0x4 ;  /* 0x0000001400037211 */ /* 0x000fe400078f20ff */
[----:B------:R-:W-:Y:S02]  /*0c40*/  LEA.HI R9, R5, R8, RZ, 0x3 ;  /* 0x0000000805097211 */ /* 0x000fe400078f18ff */
[----:B------:R-:W-:Y:S02]  /*0c50*/  SHF.R.S32.HI R4, RZ, 0x4, R3 ;  /* 0x00000004ff047819 */ /* 0x000fe40000011403 */
[----:B------:R-:W-:-:S02]  /*0c60*/  LOP3.LUT R9, R9, 0xfffffff8, RZ, 0xc0, !PT ;  /* 0xfffffff809097812 */ /* 0x000fc400078ec0ff */
[----:B------:R-:W-:-:S03]  /*0c70*/  LEA.HI R5, R3, R4, RZ, 0x1 ;  /* 0x0000000403057211 */ /* 0x000fc600078f08ff */
[----:B------:R-:W-:Y:S01]  /*0c80*/  IMAD.IADD R9, R8, 0x1, -R9 ;  /* 0x0000000108097824 */ /* 0x000fe200078e0a09 */
[-C--:B------:R-:W-:Y:S02]  /*0c90*/  LEA.HI R8, R0, R20.reuse, RZ, 0x2 ;  /* 0x0000001400087211 */ /* 0x080fe400078f10ff */
[----:B------:R-:W-:Y:S02]  /*0ca0*/  LEA.HI R6, R6, R11, RZ, 0x5 ;  /* 0x0000000b06067211 */ /* 0x000fe400078f28ff */
[----:B------:R-:W-:Y:S02]  /*0cb0*/  LOP3.LUT R5, R5, 0x1ffffffe, RZ, 0xc0, !PT ;  /* 0x1ffffffe05057812 */ /* 0x000fe400078ec0ff */
[----:B------:R-:W-:Y:S02]  /*0cc0*/  SHF.R.S32.HI R18, RZ, 0x2, R8 ;  /* 0x00000002ff127819 */ /* 0x000fe40000011408 */
[----:B------:R-:W-:Y:S01]  /*0cd0*/  SHF.R.S32.HI R6, RZ, 0x5, R6 ;  /* 0x00000005ff067819 */ /* 0x000fe20000011406 */
[----:B------:R-:W-:Y:S01]  /*0ce0*/  IMAD.IADD R5, R4, 0x1, -R5 ;  /* 0x0000000104057824 */ /* 0x000fe200078e0a05 */
[----:B------:R-:W-:Y:S01]  /*0cf0*/  LEA.HI R4, R0, R20, RZ, 0x5 ;  /* 0x0000001400047211 */ /* 0x000fe200078f28ff */
[----:B------:R-:W-:-:S02]  /*0d00*/  VIADD R12, R18, 0x40 ;  /* 0x00000040120c7836 */ /* 0x000fc40000000000 */
[----:B------:R-:W-:Y:S01]  /*0d10*/  IMAD R9, R6, 0x10, R9 ;  /* 0x0000001006097824 */ /* 0x000fe200078e0209 */
[----:B------:R-:W-:Y:S02]  /*0d20*/  LOP3.LUT R6, R8, 0xfffffffc, RZ, 0xc0, !PT ;  /* 0xfffffffc08067812 */ /* 0x000fe400078ec0ff */
[----:B------:R-:W-:Y:S02]  /*0d30*/  SHF.R.S32.HI R22, RZ, 0x5, R4 ;  /* 0x00000005ff167819 */ /* 0x000fe40000011404 */
[----:B------:R-:W-:Y:S02]  /*0d40*/  SHF.R.S32.HI R4, RZ, 0x1f, R12 ;  /* 0x0000001fff047819 */ /* 0x000fe4000001140c */
[----:B------:R-:W-:Y:S02]  /*0d50*/  SHF.R.S32.HI R19, RZ, 0x7, R2 ;  /* 0x00000007ff137819 */ /* 0x000fe40000011402 */
[----:B------:R-:W-:Y:S01]  /*0d60*/  LOP3.LUT R3, R3, 0x3fffff0, RZ, 0xc0, !PT ;  /* 0x03fffff003037812 */ /* 0x000fe200078ec0ff */
[----:B------:R-:W-:Y:S01]  /*0d70*/  IMAD.IADD R21, R20, 0x1, -R6 ;  /* 0x0000000114157824 */ /* 0x000fe200078e0a06 */
[----:B------:R-:W-:Y:S01]  /*0d80*/  LEA.HI R10, R4, R12, RZ, 0x3 ;  /* 0x0000000c040a7211 */ /* 0x000fe200078f18ff */
[----:B------:R-:W-:Y:S01]  /*0d90*/  IMAD.SHL.U32 R6, R12, 0x40, RZ ;  /* 0x000000400c067824 */ /* 0x000fe200078e00ff */
[----:B------:R-:W-:Y:S01]  /*0da0*/  LEA.HI R2, R2, R19, RZ, 0x1 ;  /* 0x0000001302027211 */ /* 0x000fe200078f08ff */
[----:B------:R-:W-:-:S02]  /*0db0*/  IMAD.IADD R3, R20, 0x1, -R3 ;  /* 0x0000000114037824 */ /* 0x000fc400078e0a03 */
[----:B------:R-:W-:Y:S01]  /*0dc0*/  IMAD.SHL.U32 R4, R21, 0x8, RZ ;  /* 0x0000000815047824 */ /* 0x000fe200078e00ff */
[----:B------:R-:W-:Y:S01]  /*0dd0*/  LOP3.LUT R2, R2, 0x3fffffe, RZ, 0xc0, !PT ;  /* 0x03fffffe02027812 */ /* 0x000fe200078ec0ff */
[----:B------:R-:W-:Y:S01]  /*0de0*/  IMAD.SHL.U32 R10, R10, 0x40, RZ ;  /* 0x000000400a0a7824 */ /* 0x000fe200078e00ff */
[----:B------:R-:W-:Y:S01]  /*0df0*/  LOP3.LUT R21, R6, 0x1c0, RZ, 0xc0, !PT ;  /* 0x000001c006157812 */ /* 0x000fe200078ec0ff */
[----:B------:R-:W-:Y:S01]  /*0e00*/  IMAD R6, R22, 0x10, R3 ;  /* 0x0000001016067824 */ /* 0x000fe200078e0203 */
[----:B------:R-:W-:Y:S01]  /*0e10*/  LEA.HI R0, R0, R20, RZ, 0x3 ;  /* 0x0000001400007211 */ /* 0x000fe200078f18ff */
[----:B------:R-:W-:Y:S01]  /*0e20*/  IMAD.IADD R2, R19, 0x1, -R2 ;  /* 0x0000000113027824 */ /* 0x000fe200078e0a02 */
[----:B------:R-:W-:Y:S01]  /*0e30*/  LOP3.LUT R4, R21, 0x38, R4, 0xf8, !PT ;  /* 0x0000003815047812 */ /* 0x000fe200078ef804 */
[----:B------:R-:W-:Y:S01]  /*0e40*/  IMAD R6, R6, 0x8, R5 ;  /* 0x0000000806067824 */ /* 0x000fe200078e0205 */
[----:B------:R-:W-:Y:S02]  /*0e50*/  SHF.R.U32.HI R3, RZ, 0x3, R21 ;  /* 0x00000003ff037819 */ /* 0x000fe40000011615 */
[----:B------:R-:W-:-:S02]  /*0e60*/  LOP3.LUT R10, R10, 0xfffffe00, RZ, 0xc0, !PT ;  /* 0xfffffe000a0a7812 */ /* 0x000fc400078ec0ff */
[----:B------:R-:W-:Y:S01]  /*0e70*/  SHF.R.S32.HI R5, RZ, 0x1f, R8 ;  /* 0x0000001fff057819 */ /* 0x000fe20000011408 */
[----:B------:R-:W-:Y:S01]  /*0e80*/  IMAD R2, R2, 0x40, R9 ;  /* 0x0000004002027824 */ /* 0x000fe200078e0209 */
[----:B------:R-:W-:Y:S02]  /*0e90*/  LOP3.LUT R4, R10, R4, R3, 0xf6, !PT ;  /* 0x000000040a047212 */ /* 0x000fe400078ef603 */
[----:B------:R-:W-:Y:S01]  /*0ea0*/  LOP3.LUT R3, R0, 0x1ffffff8, RZ, 0xc0, !PT ;  /* 0x1ffffff800037812 */ /* 0x000fe200078ec0ff */
[----:B------:R-:W-:Y:S01]  /*0eb0*/  STL [R1+0x3c], R10 ;  /* 0x00003c0a01007387 */ /* 0x000fe20000100800 */
[----:B------:R-:W-:Y:S02]  /*0ec0*/  LEA.HI R5, R5, R18, RZ, 0x3 ;  /* 0x0000001205057211 */ /* 0x000fe400078f18ff */
[----:B------:R-:W-:Y:S01]  /*0ed0*/  SHF.R.S32.HI R8, RZ, 0x3, R0 ;  /* 0x00000003ff087819 */ /* 0x000fe20000011400 */
[----:B------:R-:W-:Y:S01]  /*0ee0*/  STL [R1+0x14], R13 ;  /* 0x0000140d01007387 */ /* 0x000fe20000100800 */
[----:B------:R-:W-:Y:S01]  /*0ef0*/  IMAD.IADD R3, R20, 0x1, -R3 ;  /* 0x0000000114037824 */ /* 0x000fe200078e0a03 */
[----:B------:R-:W-:-:S02]  /*0f00*/  LOP3.LUT R5, R5, 0xfffffff8, RZ, 0xc0, !PT ;  /* 0xfffffff805057812 */ /* 0x000fc400078ec0ff */
[----:B------:R-:W-:Y:S04]  /*0f10*/  STL [R1+0x4c], R2 ;  /* 0x00004c0201007387 */ /* 0x000fe80000100800 */
[----:B------:R-:W-:Y:S04]  /*0f20*/  STL [R1+0x18], R14 ;  /* 0x0000180e01007387 */ /* 0x000fe80000100800 */
[----:B------:R-:W-:Y:S01]  /*0f30*/  STL [R1+0x1c], R15 ;  /* 0x00001c0f01007387 */ /* 0x000fe20000100800 */
[----:B------:R-:W-:-:S03]  /*0f40*/  LOP3.LUT R7, R7, 0x7ffffffc, RZ, 0xc0, !PT ;  /* 0x7ffffffc07077812 */ /* 0x000fc600078ec0ff */
[----:B------:R-:W-:Y:S01]  /*0f50*/  STL [R1+0x60], RZ ;  /* 0x000060ff01007387 */ /* 0x000fe20000100800 */
[----:B------:R-:W-:-:S03]  /*0f60*/  IMAD.IADD R0, R18, 0x1, -R5 ;  /* 0x0000000112007824 */ /* 0x000fc600078e0a05 */
[----:B------:R0:W-:Y:S01]  /*0f70*/  STL [R1+0x40], R8 ;  /* 0x0000400801007387 */ /* 0x0001e20000100800 */
[----:B------:R-:W-:Y:S02]  /*0f80*/  IMAD.IADD R5, R11, 0x1, -R7 ;  /* 0x000000010b057824 */ /* 0x000fe400078e0a07 */
[----:B0-----:R-:W-:Y:S01]  /*0f90*/  IMAD.SHL.U32 R8, R3, 0x8, RZ ;  /* 0x0000000803087824 */ /* 0x001fe200078e00ff */
[----:B------:R-:W-:Y:S01]  /*0fa0*/  SHF.R.S32.HI R3, RZ, 0x1f, R12 ;  /* 0x0000001fff037819 */ /* 0x000fe2000001140c */
[----:B------:R-:W-:-:S03]  /*0fb0*/  IMAD.SHL.U32 R3, R6, 0x8, RZ ;  /* 0x0000000806037824 */ /* 0x000fc600078e00ff */
[----:B------:R-:W-:Y:S04]  /*0fc0*/  STL [R1+0x24], R8 ;  /* 0x0000240801007387 */ /* 0x000fe80000100800 */
[----:B------:R0:W-:Y:S04]  /*0fd0*/  STL [R1+0x68], R0 ;  /* 0x0000680001007387 */ /* 0x0001e80000100800 */
[----:B------:R1:W-:Y:S01]  /*0fe0*/  STL [R1+0x48], R5 ;  /* 0x0000480501007387 */ /* 0x0003e20000100800 */
[----:B0-----:R-:W-:-:S05]  /*0ff0*/  IMAD R0, R4, 0x2, R17 ;  /* 0x0000000204007824 */ /* 0x001fca00078e0211 */
[----:B------:R1:W-:Y:S04]  /*1000*/  STL [R1+0x70], R0 ;  /* 0x0000700001007387 */ /* 0x0003e80000100800 */
[----:B------:R1:W-:Y:S01]  /*1010*/  STL [R1+0x74], R3 ;  /* 0x0000740301007387 */ /* 0x0003e20000100800 */
[----:B------:R-:W-:Y:S02]  /*1020*/  IMAD.MOV.U32 R22, RZ, RZ, RZ ;  /* 0x000000ffff167224 */ /* 0x000fe400078e00ff */
[----:B------:R-:W-:Y:S02]  /*1030*/  IMAD.MOV.U32 R19, RZ, RZ, RZ ;  /* 0x000000ffff137224 */ /* 0x000fe400078e00ff */
[----:B------:R-:W-:Y:S01]  /*1040*/  IMAD.MOV.U32 R2, RZ, RZ, RZ ;  /* 0x000000ffff027224 */ /* 0x000fe200078e00ff */
[----:B---3--:R-:W-:Y:S01]  /*1050*/  LOP3.LUT R232, R16, 0x1, RZ, 0xfc, !PT ;  /* 0x0000000110e87812 */ /* 0x008fe200078efcff */
[----:B-1----:R-:W-:-:S07]  /*1060*/  IMAD.MOV.U32 R16, RZ, RZ, RZ ;  /* 0x000000ffff107224 */ /* 0x002fce00078e00ff */
.L_x_4491:
[----:B------:R-:W2:Y:S01]  /*1070*/  LDL.LU R0, [R1+0x1c] ;  /* 0x00001c0001007983 */ /* 0x000ea20000300800 */
[----:B-1---5:R-:W2:Y:S01]  /*1080*/  LDC.64 R4, c[0x0][0xd60] ;  /* 0x00035800ff047b82 */ /* 0x022ea20000000a00 */
[----:B------:R-:W-:Y:S05]  /*1090*/  YIELD ;  /* 0x0000000000007946 */ /* 0x000fea0003800000 */
[----:B------:R-:W-:Y:S01]  /*10a0*/  ULDC.64 UR4, c[0x0][0xb20] ;  /* 0x0002c80000047ab9 */ /* 0x000fe20000000a00 */
[----:B------:R-:W-:Y:S01]  /*10b0*/  ULDC.64 UR8, c[0x0][0xb10] ;  /* 0x0002c40000087ab9 */ /* 0x000fe20000000a00 */
[----:B------:R-:W-:Y:S01]  /*10c0*/  ISETP.NE.U32.AND P1, PT, RZ, UR4, PT ;  /* 0x00000004ff007c0c */ /* 0x000fe2000bf25070 */
[----:B------:R-:W-:Y:S01]  /*10d0*/  ULDC.64 UR6, c[0x0][0xb00] ;  /* 0x0002c00000067ab9 */ /* 0x000fe20000000a00 */
[----:B--2---:R-:W-:-:S05]  /*10e0*/  IMAD.WIDE R4, R0, 0x4, R4 ;  /* 0x0000000400047825 */ /* 0x004fca00078e0204 */
[----:B------:R-:W2:Y:S01]  /*10f0*/  LDG.E R0, desc[UR52][R4.64] ;  /* 0x0000003404007981 */ /* 0x000ea2000c1e1900 */
[----:B------:R-:W-:Y:S01]  /*1100*/  ISETP.NE.AND.EX P1, PT, RZ, UR5, PT, P1 ;  /* 0x00000005ff007c0c */ /* 0x000fe2000bf25310 */
[----:B------:R-:W-:Y:S01]  /*1110*/  IMAD.MOV.U32 R27, RZ, RZ, RZ ;  /* 0x000000ffff1b7224 */ /* 0x000fe200078e00ff */
[----:B------:R-:W-:-:S04]  /*1120*/  ISETP.NE.U32.AND P0, PT, RZ, UR6, PT ;  /* 0x00000006ff007c0c */ /* 0x000fc8000bf05070 */
[----:B------:R-:W-:Y:S02]  /*1130*/  ISETP.NE.AND.EX P0, PT, RZ, UR7, PT, P0 ;  /* 0x00000007ff007c0c */ /* 0x000fe4000bf05300 */
[----:B--2---:R-:W-:Y:S01]  /*1140*/  SHF.R.S32.HI R3, RZ, 0x1f, R0 ;  /* 0x0000001fff037819 */ /* 0x004fe20000011400 */
[----:B------:R-:W-:Y:S04]  /*1150*/  STL [R1+0x5c], R0 ;  /* 0x00005c0001007387 */ /* 0x000fe80000100800 */
[C---:B---34-:R-:W-:Y:S01]  /*1160*/  @P1 LEA R6, P2, R0.reuse, UR4, 0x2 ;  /* 0x0000000400061c11 */ /* 0x058fe2000f8410ff */
[C---:B------:R-:W-:Y:S01]  /*1170*/  IMAD.SHL.U32 R29, R0.reuse, 0x4, RZ ;  /* 0x00000004001d7824 */ /* 0x040fe200078e00ff */
[C-C-:B------:R-:W-:Y:S01]  /*1180*/  SHF.L.U64.HI R28, R0.reuse, 0x2, R3.reuse ;  /* 0x00000002001c7819 */ /* 0x140fe20000010203 */
[----:B0-----:R0:W-:Y:S01]  /*1190*/  STL [R1+0x6c], R3 ;  /* 0x00006c0301007387 */ /* 0x0011e20000100800 */
[----:B------:R-:W-:-:S02]  /*11a0*/  @P1 LEA.HI.X R7, R0, UR5, R3, 0x2, P2 ;  /* 0x0000000500071c11 */ /* 0x000fc400090f1403 */
[----:B------:R-:W-:Y:S01]  /*11b0*/  ISETP.NE.U32.AND P2, PT, RZ, UR8, PT ;  /* 0x00000008ff007c0c */ /* 0x000fe2000bf45070 */
[----:B------:R-:W-:Y:S01]  /*11c0*/  ULDC UR4, c[0x0][0x288] ;  /* 0x0000a20000047ab9 */ /* 0x000fe20000000800 */
[C---:B------:R-:W-:Y:S01]  /*11d0*/  IADD3 R8, P3, R29.reuse, UR6, RZ ;  /* 0x000000061d087c10 */ /* 0x040fe2000ff7e0ff */
[----:B------:R1:W-:Y:S01]  /*11e0*/  STL [R1+0x54], R29 ;  /* 0x0000541d01007387 */ /* 0x0003e20000100800 */
[----:B------:R-:W-:Y:S01]  /*11f0*/  ISETP.NE.AND.EX P2, PT, RZ, UR9, PT, P2 ;  /* 0x00000009ff007c0c */ /* 0x000fe2000bf45320 */
[----:B0-----:R-:W-:Y:S01]  /*1200*/  IMAD.MOV.U32 R3, RZ, RZ, RZ ;  /* 0x000000ffff037224 */ /* 0x001fe200078e00ff */
[C---:B------:R-:W-:Y:S01]  /*1210*/  IADD3.X R9, R28.reuse, UR7, RZ, P3, !PT ;  /* 0x000000071c097c10 */ /* 0x040fe20009ffe4ff */
[----:B------:R-:W-:Y:S01]  /*1220*/  IMAD.U32 R10, RZ, RZ, UR4 ;  /* 0x00000004ff0a7e24 */ /* 0x000fe2000f8e00ff */
[----:B------:R-:W-:Y:S01]  /*1230*/  ULDC.64 UR4, c[0x0][0x3f8] ;  /* 0x0000fe0000047ab9 */ /* 0x000fe20000000a00 */
[----:B------:R1:W-:Y:S04]  /*1240*/  STL [R1+0x58], R28 ;  /* 0x0000581c01007387 */ /* 0x0003e80000100800 */
[----:B------:R1:W5:Y:S04]  /*1250*/  @P1 LDG.E R3, desc[UR52][R6.64] ;  /* 0x0000003406031981 */ /* 0x000368000c1e1900 */
[----:B------:R-:W-:Y:S01]  /*1260*/  @P2 IADD3 R4, P1, R29, UR8, RZ ;  /* 0x000000081d042c10 */ /* 0x000fe2000ff3e0ff */
[----:B------:R1:W5:Y:S03]  /*1270*/  @P0 LDG.E R27, desc[UR52][R8.64] ;  /* 0x00000034081b0981 */ /* 0x000366000c1e1900 */
[----:B------:R-:W-:-:S05]  /*1280*/  @P2 IADD3.X R5, R28, UR9, RZ, P1, !PT ;  /* 0x000000091c052c10 */ /* 0x000fca0008ffe4ff */
[----:B------:R-:W2:Y:S01]  /*1290*/  @P2 LDG.E R10, desc[UR52][R4.64] ;  /* 0x00000034040a2981 */ /* 0x000ea2000c1e1900 */
[----:B------:R-:W-:Y:S01]  /*12a0*/  UISETP.NE.U32.AND UP0, UPT, UR4, URZ, UPT ;  /* 0x0000003f0400728c */ /* 0x000fe2000bf05070 */
[----:B------:R-:W-:Y:S02]  /*12b0*/  IMAD.MOV.U32 R25, RZ, RZ, R0 ;  /* 0x000000ffff197224 */ /* 0x000fe400078e0000 */
        /* <DEDUP_REMOVED lines=8> */
[----:B--2---:R1:W-:Y:S01]  /*1340*/  STL [R1+0x20], R10 ;  /* 0x0000200a01007387 */ /* 0x0043e20000100800 */
[----:B------:R-:W-:Y:S05]  /*1350*/  @P2 BRA `(.L_x_4336) ;  /* 0x0000000000282947 */ /* 0x000fea0003800000 */
[----:B------:R-:W-:Y:S02]  /*1360*/  ULDC.64 UR4, c[0x0][0xaf8] ;  /* 0x0002be0000047ab9 */ /* 0x000fe40000000a00 */
[----:B------:R-:W-:-:S04]  /*1370*/  ISETP.NE.U32.AND P1, PT, RZ, UR4, PT ;  /* 0x00000004ff007c0c */ /* 0x000fc8000bf25070 */
[----:B------:R-:W-:-:S13]  /*1380*/  ISETP.NE.AND.EX P1, PT, RZ, UR5, PT, P1 ;  /* 0x00000005ff007c0c */ /* 0x000fda000bf25310 */
[----:B------:R-:W-:Y:S05]  /*1390*/  @!P1 BRA `(.L_x_4336) ;  /* 0x0000000000189947 */ /* 0x000fea0003800000 */
[----:B------:R-:W0:Y:S02]  /*13a0*/  LDC.64 R4, c[0x0][0xaf8] ;  /* 0x0002be00ff047b82 */ /* 0x000e240000000a00 */
[----:B0-----:R-:W-:-:S05]  /*13b0*/  IMAD.WIDE R4, R25, 0x4, R4 ;  /* 0x0000000419047825 */ /* 0x001fca00078e0204 */
[----:B------:R-:W2:Y:S04]  /*13c0*/  LDG.E R0, desc[UR52][R4.64] ;  /* 0x0000003404007981 */ /* 0x000ea8000c1e1900 */
[----:B-1----:R-:W2:Y:S02]  /*13d0*/  LDG.E R7, desc[UR52][R4.64+0x4] ;  /* 0x0000043404077981 */ /* 0x002ea4000c1e1900 */
[----:B--2---:R-:W-:-:S05]  /*13e0*/  IADD3 R10, -R0, R7, RZ ;  /* 0x00000007000a7210 */ /* 0x004fca0007ffe1ff */
[----:B------:R0:W-:Y:S02]  /*13f0*/  STL [R1+0x20], R10 ;  /* 0x0000200a01007387 */ /* 0x0001e40000100800 */
.L_x_4336:
[----:B------:R-:W2:Y:S01]  /*1400*/  LDL R12, [R1+0x14] ;  /* 0x00001400010c7983 */ /* 0x000ea20000100800 */
[----:B------:R-:W-:-:S03]  /*1410*/  ULDC.64 UR4, c[0x0][0xb18] ;  /* 0x0002c60000047ab9 */ /* 0x000fc60000000a00 */
[----:B------:R-:W3:Y:S01]  /*1420*/  LDL R26, [R1+0x18] ;  /* 0x00001800011a7983 */ /* 0x000ee20000100800 */
[----:B------:R-:W-:-:S04]  /*1430*/  ISETP.NE.U32.AND P1, PT, RZ, UR4, PT ;  /* 0x00000004ff007c0c */ /* 0x000fc8000bf25070 */
[----:B------:R-:W-:Y:S01]  /*1440*/  ISETP.NE.AND.EX P1, PT, RZ, UR5, PT, P1 ;  /* 0x00000005ff007c0c */ /* 0x000fe2000bf25310 */
[----:B--2---:R2:W-:Y:S04]  /*1450*/  STL [R1+0x64], R12 ;  /* 0x0000640c01007387 */ /* 0x0045e80000100800 */
[----:B---3--:R2:W-:Y:S08]  /*1460*/  STL [R1+0x50], R26 ;  /* 0x0000501a01007387 */ /* 0x0085f00000100800 */
[----:B------:R-:W-:Y:S05]  /*1470*/  @!P1 BRA `(.L_x_4337) ;  /* 0x0000000000109947 */ /* 0x000fea0003800000 */
[----:B------:R-:W-:-:S04]  /*1480*/  IADD3 R4, P0, R29, UR4, RZ ;  /* 0x000000041d047c10 */ /* 0x000fc8000ff1e0ff */
[----:B------:R-:W-:-:S05]  /*1490*/  IADD3.X R5, R28, UR5, RZ, P0, !PT ;  /* 0x000000051c057c10 */ /* 0x000fca00087fe4ff */
[----:B------:R3:W5:Y:S01]  /*14a0*/  LDG.E R24, desc[UR52][R4.64] ;  /* 0x0000003404187981 */ /* 0x000762000c1e1900 */
[----:B------:R-:W-:Y:S05]  /*14b0*/  BRA `(.L_x_4338) ;  /* 0x0000000000107947 */ /* 0x000fea0003800000 */
.L_x_4337:
[----:B------:R-:W-:Y:S05]  /*14c0*/  @!P0 BRA `(.L_x_4338) ;  /* 0x00000000000c8947 */ /* 0x000fea0003800000 */
[----:B------:R-:W3:Y:S04]  /*14d0*/  LDG.E R5, desc[UR52][R8.64] ;  /* 0x0000003408057981 */ /* 0x000ee8000c1e1900 */
[----:B------:R-:W3:Y:S02]  /*14e0*/  LDG.E R24, desc[UR52][R8.64+0x4] ;  /* 0x0000043408187981 */ /* 0x000ee4000c1e1900 */
[----:B---3--:R-:W-:-:S07]  /*14f0*/  IMAD.IADD R24, R24, 0x1, -R5 ;  /* 0x0000000118187824 */ /* 0x008fce00078e0a05 */
.L_x_4338:
[----:B------:R-:W-:Y:S02]  /*1500*/  ULDC.64 UR4, c[0x0][0xb08] ;  /* 0x0002c20000047ab9 */ /* 0x000fe40000000a00 */
[----:B------:R-:W-:-:S04]  /*1510*/  ISETP.NE.U32.AND P0, PT, RZ, UR4, PT ;  /* 0x00000004ff007c0c */ /* 0x000fc8000bf05070 */
[----:B------:R-:W-:Y:S01]  /*1520*/  ISETP.NE.AND.EX P0, PT, RZ, UR5, PT, P0 ;  /* 0x00000005ff007c0c */ /* 0x000fe2000bf05300 */
[----:B-----5:R-:W-:Y:S01]  /*1530*/  IMAD.IADD R11, R24, 0x1, -R3 ;  /* 0x00000001180b7824 */ /* 0x020fe200078e0a03 */
[----:B------:R-:W-:-:S11]  /*1540*/  ULDC.64 UR4, c[0x0][0xb28] ;  /* 0x0002ca0000047ab9 */ /* 0x000fd60000000a00 */
[----:B---3--:R-:W3:Y:S02]  /*1550*/  @P0 LDC.64 R4, c[0x0][0xb08] ;  /* 0x0002c200ff040b82 */ /* 0x008ee40000000a00 */
[----:B---3--:R-:W-:-:S05]  /*1560*/  @P0 IMAD.WIDE R4, R25, 0x4, R4 ;  /* 0x0000000419040825 */ /* 0x008fca00078e0204 */
[----:B------:R-:W3:Y:S04]  /*1570*/  @P0 LDG.E R0, desc[UR52][R4.64] ;  /* 0x0000003404000981 */ /* 0x000ee8000c1e1900 */
[----:B-1----:R-:W3:Y:S01]  /*1580*/  @P0 LDG.E R9, desc[UR52][R4.64+0x4] ;  /* 0x0000043404090981 */ /* 0x002ee2000c1e1900 */
[----:B------:R-:W-:Y:S01]  /*1590*/  LEA R3, R12, 0xdf, 0x7 ;  /* 0x000000df0c037811 */ /* 0x000fe200078e38ff */
[----:B------:R-:W-:Y:S01]  /*15a0*/  IMAD.MOV.U32 R31, RZ, RZ, R24 ;  /* 0x000000ffff1f7224 */ /* 0x000fe200078e0018 */
[----:B------:R-:W-:-:S04]  /*15b0*/  ISETP.NE.U32.AND P1, PT, RZ, UR4, PT ;  /* 0x00000004ff007c0c */ /* 0x000fc8000bf25070 */
[----:B------:R-:W-:-:S13]  /*15c0*/  ISETP.NE.AND.EX P1, PT, RZ, UR5, PT, P1 ;  /* 0x00000005ff007c0c */ /* 0x000fda000bf25310 */
[----:B------:R-:W-:-:S04]  /*15d0*/  @P1 IADD3 R6, P2, R29, UR4, RZ ;  /* 0x000000041d061c10 */ /* 0x000fc8000ff5e0ff */
[----:B------:R-:W-:-:S05]  /*15e0*/  @P1 IADD3.X R7, R28, UR5, RZ, P2, !PT ;  /* 0x000000051c071c10 */ /* 0x000fca00097fe4ff */
[----:B------:R1:W5:Y:S01]  /*15f0*/  @P1 LDG.E R31, desc[UR52][R6.64] ;  /* 0x00000034061f1981 */ /* 0x000362000c1e1900 */
[----:B---3--:R-:W-:-:S04]  /*1600*/  @P0 IMAD.IADD R60, R9, 0x1, -R0 ;  /* 0x00000001093c0824 */ /* 0x008fc800078e0a00 */
[----:B------:R-:W-:-:S04]  /*1610*/  IMAD.IADD R8, R11, 0x1, R60 ;  /* 0x000000010b087824 */ /* 0x000fc800078e023c */
[C---:B------:R-:W-:Y:S01]  /*1620*/  VIADD R0, R8.reuse, 0x5f ;  /* 0x0000005f08007836 */ /* 0x040fe20000000000 */
[----:B------:R-:W-:Y:S01]  /*1630*/  IADD3 R3, R8, R3, -R10 ;  /* 0x0000000308037210 */ /* 0x000fe20007ffe80a */
[----:B------:R1:W-:Y:S02]  /*1640*/  STL [R1+0x34], R8 ;  /* 0x0000340801007387 */ /* 0x0003e40000100800 */
[----:B------:R-:W-:-:S04]  /*1650*/  IMAD.HI R0, R0, 0x2aaaaaab, RZ ;  /* 0x2aaaaaab00007827 */ /* 0x000fc800078e02ff */
[----:B------:R-:W-:Y:S01]  /*1660*/  IMAD.HI R4, R3, 0x2aaaaaab, RZ ;  /* 0x2aaaaaab03047827 */ /* 0x000fe200078e02ff */
[----:B------:R-:W-:-:S04]  /*1670*/  SHF.R.U32.HI R3, RZ, 0x1f, R0 ;  /* 0x0000001fff037819 */ /* 0x000fc80000011600 */
[----:B------:R-:W-:Y:S02]  /*1680*/  SHF.R.U32.HI R5, RZ, 0x1f, R4 ;  /* 0x0000001fff057819 */ /* 0x000fe40000011604 */
[----:B------:R-:W-:Y:S02]  /*1690*/  LEA.HI.SX32 R3, R0, R3, 0x1c ;  /* 0x0000000300037211 */ /* 0x000fe400078fe2ff */
[----:B------:R-:W-:Y:S01]  /*16a0*/  LEA.HI.SX32 R210, R4, R5, 0x1c ;  /* 0x0000000504d27211 */ /* 0x000fe200078fe2ff */
[----:B------:R-:W-:-:S03]  /*16b0*/  IMAD.MOV R4, RZ, RZ, -R11 ;  /* 0x000000ffff047224 */ /* 0x000fc600078e0a0b */
[----:B------:R-:W-:Y:S02]  /*16c0*/  VIMNMX R210, R3, R210, PT ;  /* 0x000000d203d27248 */ /* 0x000fe40003fe0100 */
[----:B------:R-:W-:-:S03]  /*16d0*/  VIMNMX R4, RZ, R4, !PT ;  /* 0x00000004ff047248 */ /* 0x000fc60007fe0100 */
        /* <DEDUP_REMOVED lines=12> */
[----:B-1----:R-:W-:Y:S05]  /*17a0*/  @!P1 BRA `(.L_x_4339) ;  /* 0x00000044001c9947 */ /* 0x002fea0003800000 */
        /* <DEDUP_REMOVED lines=8> */
[----:B------:R1:W3:Y:S01]  /*1830*/  LDC.64 R14, c[0x4][R0] ;  /* 0x01000000000e7b82 */ /* 0x0002e20000000a00 */
[----:B------:R-:W-:Y:S01]  /*1840*/  IMAD.U32 R5, RZ, RZ, UR5 ;  /* 0x00000005ff057e24 */ /* 0x000fe2000f8e00ff */
[----:B------:R-:W-:Y:S01]  /*1850*/  ULDC.64 UR4, c[0x4][0x98] ;  /* 0x0100260000047ab9 */ /* 0x000fe20000000a00 */
[----:B0-----:R-:W-:Y:S02]  /*1860*/  IMAD.U32 R10, RZ, RZ, UR6 ;  /* 0x00000006ff0a7e24 */ /* 0x001fe4000f8e00ff */
[----:B------:R-:W-:Y:S02]  /*1870*/  IMAD.U32 R6, RZ, RZ, UR4 ;  /* 0x00000004ff067e24 */ /* 0x000fe4000f8e00ff */
[----:B------:R-:W-:-:S02]  /*1880*/  IMAD.U32 R7, RZ, RZ, UR5 ;  /* 0x00000005ff077e24 */ /* 0x000fc4000f8e00ff */
[----:B------:R-:W-:Y:S02]  /*1890*/  IMAD.U32 R11, RZ, RZ, UR7 ;  /* 0x00000007ff0b7e24 */ /* 0x000fe4000f8e00ff */
[----:B------:R-:W-:Y:S02]  /*18a0*/  IMAD.MOV.U32 R8, RZ, RZ, 0x70 ;  /* 0x00000070ff087424 */ /* 0x000fe400078e00ff */
[----:B--2---:R-:W-:Y:S02]  /*18b0*/  IMAD.MOV.U32 R12, RZ, RZ, 0x1 ;  /* 0x00000001ff0c7424 */ /* 0x004fe400078e00ff */
[----:B-1----:R-:W-:-:S07]  /*18c0*/  IMAD.MOV.U32 R13, RZ, RZ, RZ ;  /* 0x000000ffff0d7224 */ /* 0x002fce00078e00ff */
[----:B------:R-:W-:-:S07]  /*18d0*/  LEPC R20, `(.L_x_4341) ;  /* 0x000000001014794e */ /* 0x000fce0000000000 */
[----:B---3-5:R-:W-:Y:S05]  /*18e0*/  CALL.ABS.NOINC R14 ;  /* 0x000000000e007343 */ /* 0x028fea0003c00000 */
.L_x_4341:
[----:B------:R-:W-:Y:S05]  /*18f0*/  BSYNC B6 ;  /* 0x0000000000067941 */ /* 0x000fea0003800000 */
.L_x_4340:
        /* <DEDUP_REMOVED lines=11> */
[----:B------:R-:W-:Y:S02]  /*19b0*/  IMAD.U32 R6, RZ, RZ, UR6 ;  /* 0x00000006ff067e24 */ /* 0x000fe4000f8e00ff */
[----:B------:R-:W-:Y:S02]  /*19c0*/  IMAD.U32 R7, RZ, RZ, UR7 ;  /* 0x00000007ff077e24 */ /* 0x000fe4000f8e00ff */
[----:B0-----:R-:W-:-:S02]  /*19d0*/  IMAD.U32 R10, RZ, RZ, UR4 ;  /* 0x00000004ff0a7e24 */ /* 0x001fc4000f8e00ff */
[----:B------:R-:W-:Y:S02]  /*19e0*/  IMAD.U32 R11, RZ, RZ, UR5 ;  /* 0x00000005ff0b7e24 */ /* 0x000fe4000f8e00ff */
[----:B------:R-:W-:Y:S02]  /*19f0*/  IMAD.MOV.U32 R8, RZ, RZ, 0x70 ;  /* 0x00000070ff087424 */ /* 0x000fe400078e00ff */
[----:B--2---:R-:W-:Y:S02]  /*1a00*/  IMAD.MOV.U32 R12, RZ, RZ, 0x1 ;  /* 0x00000001ff0c7424 */ /* 0x004fe400078e00ff */
[----:B-1----:R-:W-:-:S07]  /*1a10*/  IMAD.MOV.U32 R13, RZ, RZ, RZ ;  /* 0x000000ffff0d7224 */ /* 0x002fce00078e00ff */
[----:B------:R-:W-:-:S07]  /*1a20*/  LEPC R20, `(.L_x_4343) ;  /* 0x000000001014794e */ /* 0x000fce0000000000 */
[----:B---3-5:R-:W-:Y:S05]  /*1a30*/  CALL.ABS.NOINC R14 ;  /* 0x000000000e007343 */ /* 0x028fea0003c00000 */
.L_x_4343:
[----:B------:R-:W-:Y:S05]  /*1a40*/  BSYNC B6 ;  /* 0x0000000000067941 */ /* 0x000fea0003800000 */
.L_x_4342:
[----:B------:R-:W-:Y:S01]  /*1a50*/  ULDC.64 UR4, c[0x0][0xaf0] ;  /* 0x0002bc0000047ab9 */ /* 0x000fe20000000a00 */
[----:B------:R-:W1:Y:S01]  /*1a60*/  LDC R0, c[0x0][0x428] ;  /* 0x00010a00ff007b82 */ /* 0x000e620000000800 */
[----:B------:R-:W-:Y:S01]  /*1a70*/  ISETP.NE.U32.AND P0, PT, RZ, UR4, PT ;  /* 0x00000004ff007c0c */ /* 0x000fe2000bf05070 */
[----:B------:R-:W-:Y:S01]  /*1a80*/  IMAD.MOV.U32 R3, RZ, RZ, R26 ;  /* 0x000000ffff037224 */ /* 0x000fe200078e001a */
[----:B------:R-:W-:Y:S02]  /*1a90*/  ULDC.64 UR6, c[0x0][0xb00] ;  /* 0x0002c00000067ab9 */ /* 0x000fe40000000a00 */
[----:B------:R-:W-:Y:S01]  /*1aa0*/  ISETP.NE.AND.EX P0, PT, RZ, UR5, PT, P0 ;  /* 0x00000005ff007c0c */ /* 0x000fe2000bf05300 */
[----:B------:R-:W3:Y:S02]  /*1ab0*/  S2R R20, SR_TID.X ;  /* 0x0000000000147919 */ /* 0x000ee40000002100 */
[----:B------:R-:W4:Y:S01]  /*1ac0*/  LDC.64 R44, c[0x0][0x2f0] ;  /* 0x0000bc00ff2c7b82 */ /* 0x000f220000000a00 */
[----:B------:R-:W-:Y:S01]  /*1ad0*/  IMAD.IADD R27, R27, 0x1, R24 ;  /* 0x000000011b1b7824 */ /* 0x000fe200078e0218 */
[----:B------:R-:W-:-:S06]  /*1ae0*/  SHF.R.S32.HI R97, RZ, 0x1f, R18 ;  /* 0x0000001fff617819 */ /* 0x000fcc0000011412 */
[----:B------:R-:W0:Y:S02]  /*1af0*/  LDC.64 R50, c[0x0][0x3e8] ;  /* 0x0000fa00ff327b82 */ /* 0x000e240000000a00 */
[----:B------:R-:W-:-:S04]  /*1b00*/  @P0 IADD3 R4, P1, R29, UR4, RZ ;  /* 0x000000041d040c10 */ /* 0x000fc8000ff3e0ff */
[----:B------:R-:W-:Y:S01]  /*1b10*/  @P0 IADD3.X R5, R28, UR5, RZ, P1, !PT ;  /* 0x000000051c050c10 */ /* 0x000fe20008ffe4ff */
[----:B------:R-:W-:Y:S01]  /*1b20*/  ULDC.64 UR4, c[0x0][0x2f8] ;  /* 0x0000be0000047ab9 */ /* 0x000fe20000000a00 */
[----:B------:R-:W0:Y:S03]  /*1b30*/  LDC.64 R56, c[0x0][0x3d8] ;  /* 0x0000f600ff387b82 */ /* 0x000e260000000a00 */
[----:B------:R2:W3:Y:S01]  /*1b40*/  @P0 LDG.E R25, desc[UR52][R4.64] ;  /* 0x0000003404190981 */ /* 0x0004e2000c1e1900 */
[----:B-1----:R-:W-:Y:S02]  /*1b50*/  ISETP.NE.AND P0, PT, R0, 0x1, PT ;  /* 0x000000010000780c */ /* 0x002fe40003f05270 */
[----:B------:R-:W-:-:S05]  /*1b60*/  SHF.R.S32.HI R24, RZ, 0x1f, R27 ;  /* 0x0000001fff187819 */ /* 0x000fca000001141b */
[-C--:B----4-:R-:W-:Y:S02]  /*1b70*/  IMAD R6, R24, R44.reuse, RZ ;  /* 0x0000002c18067224 */ /* 0x090fe400078e02ff */
[----:B--2---:R-:W-:-:S04]  /*1b80*/  IMAD.WIDE.U32 R4, R27, R44, RZ ;  /* 0x0000002c1b047225 */ /* 0x004fc800078e00ff */
[----:B------:R-:W1:Y:S01]  /*1b90*/  @P0 LDC R0, c[0x0][0x42c] ;  /* 0x00010b00ff000b82 */ /* 0x000e620000000800 */
[----:B---3--:R-:W-:-:S05]  /*1ba0*/  VIADD R20, R20, 0xffffff80 ;  /* 0xffffff8014147836 */ /* 0x008fca0000000000 */
[----:B------:R-:W-:Y:S02]  /*1bb0*/  SHF.R.S32.HI R32, RZ, 0x1f, R20 ;  /* 0x0000001fff207819 */ /* 0x000fe40000011414 */
[----:B------:R-:W2:Y:S02]  /*1bc0*/  @P0 LDC R7, c[0x0][0x430] ;  /* 0x00010c00ff070b82 */ /* 0x000ea40000000800 */
[----:B------:R-:W-:-:S04]  /*1bd0*/  LEA.HI R32, R32, R20, RZ, 0x2 ;  /* 0x0000001420207211 */ /* 0x000fc800078f10ff */
[----:B------:R-:W-:-:S04]  /*1be0*/  LOP3.LUT R32, R32, 0xfffffffc, RZ, 0xc0, !PT ;  /* 0xfffffffc20207812 */ /* 0x000fc800078ec0ff */
[----:B------:R-:W-:-:S05]  /*1bf0*/  IADD3 R32, R20, -R32, RZ ;  /* 0x8000002014207210 */ /* 0x000fca0007ffe0ff */
[----:B------:R-:W-:Y:S02]  /*1c00*/  IMAD.SHL.U32 R20, R32, 0x8, RZ ;  /* 0x0000000820147824 */ /* 0x000fe400078e00ff */
[----:B-1----:R-:W-:Y:S02]  /*1c10*/  @P0 IMAD.HI.U32 R0, R26, R0, RZ ;  /* 0x000000001a000227 */ /* 0x002fe400078e00ff */
[----:B------:R-:W1:Y:S01]  /*1c20*/  S2R R26, SR_TID.X ;  /* 0x00000000001a7919 */ /* 0x000e620000002100 */
[----:B------:R-:W-:Y:S01]  /*1c30*/  SHF.R.S32.HI R21, RZ, 0x1f, R20 ;  /* 0x0000001fff157819 */ /* 0x000fe20000011414 */
[C---:B------:R-:W-:Y:S02]  /*1c40*/  VIADD R99, R20.reuse, 0x20 ;  /* 0x0000002014637836 */ /* 0x040fe40000000000 */
[----:B------:R-:W-:Y:S01]  /*1c50*/  VIADD R98, R20, 0x40 ;  /* 0x0000004014627836 */ /* 0x000fe20000000000 */
[----:B--2---:R-:W-:Y:S01]  /*1c60*/  @P0 SHF.R.U32.HI R3, RZ, R7, R0 ;  /* 0x00000007ff030219 */ /* 0x004fe20000011600 */
[-C--:B------:R-:W-:Y:S01]  /*1c70*/  IMAD R7, R27, R45.reuse, R6 ;  /* 0x0000002d1b077224 */ /* 0x080fe200078e0206 */
[----:B------:R-:W-:Y:S01]  /*1c80*/  ISETP.NE.U32.AND P0, PT, RZ, UR6, PT ;  /* 0x00000006ff007c0c */ /* 0x000fe2000bf05070 */
[----:B------:R-:W-:Y:S01]  /*1c90*/  IMAD R6, R97, R44, RZ ;  /* 0x0000002c61067224 */ /* 0x000fe200078e02ff */
[----:B------:R-:W-:Y:S01]  /*1ca0*/  SHF.R.S32.HI R8, RZ, 0x1f, R3 ;  /* 0x0000001fff087819 */ /* 0x000fe20000011403 */
[----:B------:R-:W-:Y:S01]  /*1cb0*/  IMAD.IADD R5, R5, 0x1, R7 ;  /* 0x0000000105057824 */ /* 0x000fe200078e0207 */
[----:B------:R-:W-:Y:S01]  /*1cc0*/  ISETP.NE.AND.EX P0, PT, RZ, UR7, PT, P0 ;  /* 0x00000007ff007c0c */ /* 0x000fe2000bf05300 */
[----:B------:R-:W-:-:S02]  /*1cd0*/  IMAD R6, R18, R45, R6 ;  /* 0x0000002d12067224 */ /* 0x000fc400078e0206 */
[----:B------:R-:W-:Y:S02]  /*1ce0*/  IMAD R0, R8, UR4, RZ ;  /* 0x0000000408007c24 */ /* 0x000fe4000f8e02ff */
[----:B------:R-:W-:-:S04]  /*1cf0*/  IMAD.WIDE.U32 R4, R3, UR4, R4 ;  /* 0x0000000403047c25 */ /* 0x000fc8000f8e0004 */
[----:B------:R-:W-:Y:S01]  /*1d00*/  IMAD R7, R3, UR5, R0 ;  /* 0x0000000503077c24 */ /* 0x000fe2000f8e0200 */
[----:B------:R-:W-:Y:S01]  /*1d10*/  ULDC.64 UR4, c[0x0][0x300] ;  /* 0x0000c00000047ab9 */ /* 0x000fe20000000a00 */
[C---:B------:R-:W-:Y:S02]  /*1d20*/  VIADD R96, R20.reuse, 0x60 ;  /* 0x0000006014607836 */ /* 0x040fe40000000000 */
[----:B------:R-:W-:Y:S02]  /*1d30*/  IMAD.IADD R5, R5, 0x1, R7 ;  /* 0x0000000105057824 */ /* 0x000fe400078e0207 */
[C---:B------:R-:W-:Y:S02]  /*1d40*/  VIADD R7, R20.reuse, 0xc0 ;  /* 0x000000c014077836 */ /* 0x040fe40000000000 */
[C---:B------:R-:W-:Y:S02]  /*1d50*/  VIADD R94, R20.reuse, 0x80 ;  /* 0x00000080145e7836 */ /* 0x040fe40000000000 */
[----:B------:R-:W-:Y:S01]  /*1d60*/  VIADD R92, R20, 0xa0 ;  /* 0x000000a0145c7836 */ /* 0x000fe20000000000 */
[----:B-1----:R-:W-:Y:S01]  /*1d70*/  SHF.R.U32.HI R26, RZ, 0x7, R26 ;  /* 0x00000007ff1a7819 */ /* 0x002fe2000001161a */
[----:B------:R-:W-:-:S02]  /*1d80*/  IMAD.SHL.U32 R40, R32, 0x4, RZ ;  /* 0x0000000420287824 */ /* 0x000fc400078e00ff */
[----:B------:R-:W2:Y:S01]  /*1d90*/  LDL R32, [R1+0x68] ;  /* 0x0000680001207983 */ /* 0x000ea20000100800 */
[----:B------:R-:W-:Y:S02]  /*1da0*/  ISETP.NE.AND P6, PT, R26, 0x1, PT ;  /* 0x000000011a00780c */ /* 0x000fe40003fc5270 */
[----:B------:R-:W-:Y:S02]  /*1db0*/  SHF.R.S32.HI R41, RZ, 0x1f, R40 ;  /* 0x0000001fff297819 */ /* 0x000fe40000011428 */
[----:B------:R-:W-:Y:S02]  /*1dc0*/  SHF.R.S32.HI R0, RZ, 0x1f, R25 ;  /* 0x0000001fff007819 */ /* 0x000fe40000011419 */
[----:B------:R-:W-:Y:S02]  /*1dd0*/  SEL R43, R25, RZ, !P0 ;  /* 0x000000ff192b7207 */ /* 0x000fe40004000000 */
[----:B------:R-:W-:Y:S01]  /*1de0*/  SEL R9, R0, RZ, !P0 ;  /* 0x000000ff00097207 */ /* 0x000fe20004000000 */
[----:B------:R-:W1:Y:S02]  /*1df0*/  LDC R25, c[0x0][0x3d4] ;  /* 0x0000f500ff197b82 */ /* 0x000e640000000800 */
        /* <DEDUP_REMOVED lines=9> */
[----:B------:R-:W-:-:S02]  /*1e90*/  IADD3 R93, P0, R28, R4, RZ ;  /* 0x000000041c5d7210 */ /* 0x000fc40007f1e0ff */
[----:B------:R-:W-:Y:S02]  /*1ea0*/  SEL R4, RZ, 0xffffffff, P1 ;  /* 0xffffffffff047807 */ /* 0x000fe40000800000 */
        /* <DEDUP_REMOVED lines=8> */
[----:B------:R-:W-:Y:S01]  /*1f30*/  ISETP.GE.AND P2, PT, R7, UR4, PT ;  /* 0x0000000407007c0c */ /* 0x000fe2000bf46270 */
[----:B------:R-:W-:Y:S01]  /*1f40*/  IMAD R7, R3, UR7, R4 ;  /* 0x0000000703077c24 */ /* 0x000fe2000f8e0204 */
[----:B------:R-:W-:Y:S01]  /*1f50*/  LOP3.LUT R0, R5, 0x2, R0, 0xe2, !PT ;  /* 0x0000000205007812 */ /* 0x000fe200078ee200 */
[----:B------:R-:W-:Y:S01]  /*1f60*/  IMAD.WIDE.U32 R4, R3, UR6, R20 ;  /* 0x0000000603047c25 */ /* 0x000fe2000f8e0014 */
[----:B------:R-:W-:Y:S02]  /*1f70*/  ISETP.GE.AND P3, PT, R6, UR4, PT ;  /* 0x0000000406007c0c */ /* 0x000fe4000bf66270 */
[----:B------:R-:W-:Y:S01]  /*1f80*/  SEL R3, RZ, 0x4, P0 ;  /* 0x00000004ff037807 */ /* 0x000fe20000000000 */
[----:B------:R-:W-:Y:S01]  /*1f90*/  IMAD.IADD R5, R5, 0x1, R7 ;  /* 0x0000000105057824 */ /* 0x000fe200078e0207 */
[----:B------:R-:W-:Y:S02]  /*1fa0*/  SEL R6, RZ, 0x8, P1 ;  /* 0x00000008ff067807 */ /* 0x000fe40000800000 */
[----:B------:R-:W-:-:S02]  /*1fb0*/  ISETP.GE.AND P0, PT, R94, UR4, PT ;  /* 0x000000045e007c0c */ /* 0x000fc4000bf06270 */
[----:B------:R-:W-:Y:S01]  /*1fc0*/  ISETP.GE.AND P1, PT, R92, UR4, PT ;  /* 0x000000045c007c0c */ /* 0x000fe2000bf26270 */
[----:B------:R-:W-:Y:S01]  /*1fd0*/  ULDC.64 UR4, c[0x0][0x328] ;  /* 0x0000ca0000047ab9 */ /* 0x000fe20000000a00 */
[----:B------:R-:W-:Y:S01]  /*1fe0*/  LOP3.LUT R0, R6, R0, R3, 0xfe, !PT ;  /* 0x0000000006007212 */ /* 0x000fe200078efe03 */
[----:B------:R-:W-:Y:S01]  /*1ff0*/  IMAD R7, R9, UR4, RZ ;  /* 0x0000000409077c24 */ /* 0x000fe2000f8e02ff */
[----:B------:R-:W-:Y:S02]  /*2000*/  SEL R3, RZ, 0x10, P0 ;  /* 0x00000010ff037807 */ /* 0x000fe40000000000 */
[----:B------:R-:W-:Y:S01]  /*2010*/  SEL R6, RZ, 0x20, P1 ;  /* 0x00000020ff067807 */ /* 0x000fe20000800000 */
[----:B------:R-:W-:-:S03]  /*2020*/  IMAD R63, R43, UR5, R7 ;  /* 0x000000052b3f7c24 */ /* 0x000fc6000f8e0207 */
[----:B------:R-:W-:Y:S02]  /*2030*/  LOP3.LUT R3, R6, R0, R3, 0xfe, !PT ;  /* 0x0000000006037212 */ /* 0x000fe400078efe03 */
[----:B------:R-:W-:Y:S01]  /*2040*/  SEL R0, RZ, 0x40, P2 ;  /* 0x00000040ff007807 */ /* 0x000fe20001000000 */
[----:B------:R-:W-:Y:S01]  /*2050*/  IMAD.WIDE.U32 R42, R43, UR4, R4 ;  /* 0x000000042b2a7c25 */ /* 0x000fe2000f8e0004 */
[----:B------:R-:W3:Y:S01]  /*2060*/  S2R R33, SR_TID.X ;  /* 0x0000000000217919 */ /* 0x000ee20000002100 */
[----:B-1----:R-:W-:Y:S01]  /*2070*/  ISETP.GE.AND P0, PT, R20, R25, PT ;  /* 0x000000191400720c */ /* 0x002fe20003f06270 */
[----:B------:R-:W-:Y:S01]  /*2080*/  ULDC UR4, c[0x0][0x2e4] ;  /* 0x0000b90000047ab9 */ /* 0x000fe20000000800 */
[----:B------:R-:W-:Y:S01]  /*2090*/  LOP3.LUT R0, R3, R0, RZ, 0xfc, !PT ;  /* 0x0000000003007212 */ /* 0x000fe200078efcff */
[C---:B0-----:R-:W-:Y:S02]  /*20a0*/  IMAD R4, R97.reuse, R50, RZ ;  /* 0x0000003261047224 */ /* 0x041fe400078e02ff */
[----:B------:R-:W-:-:S02]  /*20b0*/  IMAD R3, R97, R56, RZ ;  /* 0x0000003861037224 */ /* 0x000fc400078e02ff */
[C---:B------:R-:W-:Y:S02]  /*20c0*/  IMAD R15, R18.reuse, R51, R4 ;  /* 0x00000033120f7224 */ /* 0x040fe400078e0204 */
[C---:B------:R-:W-:Y:S02]  /*20d0*/  IMAD R13, R18.reuse, R57, R3 ;  /* 0x00000039120d7224 */ /* 0x040fe400078e0203 */
[----:B------:R-:W-:-:S04]  /*20e0*/  IMAD.WIDE.U32 R4, R18, R56, R40 ;  /* 0x0000003812047225 */ /* 0x000fc800078e0028 */
[----:B------:R-:W-:Y:S02]  /*20f0*/  IMAD.IADD R5, R5, 0x1, R13 ;  /* 0x0000000105057824 */ /* 0x000fe400078e020d */
[----:B-----5:R-:W-:Y:S02]  /*2100*/  IMAD.WIDE.U32 R52, R31, R56, R4 ;  /* 0x000000381f347225 */ /* 0x020fe400078e0004 */
[----:B------:R-:W4:Y:S01]  /*2110*/  LDL R4, [R1+0x3c] ;  /* 0x00003c0001047983 */ /* 0x000f220000100800 */
[----:B------:R-:W-:Y:S01]  /*2120*/  SEL R3, R25, RZ, P0 ;  /* 0x000000ff19037207 */ /* 0x000fe20000000000 */
[----:B--2---:R-:W-:-:S04]  /*2130*/  IMAD.SHL.U32 R87, R32, 0x40, RZ ;  /* 0x0000004020577824 */ /* 0x004fc800078e00ff */
[----:B------:R-:W-:Y:S02]  /*2140*/  IMAD.IADD R3, R20, 0x1, R3 ;  /* 0x0000000114037824 */ /* 0x000fe400078e0203 */
[----:B---3--:R-:W-:-:S03]  /*2150*/  VIADD R33, R33, 0xffffff80 ;  /* 0xffffff8021217836 */ /* 0x008fc60000000000 */
[----:B------:R-:W-:Y:S01]  /*2160*/  SHF.R.S32.HI R12, RZ, 0x1f, R3 ;  /* 0x0000001fff0c7819 */ /* 0x000fe20000011403 */
[----:B------:R-:W-:Y:S01]  /*2170*/  VIADD R79, R26, 0x8 ;  /* 0x000000081a4f7836 */ /* 0x000fe20000000000 */
[----:B------:R-:W-:Y:S01]  /*2180*/  LOP3.LUT R87, R87, 0x1c0, RZ, 0xc0, !PT ;  /* 0x000001c057577812 */ /* 0x000fe200078ec0ff */
[----:B------:R-:W-:Y:S01]  /*2190*/  IMAD.WIDE.U32 R8, R18, R56, R20 ;  /* 0x0000003812087225 */ /* 0x000fe200078e0014 */
[----:B------:R-:W-:Y:S02]  /*21a0*/  SHF.R.S32.HI R26, RZ, 0x1f, R33 ;  /* 0x0000001fff1a7819 */ /* 0x000fe40000011421 */
[----:B------:R-:W-:Y:S01]  /*21b0*/  LOP3.LUT P1, RZ, R32, 0x4, RZ, 0xc0, !PT ;  /* 0x0000000420ff7812 */ /* 0x000fe2000782c0ff */
[----:B------:R-:W-:Y:S01]  /*21c0*/  VIADD R32, R18, 0x40 ;  /* 0x0000004012207836 */ /* 0x000fe20000000000 */
[----:B------:R-:W-:Y:S01]  /*21d0*/  LEA.HI R12, R12, R3, RZ, 0x3 ;  /* 0x000000030c0c7211 */ /* 0x000fe200078f18ff */
[----:B------:R-:W-:Y:S01]  /*21e0*/  IMAD.IADD R9, R13, 0x1, R9 ;  /* 0x000000010d097824 */ /* 0x000fe200078e0209 */
[----:B------:R-:W-:-:S02]  /*21f0*/  SHF.R.U32.HI R82, RZ, 0x3, R87 ;  /* 0x00000003ff527819 */ /* 0x000fc40000011657 */
[----:B------:R-:W-:Y:S02]  /*2200*/  LOP3.LUT R3, R87, 0x18, R20, 0xf8, !PT ;  /* 0x0000001857037812 */ /* 0x000fe400078ef814 */
[----:B------:R-:W-:Y:S01]  /*2210*/  LEA.HI R26, R26, R33, RZ, 0x5 ;  /* 0x000000211a1a7211 */ /* 0x000fe200078f28ff */
[----:B------:R-:W-:Y:S01]  /*2220*/  IMAD.SHL.U32 R32, R32, 0x40, RZ ;  /* 0x0000004020207824 */ /* 0x000fe200078e00ff */
[----:B------:R-:W-:Y:S02]  /*2230*/  SHF.R.S32.HI R13, RZ, 0x1f, R31 ;  /* 0x0000001fff0d7819 */ /* 0x000fe4000001141f */
[----:B------:R-:W-:Y:S02]  /*2240*/  LOP3.LUT R3, R3, R82, RZ, 0x3c, !PT ;  /* 0x0000005203037212 */ /* 0x000fe400078e3cff */
[----:B------:R-:W-:Y:S01]  /*2250*/  SHF.R.S32.HI R26, RZ, 0x5, R26 ;  /* 0x00000005ff1a7819 */ /* 0x000fe2000001141a */
[----:B------:R-:W-:Y:S01]  /*2260*/  IMAD.WIDE.U32 R6, R18, R50, R40 ;  /* 0x0000003212067225 */ /* 0x000fe200078e0028 */
[----:B------:R-:W-:-:S03]  /*2270*/  LOP3.LUT R32, R32, 0x1c0, RZ, 0xc0, !PT ;  /* 0x000001c020207812 */ /* 0x000fc600078ec0ff */
[----:B------:R-:W-:-:S04]  /*2280*/  IMAD.WIDE.U32 R10, R18, R50, R20 ;  /* 0x00000032120a7225 */ /* 0x000fc800078e0014 */
[----:B------:R-:W-:Y:S01]  /*2290*/  IMAD R14, R13, R50, RZ ;  /* 0x000000320d0e7224 */ /* 0x000fe200078e02ff */
[--C-:B------:R-:W-:Y:S01]  /*22a0*/  SHF.R.S32.HI R72, RZ, 0x3, R12.reuse ;  /* 0x00000003ff487819 */ /* 0x100fe2000001140c */
[----:B------:R-:W-:Y:S01]  /*22b0*/  IMAD R77, R26, 0x200, R3 ;  /* 0x000002001a4d7824 */ /* 0x000fe200078e0203 */
[----:B------:R-:W-:Y:S01]  /*22c0*/  LOP3.LUT R3, R87, 0x38, R12, 0xf8, !PT ;  /* 0x0000003857037812 */ /* 0x000fe200078ef80c */
[----:B------:R-:W-:Y:S01]  /*22d0*/  IMAD.IADD R7, R7, 0x1, R15 ;  /* 0x0000000107077824 */ /* 0x000fe200078e020f */
[----:B------:R-:W-:Y:S01]  /*22e0*/  LOP3.LUT R71, R12, 0xfffffff8, RZ, 0xc0, !PT ;  /* 0xfffffff80c477812 */ /* 0x000fe200078ec0ff */
[----:B------:R-:W-:Y:S01]  /*22f0*/  IMAD.IADD R11, R15, 0x1, R11 ;  /* 0x000000010f0b7824 */ /* 0x000fe200078e020b */
[----:B------:R-:W-:Y:S01]  /*2300*/  SHF.R.U32.HI R81, RZ, 0x3, R32 ;  /* 0x00000003ff517819 */ /* 0x000fe20000011620 */
[----:B------:R-:W-:Y:S01]  /*2310*/  IMAD R69, R31, R51, R14 ;  /* 0x000000331f457224 */ /* 0x000fe200078e020e */
[----:B------:R-:W-:Y:S01]  /*2320*/  LOP3.LUT R12, R32, 0x38, R12, 0xf8, !PT ;  /* 0x00000038200c7812 */ /* 0x000fe200078ef80c */
[----:B------:R-:W-:-:S02]  /*2330*/  IMAD R14, R13, R56, RZ ;  /* 0x000000380d0e7224 */ /* 0x000fc400078e02ff */
[----:B------:R-:W-:Y:S01]  /*2340*/  IMAD.MOV.U32 R80, RZ, RZ, 0x20 ;  /* 0x00000020ff507424 */ /* 0x000fe200078e00ff */
[----:B------:R-:W-:Y:S01]  /*2350*/  IADD3 R58, P2, R18, R27, RZ ;  /* 0x0000001b123a7210 */ /* 0x000fe20007f5e0ff */
[----:B------:R-:W-:Y:S01]  /*2360*/  IMAD.WIDE.U32 R46, R31, R50, R6 ;  /* 0x000000321f2e7225 */ /* 0x000fe200078e0006 */
[----:B------:R-:W-:Y:S02]  /*2370*/  LOP3.LUT R67, R3, R82, RZ, 0x3c, !PT ;  /* 0x0000005203437212 */ /* 0x000fe400078e3cff */
[----:B------:R-:W-:Y:S01]  /*2380*/  SHF.L.U64.HI R88, R44, 0x6, R45 ;  /* 0x000000062c587819 */ /* 0x000fe2000001022d */
[----:B------:R-:W-:Y:S01]  /*2390*/  IMAD.WIDE.U32 R48, R31, R50, R10 ;  /* 0x000000321f307225 */ /* 0x000fe200078e000a */
[----:B------:R-:W-:Y:S02]  /*23a0*/  SHF.L.U64.HI R84, R50, 0x6, R51 ;  /* 0x0000000632547819 */ /* 0x000fe40000010233 */
[----:B------:R-:W-:Y:S01]  /*23b0*/  SHF.L.U64.HI R85, R56, 0x6, R57 ;  /* 0x0000000638557819 */ /* 0x000fe20000010239 */
[----:B------:R-:W-:Y:S01]  /*23c0*/  IMAD R15, R45, 0x60, RZ ;  /* 0x000000602d0f7824 */ /* 0x000fe200078e02ff */
[----:B------:R-:W-:Y:S01]  /*23d0*/  LOP3.LUT R12, R12, R81, RZ, 0x3c, !PT ;  /* 0x000000510c0c7212 */ /* 0x000fe200078e3cff */
[----:B------:R-:W-:Y:S01]  /*23e0*/  IMAD.SHL.U32 R86, R44, 0x40, RZ ;  /* 0x000000402c567824 */ /* 0x000fe200078e00ff */
[----:B------:R-:W-:Y:S01]  /*23f0*/  SEL R3, RZ, 0xffffff80, P3 ;  /* 0xffffff80ff037807 */ /* 0x000fe20001800000 */
[----:B------:R-:W-:Y:S01]  /*2400*/  IMAD R75, R51, 0x60, RZ ;  /* 0x00000060334b7824 */ /* 0x000fe200078e02ff */
[----:B------:R-:W-:Y:S01]  /*2410*/  SEL R80, R80, 0xffffffe0, !P1 ;  /* 0xffffffe050507807 */ /* 0x000fe20004800000 */
[----:B------:R-:W-:-:S02]  /*2420*/  IMAD.SHL.U32 R89, R50, 0x40, RZ ;  /* 0x0000004032597824 */ /* 0x000fc400078e00ff */
[----:B------:R-:W-:Y:S02]  /*2430*/  IMAD R7, R31, R57, R14 ;  /* 0x000000391f077224 */ /* 0x000fe400078e020e */
[----:B------:R-:W-:Y:S02]  /*2440*/  IMAD R11, R57, 0x60, RZ ;  /* 0x00000060390b7824 */ /* 0x000fe400078e02ff */
[----:B------:R-:W-:Y:S02]  /*2450*/  IMAD.SHL.U32 R83, R56, 0x40, RZ ;  /* 0x0000004038537824 */ /* 0x000fe400078e00ff */
[----:B------:R-:W-:Y:S01]  /*2460*/  IMAD.WIDE.U32 R54, R31, R56, R8 ;  /* 0x000000381f367225 */ /* 0x000fe200078e0008 */
[----:B------:R-:W-:-:S03]  /*2470*/  LOP3.LUT R3, R0, 0x80, R3, 0xc8, !PT ;  /* 0x0000008000037812 */ /* 0x000fc600078ec803 */
[----:B------:R-:W-:-:S04]  /*2480*/  IMAD.WIDE.U32 R44, R44, 0x60, RZ ;  /* 0x000000602c2c7825 */ /* 0x000fc800078e00ff */
[----:B------:R-:W-:-:S04]  /*2490*/  IMAD.WIDE.U32 R50, R50, 0x60, RZ ;  /* 0x0000006032327825 */ /* 0x000fc800078e00ff */
[----:B------:R-:W-:Y:S01]  /*24a0*/  IMAD.WIDE.U32 R56, R56, 0x60, RZ ;  /* 0x0000006038387825 */ /* 0x000fe200078e00ff */
[----:B------:R-:W-:Y:S02]  /*24b0*/  IADD3 R73, R80, R77, RZ ;  /* 0x0000004d50497210 */ /* 0x000fe40007ffe0ff */
[----:B------:R-:W-:Y:S01]  /*24c0*/  SHF.R.S32.HI R64, RZ, 0x1f, R71 ;  /* 0x0000001fff407819 */ /* 0x000fe20000011447 */
[----:B------:R-:W-:Y:S01]  /*24d0*/  IMAD.X R59, R97, 0x1, R24, P2 ;  /* 0x00000001613b7824 */ /* 0x000fe200010e0618 */
[----:B------:R-:W-:Y:S01]  /*24e0*/  ISETP.GE.AND P1, PT, R20, UR4, PT ;  /* 0x0000000414007c0c */ /* 0x000fe2000bf26270 */
[----:B------:R-:W-:Y:S01]  /*24f0*/  IMAD.IADD R70, R47, 0x1, R69 ;  /* 0x000000012f467824 */ /* 0x000fe200078e0245 */
[----:B------:R-:W-:Y:S01]  /*2500*/  ISETP.GE.AND P2, PT, R99, UR4, PT ;  /* 0x0000000463007c0c */ /* 0x000fe2000bf46270 */
[----:B------:R-:W-:Y:S01]  /*2510*/  IMAD.SHL.U32 R78, R25, 0x2, RZ ;  /* 0x00000002194e7824 */ /* 0x000fe200078e00ff */
[----:B------:R-:W-:Y:S01]  /*2520*/  LOP3.LUT R0, R0, 0x40, RZ, 0xc0, !PT ;  /* 0x0000004000007812 */ /* 0x000fe200078ec0ff */
[----:B------:R-:W-:-:S02]  /*2530*/  IMAD.IADD R76, R45, 0x1, R15 ;  /* 0x000000012d4c7824 */ /* 0x000fc400078e020f */
[----:B------:R-:W-:Y:S02]  /*2540*/  IMAD.IADD R75, R51, 0x1, R75 ;  /* 0x00000001334b7824 */ /* 0x000fe400078e024b */
[----:B------:R-:W-:Y:S02]  /*2550*/  IMAD.IADD R74, R57, 0x1, R11 ;  /* 0x00000001394a7824 */ /* 0x000fe400078e020b */
[----:B------:R-:W-:Y:S02]  /*2560*/  IMAD.IADD R69, R69, 0x1, R49 ;  /* 0x0000000145457824 */ /* 0x000fe400078e0231 */
[----:B------:R-:W-:Y:S02]  /*2570*/  IMAD.IADD R68, R53, 0x1, R7 ;  /* 0x0000000135447824 */ /* 0x000fe400078e0207 */
[----:B------:R-:W-:Y:S02]  /*2580*/  IMAD.IADD R66, R7, 0x1, R55 ;  /* 0x0000000107427824 */ /* 0x000fe400078e0237 */
[----:B------:R-:W-:-:S02]  /*2590*/  IMAD R67, R26, 0x200, R67 ;  /* 0x000002001a437824 */ /* 0x000fc400078e0243 */
[----:B------:R-:W-:Y:S01]  /*25a0*/  IMAD.IADD R63, R43, 0x1, R63 ;  /* 0x000000012b3f7824 */ /* 0x000fe200078e023f */
[----:B------:R-:W-:Y:S01]  /*25b0*/  @!P6 BAR.SYNC.DEFER_BLOCKING 0x9, 0x100 ;  /* 0x024400000000eb1d */ /* 0x000fe20000010000 */
[----:B----4-:R-:W-:-:S07]  /*25c0*/  IMAD.IADD R65, R4, 0x1, R12 ;  /* 0x0000000104417824 */ /* 0x010fce00078e020c */
.L_x_4391:
[----:B------:R-:W0:Y:S01]  /*25d0*/  LDC.64 R102, c[0x0][0x2d8] ;  /* 0x0000b600ff667b82 */ /* 0x000e220000000a00 */
[----:B------:R-:W-:Y:S01]  /*25e0*/  VIADD R61, R61, 0xffffffff ;  /* 0xffffffff3d3d7836 */ /* 0x000fe20000000000 */
[----:B------:R-:W-:Y:S05]  /*25f0*/  YIELD ;  /* 0x0000000000007946 */ /* 0x000fea0003800000 */
[----:B------:R-:W-:Y:S01]  /*2600*/  SHF.R.S32.HI R11, RZ, 0x1f, R61 ;  /* 0x0000001fff0b7819 */ /* 0x000fe2000001143d */
[----:B-1----:R-:W1:Y:S01]  /*2610*/  LDC R105, c[0x0][0x3d4] ;  /* 0x0000f500ff697b82 */ /* 0x002e620000000800 */
[-C--:B------:R-:W-:Y:S01]  /*2620*/  IMAD R5, R76, R61.reuse, RZ ;  /* 0x0000003d4c057224 */ /* 0x080fe200078e02ff */
[----:B------:R-:W-:Y:S01]  /*2630*/  BSSY B0, `(.L_x_4344) ;  /* 0x00002df000007945 */ /* 0x000fe20003800000 */
[----:B------:R-:W-:-:S04]  /*2640*/  IMAD.WIDE.U32 R106, R44, R61, RZ ;  /* 0x0000003d2c6a7225 */ /* 0x000fc800078e00ff */
[----:B------:R-:W-:Y:S01]  /*2650*/  IMAD R5, R11, R44, R5 ;  /* 0x0000002c0b057224 */ /* 0x000fe200078e0205 */
[CC--:B------:R-:W-:Y:S01]  /*2660*/  IADD3 R4, P3, P4, R93.reuse, R106.reuse, R86 ;  /* 0x0000006a5d047210 */ /* 0x0c0fe20007c7e056 */
[C---:B------:R-:W-:Y:S01]  /*2670*/  IMAD R108, R16.reuse, 0x1800, R77 ;  /* 0x00001800106c7824 */ /* 0x040fe200078e024d */
        /* <DEDUP_REMOVED lines=9> */
[-C--:B------:R-:W-:Y:S02]  /*2710*/  LEA.HI.X R13, R4, R103.reuse, R5, 0x1, P3 ;  /* 0x00000067040d7211 */ /* 0x080fe400018f0c05 */
[----:B-1----:R-:W-:Y:S02]  /*2720*/  ISETP.GE.AND P3, PT, R105, 0x1, PT ;  /* 0x000000016900780c */ /* 0x002fe40003f66270 */
[----:B------:R-:W-:Y:S02]  /*2730*/  ISETP.GT.AND P4, PT, R61, R30, PT ;  /* 0x0000001e3d00720c */ /* 0x000fe40003f84270 */
[----:B------:R-:W-:Y:S02]  /*2740*/  LEA.HI.X R15, R6, R103, R7, 0x1, P5 ;  /* 0x00000067060f7211 */ /* 0x000fe400028f0c07 */
[----:B------:R-:W-:-:S07]  /*2750*/  P2R R100, PR, RZ, 0x10 ;  /* 0x00000010ff647803 */ /* 0x000fce0000000000 */
        /* <DEDUP_REMOVED lines=43> */
.L_x_4348:
[----:B------:R-:W-:Y:S05]  /*2a10*/  BSYNC B1 ;  /* 0x0000000000017941 */ /* 0x000fea0003800000 */
.L_x_4347:
[----:B0-----:R-:W-:Y:S01]  /*2a20*/  VIADD R8, R18, 0x40 ;  /* 0x0000004012087836 */ /* 0x001fe20000000000 */
[----:B------:R-:W-:Y:S01]  /*2a30*/  BSSY B1, `(.L_x_4349) ;  /* 0x000001d000017945 */ /* 0x000fe20003800000 */
[----:B------:R-:W-:Y:S01]  /*2a40*/  CS2R R26, SRZ ;  /* 0x00000000001a7805 */ /* 0x000fe2000001ff00 */
[----:B-----5:R-:W-:Y:S01]  /*2a50*/  IMAD.MOV.U32 R102, RZ, RZ, R32 ;  /* 0x000000ffff667224 */ /* 0x020fe200078e0020 */
[----:B------:R-:W-:Y:S02]  /*2a60*/  CS2R R24, SRZ ;  /* 0x0000000000187805 */ /* 0x000fe4000001ff00 */
[----:B------:R-:W-:Y:S02]  /*2a70*/  ISETP.GE.AND P5, PT, R8, R101, PT ;  /* 0x000000650800720c */ /* 0x000fe40003fa6270 */
[----:B------:R-:W-:Y:S01]  /*2a80*/  CS2R R8, SRZ ;  /* 0x0000000000087805 */ /* 0x000fe2000001ff00 */
[----:B------:R-:W-:-:S10]  /*2a90*/  IMAD.MOV.U32 R103, RZ, RZ, R33 ;  /* 0x000000ffff677224 */ /* 0x000fd400078e0021 */
        /* <DEDUP_REMOVED lines=22> */
.L_x_4350:
[----:B------:R-:W-:Y:S05]  /*2c00*/  BSYNC B1 ;  /* 0x0000000000017941 */ /* 0x000fea0003800000 */
.L_x_4349:
        /* <DEDUP_REMOVED lines=26> */
[----:B------:R-:W-:Y:S02]  /*2db0*/  MOV R6, R24 ;  /* 0x0000001800067202 */ /* 0x000fe40000000f00 */
[----:B------:R-:W-:Y:S02]  /*2dc0*/  PRMT R106, R4, 0x7610, R106 ;  /* 0x00007610046a7816 */ /* 0x000fe4000000006a */
[----:B------:R-:W-:Y:S02]  /*2dd0*/  PRMT R107, R5, 0x7610, R107 ;  /* 0x00007610056b7816 */ /* 0x000fe4000000006b */
[----:B------:R-:W-:Y:S02]  /*2de0*/  PRMT R122, R122, 0x5410, R6 ;  /* 0x000054107a7a7816 */ /* 0x000fe40000000006 */
[----:B------:R-:W-:Y:S01]  /*2df0*/  PRMT R123, R123, 0x5410, R7 ;  /* 0x000054107b7b7816 */ /* 0x000fe20000000007 */
[----:B------:R-:W-:Y:S06]  /*2e00*/  @!P3 BRA `(.L_x_4351) ;  /* 0x000000000004b947 */ /* 0x000fec0003800000 */
[----:B------:R-:W-:Y:S01]  /*2e10*/  BPT.TRAP 0x1 ;  /* 0x000000040000795c */ /* 0x000fe20000300000 */
.L_x_4351:
[----:B------:R-:W-:Y:S01]  /*2e20*/  IMAD R90, R16, 0x8, R17 ;  /* 0x00000008105a7824 */ /* 0x000fe200078e0211 */
[----:B------:R-:W-:Y:S01]  /*2e30*/  SHF.L.U32 R111, R22, 0x1f, RZ ;  /* 0x0000001f166f7819 */ /* 0x000fe200000006ff */
[----:B------:R-:W-:Y:S03]  /*2e40*/  BSSY B1, `(.L_x_4352) ;  /* 0x0000003000017945 */ /* 0x000fe60003800000 */
[----:B------:R-:W0:Y:S02]  /*2e50*/  SYNCS.PHASECHK.TRANS64.TRYWAIT P6, [R90+URZ+0x32490], R111 ;  /* 0x0324906f5a0075a7 */ /* 0x000e2400080c017f */
[----:B0-----:R-:W-:Y:S05]  /*2e60*/  @!P6 BRA `(.L_x_4353) ;  /* 0x0000018c008ce947 */ /* 0x001fea0003800000 */
.L_x_4593:
[----:B------:R-:W-:Y:S05]  /*2e70*/  BSYNC B1 ;  /* 0x0000000000017941 */ /* 0x000fea0003800000 */
.L_x_4352:
        /* <DEDUP_REMOVED lines=14> */
[C---:B------:R-:W-:Y:S02]  /*2f60*/  PRMT R109, R110.reuse, 0x5410, R109 ;  /* 0x000054106e6d7816 */ /* 0x040fe4000000006d */
        /* <DEDUP_REMOVED lines=24> */
[----:B------:R-:W-:Y:S01]  /*30f0*/  FMUL.FTZ R39, R39, R112 ;  /* 0x0000007027277220 */ /* 0x000fe20000410000 */
        /* <DEDUP_REMOVED lines=14> */
.L_x_4359:
[----:B------:R-:W-:Y:S05]  /*31e0*/  BSYNC B3 ;  /* 0x0000000000037941 */ /* 0x000fea0003800000 */
.L_x_4358:
[----:B--2---:R1:W-:Y:S02]  /*31f0*/  STG.E.128 desc[UR52][R14.64], R4 ;  /* 0x000000040e007986 */ /* 0x0043e4000c101d34 */
.L_x_4357:
[----:B------:R-:W-:Y:S05]  /*3200*/  BSYNC B2 ;  /* 0x0000000000027941 */ /* 0x000fea0003800000 */
.L_x_4356:
        /* <DEDUP_REMOVED lines=25> */
[CC--:B------:R-:W-:Y:S01]  /*33a0*/  FMUL.FTZ R115, R7.reuse, R110.reuse ;  /* 0x0000006e07737220 */ /* 0x0c0fe20000410000 */
[C---:B------:R-:W-:Y:S02]  /*33b0*/  IMAD.U32 R5, R4.reuse, 0x10000, RZ ;  /* 0x0001000004057824 */ /* 0x040fe400078e00ff */
[----:B------:R-:W-:Y:S01]  /*33c0*/  FMUL.FTZ R7, R7, R37 ;  /* 0x0000002507077220 */ /* 0x000fe20000410000 */
[----:B------:R-:W-:Y:S01]  /*33d0*/  LOP3.LUT R4, R4, 0xffff0000, RZ, 0xc0, !PT ;  /* 0xffff000004047812 */ /* 0x000fe200078ec0ff */
[C---:B------:R-:W-:Y:S01]  /*33e0*/  FMUL.FTZ R117, R33.reuse, R113 ;  /* 0x0000007121757220 */ /* 0x040fe20000410000 */
[----:B------:R-:W-:Y:S01]  /*33f0*/  LOP3.LUT R112, R112, 0xffff0000, RZ, 0xc0, !PT ;  /* 0xffff000070707812 */ /* 0x000fe200078ec0ff */
[----:B------:R-:W-:Y:S01]  /*3400*/  FMUL.FTZ R33, R33, R39 ;  /* 0x0000002721217220 */ /* 0x000fe20000410000 */
        /* <DEDUP_REMOVED lines=8> */
[----:B------:R-:W-:Y:S01]  /*3490*/  FMUL.FTZ R4, R4, R36 ;  /* 0x0000002404047220 */ /* 0x000fe20000410000 */
[----:B------:R-:W-:Y:S01]  /*34a0*/  FMUL.FTZ R35, R35, R38 ;  /* 0x0000002623237220 */ /* 0x000fe20000410000 */
        /* <DEDUP_REMOVED lines=8> */
[----:B------:R-:W-:Y:S01]  /*3530*/  F2FP.BF16.F32.PACK_AB R7, R34, R7 ;  /* 0x000000072207723e */ /* 0x000fe200000010ff */
[----:B------:R-:W-:-:S07]  /*3540*/  IMAD.MOV.U32 R6, RZ, RZ, R32 ;  /* 0x000000ffff067224 */ /* 0x000fce00078e0020 */
.L_x_4361:
[----:B------:R-:W-:Y:S05]  /*3550*/  BSYNC B2 ;  /* 0x0000000000027941 */ /* 0x000fea0003800000 */
.L_x_4360:
[----:B--2---:R2:W-:Y:S02]  /*3560*/  STG.E.128 desc[UR52][R14.64+0x40], R4 ;  /* 0x000040040e007986 */ /* 0x0045e4000c101d34 */
.L_x_4355:
[----:B------:R-:W-:Y:S05]  /*3570*/  BSYNC B1 ;  /* 0x0000000000017941 */ /* 0x000fea0003800000 */
.L_x_4354:
        /* <DEDUP_REMOVED lines=53> */
.L_x_4366:
[----:B------:R-:W-:Y:S05]  /*38d0*/  BSYNC B2 ;  /* 0x0000000000027941 */ /* 0x000fea0003800000 */
.L_x_4365:
[----:B--2---:R3:W-:Y:S02]  /*38e0*/  STG.E.128 desc[UR52][R12.64], R4 ;  /* 0x000000040c007986 */ /* 0x0047e4000c101d34 */
.L_x_4364:
[----:B------:R-:W-:Y:S05]  /*38f0*/  BSYNC B1 ;  /* 0x0000000000017941 */ /* 0x000fea0003800000 */
.L_x_4363:
[----:B------:R-:W-:Y:S05]  /*3900*/  @P2 BRA `(.L_x_4362) ;  /* 0x0000001800c42947 */ /* 0x000fea0003800000 */
[----:B-123--:R1:W2:Y:S01]  /*3910*/  LDS.128 R4, [R104+0x2000] ;  /* 0x0020000068047984 */ /* 0x00e2a20000000c00 */
[----:B------:R-:W-:Y:S01]  /*3920*/  IADD3 R14, R40, 0x10, RZ ;  /* 0x00000010280e7810 */ /* 0x000fe20007ffe0ff */
[----:B------:R-:W-:Y:S03]  /*3930*/  BSSY B1, `(.L_x_4367) ;  /* 0x0000031000017945 */ /* 0x000fe60003800000 */
        /* <DEDUP_REMOVED lines=48> */
.L_x_4368:
[----:B------:R-:W-:Y:S05]  /*3c40*/  BSYNC B1 ;  /* 0x0000000000017941 */ /* 0x000fea0003800000 */
.L_x_4367:
[----:B--2---:R1:W-:Y:S01]  /*3c50*/  STG.E.128 desc[UR52][R12.64+0x40], R4 ;  /* 0x000040040c007986 */ /* 0x0043e2000c101d34 */
[----:B------:R-:W-:Y:S05]  /*3c60*/  BRA `(.L_x_4362) ;  /* 0x0000001400ec7947 */ /* 0x000fea0003800000 */
.L_x_4346:
[----:B------:R-:W-:Y:S01]  /*3c70*/  VIADD R5, R18, 0x40 ;  /* 0x0000004012057836 */ /* 0x000fe20000000000 */
[----:B------:R-:W-:Y:S02]  /*3c80*/  CS2R R14, SRZ ;  /* 0x00000000000e7805 */ /* 0x000fe4000001ff00 */
[----:B------:R-:W-:Y:S02]  /*3c90*/  CS2R R12, SRZ ;  /* 0x00000000000c7805 */ /* 0x000fe4000001ff00 */
[----:B------:R-:W-:Y:S02]  /*3ca0*/  CS2R R26, SRZ ;  /* 0x00000000001a7805 */ /* 0x000fe4000001ff00 */
[----:B------:R-:W-:Y:S02]  /*3cb0*/  CS2R R24, SRZ ;  /* 0x0000000000187805 */ /* 0x000fe4000001ff00 */
        /* <DEDUP_REMOVED lines=68> */
.L_x_4369:
        /* <DEDUP_REMOVED lines=9> */
.L_x_4594:
[----:B------:R-:W-:Y:S05]  /*4190*/  BSYNC B1 ;  /* 0x0000000000017941 */ /* 0x000fea0003800000 */
.L_x_4370:
[----:B------:R-:W-:Y:S01]  /*41a0*/  ISETP.GE.OR P5, PT, R18, R101, P1 ;  /* 0x000000651200720c */ /* 0x000fe20000fa6670 */
[----:B------:R-:W-:-:S12]  /*41b0*/  BSSY B1, `(.L_x_4372) ;  /* 0x0000085000017945 */ /* 0x000fd80003800000 */
[----:B------:R-:W-:Y:S05]  /*41c0*/  @P5 BRA `(.L_x_4373) ;  /* 0x00000008000c5947 */ /* 0x000fea0003800000 */
[----:B------:R-:W1:Y:S01]  /*41d0*/  S2R R34, SR_TID.X ;  /* 0x0000000000227919 */ /* 0x000e620000002100 */
        /* <DEDUP_REMOVED lines=14> */
[----:B------:R-:W-:Y:S02]  /*42c0*/  LOP3.LUT R33, R87, 0x38, R116, 0xf8, !PT ;  /* 0x0000003857217812 */ /* 0x000fe400078ef874 */
[----:B-1----:R-:W-:Y:S02]  /*42d0*/  IADD3 R35, R34, -0x80, RZ ;  /* 0xffffff8022237810 */ /* 0x002fe40007ffe0ff */
[----:B------:R-:W-:Y:S02]  /*42e0*/  LOP3.LUT R33, R33, R82, RZ, 0x3c, !PT ;  /* 0x0000005221217212 */ /* 0x000fe400078e3cff */
[----:B------:R-:W-:-:S04]  /*42f0*/  SHF.R.S32.HI R34, RZ, 0x1f, R35 ;  /* 0x0000001fff227819 */ /* 0x000fc80000011423 */
[----:B------:R-:W-:-:S04]  /*4300*/  LEA.HI R34, R34, R35, RZ, 0x5 ;  /* 0x0000002322227211 */ /* 0x000fc800078f28ff */
[----:B------:R-:W-:-:S05]  /*4310*/  SHF.R.S32.HI R34, RZ, 0x5, R34 ;  /* 0x00000005ff227819 */ /* 0x000fca0000011422 */
        /* <DEDUP_REMOVED lines=97> */
.L_x_4375:
[----:B------:R-:W-:Y:S05]  /*4930*/  BSYNC B2 ;  /* 0x0000000000027941 */ /* 0x000fea0003800000 */
.L_x_4374:
        /* <DEDUP_REMOVED lines=12> */
.L_x_4373:
[----:B------:R-:W-:Y:S05]  /*4a00*/  BSYNC B1 ;  /* 0x0000000000017941 */ /* 0x000fea0003800000 */
.L_x_4372:
[C---:B-1----:R-:W-:Y:S02]  /*4a10*/  VIADD R13, R18.reuse, 0x40 ;  /* 0x00000040120d7836 */ /* 0x042fe40000000000 */
[----:B------:R-:W-:Y:S02]  /*4a20*/  VIADD R12, R18, 0x40 ;  /* 0x00000040120c7836 */ /* 0x000fe40000000000 */
[C---:B--2---:R-:W-:Y:S01]  /*4a30*/  IMAD.WIDE.U32 R106, R13.reuse, R104, R106 ;  /* 0x000000680d6a7225 */ /* 0x044fe200078e006a */
[----:B------:R-:W-:Y:S02]  /*4a40*/  ISETP.GE.OR P5, PT, R13, R101, P1 ;  /* 0x000000650d00720c */ /* 0x000fe40000fa6670 */
[----:B------:R-:W-:-:S05]  /*4a50*/  SHF.R.S32.HI R12, RZ, 0x1f, R12 ;  /* 0x0000001fff0c7819 */ /* 0x000fca000001140c */
[----:B------:R-:W-:-:S04]  /*4a60*/  IMAD R12, R12, R104, RZ ;  /* 0x000000680c0c7224 */ /* 0x000fc800078e02ff */
[----:B------:R-:W-:Y:S02]  /*4a70*/  IMAD R105, R13, R105, R12 ;  /* 0x000000690d697224 */ /* 0x000fe400078e020c */
[----:B------:R-:W-:Y:S05]  /*4a80*/  @P5 BRA `(.L_x_4362) ;  /* 0x0000000800645947 */ /* 0x000fea0003800000 */
[----:B------:R-:W2:Y:S01]  /*4a90*/  LDL R14, [R1+0x3c] ;  /* 0x00003c00010e7983 */ /* 0x000ea20000100800 */
[----:B------:R-:W-:Y:S01]  /*4aa0*/  IMAD.IADD R34, R107, 0x1, R105 ;  /* 0x000000016b227824 */ /* 0x000fe200078e0269 */
[----:B------:R-:W-:Y:S01]  /*4ab0*/  IADD3 R12, P5, P6, R28, R106, R71 ;  /* 0x0000006a1c0c7210 */ /* 0x000fe20007ebe047 */
[----:B------:R-:W-:Y:S01]  /*4ac0*/  VIADD R15, R18, 0x40 ;  /* 0x00000040120f7836 */ /* 0x000fe20000000000 */
[----:B------:R-:W-:Y:S01]  /*4ad0*/  SEL R115, R78, R115, !P0 ;  /* 0x000000734e737207 */ /* 0x000fe20004000000 */
[----:B------:R-:W-:Y:S01]  /*4ae0*/  BSSY B1, `(.L_x_4376) ;  /* 0x000006f000017945 */ /* 0x000fe20003800000 */
[----:B------:R-:W-:Y:S01]  /*4af0*/  IADD3.X R13, R95, R34, R64, P5, P6 ;  /* 0x000000225f0d7210 */ /* 0x000fe20002fec440 */
[----:B------:R-:W-:Y:S01]  /*4b00*/  IMAD.SHL.U32 R15, R15, 0x40, RZ ;  /* 0x000000400f0f7824 */ /* 0x000fe200078e00ff */
[----:B------:R-:W-:-:S04]  /*4b10*/  LEA R32, P5, R12, R102, 0x1 ;  /* 0x000000660c207211 */ /* 0x000fc800078a08ff */
[----:B------:R-:W-:Y:S02]  /*4b20*/  LEA.HI.X R33, R12, R103, R13, 0x1, P5 ;  /* 0x000000670c217211 */ /* 0x000fe400028f0c0d */
[----:B------:R-:W-:Y:S02]  /*4b30*/  SHF.R.S32.HI R12, RZ, 0x1f, R115 ;  /* 0x0000001fff0c7819 */ /* 0x000fe40000011473 */
[----:B------:R-:W-:Y:S02]  /*4b40*/  LOP3.LUT R15, R15, 0x1c0, RZ, 0xc0, !PT ;  /* 0x000001c00f0f7812 */ /* 0x000fe400078ec0ff */
[----:B------:R-:W-:-:S04]  /*4b50*/  LEA.HI R115, R12, R115, RZ, 0x4 ;  /* 0x000000730c737211 */ /* 0x000fc800078f20ff */
[----:B------:R-:W-:-:S05]  /*4b60*/  LEA.HI.SX32 R35, R115, R72, 0x1c ;  /* 0x0000004873237211 */ /* 0x000fca00078fe2ff */
[----:B------:R-:W-:-:S05]  /*4b70*/  IMAD.SHL.U32 R35, R35, 0x8, RZ ;  /* 0x0000000823237824 */ /* 0x000fca00078e00ff */
[----:B------:R-:W-:-:S04]  /*4b80*/  LOP3.LUT R12, R15, 0x38, R35, 0xf8, !PT ;  /* 0x000000380f0c7812 */ /* 0x000fc800078ef823 */
[----:B------:R-:W-:-:S05]  /*4b90*/  LOP3.LUT R12, R12, R81, RZ, 0x3c, !PT ;  /* 0x000000510c0c7212 */ /* 0x000fca00078e3cff */
[----:B--2---:R-:W-:Y:S02]  /*4ba0*/  IMAD.IADD R13, R14, 0x1, R12 ;  /* 0x000000010e0d7824 */ /* 0x004fe400078e020c */
        /* <DEDUP_REMOVED lines=10> */
[----:B------:R-:W-:Y:S01]  /*4c50*/  SHF.R.U64 R36, R8, 0x10, R9 ;  /* 0x0000001008247819 */ /* 0x000fe20000001209 */
[----:B-1----:R-:W-:Y:S01]  /*4c60*/  IMAD.U32 R8, R15, 0x10000, RZ ;  /* 0x000100000f087824 */ /* 0x002fe200078e00ff */
[----:B------:R-:W-:Y:S02]  /*4c70*/  PRMT R120, R120, 0x5410, R109 ;  /* 0x0000541078787816 */ /* 0x000fe4000000006d */
[----:B------:R-:W-:-:S02]  /*4c80*/  PRMT R124, R124, 0x5410, R39 ;  /* 0x000054107c7c7816 */ /* 0x000fc40000000027 */
[----:B------:R-:W-:Y:S01]  /*4c90*/  SHF.R.U64 R108, R4, 0x10, R5 ;  /* 0x00000010046c7819 */ /* 0x000fe20000001205 */
[----:B------:R-:W-:Y:S01]  /*4ca0*/  IMAD.U32 R5, R13, 0x10000, RZ ;  /* 0x000100000d057824 */ /* 0x000fe200078e00ff */
        /* <DEDUP_REMOVED lines=10> */
[----:B------:R-:W-:Y:S01]  /*4d50*/  PRMT R119, R119, 0x5410, R108 ;  /* 0x0000541077777816 */ /* 0x000fe2000000006c */
[----:B------:R-:W-:Y:S01]  /*4d60*/  FMUL.FTZ R108, R11, R36 ;  /* 0x000000240b6c7220 */ /* 0x000fe20000410000 */
[----:B------:R-:W-:Y:S01]  /*4d70*/  PRMT R121, R121, 0x5410, R104 ;  /* 0x0000541079797816 */ /* 0x000fe20000000068 */
[-C--:B------:R-:W-:Y:S01]  /*4d80*/  FMUL.FTZ R104, R11, R38.reuse ;  /* 0x000000260b687220 */ /* 0x080fe20000410000 */
[----:B------:R-:W-:Y:S01]  /*4d90*/  PRMT R118, R118, 0x5410, R105 ;  /* 0x0000541076767816 */ /* 0x000fe20000000069 */
[C---:B------:R-:W-:Y:S01]  /*4da0*/  FFMA.FTZ R108, R5.reuse, R38, R108 ;  /* 0x00000026056c7223 */ /* 0x040fe2000001006c */
[----:B------:R-:W-:Y:S01]  /*4db0*/  PRMT R122, R122, 0x5410, R37 ;  /* 0x000054107a7a7816 */ /* 0x000fe20000000025 */
[----:B------:R-:W-:Y:S01]  /*4dc0*/  FFMA.FTZ R104, R5, R36, -R104 ;  /* 0x0000002405687223 */ /* 0x000fe20000010868 */
        /* <DEDUP_REMOVED lines=21> */
[----:B------:R-:W-:Y:S01]  /*4f20*/  SHF.L.U32 R4, R12, 0x10, RZ ;  /* 0x000000100c047819 */ /* 0x000fe200000006ff */
        /* <DEDUP_REMOVED lines=36> */
[----:B------:R-:W-:Y:S02]  /*5170*/  F2FP.BF16.F32.PACK_AB R14, R9, R12 ;  /* 0x0000000c090e723e */ /* 0x000fe400000010ff */
[----:B------:R-:W-:Y:S01]  /*5180*/  F2FP.BF16.F32.PACK_AB R26, R26, R15 ;  /* 0x0000000f1a1a723e */ /* 0x000fe200000010ff */
[----:B------:R-:W-:Y:S01]  /*5190*/  IMAD.MOV.U32 R12, RZ, RZ, R36 ;  /* 0x000000ffff0c7224 */ /* 0x000fe200078e0024 */
[----:B------:R-:W-:Y:S01]  /*51a0*/  F2FP.BF16.F32.PACK_AB R25, R25, R108 ;  /* 0x0000006c1919723e */ /* 0x000fe200000010ff */
[----:B------:R-:W-:Y:S01]  /*51b0*/  IMAD.MOV.U32 R15, RZ, RZ, R39 ;  /* 0x000000ffff0f7224 */ /* 0x000fe200078e0027 */
[----:B------:R-:W-:-:S07]  /*51c0*/  F2FP.BF16.F32.PACK_AB R24, R5, R10 ;  /* 0x0000000a0518723e */ /* 0x000fce00000010ff */
.L_x_4377:
[----:B------:R-:W-:Y:S05]  /*51d0*/  BSYNC B1 ;  /* 0x0000000000017941 */ /* 0x000fea0003800000 */
.L_x_4376:
        /* <DEDUP_REMOVED lines=10> */
.L_x_4345:
[----:B------:R-:W-:-:S13]  /*5280*/  ISETP.NE.AND P3, PT, R232, 0x3, PT ;  /* 0x00000003e800780c */ /* 0x000fda0003f65270 */
[----:B------:R-:W-:Y:S05]  /*5290*/  @!P3 BRA `(.L_x_4378) ;  /* 0x000000000004b947 */ /* 0x000fea0003800000 */
[----:B------:R-:W-:Y:S01]  /*52a0*/  BPT.TRAP 0x1 ;  /* 0x000000040000795c */ /* 0x000fe20000300000 */
.L_x_4378:
[----:B------:R-:W-:Y:S01]  /*52b0*/  IMAD R90, R16, 0x8, R17 ;  /* 0x00000008105a7824 */ /* 0x000fe200078e0211 */
[----:B------:R-:W-:Y:S01]  /*52c0*/  SHF.L.U32 R111, R22, 0x1f, RZ ;  /* 0x0000001f166f7819 */ /* 0x000fe200000006ff */
[----:B------:R-:W-:Y:S01]  /*52d0*/  IMAD R101, R61, -0x60, R60 ;  /* 0xffffffa03d657824 */ /* 0x000fe200078e023c */
[----:B------:R-:W-:Y:S02]  /*52e0*/  BSSY B1, `(.L_x_4379) ;  /* 0x0000004000017945 */ /* 0x000fe40003800000 */
[----:B------:R-:W0:Y:S02]  /*52f0*/  SYNCS.PHASECHK.TRANS64.TRYWAIT P4, [R90+URZ+0x32490], R111 ;  /* 0x0324906f5a0075a7 */ /* 0x000e24000808017f */
[----:B------:R-:W-:Y:S01]  /*5300*/  VIMNMX R101, R101, 0x60, PT ;  /* 0x0000006065657848 */ /* 0x000fe20003fe0100 */
[----:B0-----:R-:W-:Y:S06]  /*5310*/  @!P4 BRA `(.L_x_4380) ;  /* 0x000001680088c947 */ /* 0x001fec0003800000 */
.L_x_4595:
[----:B------:R-:W-:Y:S05]  /*5320*/  BSYNC B1 ;  /* 0x0000000000017941 */ /* 0x000fea0003800000 */
.L_x_4379:
[CC--:B------:R-:W-:Y:S01]  /*5330*/  ISETP.GE.AND P5, PT, R18.reuse, R101.reuse, PT ;  /* 0x000000651200720c */ /* 0x0c0fe20003fa6270 */
[----:B------:R-:W-:Y:S01]  /*5340*/  VIADD R4, R18, 0x40 ;  /* 0x0000004012047836 */ /* 0x000fe20000000000 */
[----:B------:R-:W-:Y:S04]  /*5350*/  BSSY B1, `(.L_x_4381) ;  /* 0x0000007000017945 */ /* 0x000fe80003800000 */
[----:B------:R-:W-:-:S07]  /*5360*/  ISETP.GE.AND P4, PT, R4, R101, PT ;  /* 0x000000650400720c */ /* 0x000fce0003f86270 */
[----:B------:R-:W-:Y:S06]  /*5370*/  @P5 BRA `(.L_x_4382) ;  /* 0x0000000000105947 */ /* 0x000fec0003800000 */
[----:B------:R-:W1:Y:S04]  /*5380*/  @!P1 LDS.128 R4, [R108] ;  /* 0x000000006c049984 */ /* 0x000e680000000c00 */
[----:B------:R-:W2:Y:S04]  /*5390*/  @!P2 LDS.128 R8, [R104] ;  /* 0x000000006808a984 */ /* 0x000ea80000000c00 */
[----:B-1----:R1:W-:Y:S04]  /*53a0*/  @!P1 STG.E.128 desc[UR52][R14.64], R4 ;  /* 0x000000040e009986 */ /* 0x0023e8000c101d34 */
[----:B--2---:R1:W-:Y:S02]  /*53b0*/  @!P2 STG.E.128 desc[UR52][R14.64+0x40], R8 ;  /* 0x000040080e00a986 */ /* 0x0043e4000c101d34 */
.L_x_4382:
[----:B------:R-:W-:Y:S05]  /*53c0*/  BSYNC B1 ;  /* 0x0000000000017941 */ /* 0x000fea0003800000 */
.L_x_4381:
[----:B------:R-:W-:Y:S05]  /*53d0*/  @P4 BRA `(.L_x_4362) ;  /* 0x0000000000104947 */ /* 0x000fea0003800000 */
[----:B-1----:R-:W1:Y:S04]  /*53e0*/  @!P1 LDS.128 R4, [R108+0x2000] ;  /* 0x002000006c049984 */ /* 0x002e680000000c00 */
[----:B------:R-:W2:Y:S04]  /*53f0*/  @!P2 LDS.128 R8, [R104+0x2000] ;  /* 0x002000006808a984 */ /* 0x000ea80000000c00 */
[----:B-1----:R3:W-:Y:S04]  /*5400*/  @!P1 STG.E.128 desc[UR52][R12.64], R4 ;  /* 0x000000040c009986 */ /* 0x0027e8000c101d34 */
[----:B--2---:R3:W-:Y:S02]  /*5410*/  @!P2 STG.E.128 desc[UR52][R12.64+0x40], R8 ;  /* 0x000040080c00a986 */ /* 0x0047e4000c101d34 */
.L_x_4362:
[----:B------:R-:W-:Y:S05]  /*5420*/  BSYNC B0 ;  /* 0x0000000000007941 */ /* 0x000fea0003800000 */
.L_x_4344:
        /* <DEDUP_REMOVED lines=17> */
.L_x_4384:
[----:B------:R-:W-:Y:S05]  /*5540*/  BSYNC B0 ;  /* 0x0000000000007941 */ /* 0x000fea0003800000 */
.L_x_4383:
[----:B------:R-:W2:Y:S01]  /*5550*/  SYNCS.PHASECHK.TRANS64.TRYWAIT P3, [R90+URZ+0x324b0], R111 ;  /* 0x0324b06f5a0075a7 */ /* 0x000ea2000806017f */
[----:B------:R-:W-:Y:S01]  /*5560*/  ULDC UR42, c[0x0][0x310] ;  /* 0x0000c400002a7ab9 */ /* 0x000fe20000000800 */
[----:B------:R-:W-:Y:S01]  /*5570*/  ULDC.64 UR38, c[0x0][0x318] ;  /* 0x0000c60000267ab9 */ /* 0x000fe20000000a00 */
[----:B------:R-:W-:Y:S01]  /*5580*/  ULDC.64 UR36, c[0x0][0x308] ;  /* 0x0000c20000247ab9 */ /* 0x000fe20000000a00 */
[----:B------:R-:W-:Y:S01]  /*5590*/  BSSY B0, `(.L_x_4385) ;  /* 0x0000003000007945 */ /* 0x000fe20003800000 */
[----:B------:R-:W-:-:S03]  /*55a0*/  IMAD R5, R16, 0x6000, R77 ;  /* 0x0000600010057824 */ /* 0x000fc600078e024d */
[----:B--2---:R-:W-:Y:S05]  /*55b0*/  @!P3 BRA `(.L_x_4386) ;  /* 0x0000016400f4b947 */ /* 0x004fea0003800000 */
.L_x_4596:
[----:B------:R-:W-:Y:S05]  /*55c0*/  BSYNC B0 ;  /* 0x0000000000007941 */ /* 0x000fea0003800000 */
.L_x_4385:
        /* <DEDUP_REMOVED lines=39> */
.L_x_4388:
[----:B------:R-:W-:Y:S05]  /*5840*/  BSYNC B0 ;  /* 0x0000000000007941 */ /* 0x000fea0003800000 */
.L_x_4387:
[----:B-1----:R-:W-:Y:S01]  /*5850*/  VIADD R4, R18, 0x40 ;  /* 0x0000004012047836 */ /* 0x002fe20000000000 */
[----:B------:R-:W-:Y:S04]  /*5860*/  BSSY B0, `(.L_x_4389) ;  /* 0x0000025000007945 */ /* 0x000fe80003800000 */
[----:B------:R-:W-:-:S13]  /*5870*/  ISETP.GE.AND P3, PT, R4, R101, PT ;  /* 0x000000650400720c */ /* 0x000fda0003f66270 */
        /* <DEDUP_REMOVED lines=35> */
.L_x_4390:
[----:B------:R-:W-:Y:S05]  /*5ab0*/  BSYNC B0 ;  /* 0x0000000000007941 */ /* 0x000fea0003800000 */
.L_x_4389:
        /* <DEDUP_REMOVED lines=9> */
[----:B0-2---:R-:W-:-:S03]  /*5b50*/  @!P4 VIADD R90, R90, 0x324c0 ;  /* 0x000324c05a5ac836 */ /* 0x005fc60000000000 */
        /* <DEDUP_REMOVED lines=12> */
.L_x_4339:
[----:B------:R-:W-:Y:S02]  /*5c20*/  ISETP.GE.AND P2, PT, R210, 0x1, PT ;  /* 0x00000001d200780c */ /* 0x000fe40003f46270 */
[----:B------:R-:W-:Y:S02]  /*5c30*/  CS2R R4, SRZ ;  /* 0x0000000000047805 */ /* 0x000fe4000001ff00 */
[----:B------:R-:W-:Y:S01]  /*5c40*/  PLOP3.LUT P1, PT, PT, PT, PT, 0x80, 0x0 ;  /* 0x000000000000781c */ /* 0x000fe20003f2f070 */
[----:B------:R-:W-:Y:S01]  /*5c50*/  IMAD.MOV.U32 R0, RZ, RZ, RZ ;  /* 0x000000ffff007224 */ /* 0x000fe200078e00ff */
[----:B------:R-:W-:Y:S01]  /*5c60*/  MOV R3, RZ ;  /* 0x000000ff00037202 */ /* 0x000fe20000000f00 */
        /* <DEDUP_REMOVED lines=30> */
[----:B----4-:R-:W-:Y:S02]  /*5e50*/  CS2R R78, SRZ ;  /* 0x00000000004e7805 */ /* 0x010fe4000001ff00 */
        /* <DEDUP_REMOVED lines=26> */
[----:B---3--:R-:W-:-:S02]  /*6000*/  CS2R R34, SRZ ;  /* 0x0000000000227805 */ /* 0x008fc4000001ff00 */
[----:B------:R-:W-:Y:S02]  /*6010*/  CS2R R36, SRZ ;  /* 0x0000000000247805 */ /* 0x000fe4000001ff00 */
[----:B------:R-:W-:Y:S02]  /*6020*/  CS2R R158, SRZ ;  /* 0x00000000009e7805 */ /* 0x000fe4000001ff00 */
[----:B-1----:R-:W-:Y:S02]  /*6030*/  CS2R R32, SRZ ;  /* 0x0000000000207805 */ /* 0x002fe4000001ff00 */
[----:B--2---:R-:W-:Y:S02]  /*6040*/  CS2R R26, SRZ ;  /* 0x00000000001a7805 */ /* 0x004fe4000001ff00 */
[----:B------:R-:W-:Y:S01]  /*6050*/  CS2R R28, SRZ ;  /* 0x00000000001c7805 */ /* 0x000fe2000001ff00 */
[----:B------:R-:W-:Y:S06]  /*6060*/  @P0 BRA `(.L_x_4392) ;  /* 0x00000000000c0947 */ /* 0x000fec0003800000 */
[----:B------:R-:W1:Y:S01]  /*6070*/  FENCE.VIEW.ASYNC.G ;  /* 0x00000000000073c6 */ /* 0x000e620000000100 */
[----:B------:R-:W-:Y:S05]  /*6080*/  WARPSYNC.ALL ;  /* 0x0000000000007948 */ /* 0x000fea0003800000 */
[----:B-1----:R-:W-:Y:S06]  /*6090*/  BAR.ARV 0xc, 0x120 ;  /* 0x0304800000007b1d */ /* 0x002fec0000002000 */
.L_x_4392:
[----:B------:R-:W-:Y:S01]  /*60a0*/  CS2R R24, SRZ ;  /* 0x0000000000187805 */ /* 0x000fe2000001ff00 */
[----:B------:R-:W-:Y:S06]  /*60b0*/  @!P2 BRA `(.L_x_4393) ;  /* 0x000000d000e8a947 */ /* 0x000fec0003800000 */
[----:B------:R-:W-:-:S03]  /*60c0*/  UMOV UR4, 0xffffffff ;  /* 0xffffffff00047882 */ /* 0x000fc60000000000 */
[----:B------:R-:W-:Y:S05]  /*60d0*/  BRA.DIV UR4, `(.L_x_4394) ;  /* 0x0000015e04407947 */ /* 0x000fea000b800000 */
[----:B------:R-:W1:Y:S02]  /*60e0*/  S2R R0, SR_TID.X ;  /* 0x0000000000007919 */ /* 0x000e640000002100 */
[----:B-1----:R-:W-:-:S05]  /*60f0*/  VIADD R3, R0, 0xffffff80 ;  /* 0xffffff8000037836 */ /* 0x002fca0000000000 */
[----:B------:R-:W-:-:S04]  /*6100*/  SHF.R.S32.HI R0, RZ, 0x1f, R3 ;  /* 0x0000001fff007819 */ /* 0x000fc80000011403 */
[----:B------:R-:W-:-:S04]  /*6110*/  LEA.HI R0, R0, R3, RZ, 0x7 ;  /* 0x0000000300007211 */ /* 0x000fc800078f38ff */
[----:B------:R-:W-:-:S05]  /*6120*/  SHF.R.S32.HI R0, RZ, 0x7, R0 ;  /* 0x00000007ff007819 */ /* 0x000fca0000011400 */
[----:B------:R1:W2:Y:S02]  /*6130*/  SHFL.IDX PT, R14, R0, RZ, 0x1f ;  /* 0x00001fff000e7589 */ /* 0x0002a400000e0000 */
.L_x_4599:
[----:B-12---:R-:W-:Y:S01]  /*6140*/  LEA.HI R0, R14, R14, RZ, 0x1 ;  /* 0x0000000e0e007211 */ /* 0x006fe200078f08ff */
[----:B------:R-:W-:Y:S01]  /*6150*/  VIADD R26, R17, 0x18400 ;  /* 0x00018400111a7836 */ /* 0x000fe20000000000 */
[----:B------:R-:W-:Y:S01]  /*6160*/  BSSY B6, `(.L_x_4395) ;  /* 0x000001d000067945 */ /* 0x000fe20003800000 */
[----:B------:R-:W-:Y:S01]  /*6170*/  IMAD.MOV.U32 R219, RZ, RZ, 0x40000040 ;  /* 0x40000040ffdb7424 */ /* 0x000fe200078e00ff */
[----:B------:R-:W-:Y:S02]  /*6180*/  LOP3.LUT R3, R0, 0x7fffe, RZ, 0xc0, !PT ;  /* 0x0007fffe00037812 */ /* 0x000fe400078ec0ff */
[----:B------:R-:W-:-:S03]  /*6190*/  LOP3.LUT P0, RZ, R26, 0x1bf, RZ, 0xc0, !PT ;  /* 0x000001bf1aff7812 */ /* 0x000fc6000780c0ff */
[----:B------:R-:W-:-:S04]  /*61a0*/  IMAD.IADD R3, R14, 0x1, -R3 ;  /* 0x000000010e037824 */ /* 0x000fc800078e0a03 */
[----:B------:R-:W-:-:S05]  /*61b0*/  IMAD R3, R3, 0x2000, R26 ;  /* 0x0000200003037824 */ /* 0x000fca00078e021a */
[----:B------:R-:W-:Y:S01]  /*61c0*/  SHF.R.U32.HI R0, RZ, 0x4, R3 ;  /* 0x00000004ff007819 */ /* 0x000fe20000011603 */
[----:B------:R-:W-:-:S03]  /*61d0*/  VIADD R3, R3, 0xa000 ;  /* 0x0000a00003037836 */ /* 0x000fc60000000000 */
[----:B------:R-:W-:Y:S02]  /*61e0*/  LOP3.LUT R0, R0, 0x3fff, RZ, 0xc0, !PT ;  /* 0x00003fff00007812 */ /* 0x000fe400078ec0ff */
[----:B------:R-:W-:Y:S02]  /*61f0*/  SHF.R.U32.HI R3, RZ, 0x4, R3 ;  /* 0x00000004ff037819 */ /* 0x000fe40000011603 */
[----:B------:R-:W-:Y:S02]  /*6200*/  LOP3.LUT R218, R0, 0x10000, RZ, 0xfc, !PT ;  /* 0x0001000000da7812 */ /* 0x000fe400078efcff */
        /* <DEDUP_REMOVED lines=11> */
[----:B0-----:R-:W-:-:S02]  /*62c0*/  IMAD.U32 R10, RZ, RZ, UR4 ;  /* 0x00000004ff0a7e24 */ /* 0x001fc4000f8e00ff */
[----:B------:R-:W-:Y:S02]  /*62d0*/  IMAD.U32 R11, RZ, RZ, UR5 ;  /* 0x00000005ff0b7e24 */ /* 0x000fe4000f8e00ff */
[----:B------:R-:W-:Y:S02]  /*62e0*/  IMAD.MOV.U32 R8, RZ, RZ, 0x70 ;  /* 0x00000070ff087424 */ /* 0x000fe400078e00ff */
[----:B------:R-:W-:Y:S02]  /*62f0*/  IMAD.MOV.U32 R12, RZ, RZ, 0x1 ;  /* 0x00000001ff0c7424 */ /* 0x000fe400078e00ff */
[----:B-1----:R-:W-:-:S07]  /*6300*/  IMAD.MOV.U32 R13, RZ, RZ, RZ ;  /* 0x000000ffff0d7224 */ /* 0x002fce00078e00ff */
[----:B------:R-:W-:-:S07]  /*6310*/  LEPC R20, `(.L_x_4396) ;  /* 0x000000001014794e */ /* 0x000fce0000000000 */
[----:B--2--5:R-:W-:Y:S05]  /*6320*/  CALL.ABS.NOINC R14 ;  /* 0x000000000e007343 */ /* 0x024fea0003c00000 */
.L_x_4396:
[----:B------:R-:W-:Y:S05]  /*6330*/  BSYNC B6 ;  /* 0x0000000000067941 */ /* 0x000fea0003800000 */
.L_x_4395:
[----:B------:R-:W-:Y:S02]  /*6340*/  ULDC UR4, c[0x0][0x3d4] ;  /* 0x0000f50000047ab9 */ /* 0x000fe40000000800 */
[----:B------:R-:W-:-:S13]  /*6350*/  ISETP.LT.AND P0, PT, RZ, UR4, PT ;  /* 0x00000004ff007c0c */ /* 0x000fda000bf01270 */
        /* <DEDUP_REMOVED lines=11> */
.L_x_4400:
[----:B--2---:R2:W3:Y:S02]  /*6410*/  SYNCS.PHASECHK.TRANS64.TRYWAIT P0, [R17+URZ+0x32400], R0 ;  /* 0x03240000110075a7 */ /* 0x0044e4000800017f */
[----:B---3--:R-:W-:Y:S05]  /*6420*/  @!P0 NANOSLEEP.SYNCS 0x989680 ;  /* 0x009896800000895d */ /* 0x008fea0003900000 */
[----:B------:R-:W3:Y:S02]  /*6430*/  @!P0 SYNCS.PHASECHK.TRANS64 P0, [R17+URZ+0x32400], R0 ;  /* 0x03240000110085a7 */ /* 0x000ee4000800007f */
[----:B---3--:R-:W-:Y:S05]  /*6440*/  @!P0 BRA `(.L_x_4400) ;  /* 0xfffffffc00f08947 */ /* 0x008fea000383ffff */
.L_x_4399:
[----:B------:R-:W-:Y:S05]  /*6450*/  BSYNC B0 ;  /* 0x0000000000007941 */ /* 0x000fea0003800000 */
.L_x_4398:
[----:B------:R-:W-:Y:S05]  /*6460*/  BRA `(.L_x_4401) ;  /* 0x0000003000747947 */ /* 0x000fea0003800000 */
.L_x_4397:
[----:B------:R-:W1:Y:S01]  /*6470*/  S2R R0, SR_TID.X ;  /* 0x0000000000007919 */ /* 0x000e620000002100 */
[----:B------:R-:W2:Y:S01]  /*6480*/  LDC.64 R12, c[0x0][0x3d8] ;  /* 0x0000f600ff0c7b82 */ /* 0x000ea20000000a00 */
[----:B-----5:R-:W-:Y:S01]  /*6490*/  SHF.R.S32.HI R3, RZ, 0x1f, R31 ;  /* 0x0000001fff037819 */ /* 0x020fe2000001141f */
[----:B------:R-:W-:Y:S01]  /*64a0*/  BSSY B6, `(.L_x_4402) ;  /* 0x000003a000067945 */ /* 0x000fe20003800000 */
[----:B------:R-:W-:Y:S02]  /*64b0*/  SHF.R.S32.HI R7, RZ, 0x1f, R18 ;  /* 0x0000001fff077819 */ /* 0x000fe40000011412 */
[----:B------:R-:W-:-:S03]  /*64c0*/  LOP3.LUT P0, RZ, R26, 0x3ff, RZ, 0xc0, !PT ;  /* 0x000003ff1aff7812 */ /* 0x000fc6000780c0ff */
[----:B------:R-:W3:Y:S01]  /*64d0*/  LDC.64 R14, c[0x0][0x3e8] ;  /* 0x0000fa00ff0e7b82 */ /* 0x000ee20000000a00 */
[-C--:B--2---:R-:W-:Y:S01]  /*64e0*/  IMAD R5, R7, R12.reuse, RZ ;  /* 0x0000000c07057224 */ /* 0x084fe200078e02ff */
[----:B------:R-:W-:Y:S01]  /*64f0*/  SHF.L.U64.HI R59, R12, 0x6, R13 ;  /* 0x000000060c3b7819 */ /* 0x000fe2000001020d */
[----:B------:R-:W-:-:S04]  /*6500*/  IMAD.WIDE.U32 R44, R31, R12, RZ ;  /* 0x0000000c1f2c7225 */ /* 0x000fc800078e00ff */
[----:B------:R-:W-:Y:S02]  /*6510*/  IMAD R27, R18, R13, R5 ;  /* 0x0000000d121b7224 */ /* 0x000fe400078e0205 */
[----:B-1----:R-:W-:Y:S01]  /*6520*/  VIADD R0, R0, 0xffffff80 ;  /* 0xffffff8000007836 */ /* 0x002fe20000000000 */
[----:B---3--:R-:W-:Y:S01]  /*6530*/  SHF.L.U64.HI R58, R14, 0x6, R15 ;  /* 0x000000060e3a7819 */ /* 0x008fe2000001020f */
[-C--:B------:R-:W-:Y:S02]  /*6540*/  IMAD R4, R3, R14.reuse, RZ ;  /* 0x0000000e03047224 */ /* 0x080fe400078e02ff */
[----:B------:R-:W-:Y:S01]  /*6550*/  IMAD.WIDE.U32 R42, R31, R14, RZ ;  /* 0x0000000e1f2a7225 */ /* 0x000fe200078e00ff */
[----:B------:R-:W-:-:S03]  /*6560*/  SHF.R.S32.HI R30, RZ, 0x1f, R0 ;  /* 0x0000001fff1e7819 */ /* 0x000fc60000011400 */
[----:B------:R-:W-:Y:S01]  /*6570*/  IMAD R49, R31, R15, R4 ;  /* 0x0000000f1f317224 */ /* 0x000fe200078e0204 */
[----:B------:R-:W-:Y:S01]  /*6580*/  LEA.HI R30, R30, R0, RZ, 0x2 ;  /* 0x000000001e1e7211 */ /* 0x000fe200078f10ff */
[----:B------:R-:W-:Y:S02]  /*6590*/  IMAD.SHL.U32 R56, R12, 0x40, RZ ;  /* 0x000000400c387824 */ /* 0x000fe400078e00ff */
[----:B------:R-:W-:Y:S01]  /*65a0*/  IMAD.IADD R49, R49, 0x1, R43 ;  /* 0x0000000131317824 */ /* 0x000fe200078e022b */
[----:B------:R-:W-:Y:S01]  /*65b0*/  LOP3.LUT R30, R30, 0xfffffffc, RZ, 0xc0, !PT ;  /* 0xfffffffc1e1e7812 */ /* 0x000fe200078ec0ff */
[----:B------:R-:W-:-:S04]  /*65c0*/  IMAD.SHL.U32 R60, R14, 0x40, RZ ;  /* 0x000000400e3c7824 */ /* 0x000fc800078e00ff */
[----:B------:R-:W-:Y:S02]  /*65d0*/  IMAD.IADD R30, R0, 0x1, -R30 ;  /* 0x00000001001e7824 */ /* 0x000fe400078e0a1e */
[----:B------:R-:W-:Y:S02]  /*65e0*/  IMAD R0, R3, R12, RZ ;  /* 0x0000000c03007224 */ /* 0x000fe400078e02ff */
[C---:B------:R-:W-:Y:S02]  /*65f0*/  IMAD.SHL.U32 R24, R30.reuse, 0x4, RZ ;  /* 0x000000041e187824 */ /* 0x040fe400078e00ff */
[----:B------:R-:W-:Y:S02]  /*6600*/  IMAD.SHL.U32 R40, R30, 0x8, RZ ;  /* 0x000000081e287824 */ /* 0x000fe400078e00ff */
[----:B------:R-:W-:Y:S01]  /*6610*/  IMAD R3, R7, R14, RZ ;  /* 0x0000000e07037224 */ /* 0x000fe200078e02ff */
[----:B------:R-:W-:Y:S01]  /*6620*/  SHF.R.S32.HI R25, RZ, 0x1f, R24 ;  /* 0x0000001fff197819 */ /* 0x000fe20000011418 */
[----:B------:R-:W-:Y:S01]  /*6630*/  IMAD R47, R31, R13, R0 ;  /* 0x0000000d1f2f7224 */ /* 0x000fe200078e0200 */
[----:B------:R-:W-:Y:S01]  /*6640*/  SHF.R.S32.HI R41, RZ, 0x1f, R40 ;  /* 0x0000001fff297819 */ /* 0x000fe20000011428 */
[----:B------:R-:W-:-:S02]  /*6650*/  IMAD R3, R18, R15, R3 ;  /* 0x0000000f12037224 */ /* 0x000fc400078e0203 */
[----:B------:R-:W-:-:S04]  /*6660*/  IMAD.WIDE.U32 R4, R18, R12, R24 ;  /* 0x0000000c12047225 */ /* 0x000fc800078e0018 */
[----:B------:R-:W-:Y:S01]  /*6670*/  IMAD.WIDE.U32 R8, R18, R12, R40 ;  /* 0x0000000c12087225 */ /* 0x000fe200078e0028 */
[----:B------:R-:W-:-:S03]  /*6680*/  IADD3 R46, P1, R4, R44, RZ ;  /* 0x0000002c042e7210 */ /* 0x000fc60007f3e0ff */
[----:B------:R-:W-:Y:S01]  /*6690*/  IMAD.WIDE.U32 R6, R18, R14, R24 ;  /* 0x0000000e12067225 */ /* 0x000fe200078e0018 */
[----:B------:R-:W-:-:S03]  /*66a0*/  IADD3 R26, P3, R8, R44, RZ ;  /* 0x0000002c081a7210 */ /* 0x000fc60007f7e0ff */
[----:B0-----:R-:W-:Y:S01]  /*66b0*/  IMAD.WIDE.U32 R10, R18, R14, R40 ;  /* 0x0000000e120a7225 */ /* 0x001fe200078e0028 */
[----:B------:R-:W-:-:S03]  /*66c0*/  IADD3 R50, P2, R6, R42, RZ ;  /* 0x0000002a06327210 */ /* 0x000fc60007f5e0ff */
[----:B------:R-:W-:Y:S01]  /*66d0*/  IMAD.IADD R47, R47, 0x1, R45 ;  /* 0x000000012f2f7824 */ /* 0x000fe200078e022d */
[----:B------:R-:W-:Y:S02]  /*66e0*/  IADD3 R28, P4, R10, R42, RZ ;  /* 0x0000002a0a1c7210 */ /* 0x000fe40007f9e0ff */
[----:B------:R-:W-:Y:S02]  /*66f0*/  IADD3.X R51, R49, R7, R3, P2, !PT ;  /* 0x0000000731337210 */ /* 0x000fe400017fe403 */
[C---:B------:R-:W-:Y:S02]  /*6700*/  IADD3.X R48, R47.reuse, R5, R27, P1, !PT ;  /* 0x000000052f307210 */ /* 0x040fe40000ffe41b */
        /* <DEDUP_REMOVED lines=19> */
.L_x_4403:
[----:B------:R-:W-:Y:S05]  /*6840*/  BSYNC B6 ;  /* 0x0000000000067941 */ /* 0x000fea0003800000 */
.L_x_4402:
[----:B------:R-:W2:Y:S01]  /*6850*/  LDL R20, [R1+0x14] ;  /* 0x0000140001147983 */ /* 0x000ea20000100800 */
[----:B------:R-:W0:Y:S01]  /*6860*/  LDC.64 R6, c[0x0][0x3d8] ;  /* 0x0000f600ff067b82 */ /* 0x000e220000000a00 */
[----:B------:R-:W-:Y:S02]  /*6870*/  ULDC.U8 UR4, c[0x0][0x3f0] ;  /* 0x0000fc0000047ab9 */ /* 0x000fe40000000000 */
[----:B------:R-:W3:Y:S05]  /*6880*/  LDL R21, [R1+0x20] ;  /* 0x0000200001157983 */ /* 0x000eea0000100800 */
[----:B------:R-:W1:Y:S01]  /*6890*/  LDC.64 R4, c[0x0][0x3e8] ;  /* 0x0000fa00ff047b82 */ /* 0x000e620000000a00 */
[----:B------:R-:W-:Y:S01]  /*68a0*/  ISETP.NE.AND P0, PT, RZ, UR4, PT ;  /* 0x00000004ff007c0c */ /* 0x000fe2000bf05270 */
[----:B------:R-:W-:Y:S01]  /*68b0*/  BSSY B0, `(.L_x_4404) ;  /* 0x00002d0000007945 */ /* 0x000fe20003800000 */
[----:B--2---:R-:W-:Y:S01]  /*68c0*/  SHF.R.S32.HI R3, RZ, 0x1f, R20 ;  /* 0x0000001fff037819 */ /* 0x004fe20000011414 */
[----:B0-----:R-:W-:-:S04]  /*68d0*/  IMAD.WIDE.U32 R8, R20, R6, RZ ;  /* 0x0000000614087225 */ /* 0x001fc800078e00ff */
[C---:B------:R-:W-:Y:S02]  /*68e0*/  IMAD R0, R3.reuse, R6, RZ ;  /* 0x0000000603007224 */ /* 0x040fe400078e02ff */
[-C--:B-1----:R-:W-:Y:S02]  /*68f0*/  IMAD R12, R3, R4.reuse, RZ ;  /* 0x00000004030c7224 */ /* 0x082fe400078e02ff */
[C---:B------:R-:W-:Y:S02]  /*6900*/  IMAD R3, R20.reuse, R7, R0 ;  /* 0x0000000714037224 */ /* 0x040fe400078e0200 */
[----:B------:R-:W-:-:S04]  /*6910*/  IMAD.WIDE.U32 R10, R20, R4, RZ ;  /* 0x00000004140a7225 */ /* 0x000fc800078e00ff */
[C---:B------:R-:W-:Y:S02]  /*6920*/  IMAD R13, R20.reuse, R5, R12 ;  /* 0x00000005140d7224 */ /* 0x040fe400078e020c */
[----:B------:R-:W-:Y:S02]  /*6930*/  IMAD.IADD R9, R9, 0x1, R3 ;  /* 0x0000000109097824 */ /* 0x000fe400078e0203 */
[----:B---3--:R-:W-:Y:S02]  /*6940*/  IMAD R0, R20, -0x80, R21 ;  /* 0xffffff8014007824 */ /* 0x008fe400078e0215 */
[----:B------:R-:W-:Y:S01]  /*6950*/  IMAD.IADD R3, R11, 0x1, R13 ;  /* 0x000000010b037824 */ /* 0x000fe200078e020d */
[C---:B------:R-:W-:Y:S01]  /*6960*/  SHF.L.U64.HI R52, R8.reuse, 0x7, R9 ;  /* 0x0000000708347819 */ /* 0x040fe20000010209 */
[----:B------:R-:W-:Y:S01]  /*6970*/  IMAD.SHL.U32 R53, R8, 0x80, RZ ;  /* 0x0000008008357824 */ /* 0x000fe200078e00ff */
[----:B------:R-:W-:Y:S01]  /*6980*/  VIMNMX R57, R0, 0x80, PT ;  /* 0x0000008000397848 */ /* 0x000fe20003fe0100 */
[C---:B------:R-:W-:Y:S01]  /*6990*/  IMAD.SHL.U32 R55, R10.reuse, 0x80, RZ ;  /* 0x000000800a377824 */ /* 0x040fe200078e00ff */
[----:B------:R-:W-:Y:S01]  /*69a0*/  SHF.L.U64.HI R54, R10, 0x7, R3 ;  /* 0x000000070a367819 */ /* 0x000fe20000010203 */
[----:B------:R-:W-:Y:S06]  /*69b0*/  @!P0 BRA `(.L_x_4405) ;  /* 0x0000001400a08947 */ /* 0x000fec0003800000 */
[----:B------:R-:W0:Y:S01]  /*69c0*/  LDC R0, c[0x0][0x428] ;  /* 0x00010a00ff007b82 */ /* 0x000e220000000800 */
[----:B------:R-:W-:Y:S01]  /*69d0*/  ISETP.GE.AND P0, PT, R18, R57, PT ;  /* 0x000000391200720c */ /* 0x000fe20003f06270 */
[----:B------:R-:W-:Y:S01]  /*69e0*/  BSSY B1, `(.L_x_4406) ;  /* 0x000002e000017945 */ /* 0x000fe20003800000 */
        /* <DEDUP_REMOVED lines=10> */
[----:B0-----:R-:W-:Y:S01]  /*6a90*/  ISETP.NE.AND P2, PT, R0, 0x1, PT ;  /* 0x000000010000780c */ /* 0x001fe20003f45270 */
[----:B------:R-:W-:Y:S02]  /*6aa0*/  IMAD R0, R20, 0x80, R18 ;  /* 0x0000008014007824 */ /* 0x000fe400078e0212 */
[----:B------:R-:W-:Y:S02]  /*6ab0*/  VIADD R20, R18, 0x40 ;  /* 0x0000004012147836 */ /* 0x000fe40000000000 */
[----:B------:R-:W-:Y:S01]  /*6ac0*/  IMAD R3, R30, 0x40, R0 ;  /* 0x000000401e037824 */ /* 0x000fe200078e0200 */
[----:B------:R-:W-:-:S02]  /*6ad0*/  CS2R R30, SRZ ;  /* 0x00000000001e7805 */ /* 0x000fc4000001ff00 */
[----:B------:R-:W-:Y:S02]  /*6ae0*/  ISETP.GE.AND P1, PT, R20, R57, PT ;  /* 0x000000391400720c */ /* 0x000fe40003f26270 */
[----:B------:R-:W-:-:S03]  /*6af0*/  CS2R R20, SRZ ;  /* 0x0000000000147805 */ /* 0x000fc6000001ff00 */
[----:B------:R-:W0:Y:S08]  /*6b00*/  @P2 LDC R8, c[0x0][0x42c] ;  /* 0x00010b00ff082b82 */ /* 0x000e300000000800 */
[----:B------:R-:W1:Y:S01]  /*6b10*/  @P2 LDC R9, c[0x0][0x430] ;  /* 0x00010c00ff092b82 */ /* 0x000e620000000800 */
[----:B0-----:R-:W-:-:S05]  /*6b20*/  @P2 IMAD.HI.U32 R0, R3, R8, RZ ;  /* 0x0000000803002227 */ /* 0x001fca00078e00ff */
[----:B-1----:R-:W-:-:S04]  /*6b30*/  @P2 SHF.R.U32.HI R3, RZ, R9, R0 ;  /* 0x00000009ff032219 */ /* 0x002fc80000011600 */
        /* <DEDUP_REMOVED lines=17> */
[----:B------:R-:W-:Y:S02]  /*6c50*/  CS2R R32, SRZ ;  /* 0x0000000000207805 */ /* 0x000fe4000001ff00 */
[C---:B------:R-:W-:Y:S01]  /*6c60*/  LEA R14, P3, R0.reuse, UR4, 0x1 ;  /* 0x00000004000e7c11 */ /* 0x040fe2000f8608ff */
[----:B------:R0:W5:Y:S03]  /*6c70*/  @!P5 LDG.E.64 R38, desc[UR52][R8.64] ;  /* 0x000000340826d981 */ /* 0x000166000c1e1b00 */
[----:B------:R-:W-:Y:S01]  /*6c80*/  LEA.HI.X R15, R0, UR5, R15, 0x1, P3 ;  /* 0x00000005000f7c11 */ /* 0x000fe200098f0c0f */
[----:B------:R0:W5:Y:S04]  /*6c90*/  @!P2 LDG.E.64 R34, desc[UR52][R8.64+0x20] ;  /* 0x000020340822a981 */ /* 0x000168000c1e1b00 */
[----:B------:R0:W5:Y:S04]  /*6ca0*/  @!P5 LDG.E.64 R36, desc[UR52][R14.64] ;  /* 0x000000340e24d981 */ /* 0x000168000c1e1b00 */
[----:B------:R0:W5:Y:S02]  /*6cb0*/  @!P2 LDG.E.64 R32, desc[UR52][R14.64+0x20] ;  /* 0x000020340e20a981 */ /* 0x000164000c1e1b00 */
.L_x_4407:
[----:B------:R-:W-:Y:S05]  /*6cc0*/  BSYNC B1 ;  /* 0x0000000000017941 */ /* 0x000fea0003800000 */
.L_x_4406:
        /* <DEDUP_REMOVED lines=14> */
[C---:B------:R-:W-:Y:S02]  /*6db0*/  LEA R8, P2, R9.reuse, UR6, 0x1 ;  /* 0x0000000609087c11 */ /* 0x040fe4000f8408ff */
[----:B------:R-:W-:Y:S02]  /*6dc0*/  CS2R R28, SRZ ;  /* 0x00000000001c7805 */ /* 0x000fe4000001ff00 */
[----:B------:R-:W-:Y:S02]  /*6dd0*/  LEA R14, P3, R0, UR4, 0x1 ;  /* 0x00000004000e7c11 */ /* 0x000fe4000f8608ff */
[----:B------:R-:W-:Y:S02]  /*6de0*/  LEA.HI.X R9, R9, UR7, R20, 0x1, P2 ;  /* 0x0000000709097c11 */ /* 0x000fe400090f0c14 */
[----:B------:R-:W-:-:S02]  /*6df0*/  CS2R R20, SRZ ;  /* 0x0000000000147805 */ /* 0x000fc4000001ff00 */
[----:B------:R-:W-:Y:S01]  /*6e00*/  LEA.HI.X R15, R0, UR5, R15, 0x1, P3 ;  /* 0x00000005000f7c11 */ /* 0x000fe200098f0c0f */
[----:B------:R1:W5:Y:S04]  /*6e10*/  @!P4 LDG.E.64 R30, desc[UR52][R8.64] ;  /* 0x00000034081ec981 */ /* 0x000368000c1e1b00 */
[----:B------:R1:W5:Y:S04]  /*6e20*/  @!P5 LDG.E.64 R26, desc[UR52][R8.64+0x20] ;  /* 0x00002034081ad981 */ /* 0x000368000c1e1b00 */
[----:B------:R1:W5:Y:S04]  /*6e30*/  @!P4 LDG.E.64 R28, desc[UR52][R14.64] ;  /* 0x000000340e1cc981 */ /* 0x000368000c1e1b00 */
[----:B------:R1:W5:Y:S02]  /*6e40*/  @!P5 LDG.E.64 R20, desc[UR52][R14.64+0x20] ;  /* 0x000020340e14d981 */ /* 0x000364000c1e1b00 */
.L_x_4409:
[----:B------:R-:W-:Y:S05]  /*6e50*/  BSYNC B1 ;  /* 0x0000000000017941 */ /* 0x000fea0003800000 */
.L_x_4408:
[----:B------:R-:W2:Y:S04]  /*6e60*/  LDL R46, [R1+0x68] ;  /* 0x00006800012e7983 */ /* 0x000ea80000100800 */
[----:B01----:R-:W3:Y:S01]  /*6e70*/  LDL R14, [R1+0x60] ;  /* 0x00006000010e7983 */ /* 0x003ee20000100800 */
[C---:B------:R-:W-:Y:S01]  /*6e80*/  IMAD.WIDE.U32 R10, R3.reuse, R6, R10 ;  /* 0x00000006030a7225 */ /* 0x040fe200078e000a */
[----:B------:R-:W-:Y:S01]  /*6e90*/  ULDC.64 UR4, c[0x0][0x3c8] ;  /* 0x0000f20000047ab9 */ /* 0x000fe20000000a00 */
[----:B------:R-:W-:Y:S02]  /*6ea0*/  ULDC.64 UR6, c[0x0][0x3e0] ;  /* 0x0000f80000067ab9 */ /* 0x000fe40000000a00 */
[----:B------:R-:W-:-:S04]  /*6eb0*/  IMAD.WIDE.U32 R12, R3, R4, R12 ;  /* 0x00000004030c7225 */ /* 0x000fc800078e000c */
[C---:B------:R-:W-:Y:S02]  /*6ec0*/  IMAD R6, R43.reuse, R6, RZ ;  /* 0x000000062b067224 */ /* 0x040fe400078e02ff */
[----:B------:R-:W-:Y:S02]  /*6ed0*/  IMAD R4, R43, R4, RZ ;  /* 0x000000042b047224 */ /* 0x000fe400078e02ff */
[C---:B------:R-:W-:Y:S02]  /*6ee0*/  IMAD R7, R3.reuse, R7, R6 ;  /* 0x0000000703077224 */ /* 0x040fe400078e0206 */
[----:B------:R-:W-:Y:S01]  /*6ef0*/  IMAD R3, R3, R5, R4 ;  /* 0x0000000503037224 */ /* 0x000fe200078e0204 */
[----:B------:R-:W-:Y:S01]  /*6f00*/  LEA R4, P2, R10, UR4, 0x1 ;  /* 0x000000040a047c11 */ /* 0x000fe2000f8408ff */
[----:B------:R-:W-:Y:S02]  /*6f10*/  IMAD.IADD R5, R11, 0x1, R7 ;  /* 0x000000010b057824 */ /* 0x000fe400078e0207 */
[----:B------:R-:W-:Y:S01]  /*6f20*/  IMAD.IADD R3, R13, 0x1, R3 ;  /* 0x000000010d037824 */ /* 0x000fe200078e0203 */
[----:B------:R-:W-:-:S02]  /*6f30*/  UMOV UR4, 0xffffffff ;  /* 0xffffffff00047882 */ /* 0x000fc40000000000 */
[----:B------:R-:W-:Y:S01]  /*6f40*/  LEA.HI.X R5, R10, UR5, R5, 0x1, P2 ;  /* 0x000000050a057c11 */ /* 0x000fe200090f0c05 */
[----:B--2---:R-:W-:Y:S01]  /*6f50*/  IMAD.SHL.U32 R8, R46, 0x40, RZ ;  /* 0x000000402e087824 */ /* 0x004fe200078e00ff */
[----:B---3--:R-:W-:-:S04]  /*6f60*/  LEA.HI R0, R14, R14, RZ, 0x1 ;  /* 0x0000000e0e007211 */ /* 0x008fc800078f08ff */
[----:B------:R-:W-:Y:S02]  /*6f70*/  LOP3.LUT R9, R8, 0x1c0, RZ, 0xc0, !PT ;  /* 0x000001c008097812 */ /* 0x000fe400078ec0ff */
[----:B------:R-:W-:Y:S02]  /*6f80*/  LOP3.LUT R8, R0, 0xfffffffe, RZ, 0xc0, !PT ;  /* 0xfffffffe00087812 */ /* 0x000fe400078ec0ff */
[----:B------:R-:W-:Y:S02]  /*6f90*/  LEA R0, P3, R12, UR6, 0x1 ;  /* 0x000000060c007c11 */ /* 0x000fe4000f8608ff */
[----:B------:R-:W-:Y:S01]  /*6fa0*/  LOP3.LUT R40, R9, 0x18, R40, 0xf8, !PT ;  /* 0x0000001809287812 */ /* 0x000fe200078ef828 */
[----:B------:R-:W-:Y:S01]  /*6fb0*/  IMAD.IADD R8, R14, 0x1, -R8 ;  /* 0x000000010e087824 */ /* 0x000fe200078e0a08 */
[----:B------:R-:W-:Y:S02]  /*6fc0*/  SHF.R.U32.HI R9, RZ, 0x3, R9 ;  /* 0x00000003ff097819 */ /* 0x000fe40000011609 */
[----:B------:R-:W-:-:S02]  /*6fd0*/  LEA.HI.X R3, R12, UR7, R3, 0x1, P3 ;  /* 0x000000070c037c11 */ /* 0x000fc400098f0c03 */
[----:B------:R-:W-:Y:S02]  /*6fe0*/  LOP3.LUT R9, R40, R9, RZ, 0x3c, !PT ;  /* 0x0000000928097212 */ /* 0x000fe400078e3cff */
[----:B------:R-:W-:Y:S01]  /*6ff0*/  SHF.L.U32 R6, R8, 0x1f, RZ ;  /* 0x0000001f08067819 */ /* 0x000fe200000006ff */
[----:B------:R-:W-:Y:S06]  /*7000*/  BRA.DIV UR4, `(.L_x_4410) ;  /* 0x0000014e04b07947 */ /* 0x000fec000b800000 */
.L_x_4602:
[----:B------:R-:W-:-:S03]  /*7010*/  UMOV UR4, 0xffffffff ;  /* 0xffffffff00047882 */ /* 0x000fc60000000000 */
[----:B------:R-:W-:Y:S05]  /*7020*/  BRA.DIV UR4, `(.L_x_4411) ;  /* 0x0000014e04d07947 */ /* 0x000fea000b800000 */
.L_x_4605:
[----:B------:R-:W-:-:S03]  /*7030*/  UMOV UR4, 0xffffffff ;  /* 0xffffffff00047882 */ /* 0x000fc60000000000 */
[----:B------:R-:W-:Y:S05]  /*7040*/  BRA.DIV UR4, `(.L_x_4412) ;  /* 0x0000014e04f07947 */ /* 0x000fea000b800000 */
.L_x_4608:
[----:B------:R-:W-:-:S03]  /*7050*/  UMOV UR4, 0xffffffff ;  /* 0xffffffff00047882 */ /* 0x000fc60000000000 */
[----:B------:R-:W-:Y:S05]  /*7060*/  BRA.DIV UR4, `(.L_x_4413) ;  /* 0x0000015204107947 */ /* 0x000fea000b800000 */
.L_x_4611:
[----:B------:R-:W-:-:S03]  /*7070*/  UMOV UR4, 0xffffffff ;  /* 0xffffffff00047882 */ /* 0x000fc60000000000 */
[----:B------:R-:W-:Y:S05]  /*7080*/  BRA.DIV UR4, `(.L_x_4414) ;  /* 0x0000015204307947 */ /* 0x000fea000b800000 */
.L_x_4614:
[----:B------:R-:W-:-:S03]  /*7090*/  UMOV UR4, 0xffffffff ;  /* 0xffffffff00047882 */ /* 0x000fc60000000000 */
[----:B------:R-:W-:Y:S05]  /*70a0*/  BRA.DIV UR4, `(.L_x_4415) ;  /* 0x0000015204507947 */ /* 0x000fea000b800000 */
.L_x_4617:
[----:B------:R-:W-:-:S03]  /*70b0*/  UMOV UR4, 0xffffffff ;  /* 0xffffffff00047882 */ /* 0x000fc60000000000 */
[----:B------:R-:W-:Y:S05]  /*70c0*/  BRA.DIV UR4, `(.L_x_4416) ;  /* 0x0000015204707947 */ /* 0x000fea000b800000 */
.L_x_4620:
[----:B------:R-:W-:-:S03]  /*70d0*/  UMOV UR4, 0xffffffff ;  /* 0xffffffff00047882 */ /* 0x000fc60000000000 */
[----:B------:R-:W-:Y:S05]  /*70e0*/  BRA.DIV UR4, `(.L_x_4417) ;  /* 0x0000015204907947 */ /* 0x000fea000b800000 */
.L_x_4623:
[----:B------:R-:W0:Y:S01]  /*70f0*/  S2R R7, SR_TID.X ;  /* 0x0000000000077919 */ /* 0x000e220000002100 */
[----:B------:R-:W1:Y:S01]  /*7100*/  SYNCS.PHASECHK.TRANS64.TRYWAIT P2, [R17+URZ+0x32400], R6 ;  /* 0x03240006110075a7 */ /* 0x000e62000804017f */
[----:B-----5:R-:W-:Y:S01]  /*7110*/  IMAD.MOV.U32 R0, RZ, RZ, R36 ;  /* 0x000000ffff007224 */ /* 0x020fe200078e0024 */
[----:B------:R-:W-:Y:S01]  /*7120*/  LOP3.LUT P3, RZ, R46, 0x4, RZ, 0xc0, !PT ;  /* 0x000000042eff7812 */ /* 0x000fe2000786c0ff */
[----:B------:R-:W-:Y:S01]  /*7130*/  IMAD.MOV.U32 R3, RZ, RZ, R37 ;  /* 0x000000ffff037224 */ /* 0x000fe200078e0025 */
[----:B------:R-:W-:Y:S01]  /*7140*/  BSSY B1, `(.L_x_4418) ;  /* 0x0000021000017945 */ /* 0x000fe20003800000 */
[----:B------:R-:W-:Y:S02]  /*7150*/  IMAD.MOV.U32 R4, RZ, RZ, R32 ;  /* 0x000000ffff047224 */ /* 0x000fe400078e0020 */
[----:B------:R-:W-:Y:S01]  /*7160*/  IMAD.MOV.U32 R5, RZ, RZ, R33 ;  /* 0x000000ffff057224 */ /* 0x000fe200078e0021 */
[----:B------:R-:W-:Y:S01]  /*7170*/  PRMT R10, R3, 0x5410, R0 ;  /* 0x00005410030a7816 */ /* 0x000fe20000000000 */
[----:B------:R-:W-:-:S03]  /*7180*/  IMAD.MOV.U32 R3, RZ, RZ, R38 ;  /* 0x000000ffff037224 */ /* 0x000fc600078e0026 */
[----:B------:R-:W-:Y:S01]  /*7190*/  PRMT R41, R5, 0x5410, R4 ;  /* 0x0000541005297816 */ /* 0x000fe20000000004 */
[----:B------:R-:W-:Y:S02]  /*71a0*/  IMAD.MOV.U32 R4, RZ, RZ, R39 ;  /* 0x000000ffff047224 */ /* 0x000fe400078e0027 */
[----:B------:R-:W-:-:S05]  /*71b0*/  IMAD.MOV.U32 R5, RZ, RZ, R34 ;  /* 0x000000ffff057224 */ /* 0x000fca00078e0022 */
[----:B------:R-:W-:Y:S01]  /*71c0*/  PRMT R42, R5, 0x7610, R42 ;  /* 0x00007610052a7816 */ /* 0x000fe2000000002a */
[----:B------:R-:W-:-:S05]  /*71d0*/  IMAD.MOV.U32 R5, RZ, RZ, R35 ;  /* 0x000000ffff057224 */ /* 0x000fca00078e0023 */
[----:B------:R-:W-:Y:S01]  /*71e0*/  PRMT R42, R42, 0x5410, R5 ;  /* 0x000054102a2a7816 */ /* 0x000fe20000000005 */
[----:B------:R-:W-:Y:S02]  /*71f0*/  IMAD.MOV.U32 R5, RZ, RZ, R21 ;  /* 0x000000ffff057224 */ /* 0x000fe400078e0015 */
[----:B0-----:R-:W-:-:S05]  /*7200*/  VIADD R11, R7, 0xffffff80 ;  /* 0xffffff80070b7836 */ /* 0x001fca0000000000 */
[----:B------:R-:W-:-:S04]  /*7210*/  SHF.R.S32.HI R7, RZ, 0x1f, R11 ;  /* 0x0000001fff077819 */ /* 0x000fc8000001140b */
[----:B------:R-:W-:Y:S01]  /*7220*/  LEA.HI R7, R7, R11, RZ, 0x5 ;  /* 0x0000000b07077211 */ /* 0x000fe200078f28ff */
[----:B------:R-:W-:-:S03]  /*7230*/  IMAD.MOV.U32 R11, RZ, RZ, R29 ;  /* 0x000000ffff0b7224 */ /* 0x000fc600078e001d */
[----:B------:R-:W-:-:S05]  /*7240*/  SHF.R.S32.HI R7, RZ, 0x5, R7 ;  /* 0x00000005ff077819 */ /* 0x000fca0000011407 */
[----:B------:R-:W-:Y:S01]  /*7250*/  IMAD R0, R7, 0x200, R9 ;  /* 0x0000020007007824 */ /* 0x000fe200078e0209 */
[----:B------:R-:W-:Y:S01]  /*7260*/  PRMT R9, R3, 0x5410, R4 ;  /* 0x0000541003097816 */ /* 0x000fe20000000004 */
[----:B------:R-:W-:Y:S02]  /*7270*/  IMAD.MOV.U32 R7, RZ, RZ, R28 ;  /* 0x000000ffff077224 */ /* 0x000fe400078e001c */
[----:B------:R-:W-:-:S03]  /*7280*/  IMAD R3, R0, 0x2, R17 ;  /* 0x0000000200037824 */ /* 0x000fc600078e0211 */
[----:B------:R-:W-:Y:S01]  /*7290*/  PRMT R43, R11, 0x5410, R7 ;  /* 0x000054100b2b7816 */ /* 0x000fe20000000007 */
[C---:B------:R-:W-:Y:S01]  /*72a0*/  VIADD R4, R3.reuse, 0x18400 ;  /* 0x0001840003047836 */ /* 0x040fe20000000000 */
[----:B------:R-:W-:Y:S01]  /*72b0*/  IADD3 R0, R3, 0x18440, RZ ;  /* 0x0001844003007810 */ /* 0x000fe20007ffe0ff */
[----:B------:R-:W-:Y:S02]  /*72c0*/  IMAD.MOV.U32 R7, RZ, RZ, R30 ;  /* 0x000000ffff077224 */ /* 0x000fe400078e001e */
[----:B------:R-:W-:Y:S02]  /*72d0*/  @P3 VIADD R0, R4, 0xffffffc0 ;  /* 0xffffffc004003836 */ /* 0x000fe40000000000 */
[----:B------:R-:W-:Y:S02]  /*72e0*/  IMAD.MOV.U32 R4, RZ, RZ, R20 ;  /* 0x000000ffff047224 */ /* 0x000fe400078e0014 */
[----:B------:R-:W-:-:S03]  /*72f0*/  IMAD.MOV.U32 R11, RZ, RZ, R31 ;  /* 0x000000ffff0b7224 */ /* 0x000fc600078e001f */
[----:B------:R-:W-:Y:S01]  /*7300*/  PRMT R44, R4, 0x5410, R5 ;  /* 0x00005410042c7816 */ /* 0x000fe20000000005 */
[----:B------:R-:W-:Y:S01]  /*7310*/  IMAD.MOV.U32 R4, RZ, RZ, R26 ;  /* 0x000000ffff047224 */ /* 0x000fe200078e001a */
[----:B------:R-:W-:Y:S01]  /*7320*/  PRMT R45, R7, 0x5410, R11 ;  /* 0x00005410072d7816 */ /* 0x000fe2000000000b */
[----:B------:R-:W-:Y:S01]  /*7330*/  IMAD.MOV.U32 R5, RZ, RZ, R27 ;  /* 0x000000ffff057224 */ /* 0x000fe200078e001b */
[----:B-1----:R-:W-:Y:S06]  /*7340*/  @!P2 BRA `(.L_x_4419) ;  /* 0x000001500020a947 */ /* 0x002fec0003800000 */
.L_x_4624:
[----:B------:R-:W-:Y:S05]  /*7350*/  BSYNC B1 ;  /* 0x0000000000017941 */ /* 0x000fea0003800000 */
.L_x_4418:
[----:B------:R-:W-:Y:S01]  /*7360*/  BSSY B1, `(.L_x_4420) ;  /* 0x0000067000017945 */ /* 0x000fe20003800000 */
[----:B------:R-:W-:-:S03]  /*7370*/  PRMT R46, R5, 0x5410, R4 ;  /* 0x00005410052e7816 */ /* 0x000fc60000000004 */
[----:B------:R-:W-:Y:S05]  /*7380*/  @P0 BRA `(.L_x_4421) ;  /* 0x0000000400900947 */ /* 0x000fea0003800000 */
[----:B------:R-:W1:Y:S01]  /*7390*/  LDC R5, c[0x0][0x3d4] ;  /* 0x0000f500ff057b82 */ /* 0x000e620000000800 */
        /* <DEDUP_REMOVED lines=9> */
[----:B------:R-:W-:Y:S02]  /*7430*/  PRMT R37, R10, 0x5410, R37 ;  /* 0x000054100a257816 */ /* 0x000fe40000000025 */
[----:B------:R-:W-:Y:S02]  /*7440*/  PRMT R14, R9, 0x5432, R14 ;  /* 0x00005432090e7816 */ /* 0x000fe4000000000e */
[----:B------:R-:W-:Y:S01]  /*7450*/  SHF.R.U64 R13, R38, 0x10, R39 ;  /* 0x00000010260d7819 */ /* 0x000fe20000001227 */
[C---:B------:R-:W-:Y:S01]  /*7460*/  IMAD.U32 R38, R37.reuse, 0x10000, RZ ;  /* 0x0001000025267824 */ /* 0x040fe200078e00ff */
[----:B------:R-:W-:Y:S01]  /*7470*/  PRMT R36, R10, 0x5432, R36 ;  /* 0x000054320a247816 */ /* 0x000fe20000000024 */
[----:B------:R-:W-:Y:S01]  /*7480*/  IMAD.U32 R15, R14, 0x10000, RZ ;  /* 0x000100000e0f7824 */ /* 0x000fe200078e00ff */
[----:B------:R-:W-:-:S02]  /*7490*/  LOP3.LUT R37, R37, 0xffff0000, RZ, 0xc0, !PT ;  /* 0xffff000025257812 */ /* 0x000fc400078ec0ff */
[----:B------:R-:W-:Y:S02]  /*74a0*/  PRMT R13, R9, 0x5410, R13 ;  /* 0x00005410090d7816 */ /* 0x000fe4000000000d */
[----:B------:R-:W-:Y:S02]  /*74b0*/  LOP3.LUT R14, R14, 0xffff0000, RZ, 0xc0, !PT ;  /* 0xffff00000e0e7812 */ /* 0x000fe400078ec0ff */
        /* <DEDUP_REMOVED lines=10> */
[----:B------:R-:W-:Y:S02]  /*7560*/  IMAD.U32 R7, R5, 0x10000, RZ ;  /* 0x0001000005077824 */ /* 0x000fe400078e00ff */
[-C--:B------:R-:W-:Y:S01]  /*7570*/  FFMA.FTZ R38, R11, R14.reuse, -R10 ;  /* 0x0000000e0b267223 */ /* 0x080fe2000001080a */
[----:B------:R-:W-:Y:S01]  /*7580*/  IMAD.U32 R15, R36, 0x10000, RZ ;  /* 0x00010000240f7824 */ /* 0x000fe200078e00ff */
[----:B------:R-:W-:Y:S01]  /*7590*/  LOP3.LUT R4, R4, 0xffff0000, RZ, 0xc0, !PT ;  /* 0xffff000004047812 */ /* 0x000fe200078ec0ff */
[----:B------:R-:W-:Y:S01]  /*75a0*/  FMUL.FTZ R12, R12, R14 ;  /* 0x0000000e0c0c7220 */ /* 0x000fe20000410000 */
[----:B------:R-:W-:Y:S01]  /*75b0*/  LOP3.LUT R5, R5, 0xffff0000, RZ, 0xc0, !PT ;  /* 0xffff000005057812 */ /* 0x000fe200078ec0ff */
[----:B------:R-:W-:Y:S01]  /*75c0*/  IMAD.U32 R9, R13, 0x10000, RZ ;  /* 0x000100000d097824 */ /* 0x000fe200078e00ff */
        /* <DEDUP_REMOVED lines=15> */
[----:B------:R1:W-:Y:S02]  /*76c0*/  STS.128 [R3+0x18400], R4 ;  /* 0x0184000403007388 */ /* 0x0003e40000000c00 */
.L_x_4423:
[----:B------:R-:W-:Y:S05]  /*76d0*/  BSYNC B2 ;  /* 0x0000000000027941 */ /* 0x000fea0003800000 */
.L_x_4422:
[----:B------:R-:W-:Y:S05]  /*76e0*/  @P2 BRA `(.L_x_4421) ;  /* 0x0000000000b82947 */ /* 0x000fea0003800000 */
[----:B01----:R-:W0:Y:S01]  /*76f0*/  LDS.128 R4, [R0] ;  /* 0x0000000000047984 */ /* 0x003e220000000c00 */
[--C-:B------:R-:W-:Y:S02]  /*7700*/  SHF.R.U64 R32, R32, 0x10, R33.reuse ;  /* 0x0000001020207819 */ /* 0x100fe40000001221 */
        /* <DEDUP_REMOVED lines=44> */
.L_x_4421:
[----:B------:R-:W-:Y:S05]  /*79d0*/  BSYNC B1 ;  /* 0x0000000000017941 */ /* 0x000fea0003800000 */
.L_x_4420:
        /* <DEDUP_REMOVED lines=16> */
[----:B------:R-:W-:-:S02]  /*7ae0*/  SHF.R.U64 R13, R30, 0x10, R31 ;  /* 0x000000101e0d7819 */ /* 0x000fc4000000121f */
[----:B------:R-:W-:Y:S02]  /*7af0*/  LOP3.LUT R14, R14, 0xffff0000, RZ, 0xc0, !PT ;  /* 0xffff00000e0e7812 */ /* 0x000fe400078ec0ff */
        /* <DEDUP_REMOVED lines=10> */
[----:B------:R-:W-:Y:S01]  /*7ba0*/  FFMA.FTZ R30, R9, R15, -R30 ;  /* 0x0000000f091e7223 */ /* 0x000fe2000001081e */
[----:B------:R-:W-:Y:S02]  /*7bb0*/  IMAD.U32 R7, R5, 0x10000, RZ ;  /* 0x0001000005077824 */ /* 0x000fe400078e00ff */
[-C--:B------:R-:W-:Y:S01]  /*7bc0*/  FMUL.FTZ R12, R12, R14.reuse ;  /* 0x0000000e0c0c7220 */ /* 0x080fe20000410000 */
[----:B------:R-:W-:Y:S01]  /*7bd0*/  SHF.L.U32 R15, R24, 0x10, RZ ;  /* 0x00000010180f7819 */ /* 0x000fe200000006ff */
[----:B------:R-:W-:Y:S01]  /*7be0*/  FFMA.FTZ R14, R11, R14, -R10 ;  /* 0x0000000e0b0e7223 */ /* 0x000fe2000001080a */
[----:B------:R-:W-:Y:S01]  /*7bf0*/  LOP3.LUT R4, R4, 0xffff0000, RZ, 0xc0, !PT ;  /* 0xffff000004047812 */ /* 0x000fe200078ec0ff */
[----:B------:R-:W-:Y:S01]  /*7c00*/  FFMA.FTZ R29, R9, R28, R29 ;  /* 0x0000001c091d7223 */ /* 0x000fe2000001001d */
        /* <DEDUP_REMOVED lines=18> */
.L_x_4426:
[----:B------:R-:W-:Y:S05]  /*7d30*/  BSYNC B1 ;  /* 0x0000000000017941 */ /* 0x000fea0003800000 */
.L_x_4425:
[----:B------:R-:W-:Y:S05]  /*7d40*/  @P1 BRA `(.L_x_4424) ;  /* 0x0000001800181947 */ /* 0x000fea0003800000 */
[----:B01----:R-:W0:Y:S01]  /*7d50*/  LDS.128 R4, [R0+0x2000] ;  /* 0x0020000000047984 */ /* 0x003e220000000c00 */
        /* <DEDUP_REMOVED lines=19> */
[----:B------:R-:W-:Y:S01]  /*7e90*/  FMUL.FTZ R28, R7, R24 ;  /* 0x00000018071c7220 */ /* 0x000fe20000410000 */
[C---:B------:R-:W-:Y:S01]  /*7ea0*/  FFMA.FTZ R26, R9.reuse, R14, -R26 ;  /* 0x0000000e091a7223 */ /* 0x040fe2000001081a */
[----:B------:R-:W-:Y:S01]  /*7eb0*/  FFMA.FTZ R21, R9, R21, R10 ;  /* 0x0000001509157223 */ /* 0x000fe2000001000a */
[----:B------:R-:W-:Y:S01]  /*7ec0*/  FMUL.FTZ R10, R7, R20 ;  /* 0x00000014070a7220 */ /* 0x000fe20000410000 */
[----:B------:R-:W-:Y:S01]  /*7ed0*/  LOP3.LUT R4, R4, 0xffff0000, RZ, 0xc0, !PT ;  /* 0xffff000004047812 */ /* 0x000fe200078ec0ff */
[C---:B------:R-:W-:Y:S01]  /*7ee0*/  IMAD.U32 R6, R5.reuse, 0x10000, RZ ;  /* 0x0001000005067824 */ /* 0x040fe200078e00ff */
[----:B------:R-:W-:Y:S01]  /*7ef0*/  LOP3.LUT R5, R5, 0xffff0000, RZ, 0xc0, !PT ;  /* 0xffff000005057812 */ /* 0x000fe200078ec0ff */
[C---:B------:R-:W-:Y:S01]  /*7f00*/  IMAD.U32 R9, R15.reuse, 0x10000, RZ ;  /* 0x000100000f097824 */ /* 0x040fe200078e00ff */
[----:B------:R-:W-:Y:S01]  /*7f10*/  LOP3.LUT R15, R15, 0xffff0000, RZ, 0xc0, !PT ;  /* 0xffff00000f0f7812 */ /* 0x000fe200078ec0ff */
[C---:B------:R-:W-:Y:S01]  /*7f20*/  IMAD.U32 R7, R12.reuse, 0x10000, RZ ;  /* 0x000100000c077824 */ /* 0x040fe200078e00ff */
[----:B------:R-:W-:Y:S01]  /*7f30*/  LOP3.LUT R12, R12, 0xffff0000, RZ, 0xc0, !PT ;  /* 0xffff00000c0c7812 */ /* 0x000fe200078ec0ff */
[C---:B------:R-:W-:Y:S01]  /*7f40*/  FFMA.FTZ R13, R11.reuse, R24, R10 ;  /* 0x000000180b0d7223 */ /* 0x040fe2000001000a */
[----:B------:R-:W-:Y:S01]  /*7f50*/  FFMA.FTZ R28, R11, R20, -R28 ;  /* 0x000000140b1c7223 */ /* 0x000fe2000001081c */
[C---:B------:R-:W-:Y:S01]  /*7f60*/  FMUL.FTZ R10, R4.reuse, R9 ;  /* 0x00000009040a7220 */ /* 0x040fe20000410000 */
[----:B------:R-:W-:Y:S01]  /*7f70*/  FMUL.FTZ R4, R4, R7 ;  /* 0x0000000704047220 */ /* 0x000fe20000410000 */
        /* <DEDUP_REMOVED lines=12> */
.L_x_4405:
[----:B------:R-:W2:Y:S01]  /*8040*/  LDL R50, [R1+0x14] ;  /* 0x0000140001327983 */ /* 0x000ea20000100800 */
[----:B------:R-:W0:Y:S03]  /*8050*/  LDC R9, c[0x0][0x3d4] ;  /* 0x0000f500ff097b82 */ /* 0x000e260000000800 */
[----:B------:R-:W3:Y:S01]  /*8060*/  LDL R48, [R1+0x60] ;  /* 0x0000600001307983 */ /* 0x000ee20000100800 */
[C---:B------:R-:W-:Y:S01]  /*8070*/  VIADD R46, R18.reuse, 0x40 ;  /* 0x00000040122e7836 */ /* 0x040fe20000000000 */
[-C--:B------:R-:W-:Y:S01]  /*8080*/  ISETP.GE.AND P1, PT, R18, R57.reuse, PT ;  /* 0x000000391200720c */ /* 0x080fe20003f26270 */
[----:B------:R-:W-:Y:S01]  /*8090*/  ULDC.64 UR4, c[0x0][0x3c8] ;  /* 0x0000f20000047ab9 */ /* 0x000fe20000000a00 */
[----:B------:R-:W-:Y:S01]  /*80a0*/  ULDC.64 UR6, c[0x0][0x3e0] ;  /* 0x0000f80000067ab9 */ /* 0x000fe20000000a00 */
[----:B------:R-:W-:Y:S02]  /*80b0*/  CS2R R32, SRZ ;  /* 0x0000000000207805 */ /* 0x000fe4000001ff00 */
[----:B------:R-:W-:-:S02]  /*80c0*/  ISETP.GE.AND P0, PT, R46, R57, PT ;  /* 0x000000392e00720c */ /* 0x000fc40003f06270 */
        /* <DEDUP_REMOVED lines=9> */
[----:B------:R-:W4:Y:S01]  /*8160*/  S2R R43, SR_TID.X ;  /* 0x00000000002b7919 */ /* 0x000f220000002100 */
[----:B------:R-:W-:Y:S01]  /*8170*/  @!P1 IADD3 R13, P2, R55, R28, RZ ;  /* 0x0000001c370d9210 */ /* 0x000fe20007f5e0ff */
[----:B------:R-:W-:Y:S01]  /*8180*/  @!P1 IMAD.X R12, R52, 0x1, R27, P5 ;  /* 0x00000001340c9824 */ /* 0x000fe200028e061b */
[----:B------:R-:W-:-:S02]  /*8190*/  @!P0 IADD3.X R3, R29, R58, R54, P3, P4 ;  /* 0x0000003a1d038210 */ /* 0x000fc40001fe8436 */
[----:B------:R-:W-:Y:S01]  /*81a0*/  @!P1 LEA R10, P5, R11, UR4, 0x1 ;  /* 0x000000040b0a9c11 */ /* 0x000fe2000f8a08ff */
[----:B------:R-:W-:-:S03]  /*81b0*/  @!P1 IMAD.X R24, R54, 0x1, R29, P2 ;  /* 0x0000000136189824 */ /* 0x000fc600010e061d */
[----:B------:R-:W-:Y:S02]  /*81c0*/  @!P1 LEA.HI.X R11, R11, UR5, R12, 0x1, P5 ;  /* 0x000000050b0b9c11 */ /* 0x000fe4000a8f0c0c */
[C---:B------:R-:W-:Y:S02]  /*81d0*/  @!P1 LEA R12, P2, R13.reuse, UR6, 0x1 ;  /* 0x000000060d0c9c11 */ /* 0x040fe4000f8408ff */
        /* <DEDUP_REMOVED lines=13> */
[----:B----4-:R-:W-:Y:S01]  /*82b0*/  VIADD R51, R43, 0xffffff80 ;  /* 0xffffff802b337836 */ /* 0x010fe20000000000 */
[----:B-1----:R-:W-:-:S04]  /*82c0*/  ISETP.NE.AND P0, PT, R0, 0x1, PT ;  /* 0x000000010000780c */ /* 0x002fc80003f05270 */
[----:B------:R-:W-:-:S04]  /*82d0*/  SHF.R.S32.HI R43, RZ, 0x1f, R51 ;  /* 0x0000001fff2b7819 */ /* 0x000fc80000011433 */
[----:B------:R-:W-:-:S05]  /*82e0*/  LEA.HI R43, R43, R51, RZ, 0x2 ;  /* 0x000000332b2b7211 */ /* 0x000fca00078f10ff */
[----:B------:R-:W1:Y:S01]  /*82f0*/  @P0 LDC R0, c[0x0][0x42c] ;  /* 0x00010b00ff000b82 */ /* 0x000e620000000800 */
[----:B------:R-:W-:-:S07]  /*8300*/  LOP3.LUT R43, R43, 0xfffffffc, RZ, 0xc0, !PT ;  /* 0xfffffffc2b2b7812 */ /* 0x000fce00078ec0ff */
[----:B0-----:R-:W0:Y:S01]  /*8310*/  @P0 LDC R11, c[0x0][0x430] ;  /* 0x00010c00ff0b0b82 */ /* 0x001e220000000800 */
[----:B------:R-:W-:Y:S01]  /*8320*/  IMAD.IADD R43, R51, 0x1, -R43 ;  /* 0x00000001332b7824 */ /* 0x000fe200078e0a2b */
[----:B------:R-:W-:Y:S02]  /*8330*/  CS2R R36, SRZ ;  /* 0x0000000000247805 */ /* 0x000fe4000001ff00 */
[----:B------:R-:W-:Y:S01]  /*8340*/  CS2R R38, SRZ ;  /* 0x0000000000267805 */ /* 0x000fe2000001ff00 */
[----:B------:R-:W-:-:S05]  /*8350*/  IMAD.MOV.U32 R10, RZ, RZ, R44 ;  /* 0x000000ffff0a7224 */ /* 0x000fca00078e002c */
[----:B------:R4:W5:Y:S02]  /*8360*/  @!P1 LDG.E.128 R36, desc[UR52][R12.64] ;  /* 0x000000340c249981 */ /* 0x000964000c1e1d00 */
[----:B----4-:R-:W-:Y:S02]  /*8370*/  IMAD.MOV.U32 R12, RZ, RZ, R42 ;  /* 0x000000ffff0c7224 */ /* 0x010fe400078e002a */
[----:B------:R-:W-:Y:S02]  /*8380*/  IMAD.MOV.U32 R13, RZ, RZ, R49 ;  /* 0x000000ffff0d7224 */ /* 0x000fe400078e0031 */
[----:B--2---:R-:W-:-:S04]  /*8390*/  IMAD R3, R50, 0x80, R18 ;  /* 0x0000008032037824 */ /* 0x004fc800078e0212 */
[----:B------:R-:W-:-:S04]  /*83a0*/  IMAD R3, R43, 0x40, R3 ;  /* 0x000000402b037824 */ /* 0x000fc800078e0203 */
[----:B-1----:R-:W-:-:S05]  /*83b0*/  @P0 IMAD.HI.U32 R0, R3, R0, RZ ;  /* 0x0000000003000227 */ /* 0x002fca00078e00ff */
[----:B0-----:R-:W-:-:S04]  /*83c0*/  @P0 SHF.R.U32.HI R3, RZ, R11, R0 ;  /* 0x0000000bff030219 */ /* 0x001fc80000011600 */
[----:B------:R-:W-:Y:S01]  /*83d0*/  SHF.R.S32.HI R43, RZ, 0x1f, R3 ;  /* 0x0000001fff2b7819 */ /* 0x000fe20000011403 */
[----:B------:R-:W-:-:S04]  /*83e0*/  IMAD.MOV.U32 R11, RZ, RZ, R47 ;  /* 0x000000ffff0b7224 */ /* 0x000fc800078e002f */
        /* <DEDUP_REMOVED lines=13> */
[----:B---3--:R-:W-:Y:S01]  /*84c0*/  LEA.HI R6, R48, R48, RZ, 0x1 ;  /* 0x0000003030067211 */ /* 0x008fe200078f08ff */
[----:B------:R-:W-:Y:S06]  /*84d0*/  BRA.DIV UR4, `(.L_x_4427) ;  /* 0x0000013e04d07947 */ /* 0x000fec000b800000 */
.L_x_4627:
[----:B------:R-:W-:-:S03]  /*84e0*/  UMOV UR4, 0xffffffff ;  /* 0xffffffff00047882 */ /* 0x000fc60000000000 */
[----:B------:R-:W-:Y:S05]  /*84f0*/  BRA.DIV UR4, `(.L_x_4428) ;  /* 0x0000013e04f07947 */ /* 0x000fea000b800000 */
.L_x_4630:
[----:B------:R-:W-:-:S03]  /*8500*/  UMOV UR4, 0xffffffff ;  /* 0xffffffff00047882 */ /* 0x000fc60000000000 */
[----:B------:R-:W-:Y:S05]  /*8510*/  BRA.DIV UR4, `(.L_x_4429) ;  /* 0x0000014204107947 */ /* 0x000fea000b800000 */
.L_x_4633:
[----:B------:R-:W-:-:S03]  /*8520*/  UMOV UR4, 0xffffffff ;  /* 0xffffffff00047882 */ /* 0x000fc60000000000 */
[----:B------:R-:W-:Y:S05]  /*8530*/  BRA.DIV UR4, `(.L_x_4430) ;  /* 0x0000014204307947 */ /* 0x000fea000b800000 */
.L_x_4636:
[----:B------:R-:W-:-:S03]  /*8540*/  UMOV UR4, 0xffffffff ;  /* 0xffffffff00047882 */ /* 0x000fc60000000000 */
[----:B------:R-:W-:Y:S05]  /*8550*/  BRA.DIV UR4, `(.L_x_4431) ;  /* 0x0000014204507947 */ /* 0x000fea000b800000 */
.L_x_4639:
[----:B------:R-:W-:Y:S01]  /*8560*/  UMOV UR4, 0xffffffff ;  /* 0xffffffff00047882 */ /* 0x000fe20000000000 */
[----:B------:R-:W-:Y:S02]  /*8570*/  LOP3.LUT R6, R6, 0xfffffffe, RZ, 0xc0, !PT ;  /* 0xfffffffe06067812 */ /* 0x000fe400078ec0ff */
[----:B------:R-:W-:Y:S05]  /*8580*/  BRA.DIV UR4, `(.L_x_4432) ;  /* 0x00000142046c7947 */ /* 0x000fea000b800000 */
.L_x_4642:
[----:B------:R-:W-:Y:S01]  /*8590*/  UMOV UR4, 0xffffffff ;  /* 0xffffffff00047882 */ /* 0x000fe20000000000 */
[----:B------:R-:W-:Y:S02]  /*85a0*/  IMAD.IADD R8, R48, 0x1, -R6 ;  /* 0x0000000130087824 */ /* 0x000fe400078e0a06 */
[----:B------:R-:W-:Y:S05]  /*85b0*/  BRA.DIV UR4, `(.L_x_4433) ;  /* 0x0000014204887947 */ /* 0x000fea000b800000 */
.L_x_4645:
[----:B------:R-:W-:Y:S01]  /*85c0*/  UMOV UR4, 0xffffffff ;  /* 0xffffffff00047882 */ /* 0x000fe20000000000 */
[----:B------:R-:W-:Y:S02]  /*85d0*/  SHF.L.U32 R4, R8, 0x1f, RZ ;  /* 0x0000001f08047819 */ /* 0x000fe400000006ff */
[----:B------:R-:W-:Y:S05]  /*85e0*/  BRA.DIV UR4, `(.L_x_4434) ;  /* 0x0000014204a47947 */ /* 0x000fea000b800000 */
.L_x_4648:
        /* <DEDUP_REMOVED lines=26> */
[----:B------:R-:W-:Y:S01]  /*8790*/  MOV R5, R26 ;  /* 0x0000001a00057202 */ /* 0x000fe20000000f00 */
[----:B------:R-:W-:Y:S01]  /*87a0*/  IMAD.MOV.U32 R55, RZ, RZ, R30 ;  /* 0x000000ffff377224 */ /* 0x000fe200078e001e */
[----:B------:R-:W-:Y:S01]  /*87b0*/  PRMT R54, R6, 0x7610, R54 ;  /* 0x0000761006367816 */ /* 0x000fe20000000036 */
[----:B------:R-:W-:Y:S01]  /*87c0*/  IMAD.MOV.U32 R56, RZ, RZ, R31 ;  /* 0x000000ffff387224 */ /* 0x000fe200078e001f */
[----:B------:R-:W-:-:S02]  /*87d0*/  PRMT R52, R3, 0x5410, R5 ;  /* 0x0000541003347816 */ /* 0x000fc40000000005 */
[----:B------:R-:W-:Y:S01]  /*87e0*/  PRMT R51, R0, 0x7610, R51 ;  /* 0x0000761000337816 */ /* 0x000fe20000000033 */
[----:B0-----:R-:W-:Y:S06]  /*87f0*/  @!P1 BRA `(.L_x_4436) ;  /* 0x0000014000489947 */ /* 0x001fec0003800000 */
.L_x_4649:
[----:B------:R-:W-:Y:S05]  /*8800*/  BSYNC B1 ;  /* 0x0000000000017941 */ /* 0x000fea0003800000 */
.L_x_4435:
[----:B------:R-:W-:Y:S04]  /*8810*/  BSSY B1, `(.L_x_4437) ;  /* 0x0000070000017945 */ /* 0x000fe80003800000 */
[----:B------:R-:W-:Y:S05]  /*8820*/  @P2 BRA `(.L_x_4438) ;  /* 0x0000000400b82947 */ /* 0x000fea0003800000 */
[----:B------:R-:W2:Y:S01]  /*8830*/  LDL R0, [R1+0x68] ;  /* 0x0000680001007983 */ /* 0x000ea20000100800 */
[----:B------:R-:W-:Y:S02]  /*8840*/  SHF.R.U64 R10, R32, 0x10, R33 ;  /* 0x00000010200a7819 */ /* 0x000fe40000001221 */
[----:B------:R-:W-:Y:S01]  /*8850*/  SHF.R.U32.HI R43, RZ, 0x10, R37 ;  /* 0x00000010ff2b7819 */ /* 0x000fe20000011625 */
[----:B------:R-:W1:Y:S01]  /*8860*/  S2R R3, SR_TID.X ;  /* 0x0000000000037919 */ /* 0x000e620000002100 */
[--C-:B------:R-:W-:Y:S02]  /*8870*/  SHF.R.U64 R44, R38, 0x10, R39.reuse ;  /* 0x00000010262c7819 */ /* 0x100fe40000001227 */
[----:B------:R-:W-:Y:S02]  /*8880*/  SHF.R.U32.HI R45, RZ, 0x10, R39 ;  /* 0x00000010ff2d7819 */ /* 0x000fe40000011627 */
[----:B------:R-:W-:Y:S02]  /*8890*/  SHF.R.U32.HI R32, RZ, 0x10, R33 ;  /* 0x00000010ff207819 */ /* 0x000fe40000011621 */
[----:B------:R-:W-:-:S02]  /*88a0*/  PRMT R43, R11, 0x5410, R43 ;  /* 0x000054100b2b7816 */ /* 0x000fc4000000002b */
[C---:B------:R-:W-:Y:S02]  /*88b0*/  PRMT R44, R20.reuse, 0x5432, R44 ;  /* 0x00005432142c7816 */ /* 0x040fe4000000002c */
[----:B------:R-:W-:Y:S01]  /*88c0*/  PRMT R45, R20, 0x5410, R45 ;  /* 0x00005410142d7816 */ /* 0x000fe2000000002d */
[----:B-1----:R-:W-:-:S05]  /*88d0*/  VIADD R3, R3, 0xffffff80 ;  /* 0xffffff8003037836 */ /* 0x002fca0000000000 */
[----:B------:R-:W-:-:S04]  /*88e0*/  SHF.R.S32.HI R6, RZ, 0x1f, R3 ;  /* 0x0000001fff067819 */ /* 0x000fc80000011403 */
[----:B------:R-:W-:Y:S01]  /*88f0*/  LEA.HI R6, R6, R3, RZ, 0x5 ;  /* 0x0000000306067211 */ /* 0x000fe200078f28ff */
[----:B------:R-:W-:-:S03]  /*8900*/  IMAD.IADD R3, R40, 0x1, R9 ;  /* 0x0000000128037824 */ /* 0x000fc600078e0209 */
[----:B------:R-:W-:Y:S01]  /*8910*/  SHF.R.S32.HI R6, RZ, 0x5, R6 ;  /* 0x00000005ff067819 */ /* 0x000fe20000011406 */
[----:B--2---:R-:W-:-:S05]  /*8920*/  IMAD.SHL.U32 R0, R0, 0x40, RZ ;  /* 0x0000004000007824 */ /* 0x004fca00078e00ff */
[----:B0-----:R-:W-:-:S04]  /*8930*/  LOP3.LUT R4, R0, 0x1c0, RZ, 0xc0, !PT ;  /* 0x000001c000047812 */ /* 0x001fc800078ec0ff */
[C---:B------:R-:W-:Y:S02]  /*8940*/  LOP3.LUT R0, R4.reuse, 0x38, R40, 0xf8, !PT ;  /* 0x0000003804007812 */ /* 0x040fe400078ef828 */
[----:B------:R-:W-:Y:S02]  /*8950*/  SHF.R.U32.HI R5, RZ, 0x3, R4 ;  /* 0x00000003ff057819 */ /* 0x000fe40000011604 */
[----:B------:R-:W-:Y:S02]  /*8960*/  LOP3.LUT R3, R4, 0x38, R3, 0xf8, !PT ;  /* 0x0000003804037812 */ /* 0x000fe400078ef803 */
[-C--:B------:R-:W-:Y:S02]  /*8970*/  LOP3.LUT R0, R0, R5.reuse, RZ, 0x3c, !PT ;  /* 0x0000000500007212 */ /* 0x080fe400078e3cff */
[----:B------:R-:W-:-:S03]  /*8980*/  LOP3.LUT R3, R3, R5, RZ, 0x3c, !PT ;  /* 0x0000000503037212 */ /* 0x000fc600078e3cff */
[----:B------:R-:W-:-:S04]  /*8990*/  IMAD R0, R6, 0x200, R0 ;  /* 0x0000020006007824 */ /* 0x000fc800078e0200 */
[----:B------:R-:W-:Y:S02]  /*89a0*/  IMAD R48, R0, 0x2, R17 ;  /* 0x0000000200307824 */ /* 0x000fe400078e0211 */
[----:B------:R-:W-:Y:S01]  /*89b0*/  IMAD R0, R6, 0x200, R3 ;  /* 0x0000020006007824 */ /* 0x000fe200078e0203 */
[----:B------:R-:W-:Y:S02]  /*89c0*/  SHF.R.U64 R3, R34, 0x10, R35 ;  /* 0x0000001022037819 */ /* 0x000fe40000001223 */
[----:B------:R-:W0:Y:S01]  /*89d0*/  LDS.128 R12, [R48+0x18400] ;  /* 0x01840000300c7984 */ /* 0x000e220000000c00 */
[----:B------:R-:W-:Y:S01]  /*89e0*/  IMAD R50, R0, 0x2, R17 ;  /* 0x0000000200327824 */ /* 0x000fe200078e0211 */
[----:B------:R-:W-:Y:S02]  /*89f0*/  SHF.R.U64 R0, R36, 0x10, R37 ;  /* 0x0000001024007819 */ /* 0x000fe40000001225 */
[----:B------:R-:W-:Y:S02]  /*8a00*/  SHF.R.U32.HI R35, RZ, 0x10, R35 ;  /* 0x00000010ff237819 */ /* 0x000fe40000011623 */
[----:B------:R-:W1:Y:S01]  /*8a10*/  LDS.128 R4, [R50+0x18400] ;  /* 0x0184000032047984 */ /* 0x000e620000000c00 */
[----:B------:R-:W-:-:S02]  /*8a20*/  PRMT R34, R21, 0x5432, R10 ;  /* 0x0000543215227816 */ /* 0x000fc4000000000a */
[----:B------:R-:W-:Y:S02]  /*8a30*/  PRMT R37, R21, 0x5410, R3 ;  /* 0x0000541015257816 */ /* 0x000fe40000000003 */
[----:B------:R-:W-:Y:S02]  /*8a40*/  PRMT R39, R11, 0x5432, R0 ;  /* 0x000054320b277816 */ /* 0x000fe40000000000 */
[C---:B------:R-:W-:Y:S02]  /*8a50*/  PRMT R36, R42.reuse, 0x5432, R32 ;  /* 0x000054322a247816 */ /* 0x040fe40000000020 */
[----:B------:R-:W-:Y:S01]  /*8a60*/  PRMT R38, R42, 0x5410, R35 ;  /* 0x000054102a267816 */ /* 0x000fe20000000023 */
[C---:B------:R-:W-:Y:S01]  /*8a70*/  IMAD.U32 R42, R39.reuse, 0x10000, RZ ;  /* 0x00010000272a7824 */ /* 0x040fe200078e00ff */
[----:B------:R-:W-:Y:S01]  /*8a80*/  LOP3.LUT R39, R39, 0xffff0000, RZ, 0xc0, !PT ;  /* 0xffff000027277812 */ /* 0x000fe200078ec0ff */
[C---:B------:R-:W-:Y:S01]  /*8a90*/  IMAD.U32 R35, R34.reuse, 0x10000, RZ ;  /* 0x0001000022237824 */ /* 0x040fe200078e00ff */
[----:B------:R-:W-:Y:S01]  /*8aa0*/  LOP3.LUT R34, R34, 0xffff0000, RZ, 0xc0, !PT ;  /* 0xffff000022227812 */ /* 0x000fe200078ec0ff */
        /* <DEDUP_REMOVED lines=14> */
[----:B------:R-:W-:-:S02]  /*8b90*/  IMAD.U32 R15, R43, 0x10000, RZ ;  /* 0x000100002b0f7824 */ /* 0x000fc400078e00ff */
[----:B------:R-:W-:Y:S01]  /*8ba0*/  FMUL.FTZ R46, R4, R39 ;  /* 0x00000027042e7220 */ /* 0x000fe20000410000 */
[C---:B------:R-:W-:Y:S01]  /*8bb0*/  FFMA.FTZ R47, R0.reuse, R35, -R47 ;  /* 0x00000023002f7223 */ /* 0x040fe2000001082f */
[----:B------:R-:W-:Y:S01]  /*8bc0*/  FFMA.FTZ R49, R0, R42, R49 ;  /* 0x0000002a00317223 */ /* 0x000fe20000010031 */
[----:B------:R-:W-:Y:S02]  /*8bd0*/  IMAD.U32 R0, R36, 0x10000, RZ ;  /* 0x0001000024007824 */ /* 0x000fe400078e00ff */
[-C--:B------:R-:W-:Y:S01]  /*8be0*/  FMUL.FTZ R4, R4, R34.reuse ;  /* 0x0000002204047220 */ /* 0x080fe20000410000 */
[----:B------:R-:W-:Y:S01]  /*8bf0*/  LOP3.LUT R43, R43, 0xffff0000, RZ, 0xc0, !PT ;  /* 0xffff00002b2b7812 */ /* 0x000fe200078ec0ff */
[----:B------:R-:W-:Y:S01]  /*8c00*/  FFMA.FTZ R46, R3, R34, -R46 ;  /* 0x00000022032e7223 */ /* 0x000fe2000001082e */
[----:B------:R-:W-:Y:S01]  /*8c10*/  FMUL.FTZ R42, R21, R0 ;  /* 0x00000000152a7220 */ /* 0x000fe20000410000 */
[----:B------:R-:W-:Y:S01]  /*8c20*/  LOP3.LUT R36, R36, 0xffff0000, RZ, 0xc0, !PT ;  /* 0xffff000024247812 */ /* 0x000fe200078ec0ff */
[----:B------:R-:W-:Y:S01]  /*8c30*/  FFMA.FTZ R34, R3, R39, R4 ;  /* 0x0000002703227223 */ /* 0x000fe20000010004 */
[----:B------:R-:W-:Y:S01]  /*8c40*/  FMUL.FTZ R3, R5, R43 ;  /* 0x0000002b05037220 */ /* 0x000fe20000410000 */
[-C--:B------:R-:W-:Y:S01]  /*8c50*/  FMUL.FTZ R35, R21, R15.reuse ;  /* 0x0000000f15237220 */ /* 0x080fe20000410000 */
[----:B------:R-:W-:Y:S01]  /*8c60*/  FFMA.FTZ R42, R10, R15, R42 ;  /* 0x0000000f0a2a7223 */ /* 0x000fe2000001002a */
[----:B------:R-:W-:Y:S01]  /*8c70*/  FMUL.FTZ R15, R5, R36 ;  /* 0x00000024050f7220 */ /* 0x000fe20000410000 */
[----:B------:R-:W-:-:S02]  /*8c80*/  IMAD.U32 R33, R7, 0x10000, RZ ;  /* 0x0001000007217824 */ /* 0x000fc400078e00ff */
[----:B------:R-:W-:Y:S01]  /*8c90*/  FFMA.FTZ R36, R12, R36, -R3 ;  /* 0x000000240c247223 */ /* 0x000fe20000010803 */
[----:B------:R-:W-:Y:S02]  /*8ca0*/  IMAD.U32 R5, R45, 0x10000, RZ ;  /* 0x000100002d057824 */ /* 0x000fe400078e00ff */
[----:B------:R-:W-:Y:S01]  /*8cb0*/  FFMA.FTZ R35, R10, R0, -R35 ;  /* 0x000000000a237223 */ /* 0x000fe20000010823 */
[C---:B------:R-:W-:Y:S01]  /*8cc0*/  IMAD.U32 R32, R6.reuse, 0x10000, RZ ;  /* 0x0001000006207824 */ /* 0x040fe200078e00ff */
[----:B------:R-:W-:Y:S01]  /*8cd0*/  LOP3.LUT R6, R6, 0xffff0000, RZ, 0xc0, !PT ;  /* 0xffff000006067812 */ /* 0x000fe200078ec0ff */
[----:B------:R-:W-:Y:S02]  /*8ce0*/  IMAD.U32 R4, R44, 0x10000, RZ ;  /* 0x000100002c047824 */ /* 0x000fe400078e00ff */
[----:B------:R-:W-:Y:S01]  /*8cf0*/  FMUL.FTZ R39, R33, R5 ;  /* 0x0000000521277220 */ /* 0x000fe20000410000 */
[----:B------:R-:W-:Y:S01]  /*8d00*/  IMAD.U32 R3, R38, 0x10000, RZ ;  /* 0x0001000026037824 */ /* 0x000fe200078e00ff */
[----:B------:R-:W-:Y:S01]  /*8d10*/  LOP3.LUT R7, R7, 0xffff0000, RZ, 0xc0, !PT ;  /* 0xffff000007077812 */ /* 0x000fe200078ec0ff */
[----:B------:R-:W-:-:S02]  /*8d20*/  IMAD.U32 R0, R37, 0x10000, RZ ;  /* 0x0001000025007824 */ /* 0x000fc400078e00ff */
[----:B------:R-:W-:Y:S01]  /*8d30*/  FMUL.FTZ R10, R32, R4 ;  /* 0x00000004200a7220 */ /* 0x000fe20000410000 */
[----:B------:R-:W-:Y:S01]  /*8d40*/  FMUL.FTZ R33, R33, R3 ;  /* 0x0000000321217220 */ /* 0x000fe20000410000 */
[----:B------:R-:W-:Y:S01]  /*8d50*/  LOP3.LUT R44, R44, 0xffff0000, RZ, 0xc0, !PT ;  /* 0xffff00002c2c7812 */ /* 0x000fe200078ec0ff */
[-C--:B------:R-:W-:Y:S01]  /*8d60*/  FMUL.FTZ R21, R32, R0.reuse ;  /* 0x0000000020157220 */ /* 0x080fe20000410000 */
[----:B------:R-:W-:Y:S01]  /*8d70*/  LOP3.LUT R45, R45, 0xffff0000, RZ, 0xc0, !PT ;  /* 0xffff00002d2d7812 */ /* 0x000fe200078ec0ff */
[----:B------:R-:W-:Y:S01]  /*8d80*/  FFMA.FTZ R10, R11, R0, -R10 ;  /* 0x000000000b0a7223 */ /* 0x000fe2000001080a */
[----:B------:R-:W-:Y:S01]  /*8d90*/  LOP3.LUT R37, R37, 0xffff0000, RZ, 0xc0, !PT ;  /* 0xffff000025257812 */ /* 0x000fe200078ec0ff */
[----:B------:R-:W-:Y:S01]  /*8da0*/  FFMA.FTZ R33, R20, R5, R33 ;  /* 0x0000000514217223 */ /* 0x000fe20000010021 */
[----:B------:R-:W-:Y:S01]  /*8db0*/  LOP3.LUT R38, R38, 0xffff0000, RZ, 0xc0, !PT ;  /* 0xffff000026267812 */ /* 0x000fe200078ec0ff */
[----:B------:R-:W-:Y:S01]  /*8dc0*/  FFMA.FTZ R21, R11, R4, R21 ;  /* 0x000000040b157223 */ /* 0x000fe20000010015 */
[----:B------:R-:W-:Y:S01]  /*8dd0*/  FFMA.FTZ R39, R20, R3, -R39 ;  /* 0x0000000314277223 */ /* 0x000fe20000010827 */
[C---:B------:R-:W-:Y:S01]  /*8de0*/  FMUL.FTZ R0, R6.reuse, R44 ;  /* 0x0000002c06007220 */ /* 0x040fe20000410000 */
[C---:B------:R-:W-:Y:S01]  /*8df0*/  FMUL.FTZ R5, R7.reuse, R45 ;  /* 0x0000002d07057220 */ /* 0x040fe20000410000 */
[----:B------:R-:W-:Y:S01]  /*8e00*/  FMUL.FTZ R3, R6, R37 ;  /* 0x0000002506037220 */ /* 0x000fe20000410000 */
[-C--:B------:R-:W-:Y:S01]  /*8e10*/  FMUL.FTZ R4, R7, R38.reuse ;  /* 0x0000002607047220 */ /* 0x080fe20000410000 */
[----:B------:R-:W-:Y:S01]  /*8e20*/  FFMA.FTZ R15, R12, R43, R15 ;  /* 0x0000002b0c0f7223 */ /* 0x000fe2000001000f */
        /* <DEDUP_REMOVED lines=14> */
.L_x_4438:
[----:B------:R-:W-:Y:S05]  /*8f10*/  BSYNC B1 ;  /* 0x0000000000017941 */ /* 0x000fea0003800000 */
.L_x_4437:
[----:B------:R-:W-:Y:S01]  /*8f20*/  PRMT R20, R55, 0x5410, R56 ;  /* 0x0000541037147816 */ /* 0x000fe20000000038 */
[----:B------:R-:W-:Y:S06]  /*8f30*/  @P0 BRA `(.L_x_4424) ;  /* 0x00000004009c0947 */ /* 0x000fec0003800000 */
[----:B01----:R-:W2:Y:S01]  /*8f40*/  LDL R4, [R1+0x3c] ;  /* 0x00003c0001047983 */ /* 0x003ea20000100800 */
[----:B------:R-:W-:-:S03]  /*8f50*/  VIADD R5, R18, 0x40 ;  /* 0x0000004012057836 */ /* 0x000fc60000000000 */
[----:B------:R-:W3:Y:S01]  /*8f60*/  LDL R42, [R1+0x70] ;  /* 0x00007000012a7983 */ /* 0x000ee20000100800 */
[----:B------:R-:W-:Y:S02]  /*8f70*/  IMAD.SHL.U32 R5, R5, 0x40, RZ ;  /* 0x0000004005057824 */ /* 0x000fe400078e00ff */
[----:B------:R-:W-:-:S03]  /*8f80*/  IMAD.IADD R0, R40, 0x1, R9 ;  /* 0x0000000128007824 */ /* 0x000fc600078e0209 */
[----:B------:R-:W-:-:S04]  /*8f90*/  LOP3.LUT R5, R5, 0x1c0, RZ, 0xc0, !PT ;  /* 0x000001c005057812 */ /* 0x000fc800078ec0ff */
[----:B------:R-:W-:Y:S02]  /*8fa0*/  SHF.R.U32.HI R3, RZ, 0x3, R5 ;  /* 0x00000003ff037819 */ /* 0x000fe40000011605 */
[----:B------:R-:W-:-:S04]  /*8fb0*/  LOP3.LUT R0, R5, 0x38, R0, 0xf8, !PT ;  /* 0x0000003805007812 */ /* 0x000fc800078ef800 */
[----:B------:R-:W-:Y:S02]  /*8fc0*/  LOP3.LUT R0, R0, R3, RZ, 0x3c, !PT ;  /* 0x0000000300007212 */ /* 0x000fe400078e3cff */
[----:B------:R-:W-:Y:S02]  /*8fd0*/  SHF.R.U32.HI R9, RZ, 0x10, R27 ;  /* 0x00000010ff097819 */ /* 0x000fe4000001161b */
[----:B------:R-:W-:Y:S02]  /*8fe0*/  SHF.R.U64 R3, R28, 0x10, R29 ;  /* 0x000000101c037819 */ /* 0x000fe4000000121d */
[----:B------:R-:W-:Y:S02]  /*8ff0*/  SHF.R.U64 R11, R24, 0x10, R25 ;  /* 0x00000010180b7819 */ /* 0x000fe40000001219 */
[----:B------:R-:W-:Y:S02]  /*9000*/  SHF.R.U64 R10, R26, 0x10, R27 ;  /* 0x000000101a0a7819 */ /* 0x000fe4000000121b */
[----:B------:R-:W-:-:S02]  /*9010*/  SHF.R.U64 R35, R30, 0x10, R31 ;  /* 0x000000101e237819 */ /* 0x000fc4000000121f */
[----:B------:R-:W-:Y:S02]  /*9020*/  SHF.R.U32.HI R36, RZ, 0x10, R31 ;  /* 0x00000010ff247819 */ /* 0x000fe4000001161f */
[----:B------:R-:W-:Y:S02]  /*9030*/  SHF.R.U32.HI R33, RZ, 0x10, R29 ;  /* 0x00000010ff217819 */ /* 0x000fe4000001161d */
[----:B------:R-:W-:Y:S02]  /*9040*/  PRMT R30, R54, 0x5410, R9 ;  /* 0x00005410361e7816 */ /* 0x000fe40000000009 */
[----:B------:R-:W-:Y:S02]  /*9050*/  PRMT R31, R51, 0x5410, R3 ;  /* 0x00005410331f7816 */ /* 0x000fe40000000003 */
[----:B------:R-:W-:Y:S02]  /*9060*/  PRMT R26, R53, 0x5410, R11 ;  /* 0x00005410351a7816 */ /* 0x000fe4000000000b */
[----:B------:R-:W-:-:S02]  /*9070*/  PRMT R29, R52, 0x5432, R10 ;  /* 0x00005432341d7816 */ /* 0x000fc4000000000a */
[C---:B------:R-:W-:Y:S02]  /*9080*/  PRMT R35, R20.reuse, 0x5410, R35 ;  /* 0x0000541014237816 */ /* 0x040fe40000000023 */
[----:B------:R-:W-:Y:S01]  /*9090*/  PRMT R36, R20, 0x5432, R36 ;  /* 0x0000543214247816 */ /* 0x000fe20000000024 */
[----:B------:R-:W-:Y:S01]  /*90a0*/  IMAD.U32 R32, R31, 0x10000, RZ ;  /* 0x000100001f207824 */ /* 0x000fe200078e00ff */
[----:B------:R-:W-:Y:S02]  /*90b0*/  SHF.R.U32.HI R24, RZ, 0x10, R25 ;  /* 0x00000010ff187819 */ /* 0x000fe40000011619 */
[----:B------:R-:W-:Y:S01]  /*90c0*/  PRMT R33, R52, 0x5410, R33 ;  /* 0x0000541034217816 */ /* 0x000fe20000000021 */
[----:B------:R-:W-:Y:S01]  /*90d0*/  IMAD.U32 R28, R26, 0x10000, RZ ;  /* 0x000100001a1c7824 */ /* 0x000fe200078e00ff */
[----:B------:R-:W-:-:S03]  /*90e0*/  PRMT R27, R51, 0x5432, R24 ;  /* 0x00005432331b7816 */ /* 0x000fc60000000018 */
[----:B------:R-:W-:Y:S01]  /*90f0*/  IMAD.U32 R34, R33, 0x10000, RZ ;  /* 0x0001000021227824 */ /* 0x000fe200078e00ff */
[----:B------:R-:W-:Y:S02]  /*9100*/  LOP3.LUT R31, R31, 0xffff0000, RZ, 0xc0, !PT ;  /* 0xffff00001f1f7812 */ /* 0x000fe400078ec0ff */
[----:B------:R-:W-:Y:S02]  /*9110*/  LOP3.LUT R26, R26, 0xffff0000, RZ, 0xc0, !PT ;  /* 0xffff00001a1a7812 */ /* 0x000fe400078ec0ff */
[----:B------:R-:W-:Y:S01]  /*9120*/  LOP3.LUT R33, R33, 0xffff0000, RZ, 0xc0, !PT ;  /* 0xffff000021217812 */ /* 0x000fe200078ec0ff */
[----:B--2---:R-:W-:-:S04]  /*9130*/  IMAD.IADD R0, R4, 0x1, R0 ;  /* 0x0000000104007824 */ /* 0x004fc800078e0200 */
[----:B------:R-:W-:Y:S01]  /*9140*/  IMAD R0, R0, 0x2, R17 ;  /* 0x0000000200007824 */ /* 0x000fe200078e0211 */
[----:B---3--:R-:W0:Y:S04]  /*9150*/  LDS.128 R12, [R42+0x18400] ;  /* 0x018400002a0c7984 */ /* 0x008e280000000c00 */
[----:B------:R-:W1:Y:S01]  /*9160*/  LDS.128 R4, [R0+0x18400] ;  /* 0x0184000000047984 */ /* 0x000e620000000c00 */
[C---:B0-----:R-:W-:Y:S01]  /*9170*/  SHF.L.U32 R3, R12.reuse, 0x10, RZ ;  /* 0x000000100c037819 */ /* 0x041fe200000006ff */
[C---:B------:R-:W-:Y:S01]  /*9180*/  IMAD.U32 R10, R13.reuse, 0x10000, RZ ;  /* 0x000100000d0a7824 */ /* 0x040fe200078e00ff */
[----:B------:R-:W-:Y:S01]  /*9190*/  LOP3.LUT R9, R12, 0xffff0000, RZ, 0xc0, !PT ;  /* 0xffff00000c097812 */ /* 0x000fe200078ec0ff */
[C---:B------:R-:W-:Y:S01]  /*91a0*/  IMAD.U32 R11, R14.reuse, 0x10000, RZ ;  /* 0x000100000e0b7824 */ /* 0x040fe200078e00ff */
[----:B------:R-:W-:Y:S01]  /*91b0*/  LOP3.LUT R12, R13, 0xffff0000, RZ, 0xc0, !PT ;  /* 0xffff00000d0c7812 */ /* 0x000fe200078ec0ff */
[----:B------:R-:W-:Y:S01]  /*91c0*/  IMAD.U32 R20, R15, 0x10000, RZ ;  /* 0x000100000f147824 */ /* 0x000fe200078e00ff */
[----:B------:R-:W-:-:S02]  /*91d0*/  LOP3.LUT R13, R14, 0xffff0000, RZ, 0xc0, !PT ;  /* 0xffff00000e0d7812 */ /* 0x000fc400078ec0ff */
[----:B------:R-:W-:Y:S01]  /*91e0*/  LOP3.LUT R14, R15, 0xffff0000, RZ, 0xc0, !PT ;  /* 0xffff00000f0e7812 */ /* 0x000fe200078ec0ff */
[----:B-1----:R-:W-:Y:S02]  /*91f0*/  IMAD.U32 R15, R4, 0x10000, RZ ;  /* 0x00010000040f7824 */ /* 0x002fe400078e00ff */
[----:B------:R-:W-:Y:S02]  /*9200*/  IMAD.U32 R21, R5, 0x10000, RZ ;  /* 0x0001000005157824 */ /* 0x000fe400078e00ff */
[C---:B------:R-:W-:Y:S01]  /*9210*/  FMUL.FTZ R38, R15.reuse, R32 ;  /* 0x000000200f267220 */ /* 0x040fe20000410000 */
[----:B------:R-:W-:Y:S01]  /*9220*/  FMUL.FTZ R40, R15, R28 ;  /* 0x0000001c0f287220 */ /* 0x000fe20000410000 */
[----:B------:R-:W-:Y:S02]  /*9230*/  IMAD.U32 R15, R27, 0x10000, RZ ;  /* 0x000100001b0f7824 */ /* 0x000fe400078e00ff */
[----:B------:R-:W-:Y:S01]  /*9240*/  FMUL.FTZ R37, R21, R34 ;  /* 0x0000002215257220 */ /* 0x000fe20000410000 */
[----:B------:R-:W-:Y:S01]  /*9250*/  FFMA.FTZ R38, R3, R28, -R38 ;  /* 0x0000001c03267223 */ /* 0x000fe20000010826 */
[----:B------:R-:W-:-:S02]  /*9260*/  IMAD.U32 R25, R7, 0x10000, RZ ;  /* 0x0001000007197824 */ /* 0x000fc400078e00ff */
[----:B------:R-:W-:Y:S01]  /*9270*/  FFMA.FTZ R40, R3, R32, R40 ;  /* 0x0000002003287223 */ /* 0x000fe20000010028 */
[----:B------:R-:W-:Y:S02]  /*9280*/  IMAD.U32 R28, R36, 0x10000, RZ ;  /* 0x00010000241c7824 */ /* 0x000fe400078e00ff */
[----:B------:R-:W-:Y:S02]  /*9290*/  IMAD.U32 R3, R30, 0x10000, RZ ;  /* 0x000100001e037824 */ /* 0x000fe400078e00ff */
[-C--:B------:R-:W-:Y:S01]  /*92a0*/  FMUL.FTZ R21, R21, R15.reuse ;  /* 0x0000000f15157220 */ /* 0x080fe20000410000 */
[----:B------:R-:W-:Y:S01]  /*92b0*/  FFMA.FTZ R37, R10, R15, -R37 ;  /* 0x0000000f0a257223 */ /* 0x000fe20000010825 */
[----:B------:R-:W-:Y:S01]  /*92c0*/  LOP3.LUT R4, R4, 0xffff0000, RZ, 0xc0, !PT ;  /* 0xffff000004047812 */ /* 0x000fe200078ec0ff */
[C---:B------:R-:W-:Y:S01]  /*92d0*/  FMUL.FTZ R15, R25.reuse, R28 ;  /* 0x0000001c190f7220 */ /* 0x040fe20000410000 */
[----:B------:R-:W-:Y:S01]  /*92e0*/  FMUL.FTZ R25, R25, R3 ;  /* 0x0000000319197220 */ /* 0x000fe20000410000 */
[----:B------:R-:W-:-:S02]  /*92f0*/  FFMA.FTZ R21, R10, R34, R21 ;  /* 0x000000220a157223 */ /* 0x000fc40000010015 */
[C---:B------:R-:W-:Y:S01]  /*9300*/  FFMA.FTZ R32, R20.reuse, R3, -R15 ;  /* 0x0000000314207223 */ /* 0x040fe2000001080f */
[----:B------:R-:W-:Y:S01]  /*9310*/  FFMA.FTZ R28, R20, R28, R25 ;  /* 0x0000001c141c7223 */ /* 0x000fe20000010019 */
[CC--:B------:R-:W-:Y:S01]  /*9320*/  FMUL.FTZ R10, R4.reuse, R31.reuse ;  /* 0x0000001f040a7220 */ /* 0x0c0fe20000410000 */
[-C--:B------:R-:W-:Y:S01]  /*9330*/  FMUL.FTZ R20, R4, R26.reuse ;  /* 0x0000001a04147220 */ /* 0x080fe20000410000 */
[----:B------:R-:W-:Y:S02]  /*9340*/  IMAD.U32 R24, R6, 0x10000, RZ ;  /* 0x0001000006187824 */ /* 0x000fe400078e00ff */
[----:B------:R-:W-:Y:S02]  /*9350*/  IMAD.U32 R4, R35, 0x10000, RZ ;  /* 0x0001000023047824 */ /* 0x000fe400078e00ff */
[----:B------:R-:W-:Y:S01]  /*9360*/  FFMA.FTZ R15, R9, R26, -R10 ;  /* 0x0000001a090f7223 */ /* 0x000fe2000001080a */
[----:B------:R-:W-:Y:S02]  /*9370*/  IMAD.U32 R3, R29, 0x10000, RZ ;  /* 0x000100001d037824 */ /* 0x000fe400078e00ff */
[----:B------:R-:W-:Y:S01]  /*9380*/  FFMA.FTZ R9, R9, R31, R20 ;  /* 0x0000001f09097223 */ /* 0x000fe20000010014 */
[C---:B------:R-:W-:Y:S01]  /*9390*/  FMUL.FTZ R20, R24.reuse, R4 ;  /* 0x0000000418147220 */ /* 0x040fe20000410000 */
[----:B------:R-:W-:Y:S01]  /*93a0*/  LOP3.LUT R5, R5, 0xffff0000, RZ, 0xc0, !PT ;  /* 0xffff000005057812 */ /* 0x000fe200078ec0ff */
[----:B------:R-:W-:Y:S01]  /*93b0*/  FMUL.FTZ R24, R24, R3 ;  /* 0x0000000318187220 */ /* 0x000fe20000410000 */
[----:B------:R-:W-:-:S02]  /*93c0*/  LOP3.LUT R6, R6, 0xffff0000, RZ, 0xc0, !PT ;  /* 0xffff000006067812 */ /* 0x000fc400078ec0ff */
[----:B------:R-:W-:Y:S02]  /*93d0*/  LOP3.LUT R7, R7, 0xffff0000, RZ, 0xc0, !PT ;  /* 0xffff000007077812 */ /* 0x000fe400078ec0ff */
[----:B------:R-:W-:Y:S02]  /*93e0*/  LOP3.LUT R35, R35, 0xffff0000, RZ, 0xc0, !PT ;  /* 0xffff000023237812 */ /* 0x000fe400078ec0ff */
[----:B------:R-:W-:Y:S02]  /*93f0*/  LOP3.LUT R36, R36, 0xffff0000, RZ, 0xc0, !PT ;  /* 0xffff000024247812 */ /* 0x000fe400078ec0ff */
[----:B------:R-:W-:Y:S02]  /*9400*/  LOP3.LUT R27, R27, 0xffff0000, RZ, 0xc0, !PT ;  /* 0xffff00001b1b7812 */ /* 0x000fe400078ec0ff */
[----:B------:R-:W-:Y:S02]  /*9410*/  LOP3.LUT R29, R29, 0xffff0000, RZ, 0xc0, !PT ;  /* 0xffff00001d1d7812 */ /* 0x000fe400078ec0ff */
[----:B------:R-:W-:Y:S01]  /*9420*/  LOP3.LUT R30, R30, 0xffff0000, RZ, 0xc0, !PT ;  /* 0xffff00001e1e7812 */ /* 0x000fe200078ec0ff */
[C---:B------:R-:W-:Y:S01]  /*9430*/  FFMA.FTZ R20, R11.reuse, R3, -R20 ;  /* 0x000000030b147223 */ /* 0x040fe20000010814 */
[----:B------:R-:W-:Y:S01]  /*9440*/  FFMA.FTZ R24, R11, R4, R24 ;  /* 0x000000040b187223 */ /* 0x000fe20000010018 */
[----:B------:R-:W-:Y:S01]  /*9450*/  FMUL.FTZ R25, R5, R33 ;  /* 0x0000002105197220 */ /* 0x000fe20000410000 */
[C---:B------:R-:W-:Y:S01]  /*9460*/  FMUL.FTZ R4, R6.reuse, R35 ;  /* 0x0000002306047220 */ /* 0x040fe20000410000 */
[----:B------:R-:W-:Y:S01]  /*9470*/  FMUL.FTZ R3, R7, R36 ;  /* 0x0000002407037220 */ /* 0x000fe20000410000 */
[----:B------:R-:W-:Y:S01]  /*9480*/  FMUL.FTZ R26, R5, R27 ;  /* 0x0000001b051a7220 */ /* 0x000fe20000410000 */
[----:B------:R-:W-:Y:S01]  /*9490*/  FMUL.FTZ R6, R6, R29 ;  /* 0x0000001d06067220 */ /* 0x000fe20000410000 */
[-C--:B------:R-:W-:Y:S01]  /*94a0*/  FMUL.FTZ R7, R7, R30.reuse ;  /* 0x0000001e07077220 */ /* 0x080fe20000410000 */
[----:B------:R-:W-:Y:S01]  /*94b0*/  FFMA.FTZ R10, R12, R27, -R25 ;  /* 0x0000001b0c0a7223 */ /* 0x000fe20000010819 */
[C---:B------:R-:W-:Y:S01]  /*94c0*/  FFMA.FTZ R29, R13.reuse, R29, -R4 ;  /* 0x0000001d0d1d7223 */ /* 0x040fe20000010804 */
[----:B------:R-:W-:Y:S01]  /*94d0*/  FFMA.FTZ R3, R14, R30, -R3 ;  /* 0x0000001e0e037223 */ /* 0x000fe20000010803 */
        /* <DEDUP_REMOVED lines=13> */
.L_x_4424:
[----:B------:R-:W-:Y:S05]  /*95b0*/  BSYNC B0 ;  /* 0x0000000000007941 */ /* 0x000fea0003800000 */
.L_x_4404:
        /* <DEDUP_REMOVED lines=8> */
.L_x_4401:
[----:B-1234-:R-:W1:Y:S01]  /*9640*/  S2R R0, SR_TID.X ;  /* 0x0000000000007919 */ /* 0x01ee620000002100 */
[----:B------:R-:W-:Y:S01]  /*9650*/  ISETP.NE.AND P0, PT, R232, 0x3, PT ;  /* 0x00000003e800780c */ /* 0x000fe20003f05270 */
[----:B------:R-:W-:Y:S05]  /*9660*/  WARPSYNC.ALL ;  /* 0x0000000000007948 */ /* 0x000fea0003800000 */
[----:B-1----:R-:W-:-:S05]  /*9670*/  SHF.R.U32.HI R0, RZ, 0x7, R0 ;  /* 0x00000007ff007819 */ /* 0x002fca0000011600 */
[----:B------:R-:W-:-:S05]  /*9680*/  VIADD R0, R0, 0x8 ;  /* 0x0000000800007836 */ /* 0x000fca0000000000 */
[----:B------:R1:W-:Y:S06]  /*9690*/  BAR.SYNC.DEFER_BLOCKING R0, 0x100 ;  /* 0x000400000000751d */ /* 0x0003ec0000010000 */
[----:B------:R-:W-:Y:S05]  /*96a0*/  @!P0 BRA `(.L_x_4439) ;  /* 0x0000000000048947 */ /* 0x000fea0003800000 */
[----:B------:R-:W-:Y:S01]  /*96b0*/  BPT.TRAP 0x1 ;  /* 0x000000040000795c */ /* 0x000fe20000300000 */
.L_x_4439:
[----:B------:R-:W-:Y:S01]  /*96c0*/  IMAD R179, R2, 0x8, R17 ;  /* 0x0000000802b37824 */ /* 0x000fe200078e0211 */
[----:B0-----:R-:W-:-:S04]  /*96d0*/  SHF.L.U32 R6, R19, 0x1f, RZ ;  /* 0x0000001f13067819 */ /* 0x001fc800000006ff */
[----:B------:R0:W2:Y:S01]  /*96e0*/  SYNCS.PHASECHK.TRANS64.TRYWAIT P1, [R179+URZ+0x32430], R6 ;  /* 0x03243006b30075a7 */ /* 0x0000a2000802017f */
[----:B------:R-:W-:Y:S05]  /*96f0*/  @!P0 BRA `(.L_x_4440) ;  /* 0x0000000000048947 */ /* 0x000fea0003800000 */
[----:B------:R-:W-:Y:S01]  /*9700*/  BPT.TRAP 0x1 ;  /* 0x000000040000795c */ /* 0x000fe20000300000 */
.L_x_4440:
[----:B------:R-:W-:-:S05]  /*9710*/  VIADD R3, R17, 0x1c400 ;  /* 0x0001c40011037836 */ /* 0x000fca0000000000 */
[----:B------:R-:W-:-:S04]  /*9720*/  SHF.R.U32.HI R3, RZ, 0x4, R3 ;  /* 0x00000004ff037819 */ /* 0x000fc80000011603 */
[----:B------:R-:W-:-:S04]  /*9730*/  LOP3.LUT R3, R3, 0x3fff, RZ, 0xc0, !PT ;  /* 0x00003fff03037812 */ /* 0x000fc800078ec0ff */
[----:B------:R-:W-:-:S05]  /*9740*/  LOP3.LUT R3, R3, 0x10000, RZ, 0xfc, !PT ;  /* 0x0001000003037812 */ /* 0x000fca00078efcff */
[----:B------:R3:W-:Y:S01]  /*9750*/  STL [R1+0x2c], R3 ;  /* 0x00002c0301007387 */ /* 0x0007e20000100800 */
[----:B--2---:R-:W-:Y:S05]  /*9760*/  @P1 BRA `(.L_x_4441) ;  /* 0x0000000000081947 */ /* 0x004fea0003800000 */
[----:B------:R-:W2:Y:S02]  /*9770*/  SYNCS.PHASECHK.TRANS64.TRYWAIT P1, [R179+URZ+0x32430], R6 ;  /* 0x03243006b30075a7 */ /* 0x000ea4000802017f */
[----:B--2---:R-:W-:Y:S05]  /*9780*/  @!P1 BRA `(.L_x_4442) ;  /* 0x0000013000789947 */ /* 0x004fea0003800000 */
.L_x_4441:
[----:B---3--:R-:W3:Y:S01]  /*9790*/  LDL R3, [R1+0x2c] ;  /* 0x00002c0001037983 */ /* 0x008ee20000100800 */
[----:B------:R-:W-:Y:S01]  /*97a0*/  IMAD.MOV.U32 R5, RZ, RZ, 0x40000040 ;  /* 0x40000040ff057424 */ /* 0x000fe200078e00ff */
[----:B------:R-:W-:Y:S05]  /*97b0*/  WARPSYNC.ALL ;  /* 0x0000000000007948 */ /* 0x000fea0003800000 */
[C---:B------:R-:W-:Y:S01]  /*97c0*/  R2UR UR4, R218.reuse ;  /* 0x00000000da0472ca */ /* 0x040fe200000e0000 */
[----:B-----5:R-:W-:Y:S01]  /*97d0*/  WARPGROUP.ARRIVE ;  /* 0x00000000000079c5 */ /* 0x020fe20000000000 */
[----:B------:R-:W-:Y:S01]  /*97e0*/  R2UR UR5, R219 ;  /* 0x00000000db0572ca */ /* 0x000fe200000e0000 */
[----:B------:R-:W-:Y:S01]  /*97f0*/  VIADD R12, R218, 0x2 ;  /* 0x00000002da0c7836 */ /* 0x000fe20000000000 */
[----:B------:R-:W-:Y:S01]  /*9800*/  R2UR UR7, R5 ;  /* 0x00000000050772ca */ /* 0x000fe200000e0000 */
[----:B------:R-:W-:Y:S01]  /*9810*/  IMAD.MOV.U32 R13, RZ, RZ, 0x40000040 ;  /* 0x40000040ff0d7424 */ /* 0x000fe200078e00ff */
[----:B------:R-:W-:Y:S01]  /*9820*/  SHF.L.U32 R8, R8, 0x1f, RZ ;  /* 0x0000001f08087819 */ /* 0x000fe200000006ff */
[----:B------:R-:W-:Y:S01]  /*9830*/  IMAD.MOV.U32 R11, RZ, RZ, 0x40000040 ;  /* 0x40000040ff0b7424 */ /* 0x000fe200078e00ff */
[----:B------:R-:W-:Y:S01]  /*9840*/  BSSY B0, `(.L_x_4443) ;  /* 0x0000026000007945 */ /* 0x000fe20003800000 */
[----:B------:R-:W-:Y:S01]  /*9850*/  VIADD R230, R218, 0x4 ;  /* 0x00000004dae67836 */ /* 0x000fe20000000000 */
[----:B------:R4:W-:Y:S01]  /*9860*/  STL.64 [R1+0x8], R12 ;  /* 0x0000080c01007387 */ /* 0x0009e20000100a00 */
[----:B------:R-:W-:-:S02]  /*9870*/  IMAD.MOV.U32 R231, RZ, RZ, 0x40000040 ;  /* 0x40000040ffe77424 */ /* 0x000fc400078e00ff */
[----:B------:R-:W-:Y:S02]  /*9880*/  VIADD R228, R218, 0x6 ;  /* 0x00000006dae47836 */ /* 0x000fe40000000000 */
[----:B------:R-:W-:Y:S02]  /*9890*/  IMAD.MOV.U32 R229, RZ, RZ, 0x40000040 ;  /* 0x40000040ffe57424 */ /* 0x000fe400078e00ff */
[----:B------:R-:W-:Y:S02]  /*98a0*/  IMAD.MOV.U32 R5, RZ, RZ, 0x40000040 ;  /* 0x40000040ff057424 */ /* 0x000fe400078e00ff */
[----:B---3--:R-:W-:-:S04]  /*98b0*/  IMAD R4, R2, 0x300, R3 ;  /* 0x0000030002047824 */ /* 0x008fc800078e0203 */
[C---:B------:R-:W-:Y:S01]  /*98c0*/  VIADD R10, R4.reuse, 0x2 ;  /* 0x00000002040a7836 */ /* 0x040fe20000000000 */
[----:B------:R-:W-:-:S13]  /*98d0*/  R2UR UR6, R4 ;  /* 0x00000000040672ca */ /* 0x000fda00000e0000 */
        /* <DEDUP_REMOVED lines=26> */
[----:B------:R-:W3:Y:S02]  /*9a80*/  SYNCS.PHASECHK.TRANS64.TRYWAIT P1, [R17+URZ+0x32410], R8 ;  /* 0x03241008110075a7 */ /* 0x000ee4000802017f */
[----:B---34-:R-:W-:Y:S05]  /*9a90*/  @!P1 BRA `(.L_x_4444) ;  /* 0x0000012c00c89947 */ /* 0x018fea0003800000 */
.L_x_4650:
[----:B------:R-:W-:Y:S05]  /*9aa0*/  BSYNC B0 ;  /* 0x0000000000007941 */ /* 0x000fea0003800000 */
.L_x_4443:
[----:B------:R-:W-:Y:S05]  /*9ab0*/  @!P0 BRA `(.L_x_4445) ;  /* 0x0000000000048947 */ /* 0x000fea0003800000 */
[----:B------:R-:W-:Y:S01]  /*9ac0*/  BPT.TRAP 0x1 ;  /* 0x000000040000795c */ /* 0x000fe20000300000 */
.L_x_4445:
[----:B------:R4:W0:Y:S01]  /*9ad0*/  SYNCS.PHASECHK.TRANS64.TRYWAIT P2, [R179+URZ+0x32450], R6 ;  /* 0x03245006b30075a7 */ /* 0x000822000804017f */
[----:B------:R-:W-:Y:S05]  /*9ae0*/  @!P0 BRA `(.L_x_4446) ;  /* 0x0000000000048947 */ /* 0x000fea0003800000 */
[----:B------:R-:W-:Y:S01]  /*9af0*/  BPT.TRAP 0x1 ;  /* 0x000000040000795c */ /* 0x000fe20000300000 */
.L_x_4446:
[----:B------:R-:W5:Y:S01]  /*9b00*/  S2R R3, SR_TID.X ;  /* 0x0000000000037919 */ /* 0x000f620000002100 */
[----:B------:R-:W-:Y:S01]  /*9b10*/  BSSY B0, `(.L_x_4447) ;  /* 0x0000006000007945 */ /* 0x000fe20003800000 */
[----:B-----5:R-:W-:-:S04]  /*9b20*/  LOP3.LUT R3, R3, 0x7f, RZ, 0xc0, !PT ;  /* 0x0000007f03037812 */ /* 0x020fc800078ec0ff */
[----:B------:R-:W-:Y:S01]  /*9b30*/  ISETP.NE.AND P1, PT, R3, RZ, PT ;  /* 0x000000ff0300720c */ /* 0x000fe20003f25270 */
[----:B0-----:R-:W-:-:S12]  /*9b40*/  @P2 BRA `(.L_x_4448) ;  /* 0x0000000000082947 */ /* 0x001fd80003800000 */
[----:B------:R-:W0:Y:S02]  /*9b50*/  SYNCS.PHASECHK.TRANS64.TRYWAIT P2, [R179+URZ+0x32450], R6 ;  /* 0x03245006b30075a7 */ /* 0x000e24000804017f */
[----:B0-----:R-:W-:Y:S05]  /*9b60*/  @!P2 BRA `(.L_x_4449) ;  /* 0x0000012c00a8a947 */ /* 0x001fea0003800000 */
.L_x_4448:
[----:B------:R-:W-:Y:S05]  /*9b70*/  BSYNC B0 ;  /* 0x0000000000007941 */ /* 0x000fea0003800000 */
.L_x_4447:
[----:B------:R-:W-:Y:S05]  /*9b80*/  WARPSYNC.ALL ;  /* 0x0000000000007948 */ /* 0x000fea0003800000 */
[----:B------:R-:W-:Y:S01]  /*9b90*/  VIADD R3, R17, 0x400 ;  /* 0x0000040011037836 */ /* 0x000fe20000000000 */
[----:B------:R-:W-:Y:S01]  /*9ba0*/  LOP3.LUT R4, R23, 0x10000, RZ, 0xfc, !PT ;  /* 0x0001000017047812 */ /* 0x000fe200078efcff */
[----:B------:R-:W-:Y:S01]  /*9bb0*/  IMAD.MOV.U32 R5, RZ, RZ, 0x40000040 ;  /* 0x40000040ff057424 */ /* 0x000fe200078e00ff */
[----:B------:R-:W-:Y:S01]  /*9bc0*/  MOV R73, 0x40000040 ;  /* 0x4000004000497802 */ /* 0x000fe20000000f00 */
[----:B------:R-:W-:Y:S01]  /*9bd0*/  WARPGROUP.ARRIVE ;  /* 0x00000000000079c5 */ /* 0x000fe20000000000 */
[----:B------:R-:W-:Y:S01]  /*9be0*/  SHF.R.U32.HI R3, RZ, 0x4, R3 ;  /* 0x00000004ff037819 */ /* 0x000fe20000011603 */
[----:B------:R-:W-:-:S02]  /*9bf0*/  IMAD.MOV.U32 R227, RZ, RZ, 0x40000040 ;  /* 0x40000040ffe37424 */ /* 0x000fc400078e00ff */
[----:B------:R-:W-:Y:S01]  /*9c00*/  IMAD.MOV.U32 R7, RZ, RZ, 0x40000040 ;  /* 0x40000040ff077424 */ /* 0x000fe200078e00ff */
[----:B------:R-:W-:Y:S01]  /*9c10*/  LOP3.LUT R3, R3, 0x3fff, RZ, 0xc0, !PT ;  /* 0x00003fff03037812 */ /* 0x000fe200078ec0ff */
[----:B------:R-:W-:Y:S02]  /*9c20*/  IMAD.MOV.U32 R217, RZ, RZ, 0x40000040 ;  /* 0x40000040ffd97424 */ /* 0x000fe400078e00ff */
[----:B------:R-:W-:Y:S01]  /*9c30*/  IMAD.MOV.U32 R215, RZ, RZ, 0x40000040 ;  /* 0x40000040ffd77424 */ /* 0x000fe200078e00ff */
[----:B--2-4-:R-:W-:Y:S01]  /*9c40*/  LOP3.LUT R6, R3, 0x10000, RZ, 0xfc, !PT ;  /* 0x0001000003067812 */ /* 0x014fe200078efcff */
[----:B------:R-:W-:Y:S02]  /*9c50*/  IMAD.MOV.U32 R213, RZ, RZ, 0x40000040 ;  /* 0x40000040ffd57424 */ /* 0x000fe400078e00ff */
[----:B------:R-:W-:Y:S02]  /*9c60*/  IMAD.MOV.U32 R209, RZ, RZ, 0x40000040 ;  /* 0x40000040ffd17424 */ /* 0x000fe400078e00ff */
[----:B------:R-:W-:Y:S01]  /*9c70*/  IMAD.MOV.U32 R207, RZ, RZ, 0x40000040 ;  /* 0x40000040ffcf7424 */ /* 0x000fe200078e00ff */
[----:B------:R-:W-:Y:S01]  /*9c80*/  R2UR UR4, R4 ;  /* 0x00000000040472ca */ /* 0x000fe200000e0000 */
[----:B------:R-:W-:Y:S01]  /*9c90*/  IMAD R72, R2, 0xc00, R6 ;  /* 0x00000c0002487824 */ /* 0x000fe200078e0206 */
[----:B------:R-:W-:Y:S01]  /*9ca0*/  R2UR UR5, R5 ;  /* 0x00000000050572ca */ /* 0x000fe200000e0000 */
[----:B------:R0:W-:Y:S01]  /*9cb0*/  STL [R1+0x30], R6 ;  /* 0x0000300601007387 */ /* 0x0001e20000100800 */
[----:B------:R-:W-:Y:S01]  /*9cc0*/  R2UR UR7, R73 ;  /* 0x00000000490772ca */ /* 0x000fe200000e0000 */
[----:B------:R-:W-:Y:S01]  /*9cd0*/  IMAD.MOV.U32 R205, RZ, RZ, 0x40000040 ;  /* 0x40000040ffcd7424 */ /* 0x000fe200078e00ff */
[----:B------:R-:W-:Y:S01]  /*9ce0*/  R2UR UR6, R72 ;  /* 0x00000000480672ca */ /* 0x000fe200000e0000 */
[C---:B------:R-:W-:Y:S01]  /*9cf0*/  VIADD R226, R4.reuse, 0x2 ;  /* 0x0000000204e27836 */ /* 0x040fe20000000000 */
[----:B------:R-:W2:Y:S01]  /*9d00*/  LDL R181, [R1+0x34] ;  /* 0x0000340001b57983 */ /* 0x000ea20000100800 */
[C---:B------:R-:W-:Y:S01]  /*9d10*/  VIADD R216, R4.reuse, 0x4 ;  /* 0x0000000404d87836 */ /* 0x040fe20000000000 */
[----:B------:R-:W-:Y:S01]  /*9d20*/  ULDC UR40, c[0x0][0xad0] ;  /* 0x0002b40000287ab9 */ /* 0x000fe20000000800 */
[----:B------:R-:W-:Y:S01]  /*9d30*/  VIADD R214, R4, 0x6 ;  /* 0x0000000604d67836 */ /* 0x000fe20000000000 */
[----:B------:R-:W4:Y:S01]  /*9d40*/  LDL R182, [R1+0x20] ;  /* 0x0000200001b67983 */ /* 0x000f220000100800 */
[----:B0-----:R-:W-:Y:S01]  /*9d50*/  VIADD R6, R72, 0x2 ;  /* 0x0000000248067836 */ /* 0x001fe20000000000 */
[----:B------:R-:W-:Y:S01]  /*9d60*/  ULDC UR41, c[0x0][0xad0] ;  /* 0x0002b40000297ab9 */ /* 0x000fe20000000800 */
[----:B------:R-:W-:Y:S01]  /*9d70*/  VIADD R212, R4, 0x400 ;  /* 0x0000040004d47836 */ /* 0x000fe20000000000 */
[----:B------:R-:W5:Y:S03]  /*9d80*/  LDL R80, [R1+0x48] ;  /* 0x0000480001507983 */ /* 0x000f660000100800 */
[----:B------:R-:W-:Y:S01]  /*9d90*/  HGMMA.64x96x16.F32.BF16 R24, gdesc[UR4], R24, gsb0 ;  /* 0x01600000041879f0 */ /* 0x000fe20008001818 */
[----:B------:R-:W-:Y:S01]  /*9da0*/  R2UR UR4, R226 ;  /* 0x00000000e20472ca */ /* 0x000fe200000e0000 */
[C---:B------:R-:W-:Y:S01]  /*9db0*/  VIADD R208, R4.reuse, 0x402 ;  /* 0x0000040204d07836 */ /* 0x040fe20000000000 */
[----:B------:R-:W-:Y:S01]  /*9dc0*/  R2UR UR5, R227 ;  /* 0x00000000e30572ca */ /* 0x000fe200000e0000 */
[----:B------:R-:W-:Y:S01]  /*9dd0*/  VIADD R206, R4, 0x404 ;  /* 0x0000040404ce7836 */ /* 0x000fe20000000000 */
[----:B------:R-:W-:Y:S01]  /*9de0*/  R2UR UR6, R6 ;  /* 0x00000000060672ca */ /* 0x000fe200000e0000 */
[----:B------:R-:W-:Y:S01]  /*9df0*/  VIADD R204, R4, 0x406 ;  /* 0x0000040604cc7836 */ /* 0x000fe20000000000 */
[----:B------:R-:W-:Y:S01]  /*9e00*/  R2UR UR7, R7 ;  /* 0x00000000070772ca */ /* 0x000fe200000e0000 */
[----:B------:R-:W-:Y:S01]  /*9e10*/  VIADD R6, R72, 0x4 ;  /* 0x0000000448067836 */ /* 0x000fe20000000000 */
[----:B------:R-:W2:Y:S01]  /*9e20*/  LDL R78, [R1+0x4c] ;  /* 0x00004c00014e7983 */ /* 0x000ea20000100800 */
[----:B------:R-:W-:-:S02]  /*9e30*/  IMAD.MOV.U32 R7, RZ, RZ, 0x40000040 ;  /* 0x40000040ff077424 */ /* 0x000fc400078e00ff */
[----:B------:R-:W-:Y:S01]  /*9e40*/  VIADD R202, R4, 0x800 ;  /* 0x0000080004ca7836 */ /* 0x000fe20000000000 */
[----:B------:R-:W2:Y:S01]  /*9e50*/  LDL R180, [R1+0x14] ;  /* 0x0000140001b47983 */ /* 0x000ea20000100800 */
[----:B------:R-:W-:Y:S02]  /*9e60*/  WARPGROUP.DEPBAR.LE gsb0, 0x0 ;  /* 0x00008000000079c5 */ /* 0x000fe40000010000 */
[----:B------:R-:W-:-:S06]  /*9e70*/  WARPGROUP.ARRIVE ;  /* 0x00000000000079c5 */ /* 0x000fcc0000000000 */
        /* <DEDUP_REMOVED lines=51> */
[----:B------:R-:W-:-:S02]  /*a1b0*/  IMAD.MOV.U32 R203, RZ, RZ, 0x40000040 ;  /* 0x40000040ffcb7424 */ /* 0x000fc400078e00ff */
[----:B------:R-:W-:Y:S01]  /*a1c0*/  IMAD.MOV.U32 R7, RZ, RZ, 0x40000040 ;  /* 0x40000040ff077424 */ /* 0x000fe200078e00ff */
[----:B------:R-:W-:Y:S02]  /*a1d0*/  WARPGROUP.DEPBAR.LE gsb0, 0x0 ;  /* 0x00008000000079c5 */ /* 0x000fe40000010000 */
[----:B------:R-:W-:-:S06]  /*a1e0*/  WARPGROUP.ARRIVE ;  /* 0x00000000000079c5 */ /* 0x000fcc0000000000 */
[----:B------:R-:W-:Y:S01]  /*a1f0*/  HGMMA.64x96x16.F32.BF16 R24, gdesc[UR4], R24, gsb0 ;  /* 0x01600000041879f0 */ /* 0x000fe20008001818 */
[----:B------:R-:W-:Y:S02]  /*a200*/  R2UR UR4, R202 ;  /* 0x00000000ca0472ca */ /* 0x000fe400000e0000 */
[----:B------:R-:W-:Y:S02]  /*a210*/  R2UR UR5, R203 ;  /* 0x00000000cb0572ca */ /* 0x000fe400000e0000 */
[----:B------:R-:W-:Y:S02]  /*a220*/  R2UR UR6, R6 ;  /* 0x00000000060672ca */ /* 0x000fe400000e0000 */
[----:B------:R-:W-:Y:S01]  /*a230*/  R2UR UR7, R7 ;  /* 0x00000000070772ca */ /* 0x000fe200000e0000 */
[----:B------:R-:W-:Y:S01]  /*a240*/  VIADD R200, R4, 0x802 ;  /* 0x0000080204c87836 */ /* 0x000fe20000000000 */
[----:B------:R-:W-:Y:S01]  /*a250*/  IADD3 R6, R72, 0x602, RZ ;  /* 0x0000060248067810 */ /* 0x000fe20007ffe0ff */
        /* <DEDUP_REMOVED lines=10> */
[----:B------:R-:W-:-:S02]  /*a300*/  VIADD R6, R72, 0x604 ;  /* 0x0000060448067836 */ /* 0x000fc40000000000 */
[----:B------:R-:W-:Y:S02]  /*a310*/  IMAD.MOV.U32 R21, RZ, RZ, 0x40000040 ;  /* 0x40000040ff157424 */ /* 0x000fe400078e00ff */
        /* <DEDUP_REMOVED lines=41> */
[----:B---3--:R-:W-:Y:S02]  /*a5b0*/  VIADD R8, R4, 0xc04 ;  /* 0x00000c0404087836 */ /* 0x008fe40000000000 */
        /* <DEDUP_REMOVED lines=24> */
[----:B------:R-:W-:Y:S01]  /*a740*/  ULDC UR4, c[0x0][0xad0] ;  /* 0x0002b40000047ab9 */ /* 0x000fe20000000800 */
[----:B--2---:R-:W-:Y:S01]  /*a750*/  IMAD R81, R180, 0x80, R78 ;  /* 0x00000080b4517824 */ /* 0x004fe200078e024e */
[----:B------:R-:W-:Y:S02]  /*a760*/  WARPGROUP.DEPBAR.LE gsb0, 0x0 ;  /* 0x00008000000079c5 */ /* 0x000fe40000010000 */
[----:B------:R-:W-:Y:S01]  /*a770*/  FMUL.FTZ R29, R29, UR4 ;  /* 0x000000041d1d7c20 */ /* 0x000fe20008410000 */
[----:B------:R-:W-:Y:S01]  /*a780*/  FMUL.FTZ R28, R28, UR4 ;  /* 0x000000041c1c7c20 */ /* 0x000fe20008410000 */
[----:B------:R-:W-:Y:S02]  /*a790*/  FMUL.FTZ R36, R36, UR4 ;  /* 0x0000000424247c20 */ /* 0x000fe40008410000 */
[----:B------:R0:W-:Y:S01]  /*a7a0*/  MUFU.TANH R73, R29 ;  /* 0x0000001d00497308 */ /* 0x0001e20000002400 */
[----:B------:R-:W-:Y:S01]  /*a7b0*/  FMUL.FTZ R23, R24, UR4 ;  /* 0x0000000418177c20 */ /* 0x000fe20008410000 */
[----:B------:R-:W-:Y:S01]  /*a7c0*/  FMUL.FTZ R72, R25, UR4 ;  /* 0x0000000419487c20 */ /* 0x000fe20008410000 */
[----:B0-----:R-:W-:Y:S01]  /*a7d0*/  FMUL.FTZ R29, R35, UR4 ;  /* 0x00000004231d7c20 */ /* 0x001fe20008410000 */
[----:B------:R-:W-:-:S04]  /*a7e0*/  IMAD R35, R210, -0x60, R181 ;  /* 0xffffffa0d2237824 */ /* 0x000fc800078e02b5 */
[----:B------:R0:W-:Y:S02]  /*a7f0*/  MUFU.TANH R74, R28 ;  /* 0x0000001c004a7308 */ /* 0x0001e40000002400 */
[----:B0-----:R-:W-:-:S06]  /*a800*/  FMUL.FTZ R28, R34, UR4 ;  /* 0x00000004221c7c20 */ /* 0x001fcc0008410000 */
[----:B------:R0:W-:Y:S02]  /*a810*/  MUFU.TANH R34, R36 ;  /* 0x0000002400227308 */ /* 0x0001e40000002400 */
[----:B0-----:R-:W-:Y:S01]  /*a820*/  VIADD R36, R35, 0x60 ;  /* 0x0000006023247836 */ /* 0x001fe20000000000 */
[----:B----4-:R-:W-:-:S05]  /*a830*/  IADD3 R35, -R182, 0x61, R35 ;  /* 0x00000061b6237810 */ /* 0x010fca0007ffe123 */
[----:B------:R-:W0:Y:S01]  /*a840*/  MUFU.TANH R23, R23 ;  /* 0x0000001700177308 */ /* 0x000e220000002400 */
[C---:B-----5:R-:W-:Y:S02]  /*a850*/  IMAD R79, R80.reuse, -0x2, R36 ;  /* 0xfffffffe504f7824 */ /* 0x060fe400078e0224 */
[----:B------:R-:W-:-:S05]  /*a860*/  IMAD R92, R80, -0x2, R35 ;  /* 0xfffffffe505c7824 */ /* 0x000fca00078e0223 */
[----:B------:R-:W2:Y:S01]  /*a870*/  MUFU.TANH R72, R72 ;  /* 0x0000004800487308 */ /* 0x000ea20000002400 */
[----:B------:R-:W-:Y:S01]  /*a880*/  FMUL.FTZ R32, R32, UR4 ;  /* 0x0000000420207c20 */ /* 0x000fe20008410000 */
[----:B------:R-:W-:Y:S01]  /*a890*/  VIADDMNMX R83, R81, R92, R79, PT ;  /* 0x0000005c51537246 */ /* 0x000fe2000380014f */
[----:B------:R-:W-:-:S03]  /*a8a0*/  FMUL.FTZ R33, R33, UR4 ;  /* 0x0000000421217c20 */ /* 0x000fc60008410000 */
[C---:B------:R-:W-:Y:S02]  /*a8b0*/  ISETP.GT.AND P2, PT, R83.reuse, RZ, PT ;  /* 0x000000ff5300720c */ /* 0x040fe40003f44270 */
[----:B------:R-:W3:Y:S01]  /*a8c0*/  MUFU.TANH R75, R32 ;  /* 0x00000020004b7308 */ /* 0x000ee20000002400 */
[----:B------:R-:W-:Y:S01]  /*a8d0*/  ISETP.GT.AND P3, PT, R83, 0x1, PT ;  /* 0x000000015300780c */ /* 0x000fe20003f64270 */
[----:B------:R-:W-:Y:S01]  /*a8e0*/  FMUL.FTZ R37, R37, UR4 ;  /* 0x0000000425257c20 */ /* 0x000fe20008410000 */
[----:B------:R-:W-:Y:S02]  /*a8f0*/  ISETP.GT.AND P4, PT, R83, 0x8, PT ;  /* 0x000000085300780c */ /* 0x000fe40003f84270 */
[----:B0-----:R-:W-:-:S03]  /*a900*/  FSEL R35, R23, -INF , P2 ;  /* 0xff80000017237808 */ /* 0x001fc60001000000 */
[----:B------:R-:W0:Y:S01]  /*a910*/  MUFU.TANH R76, R33 ;  /* 0x00000021004c7308 */ /* 0x000e220000002400 */
[----:B--2---:R-:W-:Y:S02]  /*a920*/  FSEL R80, R72, -INF , P3 ;  /* 0xff80000048507808 */ /* 0x004fe40001800000 */
[----:B------:R-:W-:Y:S02]  /*a930*/  ISETP.GT.AND P2, PT, R83, 0x9, PT ;  /* 0x000000095300780c */ /* 0x000fe40003f44270 */
[----:B------:R-:W-:Y:S02]  /*a940*/  FSEL R74, R74, -INF , P4 ;  /* 0xff8000004a4a7808 */ /* 0x000fe40002000000 */
[----:B------:R-:W-:Y:S01]  /*a950*/  FMNMX.FTZ R23, R35, R80, !PT ;  /* 0x0000005023177209 */ /* 0x000fe20007810000 */
[----:B------:R-:W2:Y:S01]  /*a960*/  MUFU.TANH R37, R37 ;  /* 0x0000002500257308 */ /* 0x000ea20000002400 */
[----:B------:R-:W-:Y:S01]  /*a970*/  FMUL.FTZ R40, R40, UR4 ;  /* 0x0000000428287c20 */ /* 0x000fe20008410000 */
[----:B------:R-:W-:Y:S01]  /*a980*/  FMUL.FTZ R25, R27, UR4 ;  /* 0x000000041b197c20 */ /* 0x000fe20008410000 */
[----:B------:R-:W-:Y:S01]  /*a990*/  ISETP.GT.AND P3, PT, R83, 0x10, PT ;  /* 0x000000105300780c */ /* 0x000fe20003f64270 */
[----:B------:R-:W-:Y:S01]  /*a9a0*/  FMUL.FTZ R24, R26, UR4 ;  /* 0x000000041a187c20 */ /* 0x000fe20008410000 */
[----:B------:R-:W-:Y:S01]  /*a9b0*/  FSEL R72, R73, -INF , P2 ;  /* 0xff80000049487808 */ /* 0x000fe20001000000 */
[----:B------:R-:W-:Y:S01]  /*a9c0*/  FMUL.FTZ R27, R31, UR4 ;  /* 0x000000041f1b7c20 */ /* 0x000fe20008410000 */
[----:B------:R-:W-:Y:S01]  /*a9d0*/  FMNMX.FTZ R23, R74, R23, !PT ;  /* 0x000000174a177209 */ /* 0x000fe20007810000 */
[----:B------:R-:W-:Y:S01]  /*a9e0*/  FMUL.FTZ R41, R41, UR4 ;  /* 0x0000000429297c20 */ /* 0x000fe20008410000 */
[----:B------:R-:W-:Y:S01]  /*a9f0*/  FMUL.FTZ R26, R30, UR4 ;  /* 0x000000041e1a7c20 */ /* 0x000fe20008410000 */
[----:B------:R-:W-:Y:S01]  /*aa00*/  FMUL.FTZ R31, R39, UR4 ;  /* 0x00000004271f7c20 */ /* 0x000fe20008410000 */
[----:B------:R-:W-:Y:S01]  /*aa10*/  FMUL.FTZ R30, R38, UR4 ;  /* 0x00000004261e7c20 */ /* 0x000fe20008410000 */
[----:B------:R0:W4:Y:S01]  /*aa20*/  MUFU.TANH R39, R40 ;  /* 0x0000002800277308 */ /* 0x0001220000002400 */
[----:B------:R-:W-:-:S02]  /*aa30*/  ISETP.GT.AND P2, PT, R83, 0x11, PT ;  /* 0x000000115300780c */ /* 0x000fc40003f44270 */
[----:B---3--:R-:W-:Y:S02]  /*aa40*/  FSEL R38, R75, -INF , P3 ;  /* 0xff8000004b267808 */ /* 0x008fe40001800000 */
[----:B------:R-:W-:Y:S01]  /*aa50*/  FMNMX.FTZ R73, R72, R23, !PT ;  /* 0x0000001748497209 */ /* 0x000fe20007810000 */
[----:B------:R-:W-:Y:S01]  /*aa60*/  FMUL.FTZ R44, R44, UR4 ;  /* 0x000000042c2c7c20 */ /* 0x000fe20008410000 */
[----:B------:R-:W-:Y:S01]  /*aa70*/  ISETP.GT.AND P3, PT, R83, 0x18, PT ;  /* 0x000000185300780c */ /* 0x000fe20003f64270 */
[----:B------:R-:W3:Y:S01]  /*aa80*/  MUFU.TANH R41, R41 ;  /* 0x0000002900297308 */ /* 0x000ee20000002400 */
[----:B0-----:R-:W-:Y:S01]  /*aa90*/  FSEL R40, R76, -INF , P2 ;  /* 0xff8000004c287808 */ /* 0x001fe20001000000 */
[----:B------:R-:W-:Y:S01]  /*aaa0*/  FMUL.FTZ R45, R45, UR4 ;  /* 0x000000042d2d7c20 */ /* 0x000fe20008410000 */
[----:B------:R-:W-:Y:S01]  /*aab0*/  FMNMX.FTZ R73, R38, R73, !PT ;  /* 0x0000004926497209 */ /* 0x000fe20007810000 */
[----:B------:R-:W-:Y:S01]  /*aac0*/  FMUL.FTZ R33, R43, UR4 ;  /* 0x000000042b217c20 */ /* 0x000fe20008410000 */
[----:B------:R-:W-:-:S02]  /*aad0*/  ISETP.GT.AND P2, PT, R83, 0x19, PT ;  /* 0x000000195300780c */ /* 0x000fc40003f44270 */
[----:B------:R-:W-:Y:S01]  /*aae0*/  FSEL R34, R34, -INF , P3 ;  /* 0xff80000022227808 */ /* 0x000fe20001800000 */
[----:B------:R2:W0:Y:S01]  /*aaf0*/  MUFU.TANH R43, R44 ;  /* 0x0000002c002b7308 */ /* 0x0004220000002400 */
[----:B------:R-:W-:Y:S01]  /*ab00*/  FMNMX.FTZ R73, R40, R73, !PT ;  /* 0x0000004928497209 */ /* 0x000fe20007810000 */
[----:B------:R-:W-:Y:S01]  /*ab10*/  FMUL.FTZ R48, R48, UR4 ;  /* 0x0000000430307c20 */ /* 0x000fe20008410000 */
[----:B------:R-:W-:Y:S01]  /*ab20*/  ISETP.GT.AND P3, PT, R83, 0x20, PT ;  /* 0x000000205300780c */ /* 0x000fe20003f64270 */
[----:B------:R-:W-:Y:S01]  /*ab30*/  FMUL.FTZ R49, R49, UR4 ;  /* 0x0000000431317c20 */ /* 0x000fe20008410000 */
[----:B------:R-:W-:-:S03]  /*ab40*/  FMNMX.FTZ R73, R34, R73, !PT ;  /* 0x0000004922497209 */ /* 0x000fc60007810000 */
[----:B------:R-:W5:Y:S01]  /*ab50*/  MUFU.TANH R45, R45 ;  /* 0x0000002d002d7308 */ /* 0x000f620000002400 */
[----:B--2---:R-:W-:Y:S01]  /*ab60*/  FSEL R44, R37, -INF , P2 ;  /* 0xff800000252c7808 */ /* 0x004fe20001000000 */
[----:B------:R-:W-:Y:S01]  /*ab70*/  FMUL.FTZ R32, R42, UR4 ;  /* 0x000000042a207c20 */ /* 0x000fe20008410000 */
[----:B------:R-:W-:Y:S02]  /*ab80*/  ISETP.GT.AND P2, PT, R83, 0x21, PT ;  /* 0x000000215300780c */ /* 0x000fe40003f44270 */
[----:B----4-:R-:W-:Y:S02]  /*ab90*/  FSEL R42, R39, -INF , P3 ;  /* 0xff800000272a7808 */ /* 0x010fe40001800000 */
[----:B------:R-:W-:Y:S01]  /*aba0*/  FMNMX.FTZ R73, R44, R73, !PT ;  /* 0x000000492c497209 */ /* 0x000fe20007810000 */
[----:B------:R0:W2:Y:S01]  /*abb0*/  MUFU.TANH R77, R48 ;  /* 0x00000030004d7308 */ /* 0x0000a20000002400 */
[----:B------:R-:W-:Y:S01]  /*abc0*/  FMUL.FTZ R52, R52, UR4 ;  /* 0x0000000434347c20 */ /* 0x000fe20008410000 */
[----:B------:R-:W-:Y:S01]  /*abd0*/  ISETP.GT.AND P3, PT, R83, 0x28, PT ;  /* 0x000000285300780c */ /* 0x000fe20003f64270 */
[----:B------:R-:W-:Y:S01]  /*abe0*/  FMUL.FTZ R53, R53, UR4 ;  /* 0x0000000435357c20 */ /* 0x000fe20008410000 */
[----:B---3--:R-:W-:-:S02]  /*abf0*/  FSEL R36, R41, -INF , P2 ;  /* 0xff80000029247808 */ /* 0x008fc40001000000 */
[----:B------:R-:W-:Y:S02]  /*ac00*/  FMNMX.FTZ R73, R42, R73, !PT ;  /* 0x000000492a497209 */ /* 0x000fe40007810000 */
[----:B------:R-:W-:Y:S01]  /*ac10*/  MUFU.TANH R49, R49 ;  /* 0x0000003100317308 */ /* 0x000fe20000002400 */
[----:B------:R-:W-:Y:S02]  /*ac20*/  ISETP.GT.AND P2, PT, R83, 0x29, PT ;  /* 0x000000295300780c */ /* 0x000fe40003f44270 */
[----:B0-----:R-:W-:Y:S02]  /*ac30*/  FSEL R48, R43, -INF , P3 ;  /* 0xff8000002b307808 */ /* 0x001fe40001800000 */
[----:B------:R-:W-:-:S03]  /*ac40*/  FMNMX.FTZ R73, R36, R73, !PT ;  /* 0x0000004924497209 */ /* 0x000fc60007810000 */
[----:B------:R5:W0:Y:S01]  /*ac50*/  MUFU.TANH R78, R52 ;  /* 0x00000034004e7308 */ /* 0x000a220000002400 */
[----:B------:R-:W-:Y:S01]  /*ac60*/  FMUL.FTZ R56, R56, UR4 ;  /* 0x0000000438387c20 */ /* 0x000fe20008410000 */
[----:B------:R-:W-:Y:S01]  /*ac70*/  ISETP.GT.AND P3, PT, R83, 0x30, PT ;  /* 0x000000305300780c */ /* 0x000fe20003f64270 */
[----:B------:R-:W-:Y:S01]  /*ac80*/  FMUL.FTZ R57, R57, UR4 ;  /* 0x0000000439397c20 */ /* 0x000fe20008410000 */
[----:B------:R-:W-:-:S04]  /*ac90*/  FMNMX.FTZ R73, R48, R73, !PT ;  /* 0x0000004930497209 */ /* 0x000fc80007810000 */
[----:B------:R-:W3:Y:S01]  /*aca0*/  MUFU.TANH R53, R53 ;  /* 0x0000003500357308 */ /* 0x000ee20000002400 */
[----:B-----5:R-:W-:Y:S01]  /*acb0*/  FSEL R52, R45, -INF , P2 ;  /* 0xff8000002d347808 */ /* 0x020fe20001000000 */
[----:B------:R-:W-:Y:S01]  /*acc0*/  FMUL.FTZ R60, R60, UR4 ;  /* 0x000000043c3c7c20 */ /* 0x000fe20008410000 */
[----:B------:R-:W-:Y:S02]  /*acd0*/  ISETP.GT.AND P2, PT, R83, 0x31, PT ;  /* 0x000000315300780c */ /* 0x000fe40003f44270 */
[----:B------:R-:W-:-:S03]  /*ace0*/  FMNMX.FTZ R73, R52, R73, !PT ;  /* 0x0000004934497209 */ /* 0x000fc60007810000 */
[----:B------:R2:W4:Y:S01]  /*acf0*/  MUFU.TANH R23, R56 ;  /* 0x0000003800177308 */ /* 0x0005220000002400 */
[----:B------:R-:W-:Y:S01]  /*ad00*/  FMUL.FTZ R61, R61, UR4 ;  /* 0x000000043d3d7c20 */ /* 0x000fe20008410000 */
[----:B------:R-:W-:Y:S01]  /*ad10*/  FMUL.FTZ R37, R64, UR4 ;  /* 0x0000000440257c20 */ /* 0x000fe20008410000 */
[----:B--2---:R-:W-:-:S05]  /*ad20*/  FSEL R56, R77, -INF , P3 ;  /* 0xff8000004d387808 */ /* 0x004fca0001800000 */
[----:B------:R-:W2:Y:S01]  /*ad30*/  MUFU.TANH R57, R57 ;  /* 0x0000003900397308 */ /* 0x000ea20000002400 */
[----:B------:R-:W-:Y:S02]  /*ad40*/  ISETP.GT.AND P3, PT, R83, 0x38, PT ;  /* 0x000000385300780c */ /* 0x000fe40003f64270 */
[----:B------:R-:W-:-:S05]  /*ad50*/  FMNMX.FTZ R73, R56, R73, !PT ;  /* 0x0000004938497209 */ /* 0x000fca0007810000 */
[----:B------:R5:W1:Y:S01]  /*ad60*/  MUFU.TANH R82, R60 ;  /* 0x0000003c00527308 */ /* 0x000a620000002400 */
[----:B0-----:R-:W-:Y:S02]  /*ad70*/  FSEL R64, R78, -INF , P3 ;  /* 0xff8000004e407808 */ /* 0x001fe40001800000 */
[----:B-----5:R-:W-:Y:S02]  /*ad80*/  FSEL R60, R49, -INF , P2 ;  /* 0xff800000313c7808 */ /* 0x020fe40001000000 */
[C---:B------:R-:W-:Y:S02]  /*ad90*/  ISETP.GT.AND P2, PT, R83.reuse, 0x39, PT ;  /* 0x000000395300780c */ /* 0x040fe40003f44270 */
[----:B------:R-:W-:Y:S01]  /*ada0*/  FMNMX.FTZ R73, R60, R73, !PT ;  /* 0x000000493c497209 */ /* 0x000fe20007810000 */
[----:B------:R-:W0:Y:S01]  /*adb0*/  MUFU.TANH R61, R61 ;  /* 0x0000003d003d7308 */ /* 0x000e220000002400 */
[----:B------:R-:W-:Y:S01]  /*adc0*/  ISETP.GT.AND P3, PT, R83, 0x40, PT ;  /* 0x000000405300780c */ /* 0x000fe20003f64270 */
[----:B------:R-:W-:Y:S01]  /*add0*/  FMUL.FTZ R65, R65, UR4 ;  /* 0x0000000441417c20 */ /* 0x000fe20008410000 */
[----:B---3--:R-:W-:-:S02]  /*ade0*/  FSEL R76, R53, -INF , P2 ;  /* 0xff800000354c7808 */ /* 0x008fc40001000000 */
[----:B------:R-:W-:Y:S01]  /*adf0*/  FMNMX.FTZ R73, R64, R73, !PT ;  /* 0x0000004940497209 */ /* 0x000fe20007810000 */
[----:B------:R-:W-:Y:S01]  /*ae00*/  FMUL.FTZ R39, R68, UR4 ;  /* 0x0000000444277c20 */ /* 0x000fe20008410000 */
[----:B------:R-:W-:Y:S01]  /*ae10*/  ISETP.GT.AND P2, PT, R83, 0x41, PT ;  /* 0x000000415300780c */ /* 0x000fe20003f44270 */
[----:B------:R-:W3:Y:S01]  /*ae20*/  MUFU.TANH R37, R37 ;  /* 0x0000002500257308 */ /* 0x000ee20000002400 */
[----:B----4-:R-:W-:Y:S02]  /*ae30*/  FSEL R68, R23, -INF , P3 ;  /* 0xff80000017447808 */ /* 0x010fe40001800000 */
[----:B------:R-:W-:Y:S01]  /*ae40*/  FMNMX.FTZ R73, R76, R73, !PT ;  /* 0x000000494c497209 */ /* 0x000fe20007810000 */
[----:B------:R-:W-:Y:S01]  /*ae50*/  FMUL.FTZ R69, R69, UR4 ;  /* 0x0000000445457c20 */ /* 0x000fe20008410000 */
[----:B------:R-:W-:Y:S02]  /*ae60*/  ISETP.GT.AND P3, PT, R83, 0x48, PT ;  /* 0x000000485300780c */ /* 0x000fe40003f64270 */
[----:B--2---:R-:W-:Y:S01]  /*ae70*/  FSEL R78, R57, -INF , P2 ;  /* 0xff800000394e7808 */ /* 0x004fe20001000000 */
[----:B------:R-:W2:Y:S01]  /*ae80*/  MUFU.TANH R65, R65 ;  /* 0x0000004100417308 */ /* 0x000ea20000002400 */
[----:B------:R-:W-:-:S02]  /*ae90*/  FMNMX.FTZ R73, R68, R73, !PT ;  /* 0x0000004944497209 */ /* 0x000fc40007810000 */
[C---:B------:R-:W-:Y:S02]  /*aea0*/  ISETP.GT.AND P2, PT, R83.reuse, 0x49, PT ;  /* 0x000000495300780c */ /* 0x040fe40003f44270 */
[----:B-1----:R-:W-:Y:S02]  /*aeb0*/  FSEL R82, R82, -INF , P3 ;  /* 0xff80000052527808 */ /* 0x002fe40001800000 */
[----:B------:R-:W-:Y:S01]  /*aec0*/  FMNMX.FTZ R73, R78, R73, !PT ;  /* 0x000000494e497209 */ /* 0x000fe20007810000 */
[----:B------:R-:W1:Y:S01]  /*aed0*/  MUFU.TANH R39, R39 ;  /* 0x0000002700277308 */ /* 0x000e620000002400 */
[----:B------:R-:W-:Y:S02]  /*aee0*/  ISETP.GT.AND P3, PT, R83, 0x50, PT ;  /* 0x000000505300780c */ /* 0x000fe40003f64270 */
[----:B0-----:R-:W-:Y:S02]  /*aef0*/  FSEL R84, R61, -INF , P2 ;  /* 0xff8000003d547808 */ /* 0x001fe40001000000 */
[----:B------:R-:W-:-:S03]  /*af00*/  FMNMX.FTZ R73, R82, R73, !PT ;  /* 0x0000004952497209 */ /* 0x000fc60007810000 */
[----:B------:R-:W0:Y:S01]  /*af10*/  MUFU.TANH R69, R69 ;  /* 0x0000004500457308 */ /* 0x000e220000002400 */
[----:B------:R-:W-:Y:S01]  /*af20*/  FMUL.FTZ R23, R46, UR4 ;  /* 0x000000042e177c20 */ /* 0x000fe20008410000 */
[----:B------:R-:W-:Y:S02]  /*af30*/  ISETP.GT.AND P2, PT, R83, 0x51, PT ;  /* 0x000000515300780c */ /* 0x000fe40003f44270 */
[----:B---3--:R-:W-:Y:S02]  /*af40*/  FSEL R46, R37, -INF , P3 ;  /* 0xff800000252e7808 */ /* 0x008fe40001800000 */
[----:B------:R-:W-:Y:S02]  /*af50*/  FMNMX.FTZ R73, R84, R73, !PT ;  /* 0x0000004954497209 */ /* 0x000fe40007810000 */
[----:B------:R-:W-:Y:S02]  /*af60*/  ISETP.GT.AND P3, PT, R83, 0x58, PT ;  /* 0x000000585300780c */ /* 0x000fe40003f64270 */
[----:B--2---:R-:W-:-:S02]  /*af70*/  FSEL R86, R65, -INF , P2 ;  /* 0xff80000041567808 */ /* 0x004fc40001000000 */
[----:B------:R-:W-:Y:S02]  /*af80*/  FMNMX.FTZ R73, R46, R73, !PT ;  /* 0x000000492e497209 */ /* 0x000fe40007810000 */
[----:B------:R-:W-:Y:S02]  /*af90*/  ISETP.GT.AND P2, PT, R83, 0x59, PT ;  /* 0x000000595300780c */ /* 0x000fe40003f44270 */
[----:B-1----:R-:W-:Y:S02]  /*afa0*/  FSEL R88, R39, -INF , P3 ;  /* 0xff80000027587808 */ /* 0x002fe40001800000 */
[----:B------:R-:W-:Y:S02]  /*afb0*/  FMNMX.FTZ R73, R86, R73, !PT ;  /* 0x0000004956497209 */ /* 0x000fe40007810000 */
[----:B0-----:R-:W-:Y:S02]  /*afc0*/  FSEL R90, R69, -INF , P2 ;  /* 0xff800000455a7808 */ /* 0x001fe40001000000 */
[----:B------:R-:W-:-:S04]  /*afd0*/  FMNMX.FTZ R73, R88, R73, !PT ;  /* 0x0000004958497209 */ /* 0x000fc80007810000 */
[----:B------:R-:W-:-:S05]  /*afe0*/  FMNMX.FTZ R73, R90, R73, !PT ;  /* 0x000000495a497209 */ /* 0x000fca0007810000 */
[----:B------:R-:W0:Y:S01]  /*aff0*/  SHFL.BFLY PT, R94, R73, 0x2, 0x1f ;  /* 0x0c401f00495e7f89 */ /* 0x000e2200000e0000 */
[----:B------:R1:W-:Y:S01]  /*b000*/  MUFU.TANH R37, R23 ;  /* 0x0000001700257308 */ /* 0x0003e20000002400 */
[----:B------:R-:W-:-:S07]  /*b010*/  IADD3 R92, R92, 0x8, R81 ;  /* 0x000000085c5c7810 */ /* 0x000fce0007ffe051 */
[----:B------:R-:W2:Y:S01]  /*b020*/  MUFU.TANH R24, R24 ;  /* 0x0000001800187308 */ /* 0x000ea20000002400 */
[----:B0-----:R-:W-:-:S05]  /*b030*/  FMNMX.FTZ R94, R73, R94, !PT ;  /* 0x0000005e495e7209 */ /* 0x001fca0007810000 */
[----:B-1----:R-:W0:Y:S02]  /*b040*/  SHFL.BFLY PT, R23, R94, 0x1, 0x1f ;  /* 0x0c201f005e177f89 */ /* 0x002e2400000e0000 */
[----:B------:R-:W1:Y:S01]  /*b050*/  MUFU.TANH R25, R25 ;  /* 0x0000001900197308 */ /* 0x000e620000002400 */
[----:B------:R-:W-:-:S07]  /*b060*/  VIMNMX R92, R79, R92, PT ;  /* 0x0000005c4f5c7248 */ /* 0x000fce0003fe0100 */
[----:B------:R-:W3:Y:S01]  /*b070*/  MUFU.TANH R26, R26 ;  /* 0x0000001a001a7308 */ /* 0x000ee20000002400 */
[C---:B------:R-:W-:Y:S02]  /*b080*/  ISETP.GT.AND P5, PT, R92.reuse, RZ, PT ;  /* 0x000000ff5c00720c */ /* 0x040fe40003fa4270 */
[----:B------:R-:W-:-:S05]  /*b090*/  ISETP.GT.AND P2, PT, R92, 0x1, PT ;  /* 0x000000015c00780c */ /* 0x000fca0003f44270 */
[----:B------:R-:W-:Y:S01]  /*b0a0*/  MUFU.TANH R27, R27 ;  /* 0x0000001b001b7308 */ /* 0x000fe20000002400 */
[----:B------:R-:W-:Y:S01]  /*b0b0*/  FMUL.FTZ R47, R47, UR4 ;  /* 0x000000042f2f7c20 */ /* 0x000fe20008410000 */
[----:B------:R-:W-:Y:S01]  /*b0c0*/  FMUL.FTZ R50, R50, UR4 ;  /* 0x0000000432327c20 */ /* 0x000fe20008410000 */
[----:B------:R-:W-:Y:S01]  /*b0d0*/  FMUL.FTZ R51, R51, UR4 ;  /* 0x0000000433337c20 */ /* 0x000fe20008410000 */
[----:B------:R-:W-:-:S04]  /*b0e0*/  FMUL.FTZ R54, R54, UR4 ;  /* 0x0000000436367c20 */ /* 0x000fc80008410000 */
        /* <DEDUP_REMOVED lines=11> */
[----:B--2---:R-:W-:Y:S01]  /*b1a0*/  FSEL R57, R24, -INF , P5 ;  /* 0xff80000018397808 */ /* 0x004fe20002800000 */
[----:B------:R-:W-:Y:S01]  /*b1b0*/  ULDC UR4, c[0x0][0xa80] ;  /* 0x0002a00000047ab9 */ /* 0x000fe20000000800 */
[----:B------:R-:W-:-:S02]  /*b1c0*/  ISETP.GT.AND P3, PT, R92, 0x8, PT ;  /* 0x000000085c00780c */ /* 0x000fc40003f64270 */
[----:B-1----:R-:W-:Y:S02]  /*b1d0*/  FSEL R24, R25, -INF , P2 ;  /* 0xff80000019187808 */ /* 0x002fe40001000000 */
[----:B0-----:R-:W-:Y:S01]  /*b1e0*/  FMNMX.FTZ R176, R94, R23, !PT ;  /* 0x000000175eb07209 */ /* 0x001fe20007810000 */
[----:B------:R-:W-:Y:S01]  /*b1f0*/  IMAD.U32 R23, RZ, RZ, UR4 ;  /* 0x00000004ff177e24 */ /* 0x000fe2000f8e00ff */
[----:B------:R-:W0:Y:S01]  /*b200*/  MUFU.TANH R30, R30 ;  /* 0x0000001e001e7308 */ /* 0x000e220000002400 */
[----:B------:R-:W-:Y:S02]  /*b210*/  ISETP.GT.AND P4, PT, R92, 0x9, PT ;  /* 0x000000095c00780c */ /* 0x000fe40003f84270 */
[----:B---3--:R-:W-:Y:S02]  /*b220*/  FSEL R26, R26, -INF , P3 ;  /* 0xff8000001a1a7808 */ /* 0x008fe40001800000 */
[----:B------:R-:W-:Y:S01]  /*b230*/  FMNMX.FTZ R25, R57, R24, !PT ;  /* 0x0000001839197209 */ /* 0x000fe20007810000 */
[C---:B------:R-:W-:Y:S01]  /*b240*/  FMUL.FTZ R41, R176.reuse, R23 ;  /* 0x00000017b0297220 */ /* 0x040fe20000410000 */
[----:B------:R-:W-:Y:S01]  /*b250*/  FSETP.NEU.FTZ.AND P2, PT, R176, -INF , PT ;  /* 0xff800000b000780b */ /* 0x000fe20003f5d000 */
[----:B------:R-:W1:Y:S01]  /*b260*/  MUFU.TANH R31, R31 ;  /* 0x0000001f001f7308 */ /* 0x000e620000002400 */
[----:B------:R-:W-:-:S02]  /*b270*/  ISETP.GT.AND P5, PT, R92, 0x10, PT ;  /* 0x000000105c00780c */ /* 0x000fc40003fa4270 */
[----:B------:R-:W-:-:S05]  /*b280*/  FMNMX.FTZ R25, R26, R25, !PT ;  /* 0x000000191a197209 */ /* 0x000fca0007810000 */
[----:B------:R2:W-:Y:S01]  /*b290*/  MUFU.TANH R39, R50 ;  /* 0x0000003200277308 */ /* 0x0005e20000002400 */
[----:B------:R-:W-:Y:S02]  /*b2a0*/  FSEL R53, R41, RZ, P2 ;  /* 0x000000ff29357208 */ /* 0x000fe40001000000 */
[----:B------:R-:W-:Y:S02]  /*b2b0*/  ISETP.GT.AND P2, PT, R92, 0x11, PT ;  /* 0x000000115c00780c */ /* 0x000fe40003f44270 */
[----:B----4-:R-:W-:Y:S02]  /*b2c0*/  FSEL R28, R28, -INF , P5 ;  /* 0xff8000001c1c7808 */ /* 0x010fe40002800000 */
[----:B--2---:R-:W-:Y:S01]  /*b2d0*/  FSEL R50, R27, -INF , P4 ;  /* 0xff8000001b327808 */ /* 0x004fe20002000000 */
[----:B------:R-:W2:Y:S03]  /*b2e0*/  MUFU.TANH R32, R32 ;  /* 0x0000002000207308 */ /* 0x000ea60000002400 */
[----:B------:R-:W-:-:S02]  /*b2f0*/  FMNMX.FTZ R25, R50, R25, !PT ;  /* 0x0000001932197209 */ /* 0x000fc40007810000 */
[----:B------:R-:W-:Y:S02]  /*b300*/  ISETP.GT.AND P3, PT, R92, 0x18, PT ;  /* 0x000000185c00780c */ /* 0x000fe40003f64270 */
[----:B-----5:R-:W-:Y:S01]  /*b310*/  FSEL R94, R29, -INF , P2 ;  /* 0xff8000001d5e7808 */ /* 0x020fe20001000000 */
[----:B------:R-:W3:Y:S01]  /*b320*/  MUFU.TANH R33, R33 ;  /* 0x0000002100217308 */ /* 0x000ee20000002400 */
[----:B------:R-:W-:Y:S02]  /*b330*/  FMNMX.FTZ R25, R28, R25, !PT ;  /* 0x000000191c197209 */ /* 0x000fe40007810000 */
[----:B------:R-:W-:Y:S02]  /*b340*/  ISETP.GT.AND P2, PT, R92, 0x19, PT ;  /* 0x000000195c00780c */ /* 0x000fe40003f44270 */
[----:B0-----:R-:W-:Y:S02]  /*b350*/  FSEL R30, R30, -INF , P3 ;  /* 0xff8000001e1e7808 */ /* 0x001fe40001800000 */
[----:B------:R-:W-:Y:S01]  /*b360*/  FMNMX.FTZ R27, R94, R25, !PT ;  /* 0x000000195e1b7209 */ /* 0x000fe20007810000 */
[----:B------:R-:W0:Y:S01]  /*b370*/  MUFU.TANH R47, R47 ;  /* 0x0000002f002f7308 */ /* 0x000e220000002400 */
[----:B------:R-:W-:Y:S01]  /*b380*/  FFMA.FTZ R29, R80, R23, -R53 ;  /* 0x00000017501d7223 */ /* 0x000fe20000010835 */
[----:B------:R-:W-:-:S02]  /*b390*/  ISETP.GT.AND P3, PT, R92, 0x20, PT ;  /* 0x000000205c00780c */ /* 0x000fc40003f64270 */
[----:B-1----:R-:W-:Y:S02]  /*b3a0*/  FSEL R80, R31, -INF , P2 ;  /* 0xff8000001f507808 */ /* 0x002fe40001000000 */
[----:B------:R-:W-:Y:S02]  /*b3b0*/  FMNMX.FTZ R27, R30, R27, !PT ;  /* 0x0000001b1e1b7209 */ /* 0x000fe40007810000 */
[----:B------:R-:W-:Y:S02]  /*b3c0*/  ISETP.GT.AND P2, PT, R92, 0x21, PT ;  /* 0x000000215c00780c */ /* 0x000fe40003f44270 */
[----:B--2---:R-:W-:Y:S02]  /*b3d0*/  FSEL R32, R32, -INF , P3 ;  /* 0xff80000020207808 */ /* 0x004fe40001800000 */
[----:B------:R-:W-:Y:S01]  /*b3e0*/  FMNMX.FTZ R27, R80, R27, !PT ;  /* 0x0000001b501b7209 */ /* 0x000fe20007810000 */
[----:B------:R-:W1:Y:S01]  /*b3f0*/  MUFU.TANH R51, R51 ;  /* 0x0000003300337308 */ /* 0x000e620000002400 */
[----:B------:R-:W-:Y:S01]  /*b400*/  FFMA.FTZ R154, R74, R23, -R53 ;  /* 0x000000174a9a7223 */ /* 0x000fe20000010835 */
[----:B------:R-:W-:-:S02]  /*b410*/  ISETP.GT.AND P3, PT, R92, 0x28, PT ;  /* 0x000000285c00780c */ /* 0x000fc40003f64270 */
[----:B---3--:R-:W-:Y:S02]  /*b420*/  FSEL R74, R33, -INF , P2 ;  /* 0xff800000214a7808 */ /* 0x008fe40001000000 */
[----:B------:R-:W-:Y:S02]  /*b430*/  FMNMX.FTZ R27, R32, R27, !PT ;  /* 0x0000001b201b7209 */ /* 0x000fe40007810000 */
[----:B------:R-:W2:Y:S01]  /*b440*/  MUFU.TANH R54, R54 ;  /* 0x0000003600367308 */ /* 0x000ea20000002400 */
[----:B------:R-:W-:Y:S02]  /*b450*/  ISETP.GT.AND P2, PT, R92, 0x29, PT ;  /* 0x000000295c00780c */ /* 0x000fe40003f44270 */
[----:B------:R-:W-:Y:S01]  /*b460*/  FSEL R96, R37, -INF , P3 ;  /* 0xff80000025607808 */ /* 0x000fe20001800000 */
[----:B------:R-:W-:-:S04]  /*b470*/  FFMA.FTZ R31, R72, R23, -R53 ;  /* 0x00000017481f7223 */ /* 0x000fc80000010835 */
[----:B------:R3:W-:Y:S01]  /*b480*/  MUFU.EX2 R25, R29 ;  /* 0x0000001d00197308 */ /* 0x0007e20000000800 */
[----:B------:R-:W-:Y:S02]  /*b490*/  ISETP.GT.AND P3, PT, R92, 0x30, PT ;  /* 0x000000305c00780c */ /* 0x000fe40003f64270 */
[----:B0-----:R-:W-:Y:S02]  /*b4a0*/  FSEL R72, R47, -INF , P2 ;  /* 0xff8000002f487808 */ /* 0x001fe40001000000 */
[----:B---3--:R-:W-:-:S03]  /*b4b0*/  FMNMX.FTZ R29, R74, R27, !PT ;  /* 0x0000001b4a1d7209 */ /* 0x008fc60007810000 */
[----:B------:R-:W-:Y:S01]  /*b4c0*/  MUFU.TANH R55, R55 ;  /* 0x0000003700377308 */ /* 0x000fe20000002400 */
[----:B------:R-:W-:Y:S02]  /*b4d0*/  FMNMX.FTZ R29, R96, R29, !PT ;  /* 0x0000001d601d7209 */ /* 0x000fe40007810000 */
[----:B------:R-:W-:Y:S02]  /*b4e0*/  ISETP.GT.AND P2, PT, R92, 0x31, PT ;  /* 0x000000315c00780c */ /* 0x000fe40003f44270 */
[----:B------:R-:W-:-:S03]  /*b4f0*/  FSEL R98, R39, -INF , P3 ;  /* 0xff80000027627808 */ /* 0x000fc60001800000 */
[----:B------:R-:W0:Y:S01]  /*b500*/  MUFU.TANH R58, R58 ;  /* 0x0000003a003a7308 */ /* 0x000e220000002400 */
[----:B------:R-:W-:Y:S01]  /*b510*/  FMNMX.FTZ R29, R72, R29, !PT ;  /* 0x0000001d481d7209 */ /* 0x000fe20007810000 */
[----:B------:R-:W-:Y:S01]  /*b520*/  FFMA.FTZ R156, R38, R23, -R53 ;  /* 0x00000017269c7223 */ /* 0x000fe20000010835 */
[----:B------:R-:W-:Y:S02]  /*b530*/  ISETP.GT.AND P3, PT, R92, 0x38, PT ;  /* 0x000000385c00780c */ /* 0x000fe40003f64270 */
[----:B-1----:R-:W-:Y:S02]  /*b540*/  FSEL R38, R51, -INF , P2 ;  /* 0xff80000033267808 */ /* 0x002fe40001000000 */
[----:B------:R-:W-:Y:S01]  /*b550*/  FMNMX.FTZ R29, R98, R29, !PT ;  /* 0x0000001d621d7209 */ /* 0x000fe20007810000 */
[----:B------:R-:W1:Y:S01]  /*b560*/  MUFU.TANH R59, R59 ;  /* 0x0000003b003b7308 */ /* 0x000e620000002400 */
[----:B------:R-:W-:Y:S02]  /*b570*/  ISETP.GT.AND P2, PT, R92, 0x39, PT ;  /* 0x000000395c00780c */ /* 0x000fe40003f44270 */
[----:B--2---:R-:W-:-:S02]  /*b580*/  FSEL R54, R54, -INF , P3 ;  /* 0xff80000036367808 */ /* 0x004fc40001800000 */
[----:B------:R-:W-:-:S03]  /*b590*/  FMNMX.FTZ R29, R38, R29, !PT ;  /* 0x0000001d261d7209 */ /* 0x000fc60007810000 */
[----:B------:R-:W2:Y:S01]  /*b5a0*/  MUFU.TANH R62, R62 ;  /* 0x0000003e003e7308 */ /* 0x000ea20000002400 */
[----:B------:R-:W-:Y:S02]  /*b5b0*/  ISETP.GT.AND P3, PT, R92, 0x40, PT ;  /* 0x000000405c00780c */ /* 0x000fe40003f64270 */
[----:B------:R-:W-:-:S05]  /*b5c0*/  FMNMX.FTZ R29, R54, R29, !PT ;  /* 0x0000001d361d7209 */ /* 0x000fca0007810000 */
[----:B------:R3:W-:Y:S01]  /*b5d0*/  MUFU.EX2 R27, R31 ;  /* 0x0000001f001b7308 */ /* 0x0007e20000000800 */
[----:B0-----:R-:W-:-:S07]  /*b5e0*/  FSEL R58, R58, -INF , P3 ;  /* 0xff8000003a3a7808 */ /* 0x001fce0001800000 */
[----:B------:R-:W0:Y:S01]  /*b5f0*/  MUFU.TANH R63, R63 ;  /* 0x0000003f003f7308 */ /* 0x000e220000002400 */
[--C-:B---3--:R-:W-:Y:S01]  /*b600*/  FFMA.FTZ R31, R40, R23, -R53.reuse ;  /* 0x00000017281f7223 */ /* 0x108fe20000010835 */
[----:B------:R-:W-:Y:S02]  /*b610*/  FSEL R40, R55, -INF , P2 ;  /* 0xff80000037287808 */ /* 0x000fe40001000000 */
[----:B------:R-:W-:Y:S02]  /*b620*/  ISETP.GT.AND P2, PT, R92, 0x41, PT ;  /* 0x000000415c00780c */ /* 0x000fe40003f44270 */
[----:B------:R-:W-:Y:S02]  /*b630*/  FMNMX.FTZ R29, R40, R29, !PT ;  /* 0x0000001d281d7209 */ /* 0x000fe40007810000 */
[----:B------:R-:W3:Y:S01]  /*b640*/  MUFU.TANH R66, R66 ;  /* 0x0000004200427308 */ /* 0x000ee20000002400 */
[----:B------:R-:W-:Y:S01]  /*b650*/  FFMA.FTZ R158, R34, R23, -R53 ;  /* 0x00000017229e7223 */ /* 0x000fe20000010835 */
[----:B------:R-:W-:-:S02]  /*b660*/  ISETP.GT.AND P3, PT, R92, 0x48, PT ;  /* 0x000000485c00780c */ /* 0x000fc40003f64270 */
[----:B-1----:R-:W-:Y:S02]  /*b670*/  FSEL R34, R59, -INF , P2 ;  /* 0xff8000003b227808 */ /* 0x002fe40001000000 */
[----:B------:R-:W-:Y:S02]  /*b680*/  FMNMX.FTZ R29, R58, R29, !PT ;  /* 0x0000001d3a1d7209 */ /* 0x000fe40007810000 */
[----:B------:R-:W1:Y:S01]  /*b690*/  MUFU.TANH R67, R67 ;  /* 0x0000004300437308 */ /* 0x000e620000002400 */
[----:B------:R-:W-:Y:S02]  /*b6a0*/  ISETP.GT.AND P2, PT, R92, 0x49, PT ;  /* 0x000000495c00780c */ /* 0x000fe40003f44270 */
[----:B--2---:R-:W-:Y:S02]  /*b6b0*/  FSEL R62, R62, -INF , P3 ;  /* 0xff8000003e3e7808 */ /* 0x004fe40001800000 */
[----:B------:R-:W-:-:S03]  /*b6c0*/  FMNMX.FTZ R29, R34, R29, !PT ;  /* 0x0000001d221d7209 */ /* 0x000fc60007810000 */
[----:B------:R-:W2:Y:S01]  /*b6d0*/  MUFU.TANH R70, R70 ;  /* 0x0000004600467308 */ /* 0x000ea20000002400 */
[-CC-:B------:R-:W-:Y:S01]  /*b6e0*/  FFMA.FTZ R152, R35, R23.reuse, -R53.reuse ;  /* 0x0000001723987223 */ /* 0x180fe20000010835 */
[----:B------:R-:W-:Y:S01]  /*b6f0*/  FFMA.FTZ R35, R44, R23, -R53 ;  /* 0x000000172c237223 */ /* 0x000fe20000010835 */
[----:B------:R-:W-:Y:S02]  /*b700*/  ISETP.GT.AND P3, PT, R92, 0x50, PT ;  /* 0x000000505c00780c */ /* 0x000fe40003f64270 */
[----:B0-----:R-:W-:Y:S02]  /*b710*/  FSEL R44, R63, -INF , P2 ;  /* 0xff8000003f2c7808 */ /* 0x001fe40001000000 */
[----:B------:R-:W-:Y:S01]  /*b720*/  FMNMX.FTZ R29, R62, R29, !PT ;  /* 0x0000001d3e1d7209 */ /* 0x000fe20007810000 */
[----:B------:R-:W0:Y:S01]  /*b730*/  MUFU.TANH R71, R71 ;  /* 0x0000004700477308 */ /* 0x000e220000002400 */
[----:B------:R-:W-:Y:S02]  /*b740*/  ISETP.GT.AND P2, PT, R92, 0x51, PT ;  /* 0x000000515c00780c */ /* 0x000fe40003f44270 */
[----:B---3--:R-:W-:-:S02]  /*b750*/  FSEL R66, R66, -INF , P3 ;  /* 0xff80000042427808 */ /* 0x008fc40001800000 */
[----:B------:R-:W-:Y:S01]  /*b760*/  FMNMX.FTZ R29, R44, R29, !PT ;  /* 0x0000001d2c1d7209 */ /* 0x000fe20007810000 */
[----:B------:R-:W-:Y:S01]  /*b770*/  FFMA.FTZ R160, R42, R23, -R53 ;  /* 0x000000172aa07223 */ /* 0x000fe20000010835 */
[----:B------:R-:W-:Y:S02]  /*b780*/  ISETP.GT.AND P3, PT, R92, 0x58, PT ;  /* 0x000000585c00780c */ /* 0x000fe40003f64270 */
[----:B-1----:R-:W-:Y:S02]  /*b790*/  FSEL R42, R67, -INF , P2 ;  /* 0xff800000432a7808 */ /* 0x002fe40001000000 */
[----:B------:R-:W-:Y:S02]  /*b7a0*/  FMNMX.FTZ R29, R66, R29, !PT ;  /* 0x0000001d421d7209 */ /* 0x000fe40007810000 */
[----:B------:R-:W-:Y:S02]  /*b7b0*/  ISETP.GT.AND P2, PT, R92, 0x59, PT ;  /* 0x000000595c00780c */ /* 0x000fe40003f44270 */
[----:B--2---:R-:W-:-:S02]  /*b7c0*/  FSEL R70, R70, -INF , P3 ;  /* 0xff80000046467808 */ /* 0x004fc40001800000 */
[----:B------:R-:W-:Y:S01]  /*b7d0*/  FMNMX.FTZ R29, R42, R29, !PT ;  /* 0x0000001d2a1d7209 */ /* 0x000fe20007810000 */
[----:B------:R-:W-:Y:S01]  /*b7e0*/  FFMA.FTZ R37, R36, R23, -R53 ;  /* 0x0000001724257223 */ /* 0x000fe20000010835 */
[----:B0-----:R-:W-:Y:S02]  /*b7f0*/  FSEL R36, R71, -INF , P2 ;  /* 0xff80000047247808 */ /* 0x001fe40001000000 */
[----:B------:R-:W-:-:S04]  /*b800*/  FMNMX.FTZ R29, R70, R29, !PT ;  /* 0x0000001d461d7209 */ /* 0x000fc80007810000 */
[----:B------:R-:W-:Y:S01]  /*b810*/  FMNMX.FTZ R29, R36, R29, !PT ;  /* 0x0000001d241d7209 */ /* 0x000fe20007810000 */
[----:B------:R-:W-:-:S04]  /*b820*/  FFMA.FTZ R162, R48, R23, -R53 ;  /* 0x0000001730a27223 */ /* 0x000fc80000010835 */
[----:B------:R-:W0:Y:S02]  /*b830*/  SHFL.BFLY PT, R48, R29, 0x2, 0x1f ;  /* 0x0c401f001d307f89 */ /* 0x000e2400000e0000 */
[----:B0-----:R-:W-:-:S05]  /*b840*/  FMNMX.FTZ R48, R29, R48, !PT ;  /* 0x000000301d307209 */ /* 0x001fca0007810000 */
[----:B------:R-:W0:Y:S01]  /*b850*/  SHFL.BFLY PT, R177, R48, 0x1, 0x1f ;  /* 0x0c201f0030b17f89 */ /* 0x000e2200000e0000 */
[----:B------:R-:W1:Y:S01]  /*b860*/  S2R R85, SR_TID.X ;  /* 0x0000000000557919 */ /* 0x000e620000002100 */
[----:B------:R-:W2:Y:S01]  /*b870*/  MUFU.EX2 R152, R152 ;  /* 0x0000009800987308 */ /* 0x000ea20000000800 */
[----:B0-----:R-:W-:-:S04]  /*b880*/  FMNMX.FTZ R177, R48, R177, !PT ;  /* 0x000000b130b17209 */ /* 0x001fc80007810000 */
[C---:B------:R-:W-:Y:S01]  /*b890*/  FSETP.NEU.FTZ.AND P2, PT, R177.reuse, -INF , PT ;  /* 0xff800000b100780b */ /* 0x040fe20003f5d000 */
[----:B------:R-:W-:-:S05]  /*b8a0*/  FMUL.FTZ R29, R177, R23 ;  /* 0x00000017b11d7220 */ /* 0x000fca0000410000 */
[----:B------:R-:W-:-:S05]  /*b8b0*/  FSEL R29, R29, RZ, P2 ;  /* 0x000000ff1d1d7208 */ /* 0x000fca0001000000 */
[-CC-:B------:R-:W-:Y:S01]  /*b8c0*/  FFMA.FTZ R57, R57, R23.reuse, -R29.reuse ;  /* 0x0000001739397223 */ /* 0x180fe2000001081d */
[-CC-:B------:R-:W-:Y:S01]  /*b8d0*/  FFMA.FTZ R24, R24, R23.reuse, -R29.reuse ;  /* 0x0000001718187223 */ /* 0x180fe2000001081d */
[-C--:B------:R-:W-:Y:S01]  /*b8e0*/  FFMA.FTZ R26, R26, R23.reuse, -R29 ;  /* 0x000000171a1a7223 */ /* 0x080fe2000001081d */
[-C--:B------:R-:W-:Y:S02]  /*b8f0*/  FFMA.FTZ R172, R46, R23.reuse, -R53 ;  /* 0x000000172eac7223 */ /* 0x080fe40000010835 */
[----:B------:R0:W-:Y:S01]  /*b900*/  MUFU.EX2 R46, R24 ;  /* 0x00000018002e7308 */ /* 0x0001e20000000800 */
[-CC-:B------:R-:W-:Y:S01]  /*b910*/  FFMA.FTZ R28, R28, R23.reuse, -R29.reuse ;  /* 0x000000171c1c7223 */ /* 0x180fe2000001081d */
[----:B------:R-:W-:Y:S01]  /*b920*/  LOP3.LUT R3, R3, 0x3000000, RZ, 0xfc, !PT ;  /* 0x0300000003037812 */ /* 0x000fe200078efcff */
[----:B------:R-:W-:-:S05]  /*b930*/  FFMA.FTZ R50, R50, R23, -R29 ;  /* 0x0000001732327223 */ /* 0x000fca000001081d */
[----:B------:R-:W3:Y:S01]  /*b940*/  MUFU.EX2 R57, R57 ;  /* 0x0000003900397308 */ /* 0x000ee20000000800 */
[----:B-1----:R-:W-:Y:S01]  /*b950*/  SHF.R.U32.HI R85, RZ, 0x7, R85 ;  /* 0x00000007ff557819 */ /* 0x002fe20000011655 */
[----:B------:R1:W-:Y:S06]  /*b960*/  STL [R1+0x28], R3 ;  /* 0x0000280301007387 */ /* 0x0003ec0000100800 */
[----:B------:R-:W4:Y:S01]  /*b970*/  MUFU.EX2 R154, R154 ;  /* 0x0000009a009a7308 */ /* 0x000f220000000800 */
[-CC-:B------:R-:W-:Y:S01]  /*b980*/  FFMA.FTZ R94, R94, R23.reuse, -R29.reuse ;  /* 0x000000175e5e7223 */ /* 0x180fe2000001081d */
[-CC-:B------:R-:W-:Y:S01]  /*b990*/  FFMA.FTZ R30, R30, R23.reuse, -R29.reuse ;  /* 0x000000171e1e7223 */ /* 0x180fe2000001081d */
[-CC-:B------:R-:W-:Y:S01]  /*b9a0*/  FFMA.FTZ R80, R80, R23.reuse, -R29.reuse ;  /* 0x0000001750507223 */ /* 0x180fe2000001081d */
[----:B------:R-:W-:-:S04]  /*b9b0*/  FFMA.FTZ R32, R32, R23, -R29 ;  /* 0x0000001720207223 */ /* 0x000fc8000001081d */
[----:B------:R-:W5:Y:S01]  /*b9c0*/  MUFU.EX2 R26, R26 ;  /* 0x0000001a001a7308 */ /* 0x000f620000000800 */
[-CC-:B------:R-:W-:Y:S01]  /*b9d0*/  FFMA.FTZ R74, R74, R23.reuse, -R29.reuse ;  /* 0x000000174a4a7223 */ /* 0x180fe2000001081d */
[-CC-:B------:R-:W-:Y:S01]  /*b9e0*/  FFMA.FTZ R96, R96, R23.reuse, -R29.reuse ;  /* 0x0000001760607223 */ /* 0x180fe2000001081d */
[----:B0-----:R-:W-:Y:S02]  /*b9f0*/  @!P1 VIADD R24, R179, 0x32440 ;  /* 0x00032440b3189836 */ /* 0x001fe40000000000 */
        /* <DEDUP_REMOVED lines=11> */
[----:B------:R-:W5:Y:S01]  /*bab0*/  MUFU.EX2 R155, R50 ;  /* 0x00000032009b7308 */ /* 0x000f620000000800 */
[----:B0-----:R-:W-:-:S02]  /*bac0*/  IMAD R28, R2, 0xc00, R3 ;  /* 0x00000c00021c7824 */ /* 0x001fc400078e0203 */
[-CC-:B-1----:R-:W-:Y:S01]  /*bad0*/  FFMA.FTZ R3, R38, R23.reuse, -R29.reuse ;  /* 0x0000001726037223 */ /* 0x182fe2000001081d */
[-CC-:B------:R-:W-:Y:S01]  /*bae0*/  FFMA.FTZ R70, R70, R23.reuse, -R29.reuse ;  /* 0x0000001746467223 */ /* 0x180fe2000001081d */
[----:B------:R-:W-:Y:S01]  /*baf0*/  FFMA.FTZ R36, R36, R23, -R29 ;  /* 0x0000001724247223 */ /* 0x000fe2000001081d */
[----:B------:R-:W-:Y:S01]  /*bb00*/  IMAD.MOV.U32 R29, RZ, RZ, 0x40000040 ;  /* 0x40000040ff1d7424 */ /* 0x000fe200078e00ff */
[----:B------:R-:W-:Y:S01]  /*bb10*/  IADD3 R178, -R85, 0xb, RZ ;  /* 0x0000000b55b27810 */ /* 0x000fe20007ffe1ff */
[----:B------:R-:W0:Y:S01]  /*bb20*/  MUFU.EX2 R156, R156 ;  /* 0x0000009c009c7308 */ /* 0x000e220000000800 */
[----:B------:R-:W-:Y:S02]  /*bb30*/  @!P1 PRMT R24, RZ, 0x654, R24 ;  /* 0x00000654ff189816 */ /* 0x000fe40000000018 */
[----:B------:R-:W-:Y:S01]  /*bb40*/  R2UR UR7, R29 ;  /* 0x000000001d0772ca */ /* 0x000fe200000e0000 */
[----:B--2---:R-:W-:Y:S01]  /*bb50*/  FADD.FTZ R29, R152, R25 ;  /* 0x00000019981d7221 */ /* 0x004fe20000010000 */
[----:B------:R1:W-:Y:S06]  /*bb60*/  BAR.ARV R178, 0x100 ;  /* 0x000400b20000751d */ /* 0x0003ec0000002000 */
[----:B------:R-:W2:Y:S01]  /*bb70*/  MUFU.EX2 R31, R31 ;  /* 0x0000001f001f7308 */ /* 0x000ea20000000800 */
[----:B------:R5:W-:Y:S01]  /*bb80*/  @!P1 SYNCS.ARRIVE.TRANS64.RED.A1T0 RZ, [R24+URZ], RZ ;  /* 0x000000ff18ff99a7 */ /* 0x000be2000810043f */
[----:B---3--:R-:W-:Y:S01]  /*bb90*/  FADD.FTZ R39, R57, R46 ;  /* 0x0000002e39277221 */ /* 0x008fe20000010000 */
[----:B------:R4:W-:Y:S06]  /*bba0*/  BAR.SYNC.DEFER_BLOCKING R0, 0x100 ;  /* 0x000400000000751d */ /* 0x0009ec0000010000 */
[----:B------:R-:W3:Y:S01]  /*bbb0*/  MUFU.EX2 R94, R94 ;  /* 0x0000005e005e7308 */ /* 0x000ee20000000800 */
[----:B----4-:R-:W-:Y:S01]  /*bbc0*/  FADD.FTZ R0, R154, R29 ;  /* 0x0000001d9a007221 */ /* 0x010fe20000010000 */
[----:B-----5:R-:W-:-:S06]  /*bbd0*/  FADD.FTZ R24, R26, R39 ;  /* 0x000000271a187221 */ /* 0x020fcc0000010000 */
[----:B------:R-:W4:Y:S01]  /*bbe0*/  MUFU.EX2 R158, R158 ;  /* 0x0000009e009e7308 */ /* 0x000f220000000800 */
[----:B------:R-:W-:Y:S01]  /*bbf0*/  FADD.FTZ R29, R27, R0 ;  /* 0x000000001b1d7221 */ /* 0x000fe20000010000 */
[----:B------:R-:W-:Y:S02]  /*bc00*/  IMAD.MOV.U32 R39, RZ, RZ, 0x40000040 ;  /* 0x40000040ff277424 */ /* 0x000fe400078e00ff */
[----:B------:R-:W-:-:S04]  /*bc10*/  FADD.FTZ R24, R155, R24 ;  /* 0x000000189b187221 */ /* 0x000fc80000010000 */
[----:B------:R-:W5:Y:S01]  /*bc20*/  MUFU.EX2 R30, R30 ;  /* 0x0000001e001e7308 */ /* 0x000f620000000800 */
[----:B0-----:R-:W-:-:S07]  /*bc30*/  FADD.FTZ R0, R156, R29 ;  /* 0x0000001d9c007221 */ /* 0x001fce0000010000 */
[----:B------:R-:W0:Y:S01]  /*bc40*/  MUFU.EX2 R35, R35 ;  /* 0x0000002300237308 */ /* 0x000e220000000800 */
[----:B------:R-:W-:Y:S01]  /*bc50*/  FADD.FTZ R29, R157, R24 ;  /* 0x000000189d1d7221 */ /* 0x000fe20000010000 */
[----:B------:R-:W-:-:S06]  /*bc60*/  R2UR UR15, R39 ;  /* 0x00000000270f72ca */ /* 0x000fcc00000e0000 */
[----:B------:R-:W1:Y:S01]  /*bc70*/  MUFU.EX2 R159, R80 ;  /* 0x00000050009f7308 */ /* 0x000e620000000800 */
[----:B--2---:R-:W-:-:S07]  /*bc80*/  FADD.FTZ R39, R31, R0 ;  /* 0x000000001f277221 */ /* 0x004fce0000010000 */
[----:B------:R-:W2:Y:S01]  /*bc90*/  MUFU.EX2 R160, R160 ;  /* 0x000000a000a07308 */ /* 0x000ea20000000800 */
[----:B---3--:R-:W-:Y:S01]  /*bca0*/  FADD.FTZ R29, R94, R29 ;  /* 0x0000001d5e1d7221 */ /* 0x008fe20000010000 */
[----:B------:R-:W-:-:S06]  /*bcb0*/  MOV R33, 0x40000040 ;  /* 0x4000004000217802 */ /* 0x000fcc0000000f00 */
[----:B------:R-:W3:Y:S01]  /*bcc0*/  MUFU.EX2 R161, R32 ;  /* 0x0000002000a17308 */ /* 0x000ee20000000800 */
[----:B------:R-:W-:Y:S01]  /*bcd0*/  FFMA.FTZ R41, R52, R23, -R53 ;  /* 0x0000001734297223 */ /* 0x000fe20000010835 */
[----:B----4-:R-:W-:Y:S01]  /*bce0*/  FADD.FTZ R0, R158, R39 ;  /* 0x000000279e007221 */ /* 0x010fe20000010000 */
[----:B-----5:R-:W-:-:S05]  /*bcf0*/  FADD.FTZ R24, R30, R29 ;  /* 0x0000001d1e187221 */ /* 0x020fca0000010000 */
[----:B------:R-:W4:Y:S01]  /*bd00*/  MUFU.EX2 R74, R74 ;  /* 0x0000004a004a7308 */ /* 0x000f220000000800 */
[----:B------:R-:W-:Y:S01]  /*bd10*/  R2UR UR11, R33 ;  /* 0x00000000210b72ca */ /* 0x000fe200000e0000 */
[----:B------:R-:W-:-:S06]  /*bd20*/  FFMA.FTZ R164, R56, R23, -R53 ;  /* 0x0000001738a47223 */ /* 0x000fcc0000010835 */
[----:B------:R-:W5:Y:S01]  /*bd30*/  MUFU.EX2 R37, R37 ;  /* 0x0000002500257308 */ /* 0x000f620000000800 */
[----:B------:R-:W-:Y:S02]  /*bd40*/  IMAD.MOV.U32 R33, RZ, RZ, 0x40000040 ;  /* 0x40000040ff217424 */ /* 0x000fe400078e00ff */
[----:B0-----:R-:W-:Y:S01]  /*bd50*/  FADD.FTZ R29, R35, R0 ;  /* 0x00000000231d7221 */ /* 0x001fe20000010000 */
[----:B-1----:R-:W-:-:S04]  /*bd60*/  FADD.FTZ R24, R159, R24 ;  /* 0x000000189f187221 */ /* 0x002fc80000010000 */
[----:B------:R-:W0:Y:S01]  /*bd70*/  MUFU.EX2 R96, R96 ;  /* 0x0000006000607308 */ /* 0x000e220000000800 */
[----:B------:R-:W-:Y:S01]  /*bd80*/  FFMA.FTZ R43, R60, R23, -R53 ;  /* 0x000000173c2b7223 */ /* 0x000fe20000010835 */
[----:B--2---:R-:W-:-:S06]  /*bd90*/  FADD.FTZ R0, R160, R29 ;  /* 0x0000001da0007221 */ /* 0x004fcc0000010000 */
[----:B------:R-:W1:Y:S01]  /*bda0*/  MUFU.EX2 R162, R162 ;  /* 0x000000a200a27308 */ /* 0x000e620000000800 */
[----:B------:R-:W-:Y:S01]  /*bdb0*/  R2UR UR19, R33 ;  /* 0x00000000211372ca */ /* 0x000fe200000e0000 */
[----:B------:R-:W-:Y:S02]  /*bdc0*/  IMAD.MOV.U32 R29, RZ, RZ, 0x40000040 ;  /* 0x40000040ff1d7424 */ /* 0x000fe400078e00ff */
[----:B---3--:R-:W-:-:S04]  /*bdd0*/  FADD.FTZ R33, R161, R24 ;  /* 0x00000018a1217221 */ /* 0x008fc80000010000 */
[----:B------:R-:W2:Y:S01]  /*bde0*/  MUFU.EX2 R163, R72 ;  /* 0x0000004800a37308 */ /* 0x000ea20000000800 */
[----:B------:R-:W-:-:S07]  /*bdf0*/  FFMA.FTZ R166, R64, R23, -R53 ;  /* 0x0000001740a67223 */ /* 0x000fce0000010835 */
[----:B------:R-:W3:Y:S01]  /*be00*/  MUFU.EX2 R41, R41 ;  /* 0x0000002900297308 */ /* 0x000ee20000000800 */
[----:B------:R-:W-:Y:S01]  /*be10*/  R2UR UR27, R29 ;  /* 0x000000001d1b72ca */ /* 0x000fe200000e0000 */
[----:B----4-:R-:W-:-:S06]  /*be20*/  FADD.FTZ R33, R74, R33 ;  /* 0x000000214a217221 */ /* 0x010fcc0000010000 */
[----:B------:R-:W4:Y:S01]  /*be30*/  MUFU.EX2 R98, R98 ;  /* 0x0000006200627308 */ /* 0x000f220000000800 */
[----:B-----5:R-:W-:Y:S01]  /*be40*/  FADD.FTZ R29, R37, R0 ;  /* 0x00000000251d7221 */ /* 0x020fe20000010000 */
[----:B------:R-:W-:-:S06]  /*be50*/  FFMA.FTZ R45, R76, R23, -R53 ;  /* 0x000000174c2d7223 */ /* 0x000fcc0000010835 */
[----:B------:R-:W5:Y:S01]  /*be60*/  MUFU.EX2 R164, R164 ;  /* 0x000000a400a47308 */ /* 0x000f620000000800 */
[----:B0-----:R-:W-:Y:S01]  /*be70*/  FADD.FTZ R24, R96, R33 ;  /* 0x0000002160187221 */ /* 0x001fe20000010000 */
[----:B-1----:R-:W-:-:S06]  /*be80*/  FADD.FTZ R0, R162, R29 ;  /* 0x0000001da2007221 */ /* 0x002fcc0000010000 */
[----:B------:R-:W0:Y:S01]  /*be90*/  MUFU.EX2 R3, R3 ;  /* 0x0000000300037308 */ /* 0x000e220000000800 */
[----:B------:R-:W-:-:S07]  /*bea0*/  FFMA.FTZ R168, R68, R23, -R53 ;  /* 0x0000001744a87223 */ /* 0x000fce0000010835 */
[----:B------:R-:W1:Y:S01]  /*beb0*/  MUFU.EX2 R43, R43 ;  /* 0x0000002b002b7308 */ /* 0x000e620000000800 */
[----:B------:R-:W-:Y:S01]  /*bec0*/  F2FP.BF16.F32.PACK_AB R154, R27, R154 ;  /* 0x0000009a1b9a723e */ /* 0x000fe200000010ff */
[----:B--2---:R-:W-:Y:S01]  /*bed0*/  FADD.FTZ R27, R163, R24 ;  /* 0x00000018a31b7221 */ /* 0x004fe20000010000 */
[----:B------:R-:W-:-:S05]  /*bee0*/  F2FP.BF16.F32.PACK_AB R152, R25, R152 ;  /* 0x000000981998723e */ /* 0x000fca00000010ff */
        /* <DEDUP_REMOVED lines=37> */
[----:B------:R-:W-:Y:S01]  /*c140*/  F2FP.BF16.F32.PACK_AB R165, R3, R98 ;  /* 0x0000006203a5723e */ /* 0x000fe200000010ff */
[----:B0-----:R-:W-:-:S06]  /*c150*/  FADD.FTZ R25, R171, R24 ;  /* 0x00000018ab197221 */ /* 0x001fcc0000010000 */
[----:B------:R-:W0:Y:S01]  /*c160*/  MUFU.EX2 R70, R70 ;  /* 0x0000004600467308 */ /* 0x000e220000000800 */
[----:B-1----:R-:W-:-:S07]  /*c170*/  FADD.FTZ R3, R49, R0 ;  /* 0x0000000031037221 */ /* 0x002fce0000010000 */
[----:B------:R-:W1:Y:S01]  /*c180*/  MUFU.EX2 R174, R174 ;  /* 0x000000ae00ae7308 */ /* 0x000e620000000800 */
[----:B--2---:R-:W-:Y:S01]  /*c190*/  FADD.FTZ R24, R66, R25 ;  /* 0x0000001942187221 */ /* 0x004fe20000010000 */
[----:B------:R-:W-:-:S06]  /*c1a0*/  VIADD R32, R28, 0x80 ;  /* 0x000000801c207836 */ /* 0x000fcc0000000000 */
[----:B------:R-:W2:Y:S01]  /*c1b0*/  MUFU.EX2 R175, R36 ;  /* 0x0000002400af7308 */ /* 0x000ea20000000800 */
[----:B------:R-:W-:Y:S02]  /*c1c0*/  VIADD R38, R28, 0x100 ;  /* 0x000001001c267836 */ /* 0x000fe40000000000 */
[----:B---3--:R-:W-:-:S05]  /*c1d0*/  FADD.FTZ R0, R172, R3 ;  /* 0x00000003ac007221 */ /* 0x008fca0000010000 */
[----:B------:R-:W3:Y:S01]  /*c1e0*/  MUFU.EX2 R53, R53 ;  /* 0x0000003500357308 */ /* 0x000ee20000000800 */
[----:B----4-:R-:W-:Y:S01]  /*c1f0*/  FADD.FTZ R25, R173, R24 ;  /* 0x00000018ad197221 */ /* 0x010fe20000010000 */
[----:B-----5:R-:W-:Y:S01]  /*c200*/  FADD.FTZ R3, R51, R0 ;  /* 0x0000000033037221 */ /* 0x020fe20000010000 */
[----:B------:R-:W-:Y:S01]  /*c210*/  R2UR UR10, R32 ;  /* 0x00000000200a72ca */ /* 0x000fe200000e0000 */
[----:B------:R-:W-:Y:S01]  /*c220*/  VIADD R32, R28, 0x180 ;  /* 0x000001801c207836 */ /* 0x000fe20000000000 */
[----:B------:R-:W-:Y:S01]  /*c230*/  R2UR UR14, R38 ;  /* 0x00000000260e72ca */ /* 0x000fe200000e0000 */
[C---:B------:R-:W-:Y:S01]  /*c240*/  VIADD R38, R28.reuse, 0x200 ;  /* 0x000002001c267836 */ /* 0x040fe20000000000 */
[C---:B------:R-:W-:Y:S01]  /*c250*/  R2UR UR6, R28.reuse ;  /* 0x000000001c0672ca */ /* 0x040fe200000e0000 */
[----:B------:R-:W-:Y:S02]  /*c260*/  VIADD R28, R28, 0x280 ;  /* 0x000002801c1c7836 */ /* 0x000fe40000000000 */
[----:B0-----:R-:W-:Y:S01]  /*c270*/  FADD.FTZ R24, R70, R25 ;  /* 0x0000001946187221 */ /* 0x001fe20000010000 */
[----:B------:R-:W-:-:S02]  /*c280*/  IMAD.MOV.U32 R39, RZ, RZ, 0x40000040 ;  /* 0x40000040ff277424 */ /* 0x000fc400078e00ff */
[----:B-1----:R-:W-:Y:S01]  /*c290*/  FADD.FTZ R0, R174, R3 ;  /* 0x00000003ae007221 */ /* 0x002fe20000010000 */
[----:B------:R-:W-:Y:S02]  /*c2a0*/  F2FP.BF16.F32.PACK_AB R153, R46, R57 ;  /* 0x000000392e99723e */ /* 0x000fe400000010ff */
[----:B------:R-:W-:Y:S01]  /*c2b0*/  F2FP.BF16.F32.PACK_AB R155, R155, R26 ;  /* 0x0000001a9b9b723e */ /* 0x000fe200000010ff */
[----:B--2---:R-:W-:Y:S01]  /*c2c0*/  FADD.FTZ R3, R175, R24 ;  /* 0x00000018af037221 */ /* 0x004fe20000010000 */
[----:B------:R-:W-:Y:S01]  /*c2d0*/  R2UR UR18, R32 ;  /* 0x00000000201272ca */ /* 0x000fe200000e0000 */
[----:B---3--:R-:W-:Y:S01]  /*c2e0*/  FADD.FTZ R0, R53, R0 ;  /* 0x0000000035007221 */ /* 0x008fe20000010000 */
[----:B------:R-:W-:Y:S02]  /*c2f0*/  R2UR UR22, R38 ;  /* 0x00000000261672ca */ /* 0x000fe400000e0000 */
[----:B------:R-:W-:Y:S02]  /*c300*/  R2UR UR23, R39 ;  /* 0x00000000271772ca */ /* 0x000fe400000e0000 */
[----:B------:R-:W-:-:S02]  /*c310*/  R2UR UR26, R28 ;  /* 0x000000001c1a72ca */ /* 0x000fc400000e0000 */
        /* <DEDUP_REMOVED lines=19> */
[----:B------:R-:W-:-:S06]  /*c450*/  WARPGROUP.ARRIVE ;  /* 0x00000000000079c5 */ /* 0x000fcc0000000000 */
[----:B------:R-:W-:Y:S03]  /*c460*/  HGMMA.64x256x16.F32.BF16 R24, R152, gdesc[UR4].tnspB, RZ, !UPT, gsb0 ;  /* 0x43e0000498187df0 */ /* 0x000fe6000c0018ff */
[----:B------:R-:W-:Y:S02]  /*c470*/  WARPGROUP.DEPBAR.LE gsb0, 0x0 ;  /* 0x00008000000079c5 */ /* 0x000fe40000010000 */
[----:B------:R-:W-:-:S15]  /*c480*/  WARPGROUP.ARRIVE ;  /* 0x00000000000079c5 */ /* 0x000fde0000000000 */
[----:B------:R-:W-:-:S08]  /*c490*/  NOP ;  /* 0x0000000000007918 */ /* 0x000fd00000000000 */
[----:B------:R-:W-:Y:S03]  /*c4a0*/  HGMMA.64x256x16.F32.BF16 R24, R156, gdesc[UR8].tnspB, R24, gsb0 ;  /* 0x43e000089c187df0 */ /* 0x000fe60008001818 */
        /* <DEDUP_REMOVED lines=11> */
[----:B------:R-:W-:Y:S01]  /*c560*/  HGMMA.64x256x16.F32.BF16 R24, R168, gdesc[UR20].tnspB, R24, gsb0 ;  /* 0x43e00014a8187df0 */ /* 0x000fe20008001818 */
[----:B------:R-:W-:-:S04]  /*c570*/  IMAD.IADD R152, R181, 0x1, -R182 ;  /* 0x00000001b5987824 */ /* 0x000fc800078e0ab6 */
[----:B------:R-:W-:-:S04]  /*c580*/  IMAD R152, R180, 0x80, R152 ;  /* 0x00000080b4987824 */ /* 0x000fc800078e0298 */
[----:B------:R-:W-:-:S05]  /*c590*/  IMAD.HI R152, R152, 0x2aaaaaab, RZ ;  /* 0x2aaaaaab98987827 */ /* 0x000fca00078e02ff */
[----:B------:R-:W-:-:S04]  /*c5a0*/  SHF.R.U32.HI R153, RZ, 0x1f, R152 ;  /* 0x0000001fff997819 */ /* 0x000fc80000011698 */
[----:B------:R-:W-:-:S04]  /*c5b0*/  LEA.HI.SX32 R153, R152, R153, 0x1c ;  /* 0x0000009998997211 */ /* 0x000fc800078fe2ff */
[----:B------:R-:W-:Y:S01]  /*c5c0*/  VIMNMX R154, RZ, R153, !PT ;  /* 0x00000099ff9a7248 */ /* 0x000fe20007fe0100 */
[----:B------:R-:W-:-:S04]  /*c5d0*/  VIADD R210, R210, 0xfffffffe ;  /* 0xfffffffed2d27836 */ /* 0x000fc80000000000 */
[----:B------:R0:W-:Y:S01]  /*c5e0*/  STL [R1+0x38], R154 ;  /* 0x0000389a01007387 */ /* 0x0001e20000100800 */
[----:B------:R-:W-:Y:S01]  /*c5f0*/  ISETP.GE.AND P2, PT, R210, R154, PT ;  /* 0x0000009ad200720c */ /* 0x000fe20003f46270 */
[----:B------:R-:W-:-:S05]  /*c600*/  @!P1 VIADD R179, R179, 0x32460 ;  /* 0x00032460b3b39836 */ /* 0x000fca0000000000 */
[----:B------:R-:W-:Y:S01]  /*c610*/  @!P1 PRMT R179, RZ, 0x654, R179 ;  /* 0x00000654ffb39816 */ /* 0x000fe200000000b3 */
        /* <DEDUP_REMOVED lines=8> */
.L_x_4460:
[----:B------:R-:W-:Y:S01]  /*c6a0*/  VIADD R2, R2, 0x1 ;  /* 0x0000000102027836 */ /* 0x000fe20000000000 */
[----:B------:R-:W-:Y:S05]  /*c6b0*/  YIELD ;  /* 0x0000000000007946 */ /* 0x000fea0003800000 */
[----:B------:R-:W-:-:S04]  /*c6c0*/  ISETP.NE.AND P2, PT, R2, 0x2, PT ;  /* 0x000000020200780c */ /* 0x000fc80003f45270 */
[----:B------:R-:W-:Y:S02]  /*c6d0*/  SEL R152, RZ, 0x1, P2 ;  /* 0x00000001ff987807 */ /* 0x000fe40001000000 */
[----:B------:R-:W-:Y:S02]  /*c6e0*/  SEL R2, R2, RZ, P2 ;  /* 0x000000ff02027207 */ /* 0x000fe40001000000 */
[----:B------:R-:W-:Y:S01]  /*c6f0*/  LOP3.LUT R19, R19, R152, RZ, 0x3c, !PT ;  /* 0x0000009813137212 */ /* 0x000fe200078e3cff */
[----:B------:R-:W-:Y:S06]  /*c700*/  @!P0 BRA `(.L_x_4451) ;  /* 0x0000000000048947 */ /* 0x000fec0003800000 */
[----:B------:R-:W-:Y:S01]  /*c710*/  BPT.TRAP 0x1 ;  /* 0x000000040000795c */ /* 0x000fe20000300000 */
.L_x_4451:
[----:B------:R-:W-:Y:S01]  /*c720*/  IMAD R211, R2, 0x8, R17 ;  /* 0x0000000802d37824 */ /* 0x000fe200078e0211 */
[----:B------:R-:W-:-:S04]  /*c730*/  SHF.L.U32 R23, R19, 0x1f, RZ ;  /* 0x0000001f13177819 */ /* 0x000fc800000006ff */
[----:B------:R1:W2:Y:S01]  /*c740*/  SYNCS.PHASECHK.TRANS64.TRYWAIT P2, [R211+URZ+0x32430], R23 ;  /* 0x03243017d30075a7 */ /* 0x0002a2000804017f */
[----:B------:R-:W-:Y:S05]  /*c750*/  @!P0 BRA `(.L_x_4452) ;  /* 0x0000000000048947 */ /* 0x000fea0003800000 */
[----:B------:R-:W-:Y:S01]  /*c760*/  BPT.TRAP 0x1 ;  /* 0x000000040000795c */ /* 0x000fe20000300000 */
.L_x_4452:
[----:B------:R-:W3:Y:S01]  /*c770*/  LDL R152, [R1+0x2c] ;  /* 0x00002c0001987983 */ /* 0x000ee20000100800 */
[----:B------:R-:W-:Y:S02]  /*c780*/  IMAD.MOV.U32 R157, RZ, RZ, 0x40000040 ;  /* 0x40000040ff9d7424 */ /* 0x000fe400078e00ff */
[----:B---3--:R-:W-:Y:S01]  /*c790*/  IMAD R156, R2, 0x300, R152 ;  /* 0x00000300029c7824 */ /* 0x008fe200078e0298 */
[----:B--2---:R-:W-:Y:S06]  /*c7a0*/  @P2 BRA `(.L_x_4453) ;  /* 0x0000000000082947 */ /* 0x004fec0003800000 */
[----:B------:R-:W2:Y:S02]  /*c7b0*/  SYNCS.PHASECHK.TRANS64.TRYWAIT P2, [R211+URZ+0x32430], R23 ;  /* 0x03243017d30075a7 */ /* 0x000ea4000804017f */
[----:B--2---:R-:W-:Y:S05]  /*c7c0*/  @!P2 BRA `(.L_x_4454) ;  /* 0x0000010000a4a947 */ /* 0x004fea0003800000 */
.L_x_4453:
[----:B------:R-:W3:Y:S01]  /*c7d0*/  LDL.64 R222, [R1+0x8] ;  /* 0x0000080001de7983 */ /* 0x000ee20000100a00 */
[----:B------:R-:W-:Y:S05]  /*c7e0*/  WARPSYNC.ALL ;  /* 0x0000000000007948 */ /* 0x000fea0003800000 */
[C---:B------:R-:W-:Y:S01]  /*c7f0*/  R2UR UR6, R156.reuse ;  /* 0x000000009c0672ca */ /* 0x040fe200000e0000 */
[C---:B0-----:R-:W-:Y:S01]  /*c800*/  VIADD R154, R156.reuse, 0x2 ;  /* 0x000000029c9a7836 */ /* 0x041fe20000000000 */
[----:B------:R-:W-:Y:S01]  /*c810*/  R2UR UR7, R157 ;  /* 0x000000009d0772ca */ /* 0x000fe200000e0000 */
[----:B------:R-:W-:Y:S01]  /*c820*/  VIADD R152, R156, 0x4 ;  /* 0x000000049c987836 */ /* 0x000fe20000000000 */
[----:B------:R-:W-:Y:S01]  /*c830*/  R2UR UR4, R218 ;  /* 0x00000000da0472ca */ /* 0x000fe200000e0000 */
[----:B------:R-:W-:Y:S01]  /*c840*/  VIADD R156, R156, 0x6 ;  /* 0x000000069c9c7836 */ /* 0x000fe20000000000 */
[----:B------:R-:W-:Y:S01]  /*c850*/  R2UR UR5, R219 ;  /* 0x00000000db0572ca */ /* 0x000fe200000e0000 */
[----:B------:R-:W-:Y:S01]  /*c860*/  IMAD.MOV.U32 R155, RZ, RZ, 0x40000040 ;  /* 0x40000040ff9b7424 */ /* 0x000fe200078e00ff */
[----:B------:R-:W-:Y:S01]  /*c870*/  R2UR UR10, R154 ;  /* 0x000000009a0a72ca */ /* 0x000fe200000e0000 */
[----:B------:R-:W-:Y:S01]  /*c880*/  IMAD.MOV.U32 R153, RZ, RZ, 0x40000040 ;  /* 0x40000040ff997424 */ /* 0x000fe200078e00ff */
[----:B------:R-:W-:Y:S01]  /*c890*/  R2UR UR14, R152 ;  /* 0x00000000980e72ca */ /* 0x000fe200000e0000 */
[----:B------:R-:W-:Y:S01]  /*c8a0*/  IMAD.MOV.U32 R157, RZ, RZ, 0x40000040 ;  /* 0x40000040ff9d7424 */ /* 0x000fe200078e00ff */
        /* <DEDUP_REMOVED lines=10> */
[----:B------:R-:W-:Y:S02]  /*c950*/  WARPGROUP.DEPBAR.LE gsb0, 0x0 ;  /* 0x00008000000079c5 */ /* 0x000fe40000010000 */
[----:B------:R-:W-:Y:S01]  /*c960*/  WARPGROUP.ARRIVE ;  /* 0x00000000000079c5 */ /* 0x000fe20000000000 */
[----:B---3--:R-:W-:Y:S02]  /*c970*/  R2UR UR8, R222 ;  /* 0x00000000de0872ca */ /* 0x008fe400000e0000 */
[----:B------:R-:W-:-:S13]  /*c980*/  R2UR UR9, R223 ;  /* 0x00000000df0972ca */ /* 0x000fda00000e0000 */
        /* <DEDUP_REMOVED lines=10> */
.L_x_4455:
[----:B------:R0:W3:Y:S01]  /*ca30*/  SYNCS.PHASECHK.TRANS64.TRYWAIT P2, [R211+URZ+0x32450], R23 ;  /* 0x03245017d30075a7 */ /* 0x0000e2000804017f */
[----:B------:R-:W-:Y:S05]  /*ca40*/  @!P0 BRA `(.L_x_4456) ;  /* 0x0000000000048947 */ /* 0x000fea0003800000 */
[----:B------:R-:W-:Y:S01]  /*ca50*/  BPT.TRAP 0x1 ;  /* 0x000000040000795c */ /* 0x000fe20000300000 */
.L_x_4456:
[----:B------:R-:W-:Y:S04]  /*ca60*/  BSSY B0, `(.L_x_4457) ;  /* 0x0000004000007945 */ /* 0x000fe80003800000 */
[----:B---3--:R-:W-:Y:S05]  /*ca70*/  @P2 BRA `(.L_x_4458) ;  /* 0x0000000000082947 */ /* 0x008fea0003800000 */
[----:B------:R-:W3:Y:S02]  /*ca80*/  SYNCS.PHASECHK.TRANS64.TRYWAIT P2, [R211+URZ+0x32450], R23 ;  /* 0x03245017d30075a7 */ /* 0x000ee4000804017f */
[----:B---3--:R-:W-:Y:S05]  /*ca90*/  @!P2 BRA `(.L_x_4459) ;  /* 0x000001000004a947 */ /* 0x008fea0003800000 */
.L_x_4458:
[----:B------:R-:W-:Y:S05]  /*caa0*/  BSYNC B0 ;  /* 0x0000000000007941 */ /* 0x000fea0003800000 */
.L_x_4457:
[----:B------:R-:W-:Y:S05]  /*cab0*/  WARPSYNC.ALL ;  /* 0x0000000000007948 */ /* 0x000fea0003800000 */
[----:B------:R-:W4:Y:S01]  /*cac0*/  LDL R222, [R1+0x30] ;  /* 0x0000300001de7983 */ /* 0x000f220000100800 */
[----:B------:R-:W-:Y:S01]  /*cad0*/  IMAD.MOV.U32 R223, RZ, RZ, 0x40000040 ;  /* 0x40000040ffdf7424 */ /* 0x000fe200078e00ff */
[----:B------:R-:W-:Y:S01]  /*cae0*/  R2UR UR4, R4 ;  /* 0x00000000040472ca */ /* 0x000fe200000e0000 */
[----:B------:R-:W-:Y:S01]  /*caf0*/  WARPGROUP.ARRIVE ;  /* 0x00000000000079c5 */ /* 0x000fe20000000000 */
[----:B------:R-:W-:Y:S01]  /*cb00*/  R2UR UR5, R5 ;  /* 0x00000000050572ca */ /* 0x000fe200000e0000 */
[----:B------:R-:W-:Y:S01]  /*cb10*/  IMAD.MOV.U32 R225, RZ, RZ, 0x40000040 ;  /* 0x40000040ffe17424 */ /* 0x000fe200078e00ff */
[----:B------:R-:W-:Y:S01]  /*cb20*/  R2UR UR7, R223 ;  /* 0x00000000df0772ca */ /* 0x000fe200000e0000 */
[----:B------:R-:W-:-:S02]  /*cb30*/  IMAD.MOV.U32 R223, RZ, RZ, 0x40000040 ;  /* 0x40000040ffdf7424 */ /* 0x000fc400078e00ff */
[----:B----4-:R-:W-:-:S04]  /*cb40*/  IMAD R222, R2, 0xc00, R222 ;  /* 0x00000c0002de7824 */ /* 0x010fc800078e02de */
[C---:B------:R-:W-:Y:S01]  /*cb50*/  VIADD R224, R222.reuse, 0x2 ;  /* 0x00000002dee07836 */ /* 0x040fe20000000000 */
[----:B------:R-:W-:-:S13]  /*cb60*/  R2UR UR6, R222 ;  /* 0x00000000de0672ca */ /* 0x000fda00000e0000 */
[----:B------:R-:W-:Y:S01]  /*cb70*/  HGMMA.64x96x16.F32.BF16 R152, gdesc[UR4], R152, gsb0 ;  /* 0x01600000049879f0 */ /* 0x000fe20008001898 */
[----:B------:R-:W-:Y:S01]  /*cb80*/  R2UR UR6, R224 ;  /* 0x00000000e00672ca */ /* 0x000fe200000e0000 */
[----:B------:R-:W-:Y:S01]  /*cb90*/  VIADD R224, R222, 0x4 ;  /* 0x00000004dee07836 */ /* 0x000fe20000000000 */
[----:B------:R-:W-:Y:S01]  /*cba0*/  R2UR UR7, R225 ;  /* 0x00000000e10772ca */ /* 0x000fe200000e0000 */
[----:B------:R-:W-:Y:S01]  /*cbb0*/  IMAD.MOV.U32 R225, RZ, RZ, 0x40000040 ;  /* 0x40000040ffe17424 */ /* 0x000fe200078e00ff */
[----:B------:R-:W-:Y:S02]  /*cbc0*/  R2UR UR4, R226 ;  /* 0x00000000e20472ca */ /* 0x000fe400000e0000 */
[----:B------:R-:W-:Y:S01]  /*cbd0*/  R2UR UR5, R227 ;  /* 0x00000000e30572ca */ /* 0x000fe200000e0000 */
[----:B------:R-:W-:Y:S02]  /*cbe0*/  WARPGROUP.DEPBAR.LE gsb0, 0x0 ;  /* 0x00008000000079c5 */ /* 0x000fe40000010000 */
[----:B------:R-:W-:-:S10]  /*cbf0*/  WARPGROUP.ARRIVE ;  /* 0x00000000000079c5 */ /* 0x000fd40000000000 */
        /* <DEDUP_REMOVED lines=28> */
[----:B------:R-:W-:Y:S02]  /*cdc0*/  R2UR UR6, R224 ;  /* 0x00000000e00672ca */ /* 0x000fe400000e0000 */
[----:B------:R-:W-:Y:S01]  /*cdd0*/  R2UR UR7, R225 ;  /* 0x00000000e10772ca */ /* 0x000fe200000e0000 */
[----:B------:R-:W-:Y:S01]  /*cde0*/  IMAD.MOV.U32 R225, RZ, RZ, 0x40000040 ;  /* 0x40000040ffe17424 */ /* 0x000fe200078e00ff */
[----:B------:R-:W-:Y:S02]  /*cdf0*/  R2UR UR4, R208 ;  /* 0x00000000d00472ca */ /* 0x000fe400000e0000 */
[----:B------:R-:W-:Y:S02]  /*ce00*/  R2UR UR5, R209 ;  /* 0x00000000d10572ca */ /* 0x000fe400000e0000 */
[----:B------:R-:W-:Y:S01]  /*ce10*/  IADD3 R224, R222, 0x304, RZ ;  /* 0x00000304dee07810 */ /* 0x000fe20007ffe0ff */
[----:B------:R-:W-:-:S02]  /*ce20*/  WARPGROUP.DEPBAR.LE gsb0, 0x0 ;  /* 0x00008000000079c5 */ /* 0x000fc40000010000 */
[----:B------:R-:W-:-:S08]  /*ce30*/  WARPGROUP.ARRIVE ;  /* 0x00000000000079c5 */ /* 0x000fd00000000000 */
        /* <DEDUP_REMOVED lines=68> */
[----:B------:R-:W-:Y:S01]  /*d280*/  R2UR UR4, R10 ;  /* 0x000000000a0472ca */ /* 0x000fe200000e0000 */
[----:B------:R-:W-:Y:S01]  /*d290*/  VIADD R222, R222, 0x906 ;  /* 0x00000906dede7836 */ /* 0x000fe20000000000 */
        /* <DEDUP_REMOVED lines=23> */
[----:B0123--:R0:W1:Y:S01]  /*d410*/  MUFU.TANH R23, R159 ;  /* 0x0000009f00177308 */ /* 0x00f0620000002400 */
[----:B------:R-:W-:Y:S01]  /*d420*/  FMUL.FTZ R154, R154, UR41 ;  /* 0x000000299a9a7c20 */ /* 0x000fe20008410000 */
[----:B------:R-:W-:Y:S01]  /*d430*/  FMUL.FTZ R236, R167, UR41 ;  /* 0x00000029a7ec7c20 */ /* 0x000fe20008410000 */
[----:B------:R-:W-:Y:S01]  /*d440*/  FMUL.FTZ R237, R163, UR41 ;  /* 0x00000029a3ed7c20 */ /* 0x000fe20008410000 */
[----:B------:R-:W2:Y:S01]  /*d450*/  LDL R167, [R1+0x34] ;  /* 0x0000340001a77983 */ /* 0x000ea20000100800 */
[----:B------:R-:W-:Y:S01]  /*d460*/  FMUL.FTZ R163, R169, UR41 ;  /* 0x00000029a9a37c20 */ /* 0x000fe20008410000 */
[----:B------:R-:W-:Y:S01]  /*d470*/  FMUL.FTZ R152, R152, UR41 ;  /* 0x0000002998987c20 */ /* 0x000fe20008410000 */
[----:B------:R-:W-:Y:S01]  /*d480*/  FMUL.FTZ R153, R153, UR41 ;  /* 0x0000002999997c20 */ /* 0x000fe20008410000 */
[----:B------:R3:W4:Y:S01]  /*d490*/  MUFU.TANH R234, R155 ;  /* 0x0000009b00ea7308 */ /* 0x0007220000002400 */
[----:B0-----:R-:W-:Y:S01]  /*d4a0*/  FMUL.FTZ R159, R164, UR41 ;  /* 0x00000029a49f7c20 */ /* 0x001fe20008410000 */
[----:B------:R-:W-:-:S06]  /*d4b0*/  FMUL.FTZ R235, R166, UR41 ;  /* 0x00000029a6eb7c20 */ /* 0x000fcc0008410000 */
[----:B------:R0:W-:Y:S01]  /*d4c0*/  MUFU.TANH R225, R162 ;  /* 0x000000a200e17308 */ /* 0x0001e20000002400 */
[----:B---3--:R-:W-:-:S07]  /*d4d0*/  FMUL.FTZ R155, R161, UR41 ;  /* 0x00000029a19b7c20 */ /* 0x008fce0008410000 */
[----:B------:R3:W5:Y:S01]  /*d4e0*/  MUFU.TANH R233, R158 ;  /* 0x0000009e00e97308 */ /* 0x0007620000002400 */
[----:B0-----:R-:W-:Y:S01]  /*d4f0*/  FMUL.FTZ R162, R172, UR41 ;  /* 0x00000029aca27c20 */ /* 0x001fe20008410000 */
[----:B-1----:R-:W-:Y:S02]  /*d500*/  IMAD.MOV.U32 R172, RZ, RZ, R23 ;  /* 0x000000ffffac7224 */ /* 0x002fe400078e0017 */
[----:B------:R-:W2:Y:S04]  /*d510*/  LDL R23, [R1+0x14] ;  /* 0x0000140001177983 */ /* 0x000ea80000100800 */
[----:B------:R0:W1:Y:S01]  /*d520*/  MUFU.TANH R222, R154 ;  /* 0x0000009a00de7308 */ /* 0x0000620000002400 */
[----:B------:R-:W-:Y:S01]  /*d530*/  FMUL.FTZ R161, R173, UR41 ;  /* 0x00000029ada17c20 */ /* 0x000fe20008410000 */
[----:B---3--:R-:W-:-:S06]  /*d540*/  FMUL.FTZ R158, R165, UR41 ;  /* 0x00000029a59e7c20 */ /* 0x008fcc0008410000 */
[----:B------:R-:W3:Y:S01]  /*d550*/  MUFU.TANH R152, R152 ;  /* 0x0000009800987308 */ /* 0x000ee20000002400 */
[----:B0-----:R-:W-:Y:S01]  /*d560*/  FMUL.FTZ R154, R156, UR41 ;  /* 0x000000299c9a7c20 */ /* 0x001fe20008410000 */
[----:B------:R-:W-:Y:S01]  /*d570*/  FMUL.FTZ R156, R157, UR41 ;  /* 0x000000299d9c7c20 */ /* 0x000fe20008410000 */
[----:B------:R-:W-:Y:S01]  /*d580*/  FMUL.FTZ R157, R160, UR41 ;  /* 0x00000029a09d7c20 */ /* 0x000fe20008410000 */
[----:B------:R-:W-:Y:S01]  /*d590*/  FMUL.FTZ R160, R168, UR41 ;  /* 0x00000029a8a07c20 */ /* 0x000fe20008410000 */
[----:B----4-:R-:W-:Y:S02]  /*d5a0*/  IMAD.MOV.U32 R168, RZ, RZ, R234 ;  /* 0x000000ffffa87224 */ /* 0x010fe400078e00ea */
[----:B------:R-:W-:Y:S01]  /*d5b0*/  FMUL.FTZ R234, R170, UR41 ;  /* 0x00000029aaea7c20 */ /* 0x000fe20008410000 */
[----:B-----5:R-:W-:Y:S01]  /*d5c0*/  IMAD.MOV.U32 R169, RZ, RZ, R233 ;  /* 0x000000ffffa97224 */ /* 0x020fe200078e00e9 */
[----:B------:R-:W4:Y:S01]  /*d5d0*/  LDL R170, [R1+0x20] ;  /* 0x0000200001aa7983 */ /* 0x000f220000100800 */
[----:B------:R-:W-:Y:S01]  /*d5e0*/  FMUL.FTZ R233, R171, UR41 ;  /* 0x00000029abe97c20 */ /* 0x000fe20008410000 */
[----:B------:R-:W-:Y:S01]  /*d5f0*/  IMAD.MOV.U32 R173, RZ, RZ, R225 ;  /* 0x000000ffffad7224 */ /* 0x000fe200078e00e1 */
[----:B------:R-:W0:Y:S01]  /*d600*/  MUFU.TANH R153, R153 ;  /* 0x0000009900997308 */ /* 0x000e220000002400 */
[----:B------:R-:W5:Y:S04]  /*d610*/  LDL R171, [R1+0x48] ;  /* 0x0000480001ab7983 */ /* 0x000f680000100800 */
[----:B------:R-:W3:Y:S03]  /*d620*/  LDL R225, [R1+0x4c] ;  /* 0x00004c0001e17983 */ /* 0x000ee60000100800 */
[----:B------:R-:W0:Y:S08]  /*d630*/  MUFU.TANH R154, R154 ;  /* 0x0000009a009a7308 */ /* 0x000e300000002400 */
[----:B------:R-:W0:Y:S01]  /*d640*/  MUFU.TANH R156, R156 ;  /* 0x0000009c009c7308 */ /* 0x000e220000002400 */
[----:B------:R-:W-:Y:S01]  /*d650*/  FMUL.FTZ R166, R176, UR41 ;  /* 0x00000029b0a67c20 */ /* 0x000fe20008410000 */
[----:B------:R-:W-:-:S06]  /*d660*/  FMUL.FTZ R165, R177, UR41 ;  /* 0x00000029b1a57c20 */ /* 0x000fcc0008410000 */
[----:B------:R-:W0:Y:S01]  /*d670*/  MUFU.TANH R157, R157 ;  /* 0x0000009d009d7308 */ /* 0x000e220000002400 */
[----:B------:R-:W-:-:S07]  /*d680*/  FMUL.FTZ R180, R180, UR41 ;  /* 0x00000029b4b47c20 */ /* 0x000fce0008410000 */
[----:B------:R-:W0:Y:S08]  /*d690*/  MUFU.TANH R155, R155 ;  /* 0x0000009b009b7308 */ /* 0x000e300000002400 */
[----:B------:R-:W0:Y:S08]  /*d6a0*/  MUFU.TANH R159, R159 ;  /* 0x0000009f009f7308 */ /* 0x000e300000002400 */
[----:B------:R-:W0:Y:S01]  /*d6b0*/  MUFU.TANH R158, R158 ;  /* 0x0000009e009e7308 */ /* 0x000e220000002400 */
[----:B------:R-:W-:Y:S01]  /*d6c0*/  FMUL.FTZ R224, R174, UR41 ;  /* 0x00000029aee07c20 */ /* 0x000fe20008410000 */
[----:B------:R-:W-:Y:S01]  /*d6d0*/  FMUL.FTZ R223, R175, UR41 ;  /* 0x00000029afdf7c20 */ /* 0x000fe20008410000 */
[----:B------:R-:W-:Y:S01]  /*d6e0*/  FMUL.FTZ R175, R188, UR41 ;  /* 0x00000029bcaf7c20 */ /* 0x000fe20008410000 */
[----:B------:R-:W-:-:S04]  /*d6f0*/  FMUL.FTZ R174, R189, UR41 ;  /* 0x00000029bdae7c20 */ /* 0x000fc80008410000 */
[----:B------:R-:W0:Y:S08]  /*d700*/  MUFU.TANH R160, R160 ;  /* 0x000000a000a07308 */ /* 0x000e300000002400 */
[----:B------:R-:W0:Y:S08]  /*d710*/  MUFU.TANH R163, R163 ;  /* 0x000000a300a37308 */ /* 0x000e300000002400 */
[----:B------:R-:W0:Y:S08]  /*d720*/  MUFU.TANH R162, R162 ;  /* 0x000000a200a27308 */ /* 0x000e300000002400 */
[----:B------:R-:W0:Y:S08]  /*d730*/  MUFU.TANH R161, R161 ;  /* 0x000000a100a17308 */ /* 0x000e300000002400 */
[----:B------:R-:W0:Y:S08]  /*d740*/  MUFU.TANH R166, R166 ;  /* 0x000000a600a67308 */ /* 0x000e300000002400 */
[----:B------:R-:W0:Y:S08]  /*d750*/  MUFU.TANH R165, R165 ;  /* 0x000000a500a57308 */ /* 0x000e300000002400 */
[----:B------:R-:W-:Y:S08]  /*d760*/  MUFU.TANH R175, R175 ;  /* 0x000000af00af7308 */ /* 0x000ff00000002400 */
[----:B------:R-:W-:Y:S01]  /*d770*/  MUFU.TANH R174, R174 ;  /* 0x000000ae00ae7308 */ /* 0x000fe20000002400 */
[----:B-1----:R-:W-:-:S02]  /*d780*/  IMAD.MOV.U32 R176, RZ, RZ, R222 ;  /* 0x000000ffffb07224 */ /* 0x002fc400078e00de */
[----:B------:R-:W-:-:S05]  /*d790*/  FMUL.FTZ R188, R182, UR41 ;  /* 0x00000029b6bc7c20 */ /* 0x000fca0008410000 */
[----:B------:R-:W-:Y:S01]  /*d7a0*/  MUFU.TANH R234, R234 ;  /* 0x000000ea00ea7308 */ /* 0x000fe20000002400 */
[----:B------:R-:W-:Y:S01]  /*d7b0*/  FMUL.FTZ R189, R183, UR41 ;  /* 0x00000029b7bd7c20 */ /* 0x000fe20008410000 */
[----:B------:R-:W-:Y:S01]  /*d7c0*/  FMUL.FTZ R222, R197, UR41 ;  /* 0x00000029c5de7c20 */ /* 0x000fe20008410000 */
[----:B------:R-:W-:Y:S01]  /*d7d0*/  FMUL.FTZ R197, R187, UR41 ;  /* 0x00000029bbc57c20 */ /* 0x000fe20008410000 */
[----:B------:R-:W-:-:S04]  /*d7e0*/  FMUL.FTZ R177, R196, UR41 ;  /* 0x00000029c4b17c20 */ /* 0x000fc80008410000 */
[----:B------:R-:W-:Y:S08]  /*d7f0*/  MUFU.TANH R235, R235 ;  /* 0x000000eb00eb7308 */ /* 0x000ff00000002400 */
[----:B------:R-:W-:Y:S08]  /*d800*/  MUFU.TANH R236, R236 ;  /* 0x000000ec00ec7308 */ /* 0x000ff00000002400 */
[----:B------:R-:W-:Y:S01]  /*d810*/  MUFU.TANH R237, R237 ;  /* 0x000000ed00ed7308 */ /* 0x000fe20000002400 */
[----:B--2---:R-:W-:-:S07]  /*d820*/  IMAD.SHL.U32 R164, R23, 0x80, RZ ;  /* 0x0000008017a47824 */ /* 0x004fce00078e00ff */
[----:B------:R-:W-:Y:S01]  /*d830*/  MUFU.TANH R233, R233 ;  /* 0x000000e900e97308 */ /* 0x000fe20000002400 */
[----:B------:R-:W-:-:S05]  /*d840*/  IMAD R164, R210, -0x60, R164 ;  /* 0xffffffa0d2a47824 */ /* 0x000fca00078e02a4 */
[----:B------:R-:W-:-:S05]  /*d850*/  IADD3 R167, R164, 0x1, R167 ;  /* 0x00000001a4a77810 */ /* 0x000fca0007ffe0a7 */
[----:B----4-:R-:W-:-:S04]  /*d860*/  IMAD.IADD R167, R167, 0x1, -R170 ;  /* 0x00000001a7a77824 */ /* 0x010fc800078e0aaa */
[----:B-----5:R-:W-:Y:S02]  /*d870*/  IMAD R167, R171, -0x2, R167 ;  /* 0xfffffffeaba77824 */ /* 0x020fe400078e02a7 */
[----:B------:R-:W-:Y:S02]  /*d880*/  FMUL.FTZ R170, R181, UR41 ;  /* 0x00000029b5aa7c20 */ /* 0x000fe40008410000 */
[----:B---3--:R-:W-:Y:S02]  /*d890*/  IMAD.IADD R225, R225, 0x1, R167 ;  /* 0x00000001e1e17824 */ /* 0x008fe400078e02a7 */
[----:B------:R-:W-:Y:S01]  /*d8a0*/  FMUL.FTZ R23, R178, UR41 ;  /* 0x00000029b2177c20 */ /* 0x000fe20008410000 */
[----:B------:R-:W-:Y:S02]  /*d8b0*/  IMAD.MOV.U32 R178, RZ, RZ, R169 ;  /* 0x000000ffffb27224 */ /* 0x000fe400078e00a9 */
[----:B------:R-:W-:Y:S01]  /*d8c0*/  FMUL.FTZ R171, R184, UR41 ;  /* 0x00000029b8ab7c20 */ /* 0x000fe20008410000 */
[----:B------:R-:W-:Y:S01]  /*d8d0*/  FMUL.FTZ R169, R185, UR41 ;  /* 0x00000029b9a97c20 */ /* 0x000fe20008410000 */
[----:B------:R-:W-:-:S02]  /*d8e0*/  ISETP.GT.AND P2, PT, R225, RZ, PT ;  /* 0x000000ffe100720c */ /* 0x000fc40003f44270 */
[C---:B------:R-:W-:Y:S02]  /*d8f0*/  ISETP.GT.AND P3, PT, R225.reuse, 0x1, PT ;  /* 0x00000001e100780c */ /* 0x040fe40003f64270 */
[C---:B------:R-:W-:Y:S02]  /*d900*/  ISETP.GT.AND P4, PT, R225.reuse, 0x8, PT ;  /* 0x00000008e100780c */ /* 0x040fe40003f84270 */
[----:B------:R-:W-:Y:S01]  /*d910*/  ISETP.GT.AND P5, PT, R225, 0x9, PT ;  /* 0x00000009e100780c */ /* 0x000fe20003fa4270 */
[----:B------:R-:W1:Y:S01]  /*d920*/  MUFU.TANH R164, R180 ;  /* 0x000000b400a47308 */ /* 0x000e620000002400 */
[----:B------:R-:W-:Y:S02]  /*d930*/  FSEL R152, R152, -INF , P2 ;  /* 0xff80000098987808 */ /* 0x000fe40001000000 */
[----:B0-----:R-:W-:Y:S02]  /*d940*/  FSEL R153, R153, -INF , P3 ;  /* 0xff80000099997808 */ /* 0x001fe40001800000 */
[----:B------:R-:W-:-:S03]  /*d950*/  FSEL R154, R154, -INF , P4 ;  /* 0xff8000009a9a7808 */ /* 0x000fc60002000000 */
[----:B------:R-:W0:Y:S01]  /*d960*/  MUFU.TANH R170, R170 ;  /* 0x000000aa00aa7308 */ /* 0x000e220000002400 */
[----:B------:R-:W-:Y:S02]  /*d970*/  FSEL R156, R156, -INF , P5 ;  /* 0xff8000009c9c7808 */ /* 0x000fe40002800000 */
[C---:B------:R-:W-:Y:S02]  /*d980*/  ISETP.GT.AND P2, PT, R225.reuse, 0x10, PT ;  /* 0x00000010e100780c */ /* 0x040fe40003f44270 */
[C---:B------:R-:W-:Y:S02]  /*d990*/  ISETP.GT.AND P3, PT, R225.reuse, 0x11, PT ;  /* 0x00000011e100780c */ /* 0x040fe40003f64270 */
[C---:B------:R-:W-:Y:S02]  /*d9a0*/  ISETP.GT.AND P4, PT, R225.reuse, 0x18, PT ;  /* 0x00000018e100780c */ /* 0x040fe40003f84270 */
[----:B------:R-:W-:Y:S01]  /*d9b0*/  ISETP.GT.AND P5, PT, R225, 0x19, PT ;  /* 0x00000019e100780c */ /* 0x000fe20003fa4270 */
[----:B------:R-:W2:Y:S01]  /*d9c0*/  MUFU.TANH R171, R171 ;  /* 0x000000ab00ab7308 */ /* 0x000ea20000002400 */
[----:B------:R-:W-:Y:S01]  /*d9d0*/  FMUL.FTZ R184, R192, UR41 ;  /* 0x00000029c0b87c20 */ /* 0x000fe20008410000 */
[----:B------:R-:W-:-:S02]  /*d9e0*/  FSEL R157, R157, -INF , P2 ;  /* 0xff8000009d9d7808 */ /* 0x000fc40001000000 */
[----:B------:R-:W-:Y:S02]  /*d9f0*/  FSEL R155, R155, -INF , P3 ;  /* 0xff8000009b9b7808 */ /* 0x000fe40001800000 */
[----:B------:R-:W-:Y:S02]  /*da00*/  FSEL R159, R159, -INF , P4 ;  /* 0xff8000009f9f7808 */ /* 0x000fe40002000000 */
[----:B------:R-:W3:Y:S01]  /*da10*/  MUFU.TANH R169, R169 ;  /* 0x000000a900a97308 */ /* 0x000ee20000002400 */
[----:B------:R-:W-:Y:S01]  /*da20*/  FSEL R158, R158, -INF , P5 ;  /* 0xff8000009e9e7808 */ /* 0x000fe20002800000 */
[----:B------:R-:W-:Y:S01]  /*da30*/  FMUL.FTZ R167, R193, UR41 ;  /* 0x00000029c1a77c20 */ /* 0x000fe20008410000 */
[C---:B------:R-:W-:Y:S02]  /*da40*/  ISETP.GT.AND P2, PT, R225.reuse, 0x20, PT ;  /* 0x00000020e100780c */ /* 0x040fe40003f44270 */
[C---:B------:R-:W-:Y:S02]  /*da50*/  ISETP.GT.AND P3, PT, R225.reuse, 0x21, PT ;  /* 0x00000021e100780c */ /* 0x040fe40003f64270 */
[----:B------:R-:W-:-:S02]  /*da60*/  ISETP.GT.AND P4, PT, R225, 0x28, PT ;  /* 0x00000028e100780c */ /* 0x000fc40003f84270 */
[----:B------:R-:W-:Y:S01]  /*da70*/  ISETP.GT.AND P5, PT, R225, 0x29, PT ;  /* 0x00000029e100780c */ /* 0x000fe20003fa4270 */
[----:B------:R-:W4:Y:S01]  /*da80*/  MUFU.TANH R184, R184 ;  /* 0x000000b800b87308 */ /* 0x000f220000002400 */
[----:B------:R-:W-:Y:S02]  /*da90*/  FSEL R160, R160, -INF , P2 ;  /* 0xff800000a0a07808 */ /* 0x000fe40001000000 */
[----:B------:R-:W-:Y:S02]  /*daa0*/  FSEL R163, R163, -INF , P3 ;  /* 0xff800000a3a37808 */ /* 0x000fe40001800000 */
[----:B------:R-:W-:Y:S02]  /*dab0*/  FSEL R162, R162, -INF , P4 ;  /* 0xff800000a2a27808 */ /* 0x000fe40002000000 */
[----:B------:R-:W-:Y:S02]  /*dac0*/  FSEL R161, R161, -INF , P5 ;  /* 0xff800000a1a17808 */ /* 0x000fe40002800000 */
[----:B------:R-:W-:-:S02]  /*dad0*/  ISETP.GT.AND P2, PT, R225, 0x30, PT ;  /* 0x00000030e100780c */ /* 0x000fc40003f44270 */
[C---:B------:R-:W-:Y:S02]  /*dae0*/  ISETP.GT.AND P3, PT, R225.reuse, 0x31, PT ;  /* 0x00000031e100780c */ /* 0x040fe40003f64270 */
[C---:B------:R-:W-:Y:S02]  /*daf0*/  ISETP.GT.AND P4, PT, R225.reuse, 0x38, PT ;  /* 0x00000038e100780c */ /* 0x040fe40003f84270 */
[----:B------:R-:W-:Y:S01]  /*db00*/  ISETP.GT.AND P5, PT, R225, 0x39, PT ;  /* 0x00000039e100780c */ /* 0x000fe20003fa4270 */
[----:B------:R-:W5:Y:S01]  /*db10*/  MUFU.TANH R167, R167 ;  /* 0x000000a700a77308 */ /* 0x000f620000002400 */
[----:B------:R-:W-:Y:S02]  /*db20*/  FSEL R166, R166, -INF , P2 ;  /* 0xff800000a6a67808 */ /* 0x000fe40001000000 */
[----:B------:R-:W-:Y:S02]  /*db30*/  FSEL R165, R165, -INF , P3 ;  /* 0xff800000a5a57808 */ /* 0x000fe40001800000 */
[----:B-1----:R-:W-:-:S02]  /*db40*/  FSEL R164, R164, -INF , P4 ;  /* 0xff800000a4a47808 */ /* 0x002fc40002000000 */
[----:B0-----:R-:W-:Y:S02]  /*db50*/  FSEL R170, R170, -INF , P5 ;  /* 0xff800000aaaa7808 */ /* 0x001fe40002800000 */
[C---:B------:R-:W-:Y:S02]  /*db60*/  ISETP.GT.AND P2, PT, R225.reuse, 0x40, PT ;  /* 0x00000040e100780c */ /* 0x040fe40003f44270 */
[C---:B------:R-:W-:Y:S02]  /*db70*/  ISETP.GT.AND P3, PT, R225.reuse, 0x41, PT ;  /* 0x00000041e100780c */ /* 0x040fe40003f64270 */
[C---:B------:R-:W-:Y:S02]  /*db80*/  ISETP.GT.AND P4, PT, R225.reuse, 0x48, PT ;  /* 0x00000048e100780c */ /* 0x040fe40003f84270 */
[----:B------:R-:W-:Y:S02]  /*db90*/  ISETP.GT.AND P5, PT, R225, 0x49, PT ;  /* 0x00000049e100780c */ /* 0x000fe40003fa4270 */
[----:B--2---:R-:W-:-:S02]  /*dba0*/  FSEL R171, R171, -INF , P2 ;  /* 0xff800000abab7808 */ /* 0x004fc40001000000 */
[----:B---3--:R-:W-:Y:S02]  /*dbb0*/  FSEL R169, R169, -INF , P3 ;  /* 0xff800000a9a97808 */ /* 0x008fe40001800000 */
[----:B------:R-:W-:Y:S02]  /*dbc0*/  FSEL R175, R175, -INF , P4 ;  /* 0xff800000afaf7808 */ /* 0x000fe40002000000 */
[----:B------:R-:W-:Y:S02]  /*dbd0*/  FSEL R174, R174, -INF , P5 ;  /* 0xff800000aeae7808 */ /* 0x000fe40002800000 */
[C---:B------:R-:W-:Y:S02]  /*dbe0*/  ISETP.GT.AND P2, PT, R225.reuse, 0x50, PT ;  /* 0x00000050e100780c */ /* 0x040fe40003f44270 */
[C---:B------:R-:W-:Y:S02]  /*dbf0*/  ISETP.GT.AND P3, PT, R225.reuse, 0x51, PT ;  /* 0x00000051e100780c */ /* 0x040fe40003f64270 */
[----:B------:R-:W-:-:S02]  /*dc00*/  ISETP.GT.AND P4, PT, R225, 0x58, PT ;  /* 0x00000058e100780c */ /* 0x000fc40003f84270 */
[C---:B------:R-:W-:Y:S01]  /*dc10*/  ISETP.GT.AND P5, PT, R225.reuse, 0x59, PT ;  /* 0x00000059e100780c */ /* 0x040fe20003fa4270 */
[----:B------:R-:W-:Y:S01]  /*dc20*/  VIADD R225, R225, 0x8 ;  /* 0x00000008e1e17836 */ /* 0x000fe20000000000 */
[----:B----4-:R-:W-:Y:S01]  /*dc30*/  FSEL R184, R184, -INF , P2 ;  /* 0xff800000b8b87808 */ /* 0x010fe20001000000 */
[----:B------:R-:W0:Y:S03]  /*dc40*/  MUFU.TANH R23, R23 ;  /* 0x0000001700177308 */ /* 0x000e260000002400 */
[----:B------:R-:W-:Y:S02]  /*dc50*/  ISETP.GT.AND P2, PT, R225, RZ, PT ;  /* 0x000000ffe100720c */ /* 0x000fe40003f44270 */
[----:B-----5:R-:W-:Y:S02]  /*dc60*/  FSEL R182, R167, -INF , P3 ;  /* 0xff800000a7b67808 */ /* 0x020fe40001800000 */
[----:B------:R-:W-:-:S02]  /*dc70*/  FSEL R167, R176, -INF , P2 ;  /* 0xff800000b0a77808 */ /* 0x000fc40001000000 */
[----:B------:R-:W-:-:S04]  /*dc80*/  ISETP.GT.AND P2, PT, R225, 0x10, PT ;  /* 0x00000010e100780c */ /* 0x000fc80003f44270 */
[----:B------:R-:W-:Y:S02]  /*dc90*/  FSEL R173, R173, -INF , P2 ;  /* 0xff800000adad7808 */ /* 0x000fe40001000000 */
[----:B------:R-:W-:-:S04]  /*dca0*/  ISETP.GT.AND P2, PT, R225, 0x20, PT ;  /* 0x00000020e100780c */ /* 0x000fc80003f44270 */
[----:B------:R-:W-:Y:S02]  /*dcb0*/  FSEL R183, R234, -INF , P2 ;  /* 0xff800000eab77808 */ /* 0x000fe40001000000 */
[----:B------:R-:W-:-:S04]  /*dcc0*/  ISETP.GT.AND P2, PT, R225, 0x30, PT ;  /* 0x00000030e100780c */ /* 0x000fc80003f44270 */
[----:B0-----:R-:W-:Y:S02]  /*dcd0*/  FSEL R187, R23, -INF , P2 ;  /* 0xff80000017bb7808 */ /* 0x001fe40001000000 */
        /* <DEDUP_REMOVED lines=16> */
[----:B------:R-:W0:Y:S03]  /*dde0*/  MUFU.TANH R177, R177 ;  /* 0x000000b100b17308 */ /* 0x000e260000002400 */
[----:B------:R-:W-:-:S04]  /*ddf0*/  FMNMX.FTZ R23, R171, R23, !PT ;  /* 0x00000017ab177209 */ /* 0x000fc80007810000 */
[----:B------:R-:W-:Y:S01]  /*de00*/  FMNMX.FTZ R23, R169, R23, !PT ;  /* 0x00000017a9177209 */ /* 0x000fe20007810000 */
[----:B------:R-:W1:Y:S01]  /*de10*/  MUFU.TANH R222, R222 ;  /* 0x000000de00de7308 */ /* 0x000e620000002400 */
[----:B------:R-:W-:Y:S02]  /*de20*/  FMUL.FTZ R176, R186, UR41 ;  /* 0x00000029bab07c20 */ /* 0x000fe40008410000 */
[----:B------:R-:W-:-:S04]  /*de30*/  FMNMX.FTZ R23, R175, R23, !PT ;  /* 0x00000017af177209 */ /* 0x000fc80007810000 */
[----:B------:R-:W-:Y:S01]  /*de40*/  FMNMX.FTZ R23, R174, R23, !PT ;  /* 0x00000017ae177209 */ /* 0x000fe20007810000 */
[----:B------:R-:W2:Y:S03]  /*de50*/  MUFU.TANH R176, R176 ;  /* 0x000000b000b07308 */ /* 0x000ea60000002400 */
[----:B------:R-:W-:Y:S02]  /*de60*/  FMNMX.FTZ R23, R184, R23, !PT ;  /* 0x00000017b8177209 */ /* 0x000fe40007810000 */
[----:B0-----:R-:W-:Y:S02]  /*de70*/  FSEL R177, R177, -INF , P4 ;  /* 0xff800000b1b17808 */ /* 0x001fe40002000000 */
[----:B------:R-:W-:Y:S02]  /*de80*/  FMNMX.FTZ R23, R182, R23, !PT ;  /* 0x00000017b6177209 */ /* 0x000fe40007810000 */
[----:B-1----:R-:W-:-:S02]  /*de90*/  FSEL R222, R222, -INF , P5 ;  /* 0xff800000dede7808 */ /* 0x002fc40002800000 */
[----:B------:R-:W-:Y:S02]  /*dea0*/  FMNMX.FTZ R23, R177, R23, !PT ;  /* 0x00000017b1177209 */ /* 0x000fe40007810000 */
[----:B------:R-:W-:Y:S02]  /*deb0*/  ISETP.GT.AND P2, PT, R225, 0x40, PT ;  /* 0x00000040e100780c */ /* 0x000fe40003f44270 */
[----:B------:R-:W-:Y:S01]  /*dec0*/  FMNMX.FTZ R23, R222, R23, !PT ;  /* 0x00000017de177209 */ /* 0x000fe20007810000 */
[----:B------:R-:W-:Y:S01]  /*ded0*/  FMUL.FTZ R193, R190, UR41 ;  /* 0x00000029bec17c20 */ /* 0x000fe20008410000 */
[----:B--2---:R-:W-:-:S03]  /*dee0*/  FSEL R190, R176, -INF , P2 ;  /* 0xff800000b0be7808 */ /* 0x004fc60001000000 */
[----:B------:R-:W0:Y:S02]  /*def0*/  SHFL.BFLY PT, R176, R23, 0x2, 0x1f ;  /* 0x0c401f0017b07f89 */ /* 0x000e2400000e0000 */
[----:B0-----:R-:W-:-:S05]  /*df00*/  FMNMX.FTZ R176, R23, R176, !PT ;  /* 0x000000b017b07209 */ /* 0x001fca0007810000 */
[----:B------:R-:W0:Y:S01]  /*df10*/  SHFL.BFLY PT, R23, R176, 0x1, 0x1f ;  /* 0x0c201f00b0177f89 */ /* 0x000e2200000e0000 */
[----:B------:R-:W1:Y:S01]  /*df20*/  MUFU.TANH R224, R224 ;  /* 0x000000e000e07308 */ /* 0x000e620000002400 */
[C---:B------:R-:W-:Y:S02]  /*df30*/  ISETP.GT.AND P4, PT, R225.reuse, 0x8, PT ;  /* 0x00000008e100780c */ /* 0x040fe40003f84270 */
[----:B------:R-:W-:-:S05]  /*df40*/  ISETP.GT.AND P5, PT, R225, 0x9, PT ;  /* 0x00000009e100780c */ /* 0x000fca0003fa4270 */
[----:B------:R-:W2:Y:S01]  /*df50*/  MUFU.TANH R223, R223 ;  /* 0x000000df00df7308 */ /* 0x000ea20000002400 */
[----:B------:R-:W-:Y:S02]  /*df60*/  FSEL R178, R178, -INF , P4 ;  /* 0xff800000b2b27808 */ /* 0x000fe40002000000 */
[----:B0-----:R-:W-:Y:S02]  /*df70*/  FMNMX.FTZ R176, R176, R23, !PT ;  /* 0x00000017b0b07209 */ /* 0x001fe40007810000 */
[----:B------:R-:W0:Y:S01]  /*df80*/  LDC R23, c[0x0][0xa80] ;  /* 0x0002a000ff177b82 */ /* 0x000e220000000800 */
[----:B------:R-:W-:Y:S01]  /*df90*/  ISETP.GT.AND P4, PT, R225, 0x18, PT ;  /* 0x00000018e100780c */ /* 0x000fe20003f84270 */
[----:B------:R-:W-:Y:S01]  /*dfa0*/  FMUL.FTZ R196, R179, UR41 ;  /* 0x00000029b3c47c20 */ /* 0x000fe20008410000 */
[----:B------:R-:W-:Y:S02]  /*dfb0*/  FSEL R172, R172, -INF , P5 ;  /* 0xff800000acac7808 */ /* 0x000fe40002800000 */
[----:B------:R-:W-:-:S02]  /*dfc0*/  ISETP.GT.AND P5, PT, R225, 0x19, PT ;  /* 0x00000019e100780c */ /* 0x000fc40003fa4270 */
[----:B------:R-:W-:Y:S02]  /*dfd0*/  FSEL R179, R235, -INF , P4 ;  /* 0xff800000ebb37808 */ /* 0x000fe40002000000 */
[C---:B------:R-:W-:Y:S02]  /*dfe0*/  ISETP.GT.AND P4, PT, R225.reuse, 0x28, PT ;  /* 0x00000028e100780c */ /* 0x040fe40003f84270 */
[----:B------:R-:W-:Y:S02]  /*dff0*/  FSEL R180, R236, -INF , P5 ;  /* 0xff800000ecb47808 */ /* 0x000fe40002800000 */
[----:B------:R-:W-:Y:S02]  /*e000*/  ISETP.GT.AND P5, PT, R225, 0x29, PT ;  /* 0x00000029e100780c */ /* 0x000fe40003fa4270 */
[----:B-1----:R-:W-:Y:S02]  /*e010*/  FSEL R185, R224, -INF , P4 ;  /* 0xff800000e0b97808 */ /* 0x002fe40002000000 */
[----:B------:R-:W-:-:S02]  /*e020*/  FSETP.NEU.FTZ.AND P6, PT, R176, -INF , PT ;  /* 0xff800000b000780b */ /* 0x000fc40003fdd000 */
[----:B--2---:R-:W-:Y:S02]  /*e030*/  FSEL R186, R223, -INF , P5 ;  /* 0xff800000dfba7808 */ /* 0x004fe40002800000 */
[C---:B------:R-:W-:Y:S01]  /*e040*/  FSEL R223, R176.reuse, RZ, P6 ;  /* 0x000000ffb0df7208 */ /* 0x040fe20003000000 */
[----:B0-----:R-:W-:-:S04]  /*e050*/  FMUL.FTZ R224, R176, R23 ;  /* 0x00000017b0e07220 */ /* 0x001fc80000410000 */
[----:B------:R-:W-:Y:S01]  /*e060*/  FADD.FTZ R223, -R223, R221 ;  /* 0x000000dddfdf7221 */ /* 0x000fe20000010100 */
[----:B------:R-:W-:-:S05]  /*e070*/  FSEL R224, R224, RZ, P6 ;  /* 0x000000ffe0e07208 */ /* 0x000fca0003000000 */
[-CC-:B------:R-:W-:Y:S01]  /*e080*/  FFMA.FTZ R221, R156, R23.reuse, -R224.reuse ;  /* 0x000000179cdd7223 */ /* 0x180fe200000108e0 */
[-CC-:B------:R-:W-:Y:S01]  /*e090*/  FFMA.FTZ R156, R155, R23.reuse, -R224.reuse ;  /* 0x000000179b9c7223 */ /* 0x180fe200000108e0 */
[-CC-:B------:R-:W-:Y:S01]  /*e0a0*/  FFMA.FTZ R152, R152, R23.reuse, -R224.reuse ;  /* 0x0000001798987223 */ /* 0x180fe200000108e0 */
[-C--:B------:R-:W-:Y:S01]  /*e0b0*/  FMUL.FTZ R155, R223, R23.reuse ;  /* 0x00000017df9b7220 */ /* 0x080fe20000410000 */
[-CC-:B------:R-:W-:Y:S01]  /*e0c0*/  FFMA.FTZ R153, R153, R23.reuse, -R224.reuse ;  /* 0x0000001799997223 */ /* 0x180fe200000108e0 */
[----:B------:R-:W-:-:S03]  /*e0d0*/  FFMA.FTZ R154, R154, R23, -R224 ;  /* 0x000000179a9a7223 */ /* 0x000fc600000108e0 */
[----:B------:R-:W-:Y:S08]  /*e0e0*/  MUFU.EX2 R152, R152 ;  /* 0x0000009800987308 */ /* 0x000ff00000000800 */
[----:B------:R-:W0:Y:S08]  /*e0f0*/  MUFU.EX2 R155, R155 ;  /* 0x0000009b009b7308 */ /* 0x000e300000000800 */
[----:B------:R-:W1:Y:S08]  /*e100*/  MUFU.EX2 R153, R153 ;  /* 0x0000009900997308 */ /* 0x000e700000000800 */
[----:B------:R-:W2:Y:S01]  /*e110*/  MUFU.EX2 R154, R154 ;  /* 0x0000009a009a7308 */ /* 0x000ea20000000800 */
[----:B0-----:R-:W-:-:S07]  /*e120*/  FFMA.FTZ R0, R155, R0, R152 ;  /* 0x000000009b007223 */ /* 0x001fce0000010098 */
[----:B------:R-:W0:Y:S01]  /*e130*/  MUFU.EX2 R221, R221 ;  /* 0x000000dd00dd7308 */ /* 0x000e220000000800 */
[----:B-1----:R-:W-:-:S04]  /*e140*/  FADD.FTZ R0, R153, R0 ;  /* 0x0000000099007221 */ /* 0x002fc80000010000 */
[----:B--2---:R-:W-:-:S04]  /*e150*/  FADD.FTZ R0, R154, R0 ;  /* 0x000000009a007221 */ /* 0x004fc80000010000 */
[C---:B0-----:R-:W-:Y:S01]  /*e160*/  FADD.FTZ R0, R221.reuse, R0 ;  /* 0x00000000dd007221 */ /* 0x041fe20000010000 */
[----:B------:R-:W-:Y:S02]  /*e170*/  F2FP.BF16.F32.PACK_AB R154, R221, R154 ;  /* 0x0000009add9a723e */ /* 0x000fe400000010ff */
[----:B------:R-:W2:Y:S01]  /*e180*/  LDL R221, [R1+0x28] ;  /* 0x0000280001dd7983 */ /* 0x000ea20000100800 */
[----:B------:R-:W-:Y:S02]  /*e190*/  ISETP.GT.AND P3, PT, R225, 0x1, PT ;  /* 0x00000001e100780c */ /* 0x000fe40003f64270 */
[----:B------:R-:W-:Y:S02]  /*e1a0*/  F2FP.BF16.F32.PACK_AB R152, R153, R152 ;  /* 0x000000989998723e */ /* 0x000fe400000010ff */
[----:B------:R-:W-:Y:S02]  /*e1b0*/  FSEL R168, R168, -INF , P3 ;  /* 0xff800000a8a87808 */ /* 0x000fe40001800000 */
[----:B------:R-:W-:-:S04]  /*e1c0*/  FMNMX.FTZ R153, R167, R220, !PT ;  /* 0x000000dca7997209 */ /* 0x000fc80007810000 */
[----:B------:R-:W-:-:S04]  /*e1d0*/  FMNMX.FTZ R153, R168, R153, !PT ;  /* 0x00000099a8997209 */ /* 0x000fc80007810000 */
[----:B------:R-:W-:Y:S02]  /*e1e0*/  FMNMX.FTZ R153, R178, R153, !PT ;  /* 0x00000099b2997209 */ /* 0x000fe40007810000 */
[----:B------:R-:W-:Y:S02]  /*e1f0*/  ISETP.GT.AND P3, PT, R225, 0x11, PT ;  /* 0x00000011e100780c */ /* 0x000fe40003f64270 */
[----:B------:R-:W-:Y:S02]  /*e200*/  FMNMX.FTZ R153, R172, R153, !PT ;  /* 0x00000099ac997209 */ /* 0x000fe40007810000 */
[----:B------:R-:W-:Y:S02]  /*e210*/  FSEL R181, R237, -INF , P3 ;  /* 0xff800000edb57808 */ /* 0x000fe40001800000 */
[----:B------:R-:W-:-:S04]  /*e220*/  FMNMX.FTZ R153, R173, R153, !PT ;  /* 0x00000099ad997209 */ /* 0x000fc80007810000 */
[----:B------:R-:W-:Y:S01]  /*e230*/  FMNMX.FTZ R153, R181, R153, !PT ;  /* 0x00000099b5997209 */ /* 0x000fe20007810000 */
[----:B------:R-:W0:Y:S03]  /*e240*/  MUFU.TANH R196, R196 ;  /* 0x000000c400c47308 */ /* 0x000e260000002400 */
[----:B------:R-:W-:Y:S02]  /*e250*/  FMNMX.FTZ R153, R179, R153, !PT ;  /* 0x00000099b3997209 */ /* 0x000fe40007810000 */
[----:B------:R-:W-:Y:S02]  /*e260*/  ISETP.GT.AND P3, PT, R225, 0x21, PT ;  /* 0x00000021e100780c */ /* 0x000fe40003f64270 */
[----:B------:R-:W-:Y:S01]  /*e270*/  FMNMX.FTZ R153, R180, R153, !PT ;  /* 0x00000099b4997209 */ /* 0x000fe20007810000 */
[----:B------:R-:W1:Y:S01]  /*e280*/  MUFU.TANH R188, R188 ;  /* 0x000000bc00bc7308 */ /* 0x000e620000002400 */
[----:B------:R-:W-:-:S02]  /*e290*/  FSEL R192, R233, -INF , P3 ;  /* 0xff800000e9c07808 */ /* 0x000fc40001800000 */
[----:B------:R-:W-:-:S05]  /*e2a0*/  FMNMX.FTZ R153, R183, R153, !PT ;  /* 0x00000099b7997209 */ /* 0x000fca0007810000 */
[----:B------:R-:W3:Y:S01]  /*e2b0*/  MUFU.TANH R189, R189 ;  /* 0x000000bd00bd7308 */ /* 0x000ee20000002400 */
[----:B------:R-:W-:-:S07]  /*e2c0*/  FMNMX.FTZ R153, R192, R153, !PT ;  /* 0x00000099c0997209 */ /* 0x000fce0007810000 */
[----:B------:R-:W4:Y:S08]  /*e2d0*/  MUFU.TANH R197, R197 ;  /* 0x000000c500c57308 */ /* 0x000f300000002400 */
[----:B------:R-:W5:Y:S01]  /*e2e0*/  MUFU.TANH R193, R193 ;  /* 0x000000c100c17308 */ /* 0x000f620000002400 */
[C---:B------:R-:W-:Y:S02]  /*e2f0*/  ISETP.GT.AND P3, PT, R225.reuse, 0x31, PT ;  /* 0x00000031e100780c */ /* 0x040fe40003f64270 */
[----:B------:R-:W-:-:S02]  /*e300*/  ISETP.GT.AND P4, PT, R225, 0x38, PT ;  /* 0x00000038e100780c */ /* 0x000fc40003f84270 */
[----:B------:R-:W-:Y:S02]  /*e310*/  FMNMX.FTZ R153, R185, R153, !PT ;  /* 0x00000099b9997209 */ /* 0x000fe40007810000 */
[----:B0-----:R-:W-:Y:S02]  /*e320*/  FSEL R196, R196, -INF , P3 ;  /* 0xff800000c4c47808 */ /* 0x001fe40001800000 */
[----:B-1----:R-:W-:Y:S02]  /*e330*/  FSEL R188, R188, -INF , P4 ;  /* 0xff800000bcbc7808 */ /* 0x002fe40002000000 */
[----:B------:R-:W-:Y:S02]  /*e340*/  FMNMX.FTZ R153, R186, R153, !PT ;  /* 0x00000099ba997209 */ /* 0x000fe40007810000 */
[C---:B------:R-:W-:Y:S02]  /*e350*/  ISETP.GT.AND P5, PT, R225.reuse, 0x39, PT ;  /* 0x00000039e100780c */ /* 0x040fe40003fa4270 */
[----:B------:R-:W-:-:S02]  /*e360*/  ISETP.GT.AND P3, PT, R225, 0x41, PT ;  /* 0x00000041e100780c */ /* 0x000fc40003f64270 */
[----:B------:R-:W-:Y:S01]  /*e370*/  ISETP.GT.AND P4, PT, R225, 0x48, PT ;  /* 0x00000048e100780c */ /* 0x000fe20003f84270 */
[-CC-:B------:R-:W-:Y:S01]  /*e380*/  FFMA.FTZ R233, R157, R23.reuse, -R224.reuse ;  /* 0x000000179de97223 */ /* 0x180fe200000108e0 */
[--C-:B------:R-:W-:Y:S01]  /*e390*/  FFMA.FTZ R157, R171, R23, -R224.reuse ;  /* 0x00000017ab9d7223 */ /* 0x100fe200000108e0 */
[----:B------:R-:W-:Y:S01]  /*e3a0*/  FMNMX.FTZ R153, R187, R153, !PT ;  /* 0x00000099bb997209 */ /* 0x000fe20007810000 */
[----:B------:R-:W-:Y:S01]  /*e3b0*/  FMUL.FTZ R191, R191, UR41 ;  /* 0x00000029bfbf7c20 */ /* 0x000fe20008410000 */
[----:B---3--:R-:W-:Y:S01]  /*e3c0*/  FSEL R189, R189, -INF , P5 ;  /* 0xff800000bdbd7808 */ /* 0x008fe20002800000 */
[-CC-:B------:R-:W-:Y:S01]  /*e3d0*/  FFMA.FTZ R171, R169, R23.reuse, -R224.reuse ;  /* 0x00000017a9ab7223 */ /* 0x180fe200000108e0 */
[----:B----4-:R-:W-:Y:S02]  /*e3e0*/  FSEL R197, R197, -INF , P3 ;  /* 0xff800000c5c57808 */ /* 0x010fe40001800000 */
[----:B-----5:R-:W-:Y:S01]  /*e3f0*/  FSEL R193, R193, -INF , P4 ;  /* 0xff800000c1c17808 */ /* 0x020fe20002000000 */
[-CC-:B------:R-:W-:Y:S01]  /*e400*/  FFMA.FTZ R159, R159, R23.reuse, -R224.reuse ;  /* 0x000000179f9f7223 */ /* 0x180fe200000108e0 */
[C---:B------:R-:W-:Y:S01]  /*e410*/  ISETP.GT.AND P2, PT, R225.reuse, 0x50, PT ;  /* 0x00000050e100780c */ /* 0x040fe20003f44270 */
[-CC-:B------:R-:W-:Y:S01]  /*e420*/  FFMA.FTZ R158, R158, R23.reuse, -R224.reuse ;  /* 0x000000179e9e7223 */ /* 0x180fe200000108e0 */
[C---:B------:R-:W-:Y:S01]  /*e430*/  ISETP.GT.AND P3, PT, R225.reuse, 0x51, PT ;  /* 0x00000051e100780c */ /* 0x040fe20003f64270 */
[-CC-:B------:R-:W-:Y:S01]  /*e440*/  FFMA.FTZ R236, R160, R23.reuse, -R224.reuse ;  /* 0x00000017a0ec7223 */ /* 0x180fe200000108e0 */
[----:B------:R-:W-:Y:S01]  /*e450*/  ISETP.GT.AND P4, PT, R225, 0x58, PT ;  /* 0x00000058e100780c */ /* 0x000fe20003f84270 */
[-CC-:B------:R-:W-:Y:S01]  /*e460*/  FFMA.FTZ R234, R163, R23.reuse, -R224.reuse ;  /* 0x00000017a3ea7223 */ /* 0x180fe200000108e0 */
[----:B------:R-:W-:Y:S01]  /*e470*/  ISETP.GT.AND P5, PT, R225, 0x59, PT ;  /* 0x00000059e100780c */ /* 0x000fe20003fa4270 */
[-CC-:B------:R-:W-:Y:S01]  /*e480*/  FFMA.FTZ R161, R161, R23.reuse, -R224.reuse ;  /* 0x00000017a1a17223 */ /* 0x180fe200000108e0 */
[----:B------:R-:W-:Y:S01]  /*e490*/  ISETP.GT.AND P6, PT, R225, 0x49, PT ;  /* 0x00000049e100780c */ /* 0x000fe20003fc4270 */
        /* <DEDUP_REMOVED lines=11> */
[----:B------:R-:W-:Y:S01]  /*e550*/  IMAD.MOV.U32 R224, RZ, RZ, R157 ;  /* 0x000000ffffe07224 */ /* 0x000fe200078e009d */
[----:B------:R-:W-:Y:S01]  /*e560*/  FMNMX.FTZ R153, R196, R153, !PT ;  /* 0x00000099c4997209 */ /* 0x000fe20007810000 */
[----:B------:R-:W-:Y:S01]  /*e570*/  FMUL.FTZ R157, R194, UR41 ;  /* 0x00000029c29d7c20 */ /* 0x000fe20008410000 */
[----:B------:R-:W0:Y:S01]  /*e580*/  MUFU.TANH R191, R191 ;  /* 0x000000bf00bf7308 */ /* 0x000e220000002400 */
[----:B------:R-:W-:Y:S01]  /*e590*/  FMUL.FTZ R160, R195, UR41 ;  /* 0x00000029c3a07c20 */ /* 0x000fe20008410000 */
[----:B------:R-:W-:Y:S01]  /*e5a0*/  FMNMX.FTZ R153, R188, R153, !PT ;  /* 0x00000099bc997209 */ /* 0x000fe20007810000 */
[----:B------:R-:W-:-:S03]  /*e5b0*/  FMUL.FTZ R162, R198, UR41 ;  /* 0x00000029c6a27c20 */ /* 0x000fc60008410000 */
[----:B------:R-:W-:Y:S02]  /*e5c0*/  FMNMX.FTZ R153, R189, R153, !PT ;  /* 0x00000099bd997209 */ /* 0x000fe40007810000 */
[----:B------:R-:W1:Y:S02]  /*e5d0*/  MUFU.TANH R157, R157 ;  /* 0x0000009d009d7308 */ /* 0x000e640000002400 */
[----:B------:R-:W-:Y:S01]  /*e5e0*/  FMNMX.FTZ R153, R190, R153, !PT ;  /* 0x00000099be997209 */ /* 0x000fe20007810000 */
[----:B------:R-:W-:-:S05]  /*e5f0*/  FMUL.FTZ R199, R199, UR41 ;  /* 0x00000029c7c77c20 */ /* 0x000fca0008410000 */
[----:B------:R-:W3:Y:S01]  /*e600*/  MUFU.TANH R160, R160 ;  /* 0x000000a000a07308 */ /* 0x000ee20000002400 */
[----:B------:R-:W-:Y:S02]  /*e610*/  FMNMX.FTZ R163, R197, R153, !PT ;  /* 0x00000099c5a37209 */ /* 0x000fe40007810000 */
[----:B0-----:R-:W-:-:S05]  /*e620*/  FSEL R191, R191, -INF , P6 ;  /* 0xff800000bfbf7808 */ /* 0x001fca0003000000 */
[----:B------:R-:W0:Y:S01]  /*e630*/  MUFU.TANH R162, R162 ;  /* 0x000000a200a27308 */ /* 0x000e220000002400 */
[----:B------:R-:W-:Y:S02]  /*e640*/  FMNMX.FTZ R163, R193, R163, !PT ;  /* 0x000000a3c1a37209 */ /* 0x000fe40007810000 */
[----:B-1----:R-:W-:-:S05]  /*e650*/  FSEL R157, R157, -INF , P2 ;  /* 0xff8000009d9d7808 */ /* 0x002fca0001000000 */
[----:B------:R-:W1:Y:S01]  /*e660*/  MUFU.TANH R153, R199 ;  /* 0x000000c700997308 */ /* 0x000e620000002400 */
[----:B------:R-:W-:Y:S02]  /*e670*/  FMNMX.FTZ R163, R191, R163, !PT ;  /* 0x000000a3bfa37209 */ /* 0x000fe40007810000 */
[----:B---3--:R-:W-:Y:S02]  /*e680*/  FSEL R160, R160, -INF , P3 ;  /* 0xff800000a0a07808 */ /* 0x008fe40001800000 */
[----:B------:R-:W-:Y:S02]  /*e690*/  FMNMX.FTZ R163, R157, R163, !PT ;  /* 0x000000a39da37209 */ /* 0x000fe40007810000 */
[----:B0-----:R-:W-:Y:S02]  /*e6a0*/  FSEL R162, R162, -INF , P4 ;  /* 0xff800000a2a27808 */ /* 0x001fe40002000000 */
[----:B------:R-:W-:-:S04]  /*e6b0*/  FMNMX.FTZ R163, R160, R163, !PT ;  /* 0x000000a3a0a37209 */ /* 0x000fc80007810000 */
[----:B------:R-:W-:Y:S02]  /*e6c0*/  FMNMX.FTZ R163, R162, R163, !PT ;  /* 0x000000a3a2a37209 */ /* 0x000fe40007810000 */
[----:B-1----:R-:W-:-:S04]  /*e6d0*/  FSEL R153, R153, -INF , P5 ;  /* 0xff80000099997808 */ /* 0x002fc80002800000 */
[----:B------:R-:W-:-:S05]  /*e6e0*/  FMNMX.FTZ R163, R153, R163, !PT ;  /* 0x000000a399a37209 */ /* 0x000fca0007810000 */
[----:B------:R-:W0:Y:S02]  /*e6f0*/  SHFL.BFLY PT, R164, R163, 0x2, 0x1f ;  /* 0x0c401f00a3a47f89 */ /* 0x000e2400000e0000 */
[----:B0-----:R-:W-:-:S05]  /*e700*/  FMNMX.FTZ R164, R163, R164, !PT ;  /* 0x000000a4a3a47209 */ /* 0x001fca0007810000 */
[----:B------:R-:W0:Y:S01]  /*e710*/  SHFL.BFLY PT, R177, R164, 0x1, 0x1f ;  /* 0x0c201f00a4b17f89 */ /* 0x000e2200000e0000 */
[----:B------:R-:W-:Y:S01]  /*e720*/  IMAD.MOV.U32 R223, RZ, RZ, R166 ;  /* 0x000000ffffdf7224 */ /* 0x000fe200078e00a6 */
[----:B0-----:R-:W-:-:S04]  /*e730*/  FMNMX.FTZ R177, R164, R177, !PT ;  /* 0x000000b1a4b17209 */ /* 0x001fc80007810000 */
[C---:B------:R-:W-:Y:S01]  /*e740*/  FSETP.NEU.FTZ.AND P2, PT, R177.reuse, -INF , PT ;  /* 0xff800000b100780b */ /* 0x040fe20003f5d000 */
[----:B------:R-:W-:-:S05]  /*e750*/  FMUL.FTZ R164, R177, R23 ;  /* 0x00000017b1a47220 */ /* 0x000fca0000410000 */
[----:B------:R-:W-:Y:S02]  /*e760*/  FSEL R164, R164, RZ, P2 ;  /* 0x000000ffa4a47208 */ /* 0x000fe40001000000 */
[----:B------:R-:W-:-:S03]  /*e770*/  FSEL R163, R177, RZ, P2 ;  /* 0x000000ffb1a37208 */ /* 0x000fc60001000000 */
        /* <DEDUP_REMOVED lines=24> */
[----:B------:R-:W-:-:S04]  /*e900*/  FADD.FTZ R163, -R163, R220 ;  /* 0x000000dca3a37221 */ /* 0x000fc80000010100 */
[----:B------:R-:W-:Y:S01]  /*e910*/  FMUL.FTZ R163, R163, R23 ;  /* 0x00000017a3a37220 */ /* 0x000fe20000410000 */
[----:B------:R-:W-:Y:S08]  /*e920*/  MUFU.EX2 R153, R167 ;  /* 0x000000a700997308 */ /* 0x000ff00000000800 */
[----:B------:R-:W0:Y:S01]  /*e930*/  MUFU.EX2 R163, R163 ;  /* 0x000000a300a37308 */ /* 0x000e220000000800 */
[----:B--2---:R-:W-:-:S02]  /*e940*/  IMAD R164, R2, 0xc00, R221 ;  /* 0x00000c0002a47824 */ /* 0x004fc400078e02dd */
[----:B------:R-:W1:Y:S01]  /*e950*/  S2R R221, SR_TID.X ;  /* 0x0000000000dd7919 */ /* 0x000e620000002100 */
[----:B0-----:R-:W-:Y:S01]  /*e960*/  FFMA.FTZ R3, R163, R3, R153 ;  /* 0x00000003a3037223 */ /* 0x001fe20000010099 */
        /* <DEDUP_REMOVED lines=64> */
[----:B-1----:R-:W-:Y:S01]  /*ed70*/  SHF.R.U32.HI R167, RZ, 0x7, R221 ;  /* 0x00000007ffa77819 */ /* 0x002fe200000116dd */
[----:B------:R-:W-:-:S02]  /*ed80*/  @!P1 VIADD R163, R211, 0x32440 ;  /* 0x00032440d3a39836 */ /* 0x000fc40000000000 */
        /* <DEDUP_REMOVED lines=63> */
[----:B------:R-:W-:-:S02]  /*f180*/  FMUL.FTZ R149, R149, R155 ;  /* 0x0000009b95957220 */ /* 0x000fc40000410000 */
[----:B------:R0:W-:Y:S01]  /*f190*/  MUFU.EX2 R155, R178 ;  /* 0x000000b2009b7308 */ /* 0x0001e20000000800 */
[----:B------:R-:W-:Y:S02]  /*f1a0*/  @!P1 PRMT R163, RZ, 0x654, R163 ;  /* 0x00000654ffa39816 */ /* 0x000fe400000000a3 */
[----:B0-----:R-:W-:-:S05]  /*f1b0*/  IADD3 R178, -R167, 0xb, RZ ;  /* 0x0000000ba7b27810 */ /* 0x001fca0007ffe1ff */
[----:B------:R1:W-:Y:S06]  /*f1c0*/  BAR.ARV R178, 0x100 ;  /* 0x000400b20000751d */ /* 0x0003ec0000002000 */
[----:B------:R0:W-:Y:S01]  /*f1d0*/  @!P1 SYNCS.ARRIVE.TRANS64.RED.A1T0 RZ, [R163+URZ], RZ ;  /* 0x000000ffa3ff99a7 */ /* 0x0001e2000810043f */
[----:B------:R-:W2:Y:S01]  /*f1e0*/  MUFU.EX2 R168, R168 ;  /* 0x000000a800a87308 */ /* 0x000ea20000000800 */
[----:B0-----:R-:W-:-:S07]  /*f1f0*/  IADD3 R163, R167, 0x8, RZ ;  /* 0x00000008a7a37810 */ /* 0x001fce0007ffe0ff */
[----:B------:R-:W0:Y:S01]  /*f200*/  MUFU.EX2 R172, R172 ;  /* 0x000000ac00ac7308 */ /* 0x000e220000000800 */
[----:B------:R-:W-:Y:S01]  /*f210*/  IMAD.MOV.U32 R165, RZ, RZ, 0x40000040 ;  /* 0x40000040ffa57424 */ /* 0x000fe200078e00ff */
[----:B------:R-:W-:-:S04]  /*f220*/  R2UR UR6, R164 ;  /* 0x00000000a40672ca */ /* 0x000fc800000e0000 */
[----:B------:R-:W-:Y:S01]  /*f230*/  R2UR UR7, R165 ;  /* 0x00000000a50772ca */ /* 0x000fe200000e0000 */
[C---:B--2---:R-:W-:Y:S01]  /*f240*/  FADD.FTZ R3, R168.reuse, R3 ;  /* 0x00000003a8037221 */ /* 0x044fe20000010000 */
[----:B------:R-:W-:-:S03]  /*f250*/  F2FP.BF16.F32.PACK_AB R153, R168, R153 ;  /* 0x00000099a899723e */ /* 0x000fc600000010ff */
[----:B------:R-:W-:Y:S01]  /*f260*/  FADD.FTZ R3, R155, R3 ;  /* 0x000000039b037221 */ /* 0x000fe20000010000 */
[----:B0-----:R-:W-:Y:S01]  /*f270*/  F2FP.BF16.F32.PACK_AB R155, R172, R155 ;  /* 0x0000009bac9b723e */ /* 0x001fe200000010ff */
[----:B------:R1:W-:Y:S06]  /*f280*/  BAR.SYNC.DEFER_BLOCKING R163, 0x100 ;  /* 0x000400a30000751d */ /* 0x0003ec0000010000 */
[----:B------:R-:W-:-:S06]  /*f290*/  WARPGROUP.ARRIVE ;  /* 0x00000000000079c5 */ /* 0x000fcc0000000000 */
[----:B------:R-:W-:Y:S01]  /*f2a0*/  HGMMA.64x256x16.F32.BF16 R24, R152, gdesc[UR4].tnspB, R24, gsb0 ;  /* 0x43e0000498187df0 */ /* 0x000fe20008001818 */
[----:B------:R-:W0:Y:S08]  /*f2b0*/  MUFU.EX2 R233, R233 ;  /* 0x000000e900e97308 */ /* 0x000e300000000800 */
[----:B------:R-:W2:Y:S08]  /*f2c0*/  MUFU.EX2 R156, R156 ;  /* 0x0000009c009c7308 */ /* 0x000eb00000000800 */
[----:B------:R-:W-:Y:S08]  /*f2d0*/  MUFU.EX2 R158, R158 ;  /* 0x0000009e009e7308 */ /* 0x000ff00000000800 */
[----:B------:R-:W-:Y:S08]  /*f2e0*/  MUFU.EX2 R173, R173 ;  /* 0x000000ad00ad7308 */ /* 0x000ff00000000800 */
[----:B------:R-:W3:Y:S08]  /*f2f0*/  MUFU.EX2 R181, R181 ;  /* 0x000000b500b57308 */ /* 0x000ef00000000800 */
[----:B------:R-:W-:Y:S08]  /*f300*/  MUFU.EX2 R179, R179 ;  /* 0x000000b300b37308 */ /* 0x000ff00000000800 */
[----:B------:R-:W4:Y:S01]  /*f310*/  MUFU.EX2 R180, R180 ;  /* 0x000000b400b47308 */ /* 0x000f220000000800 */
[----:B0-----:R-:W-:-:S04]  /*f320*/  FADD.FTZ R0, R233, R0 ;  /* 0x00000000e9007221 */ /* 0x001fc80000010000 */
[----:B--2---:R-:W-:-:S03]  /*f330*/  FADD.FTZ R0, R156, R0 ;  /* 0x000000009c007221 */ /* 0x004fc60000010000 */
[----:B------:R-:W-:Y:S08]  /*f340*/  MUFU.EX2 R236, R236 ;  /* 0x000000ec00ec7308 */ /* 0x000ff00000000800 */
[----:B------:R-:W-:Y:S08]  /*f350*/  MUFU.EX2 R234, R234 ;  /* 0x000000ea00ea7308 */ /* 0x000ff00000000800 */
[----:B------:R-:W-:Y:S01]  /*f360*/  MUFU.EX2 R161, R161 ;  /* 0x000000a100a17308 */ /* 0x000fe20000000800 */
[----:B------:R-:W-:-:S07]  /*f370*/  WARPGROUP.DEPBAR.LE gsb0, 0x0 ;  /* 0x00008000000079c5 */ /* 0x000fce0000010000 */
[----:B------:R-:W0:Y:S01]  /*f380*/  MUFU.EX2 R154, R159 ;  /* 0x0000009f009a7308 */ /* 0x000e220000000800 */
[----:B------:R-:W-:Y:S02]  /*f390*/  VIADD R152, R164, 0x80 ;  /* 0x00000080a4987836 */ /* 0x000fe40000000000 */
[----:B------:R-:W-:-:S03]  /*f3a0*/  IMAD.MOV.U32 R153, RZ, RZ, 0x40000040 ;  /* 0x40000040ff997424 */ /* 0x000fc600078e00ff */
[----:B------:R-:W-:Y:S02]  /*f3b0*/  R2UR UR6, R152 ;  /* 0x00000000980672ca */ /* 0x000fe400000e0000 */
[----:B------:R-:W-:Y:S02]  /*f3c0*/  R2UR UR7, R153 ;  /* 0x00000000990772ca */ /* 0x000fe400000e0000 */
[----:B------:R-:W-:Y:S02]  /*f3d0*/  F2FP.BF16.F32.PACK_AB R152, R156, R233 ;  /* 0x000000e99c98723e */ /* 0x000fe400000010ff */
[----:B---3--:R-:W-:Y:S01]  /*f3e0*/  F2FP.BF16.F32.PACK_AB R153, R181, R173 ;  /* 0x000000adb599723e */ /* 0x008fe200000010ff */
[----:B------:R-:W-:Y:S01]  /*f3f0*/  MUFU.EX2 R183, R183 ;  /* 0x000000b700b77308 */ /* 0x000fe20000000800 */
[----:B----4-:R-:W-:Y:S01]  /*f400*/  F2FP.BF16.F32.PACK_AB R155, R180, R179 ;  /* 0x000000b3b49b723e */ /* 0x010fe200000010ff */
[----:B------:R-:W2:Y:S01]  /*f410*/  LDL R156, [R1+0x38] ;  /* 0x00003800019c7983 */ /* 0x000ea20000100800 */
[----:B0-----:R-:W-:Y:S01]  /*f420*/  FADD.FTZ R0, R154, R0 ;  /* 0x000000009a007221 */ /* 0x001fe20000010000 */
[----:B------:R-:W-:-:S04]  /*f430*/  F2FP.BF16.F32.PACK_AB R154, R158, R154 ;  /* 0x0000009a9e9a723e */ /* 0x000fc800000010ff */
[----:B------:R-:W-:-:S06]  /*f440*/  WARPGROUP.ARRIVE ;  /* 0x00000000000079c5 */ /* 0x000fcc0000000000 */
[----:B------:R-:W-:Y:S01]  /*f450*/  HGMMA.64x256x16.F32.BF16 R24, R152, gdesc[UR4].tnspB, R24, gsb0 ;  /* 0x43e0000498187df0 */ /* 0x000fe20008001818 */
[----:B------:R-:W0:Y:S01]  /*f460*/  MUFU.EX2 R192, R192 ;  /* 0x000000c000c07308 */ /* 0x000e220000000800 */
[----:B------:R-:W-:-:S07]  /*f470*/  FADD.FTZ R0, R158, R0 ;  /* 0x000000009e007221 */ /* 0x000fce0000010000 */
[----:B------:R-:W-:Y:S08]  /*f480*/  MUFU.EX2 R185, R185 ;  /* 0x000000b900b97308 */ /* 0x000ff00000000800 */
[----:B------:R-:W3:Y:S01]  /*f490*/  MUFU.EX2 R186, R186 ;  /* 0x000000ba00ba7308 */ /* 0x000ee20000000800 */
[----:B------:R-:W-:-:S04]  /*f4a0*/  FADD.FTZ R0, R236, R0 ;  /* 0x00000000ec007221 */ /* 0x000fc80000010000 */
[----:B------:R-:W-:-:S03]  /*f4b0*/  FADD.FTZ R0, R234, R0 ;  /* 0x00000000ea007221 */ /* 0x000fc60000010000 */
[----:B------:R-:W-:Y:S08]  /*f4c0*/  MUFU.EX2 R237, R237 ;  /* 0x000000ed00ed7308 */ /* 0x000ff00000000800 */
[----:B------:R-:W-:Y:S08]  /*f4d0*/  MUFU.EX2 R235, R235 ;  /* 0x000000eb00eb7308 */ /* 0x000ff00000000800 */
[----:B------:R-:W-:Y:S08]  /*f4e0*/  MUFU.EX2 R170, R170 ;  /* 0x000000aa00aa7308 */ /* 0x000ff00000000800 */
[----:B------:R-:W-:Y:S08]  /*f4f0*/  MUFU.EX2 R187, R187 ;  /* 0x000000bb00bb7308 */ /* 0x000ff00000000800 */
[----:B------:R-:W-:Y:S08]  /*f500*/  MUFU.EX2 R196, R196 ;  /* 0x000000c400c47308 */ /* 0x000ff00000000800 */
[----:B------:R-:W-:Y:S08]  /*f510*/  MUFU.EX2 R188, R188 ;  /* 0x000000bc00bc7308 */ /* 0x000ff00000000800 */
[----:B------:R-:W-:Y:S01]  /*f520*/  MUFU.EX2 R189, R189 ;  /* 0x000000bd00bd7308 */ /* 0x000fe20000000800 */
[----:B------:R-:W-:-:S07]  /*f530*/  WARPGROUP.DEPBAR.LE gsb0, 0x0 ;  /* 0x00008000000079c5 */ /* 0x000fce0000010000 */
[----:B------:R-:W4:Y:S01]  /*f540*/  MUFU.EX2 R154, R225 ;  /* 0x000000e1009a7308 */ /* 0x000f220000000800 */
[----:B------:R-:W-:Y:S02]  /*f550*/  VIADD R152, R164, 0x100 ;  /* 0x00000100a4987836 */ /* 0x000fe40000000000 */
[----:B------:R-:W-:-:S03]  /*f560*/  IMAD.MOV.U32 R153, RZ, RZ, 0x40000040 ;  /* 0x40000040ff997424 */ /* 0x000fc600078e00ff */
[----:B------:R-:W-:Y:S02]  /*f570*/  R2UR UR6, R152 ;  /* 0x00000000980672ca */ /* 0x000fe400000e0000 */
[----:B------:R-:W-:Y:S02]  /*f580*/  R2UR UR7, R153 ;  /* 0x00000000990772ca */ /* 0x000fe400000e0000 */
[----:B------:R-:W-:Y:S02]  /*f590*/  F2FP.BF16.F32.PACK_AB R152, R234, R236 ;  /* 0x000000ecea98723e */ /* 0x000fe400000010ff */
[----:B0-----:R-:W-:Y:S02]  /*f5a0*/  F2FP.BF16.F32.PACK_AB R153, R192, R183 ;  /* 0x000000b7c099723e */ /* 0x001fe400000010ff */
[----:B---3--:R-:W-:Y:S01]  /*f5b0*/  F2FP.BF16.F32.PACK_AB R155, R186, R185 ;  /* 0x000000b9ba9b723e */ /* 0x008fe200000010ff */
[----:B----4-:R-:W-:Y:S01]  /*f5c0*/  FADD.FTZ R0, R154, R0 ;  /* 0x000000009a007221 */ /* 0x010fe20000010000 */
[----:B------:R-:W-:-:S04]  /*f5d0*/  F2FP.BF16.F32.PACK_AB R154, R161, R154 ;  /* 0x0000009aa19a723e */ /* 0x000fc800000010ff */
[----:B------:R-:W-:-:S06]  /*f5e0*/  WARPGROUP.ARRIVE ;  /* 0x00000000000079c5 */ /* 0x000fcc0000000000 */
[----:B------:R-:W-:Y:S01]  /*f5f0*/  HGMMA.64x256x16.F32.BF16 R24, R152, gdesc[UR4].tnspB, R24, gsb0 ;  /* 0x43e0000498187df0 */ /* 0x000fe20008001818 */
[----:B------:R-:W-:Y:S01]  /*f600*/  FADD.FTZ R0, R161, R0 ;  /* 0x00000000a1007221 */ /* 0x000fe20000010000 */
        /* <DEDUP_REMOVED lines=14> */
[----:B------:R-:W-:Y:S01]  /*f6f0*/  F2FP.BF16.F32.PACK_AB R155, R189, R188 ;  /* 0x000000bcbd9b723e */ /* 0x000fe200000010ff */
[----:B0-----:R-:W-:Y:S01]  /*f700*/  FADD.FTZ R0, R154, R0 ;  /* 0x000000009a007221 */ /* 0x001fe20000010000 */
[----:B------:R-:W-:Y:S02]  /*f710*/  F2FP.BF16.F32.PACK_AB R152, R237, R154 ;  /* 0x0000009aed98723e */ /* 0x000fe400000010ff */
[----:B------:R-:W-:-:S04]  /*f720*/  F2FP.BF16.F32.PACK_AB R154, R170, R235 ;  /* 0x000000ebaa9a723e */ /* 0x000fc800000010ff */
[----:B------:R-:W-:-:S06]  /*f730*/  WARPGROUP.ARRIVE ;  /* 0x00000000000079c5 */ /* 0x000fcc0000000000 */
[----:B------:R-:W-:Y:S01]  /*f740*/  HGMMA.64x256x16.F32.BF16 R24, R152, gdesc[UR4].tnspB, R24, gsb0 ;  /* 0x43e0000498187df0 */ /* 0x000fe20008001818 */
[----:B------:R-:W-:-:S04]  /*f750*/  FADD.FTZ R0, R237, R0 ;  /* 0x00000000ed007221 */ /* 0x000fc80000010000 */
[----:B------:R-:W-:-:S04]  /*f760*/  FADD.FTZ R0, R235, R0 ;  /* 0x00000000eb007221 */ /* 0x000fc80000010000 */
[----:B------:R-:W-:Y:S01]  /*f770*/  FADD.FTZ R0, R170, R0 ;  /* 0x00000000aa007221 */ /* 0x000fe20000010000 */
[----:B------:R-:W-:Y:S08]  /*f780*/  MUFU.EX2 R182, R182 ;  /* 0x000000b600b67308 */ /* 0x000ff00000000800 */
[----:B------:R-:W-:Y:S08]  /*f790*/  MUFU.EX2 R222, R222 ;  /* 0x000000de00de7308 */ /* 0x000ff00000000800 */
[----:B------:R-:W-:Y:S08]  /*f7a0*/  MUFU.EX2 R157, R157 ;  /* 0x0000009d009d7308 */ /* 0x000ff00000000800 */
[----:B------:R-:W-:Y:S08]  /*f7b0*/  MUFU.EX2 R160, R160 ;  /* 0x000000a000a07308 */ /* 0x000ff00000000800 */
[----:B------:R-:W-:Y:S08]  /*f7c0*/  MUFU.EX2 R162, R162 ;  /* 0x000000a200a27308 */ /* 0x000ff00000000800 */
[----:B------:R-:W-:Y:S01]  /*f7d0*/  MUFU.EX2 R166, R166 ;  /* 0x000000a600a67308 */ /* 0x000fe20000000800 */
[----:B------:R-:W-:Y:S01]  /*f7e0*/  IMAD.MOV.U32 R165, RZ, RZ, 0x40000040 ;  /* 0x40000040ffa57424 */ /* 0x000fe200078e00ff */
[----:B------:R-:W-:-:S06]  /*f7f0*/  WARPGROUP.DEPBAR.LE gsb0, 0x0 ;  /* 0x00008000000079c5 */ /* 0x000fcc0000010000 */
        /* <DEDUP_REMOVED lines=15> */
[----:B------:R-:W-:Y:S01]  /*f8f0*/  VIADD R164, R164, 0x280 ;  /* 0x00000280a4a47836 */ /* 0x000fe20000000000 */
[----:B------:R-:W-:-:S04]  /*f900*/  R2UR UR7, R165 ;  /* 0x00000000a50772ca */ /* 0x000fc800000e0000 */
[----:B------:R-:W-:Y:S01]  /*f910*/  R2UR UR6, R164 ;  /* 0x00000000a40672ca */ /* 0x000fe200000e0000 */
[----:B------:R-:W-:Y:S01]  /*f920*/  FADD.FTZ R3, R172, R3 ;  /* 0x00000003ac037221 */ /* 0x000fe20000010000 */
[----:B------:R-:W-:Y:S02]  /*f930*/  WARPGROUP.DEPBAR.LE gsb0, 0x0 ;  /* 0x00008000000079c5 */ /* 0x000fe40000010000 */
[----:B------:R-:W0:Y:S08]  /*f940*/  MUFU.EX2 R152, R184 ;  /* 0x000000b800987308 */ /* 0x000e300000000800 */
[----:B------:R-:W3:Y:S01]  /*f950*/  MUFU.EX2 R154, R169 ;  /* 0x000000a9009a7308 */ /* 0x000ee20000000800 */
[----:B0-----:R-:W-:-:S04]  /*f960*/  FADD.FTZ R0, R152, R0 ;  /* 0x0000000098007221 */ /* 0x001fc80000010000 */
[C---:B------:R-:W-:Y:S01]  /*f970*/  FADD.FTZ R0, R182.reuse, R0 ;  /* 0x00000000b6007221 */ /* 0x040fe20000010000 */
[----:B------:R-:W-:Y:S02]  /*f980*/  F2FP.BF16.F32.PACK_AB R152, R182, R152 ;  /* 0x00000098b698723e */ /* 0x000fe400000010ff */
[----:B------:R-:W-:Y:S01]  /*f990*/  F2FP.BF16.F32.PACK_AB R153, R160, R157 ;  /* 0x0000009da099723e */ /* 0x000fe200000010ff */
[----:B---3--:R-:W-:Y:S01]  /*f9a0*/  FADD.FTZ R0, R154, R0 ;  /* 0x000000009a007221 */ /* 0x008fe20000010000 */
[----:B------:R-:W-:Y:S02]  /*f9b0*/  F2FP.BF16.F32.PACK_AB R154, R222, R154 ;  /* 0x0000009ade9a723e */ /* 0x000fe400000010ff */
[----:B------:R-:W-:-:S04]  /*f9c0*/  F2FP.BF16.F32.PACK_AB R155, R166, R162 ;  /* 0x000000a2a69b723e */ /* 0x000fc800000010ff */
[----:B------:R-:W-:-:S06]  /*f9d0*/  WARPGROUP.ARRIVE ;  /* 0x00000000000079c5 */ /* 0x000fcc0000000000 */
[----:B------:R-:W-:Y:S01]  /*f9e0*/  HGMMA.64x256x16.F32.BF16 R24, R152, gdesc[UR4].tnspB, R24, gsb0 ;  /* 0x43e0000498187df0 */ /* 0x000fe20008001818 */
[----:B--2---:R-:W-:Y:S01]  /*f9f0*/  ISETP.GT.AND P2, PT, R210, R156, PT ;  /* 0x0000009cd200720c */ /* 0x004fe20003f44270 */
[----:B------:R-:W-:-:S05]  /*fa00*/  @!P1 VIADD R211, R211, 0x32460 ;  /* 0x00032460d3d39836 */ /* 0x000fca0000000000 */
[----:B------:R-:W-:Y:S01]  /*fa10*/  @!P1 PRMT R211, RZ, 0x654, R211 ;  /* 0x00000654ffd39816 */ /* 0x000fe200000000d3 */
[----:B------:R-:W-:Y:S01]  /*fa20*/  FADD.FTZ R0, R222, R0 ;  /* 0x00000000de007221 */ /* 0x000fe20000010000 */
[----:B------:R-:W-:Y:S02]  /*fa30*/  VIADD R210, R210, 0xffffffff ;  /* 0xffffffffd2d27836 */ /* 0x000fe40000000000 */
[----:B------:R-:W-:Y:S02]  /*fa40*/  IMAD.MOV.U32 R220, RZ, RZ, R177 ;  /* 0x000000ffffdc7224 */ /* 0x000fe400078e00b1 */
[----:B------:R-:W-:Y:S01]  /*fa50*/  IMAD.MOV.U32 R221, RZ, RZ, R176 ;  /* 0x000000ffffdd7224 */ /* 0x000fe200078e00b0 */
[----:B------:R-:W-:Y:S02]  /*fa60*/  WARPGROUP.DEPBAR.LE gsb0, 0x0 ;  /* 0x00008000000079c5 */ /* 0x000fe40000010000 */
[----:B------:R-:W-:Y:S01]  /*fa70*/  FADD.FTZ R152, R173, R3 ;  /* 0x00000003ad987221 */ /* 0x000fe20000010000 */
[----:B------:R1:W-:Y:S03]  /*fa80*/  @!P1 SYNCS.ARRIVE.TRANS64.RED.A1T0 RZ, [R211+URZ], RZ ;  /* 0x000000ffd3ff99a7 */ /* 0x0003e6000810043f */
        /* <DEDUP_REMOVED lines=19> */
[----:B-1----:R-:W-:Y:S06]  /*fbc0*/  @P2 BRA `(.L_x_4460) ;  /* 0xffffffc800b42947 */ /* 0x002fec000383ffff */
.L_x_4450:
[----:B------:R-:W-:-:S13]  /*fbd0*/  ISETP.GE.AND P2, PT, R210, RZ, PT ;  /* 0x000000ffd200720c */ /* 0x000fda0003f46270 */
[----:B------:R-:W-:Y:S05]  /*fbe0*/  @!P2 BRA `(.L_x_4461) ;  /* 0x0000002c008ca947 */ /* 0x000fea0003800000 */
[----:B------:R-:W-:Y:S02]  /*fbf0*/  IMAD.MOV.U32 R220, RZ, RZ, R177 ;  /* 0x000000ffffdc7224 */ /* 0x000fe400078e00b1 */
[----:B------:R-:W-:-:S07]  /*fc00*/  IMAD.MOV.U32 R221, RZ, RZ, R176 ;  /* 0x000000ffffdd7224 */ /* 0x000fce00078e00b0 */
.L_x_4471:
[----:B------:R-:W-:Y:S01]  /*fc10*/  VIADD R2, R2, 0x1 ;  /* 0x0000000102027836 */ /* 0x000fe20000000000 */
[----:B------:R-:W-:Y:S05]  /*fc20*/  YIELD ;  /* 0x0000000000007946 */ /* 0x000fea0003800000 */
[----:B------:R-:W-:-:S04]  /*fc30*/  ISETP.NE.AND P2, PT, R2, 0x2, PT ;  /* 0x000000020200780c */ /* 0x000fc80003f45270 */
[----:B------:R-:W-:Y:S02]  /*fc40*/  SEL R152, RZ, 0x1, P2 ;  /* 0x00000001ff987807 */ /* 0x000fe40001000000 */
[----:B------:R-:W-:Y:S02]  /*fc50*/  SEL R2, R2, RZ, P2 ;  /* 0x000000ff02027207 */ /* 0x000fe40001000000 */
[----:B------:R-:W-:Y:S01]  /*fc60*/  LOP3.LUT R19, R19, R152, RZ, 0x3c, !PT ;  /* 0x0000009813137212 */ /* 0x000fe200078e3cff */
[----:B--2---:R-:W-:Y:S06]  /*fc70*/  @!P0 BRA `(.L_x_4462) ;  /* 0x0000000000048947 */ /* 0x004fec0003800000 */
[----:B------:R-:W-:Y:S01]  /*fc80*/  BPT.TRAP 0x1 ;  /* 0x000000040000795c */ /* 0x000fe20000300000 */
.L_x_4462:
[----:B------:R-:W-:Y:S01]  /*fc90*/  IMAD R211, R2, 0x8, R17 ;  /* 0x0000000802d37824 */ /* 0x000fe200078e0211 */
[----:B------:R-:W-:-:S04]  /*fca0*/  SHF.L.U32 R23, R19, 0x1f, RZ ;  /* 0x0000001f13177819 */ /* 0x000fc800000006ff */
[----:B------:R1:W2:Y:S01]  /*fcb0*/  SYNCS.PHASECHK.TRANS64.TRYWAIT P2, [R211+URZ+0x32430], R23 ;  /* 0x03243017d30075a7 */ /* 0x0002a2000804017f */
[----:B------:R-:W-:Y:S05]  /*fcc0*/  @!P0 BRA `(.L_x_4463) ;  /* 0x0000000000048947 */ /* 0x000fea0003800000 */
[----:B------:R-:W-:Y:S01]  /*fcd0*/  BPT.TRAP 0x1 ;  /* 0x000000040000795c */ /* 0x000fe20000300000 */
.L_x_4463:
[----:B------:R-:W3:Y:S01]  /*fce0*/  LDL R152, [R1+0x2c] ;  /* 0x00002c0001987983 */ /* 0x000ee20000100800 */
[----:B------:R-:W-:Y:S02]  /*fcf0*/  IMAD.MOV.U32 R157, RZ, RZ, 0x40000040 ;  /* 0x40000040ff9d7424 */ /* 0x000fe400078e00ff */
[----:B---3--:R-:W-:Y:S01]  /*fd00*/  IMAD R156, R2, 0x300, R152 ;  /* 0x00000300029c7824 */ /* 0x008fe200078e0298 */
[----:B--2---:R-:W-:Y:S06]  /*fd10*/  @P2 BRA `(.L_x_4464) ;  /* 0x0000000000082947 */ /* 0x004fec0003800000 */
[----:B------:R-:W2:Y:S02]  /*fd20*/  SYNCS.PHASECHK.TRANS64.TRYWAIT P2, [R211+URZ+0x32430], R23 ;  /* 0x03243017d30075a7 */ /* 0x000ea4000804017f */
[----:B--2---:R-:W-:Y:S05]  /*fd30*/  @!P2 BRA `(.L_x_4465) ;  /* 0x000000cc0070a947 */ /* 0x004fea0003800000 */
.L_x_4464:
        /* <DEDUP_REMOVED lines=38> */
.L_x_4466:
[----:B------:R0:W3:Y:S01]  /*ffa0*/  SYNCS.PHASECHK.TRANS64.TRYWAIT P2, [R211+URZ+0x32450], R23 ;  /* 0x03245017d30075a7 */ /* 0x0000e2000804017f */
[----:B------:R-:W-:Y:S05]  /*ffb0*/  @!P0 BRA `(.L_x_4467) ;  /* 0x0000000000048947 */ /* 0x000fea0003800000 */
[----:B------:R-:W-:Y:S01]  /*ffc0*/  BPT.TRAP 0x1 ;  /* 0x000000040000795c */ /* 0x000fe20000300000 */
.L_x_4467:
[----:B------:R-:W-:Y:S04]  /*ffd0*/  BSSY B0, `(.L_x_4468) ;  /* 0x0000004000007945 */ /* 0x000fe80003800000 */
[----:B---3--:R-:W-:Y:S05]  /*ffe0*/  @P2 BRA `(.L_x_4469) ;  /* 0x0000000000082947 */ /* 0x008fea0003800000 */
[----:B------:R-:W3:Y:S02]  /*fff0*/  SYNCS.PHASECHK.TRANS64.TRYWAIT P2, [R211+URZ+0x32450], R23 ;  /* 0x03245017d30075a7 */ /* 0x000ee4000804017f */
[----:B---3--:R-:W-:Y:S05]  /*10000*/  @!P2 BRA `(.L_x_4470) ;  /* 0x000000c800d0a947 */ /* 0x008fea0003800000 */
.L_x_4469:
[----:B------:R-:W-:Y:S05]  /*10010*/  BSYNC B0 ;  /* 0x0000000000007941 */ /* 0x000fea0003800000 */
.L_x_4468:
        /* <DEDUP_REMOVED lines=33> */
[----:B------:R-:W-:Y:S02]  /*10230*/  R2UR UR7, R225 ;  /* 0x00000000e10772ca */ /* 0x000fe400000e0000 */
[----:B------:R-:W-:Y:S02]  /*10240*/  R2UR UR4, R214 ;  /* 0x00000000d60472ca */ /* 0x000fe400000e0000 */
[----:B------:R-:W-:Y:S02]  /*10250*/  R2UR UR5, R215 ;  /* 0x00000000d70572ca */ /* 0x000fe400000e0000 */
[----:B------:R-:W-:Y:S01]  /*10260*/  MOV R225, 0x40000040 ;  /* 0x4000004000e17802 */ /* 0x000fe20000000f00 */
        /* <DEDUP_REMOVED lines=132> */
[----:B0123--:R-:W-:Y:S01]  /*10ab0*/  FMNMX.FTZ R23, R234, R221, !PT ;  /* 0x000000ddea177209 */ /* 0x00ffe20007810000 */
[----:B------:R-:W-:Y:S01]  /*10ac0*/  FMUL.FTZ R181, R192, UR40 ;  /* 0x00000028c0b57c20 */ /* 0x000fe20008410000 */
[----:B------:R-:W-:Y:S01]  /*10ad0*/  FMUL.FTZ R173, R193, UR40 ;  /* 0x00000028c1ad7c20 */ /* 0x000fe20008410000 */
[----:B------:R-:W-:Y:S01]  /*10ae0*/  FMUL.FTZ R172, R196, UR40 ;  /* 0x00000028c4ac7c20 */ /* 0x000fe20008410000 */
[----:B------:R-:W-:Y:S01]  /*10af0*/  FMUL.FTZ R177, R197, UR40 ;  /* 0x00000028c5b17c20 */ /* 0x000fe20008410000 */
[----:B------:R-:W-:Y:S01]  /*10b00*/  FMUL.FTZ R163, R163, UR40 ;  /* 0x00000028a3a37c20 */ /* 0x000fe20008410000 */
[----:B------:R-:W-:Y:S01]  /*10b10*/  FMUL.FTZ R154, R154, UR40 ;  /* 0x000000289a9a7c20 */ /* 0x000fe20008410000 */
[----:B------:R-:W0:Y:S01]  /*10b20*/  MUFU.TANH R224, R224 ;  /* 0x000000e000e07308 */ /* 0x000e220000002400 */
[----:B----4-:R-:W-:Y:S01]  /*10b30*/  FMNMX.FTZ R23, R233, R23, !PT ;  /* 0x00000017e9177209 */ /* 0x010fe20007810000 */
        /* <DEDUP_REMOVED lines=11> */
[----:B------:R-:W-:-:S03]  /*10bf0*/  FMUL.FTZ R187, R187, UR40 ;  /* 0x00000028bbbb7c20 */ /* 0x000fc60008410000 */
        /* <DEDUP_REMOVED lines=38> */
[----:B------:R-:W-:Y:S01]  /*10e60*/  MUFU.TANH R180, R163 ;  /* 0x000000a300b47308 */ /* 0x000fe20000002400 */
[----:B-1----:R-:W-:-:S07]  /*10e70*/  FMNMX.FTZ R23, R172, R23, !PT ;  /* 0x00000017ac177209 */ /* 0x002fce0007810000 */
[----:B------:R-:W-:Y:S01]  /*10e80*/  MUFU.TANH R189, R154 ;  /* 0x0000009a00bd7308 */ /* 0x000fe20000002400 */
[----:B--2---:R-:W-:-:S05]  /*10e90*/  FMNMX.FTZ R176, R177, R23, !PT ;  /* 0x00000017b1b07209 */ /* 0x004fca0007810000 */
[----:B------:R-:W0:Y:S02]  /*10ea0*/  SHFL.BFLY PT, R23, R176, 0x2, 0x1f ;  /* 0x0c401f00b0177f89 */ /* 0x000e2400000e0000 */
[----:B------:R-:W1:Y:S08]  /*10eb0*/  MUFU.TANH R154, R162 ;  /* 0x000000a2009a7308 */ /* 0x000e700000002400 */
[----:B------:R2:W3:Y:S08]  /*10ec0*/  MUFU.TANH R197, R155 ;  /* 0x0000009b00c57308 */ /* 0x0004f00000002400 */
[----:B------:R4:W5:Y:S01]  /*10ed0*/  MUFU.TANH R196, R159 ;  /* 0x0000009f00c47308 */ /* 0x0009620000002400 */
[----:B-1----:R-:W-:Y:S01]  /*10ee0*/  IMAD.MOV.U32 R170, RZ, RZ, R154 ;  /* 0x000000ffffaa7224 */ /* 0x002fe200078e009a */
[----:B0-----:R-:W-:-:S06]  /*10ef0*/  FMNMX.FTZ R176, R176, R23, !PT ;  /* 0x00000017b0b07209 */ /* 0x001fcc0007810000 */
[----:B------:R0:W-:Y:S01]  /*10f00*/  MUFU.TANH R193, R158 ;  /* 0x0000009e00c17308 */ /* 0x0001e20000002400 */
[----:B------:R-:W1:Y:S07]  /*10f10*/  SHFL.BFLY PT, R23, R176, 0x1, 0x1f ;  /* 0x0c201f00b0177f89 */ /* 0x000e6e00000e0000 */
[----:B------:R5:W5:Y:S08]  /*10f20*/  MUFU.TANH R192, R166 ;  /* 0x000000a600c07308 */ /* 0x000b700000002400 */
[----:B------:R-:W-:Y:S08]  /*10f30*/  MUFU.TANH R237, R237 ;  /* 0x000000ed00ed7308 */ /* 0x000ff00000002400 */
[----:B------:R-:W-:Y:S01]  /*10f40*/  MUFU.TANH R236, R236 ;  /* 0x000000ec00ec7308 */ /* 0x000fe20000002400 */
[----:B-1----:R-:W-:-:S02]  /*10f50*/  FMNMX.FTZ R176, R176, R23, !PT ;  /* 0x00000017b0b07209 */ /* 0x002fc40007810000 */
[----:B------:R-:W1:Y:S03]  /*10f60*/  LDC R23, c[0x0][0xa80] ;  /* 0x0002a000ff177b82 */ /* 0x000e660000000800 */
[C---:B--2---:R-:W-:Y:S01]  /*10f70*/  FADD.FTZ R155, -R176.reuse, R221 ;  /* 0x000000ddb09b7221 */ /* 0x044fe20000010100 */
[----:B------:R-:W-:Y:S01]  /*10f80*/  IMAD.MOV.U32 R221, RZ, RZ, R180 ;  /* 0x000000ffffdd7224 */ /* 0x000fe200078e00b4 */
[----:B------:R-:W-:Y:S01]  /*10f90*/  MUFU.TANH R187, R187 ;  /* 0x000000bb00bb7308 */ /* 0x000fe20000002400 */
[-C--:B-1----:R-:W-:Y:S01]  /*10fa0*/  FMUL.FTZ R180, R176, R23.reuse ;  /* 0x00000017b0b47220 */ /* 0x082fe20000410000 */
[----:B------:R-:W-:-:S03]  /*10fb0*/  FMUL.FTZ R155, R155, R23 ;  /* 0x000000179b9b7220 */ /* 0x000fc60000410000 */
[-CC-:B------:R-:W-:Y:S01]  /*10fc0*/  FFMA.FTZ R154, R234, R23.reuse, -R180.reuse ;  /* 0x00000017ea9a7223 */ /* 0x180fe200000108b4 */
[-CC-:B----4-:R-:W-:Y:S01]  /*10fd0*/  FFMA.FTZ R159, R152, R23.reuse, -R180.reuse ;  /* 0x00000017989f7223 */ /* 0x190fe200000108b4 */
[-CC-:B0-----:R-:W-:Y:S01]  /*10fe0*/  FFMA.FTZ R158, R222, R23.reuse, -R180.reuse ;  /* 0x00000017de9e7223 */ /* 0x181fe200000108b4 */
[----:B------:R-:W-:Y:S01]  /*10ff0*/  MUFU.EX2 R155, R155 ;  /* 0x0000009b009b7308 */ /* 0x000fe20000000800 */
[----:B---3--:R-:W-:Y:S02]  /*11000*/  IMAD.MOV.U32 R222, RZ, RZ, R197 ;  /* 0x000000ffffde7224 */ /* 0x008fe400078e00c5 */
[----:B------:R-:W-:Y:S01]  /*11010*/  FMUL.FTZ R197, R171, UR40 ;  /* 0x00000028abc57c20 */ /* 0x000fe20008410000 */
[-CC-:B------:R-:W-:Y:S01]  /*11020*/  FFMA.FTZ R163, R153, R23.reuse, -R180.reuse ;  /* 0x0000001799a37223 */ /* 0x180fe200000108b4 */
[----:B------:R-:W-:Y:S01]  /*11030*/  FMNMX.FTZ R171, R189, R220, !PT ;  /* 0x000000dcbdab7209 */ /* 0x000fe20007810000 */
[-CC-:B------:R-:W-:Y:S01]  /*11040*/  FFMA.FTZ R233, R233, R23.reuse, -R180.reuse ;  /* 0x00000017e9e97223 */ /* 0x180fe200000108b4 */
[-CC-:B-----5:R-:W-:Y:S01]  /*11050*/  FFMA.FTZ R166, R169, R23.reuse, -R180.reuse ;  /* 0x00000017a9a67223 */ /* 0x1a0fe200000108b4 */
[----:B------:R-:W-:Y:S01]  /*11060*/  FFMA.FTZ R169, R235, R23, -R180 ;  /* 0x00000017eba97223 */ /* 0x000fe200000108b4 */
[----:B------:R-:W0:Y:S01]  /*11070*/  MUFU.EX2 R152, R154 ;  /* 0x0000009a00987308 */ /* 0x000e220000000800 */
[----:B------:R-:W-:Y:S01]  /*11080*/  IMAD.MOV.U32 R235, RZ, RZ, R221 ;  /* 0x000000ffffeb7224 */ /* 0x000fe200078e00dd */
[----:B------:R-:W-:Y:S01]  /*11090*/  FMNMX.FTZ R171, R222, R171, !PT ;  /* 0x000000abdeab7209 */ /* 0x000fe20007810000 */
[----:B------:R-:W-:-:S02]  /*110a0*/  IMAD.MOV.U32 R221, RZ, RZ, R170 ;  /* 0x000000ffffdd7224 */ /* 0x000fc400078e00aa */
[-C--:B------:R-:W-:Y:S01]  /*110b0*/  FFMA.FTZ R170, R185, R23.reuse, -R180 ;  /* 0x00000017b9aa7223 */ /* 0x080fe200000108b4 */
[----:B------:R-:W-:Y:S02]  /*110c0*/  IMAD.MOV.U32 R185, RZ, RZ, R196 ;  /* 0x000000ffffb97224 */ /* 0x000fe400078e00c4 */
[-CC-:B------:R-:W-:Y:S01]  /*110d0*/  FFMA.FTZ R225, R225, R23.reuse, -R180.reuse ;  /* 0x00000017e1e17223 */ /* 0x180fe200000108b4 */
[----:B------:R-:W-:Y:S01]  /*110e0*/  FMUL.FTZ R196, R174, UR40 ;  /* 0x00000028aec47c20 */ /* 0x000fe20008410000 */
[----:B------:R-:W1:Y:S01]  /*110f0*/  MUFU.EX2 R233, R233 ;  /* 0x000000e900e97308 */ /* 0x000e620000000800 */
[-CC-:B------:R-:W-:Y:S01]  /*11100*/  FFMA.FTZ R224, R224, R23.reuse, -R180.reuse ;  /* 0x00000017e0e07223 */ /* 0x180fe200000108b4 */
[-CC-:B------:R-:W-:Y:S01]  /*11110*/  FFMA.FTZ R167, R164, R23.reuse, -R180.reuse ;  /* 0x00000017a4a77223 */ /* 0x180fe200000108b4 */
[-CC-:B------:R-:W-:Y:S01]  /*11120*/  FFMA.FTZ R164, R168, R23.reuse, -R180.reuse ;  /* 0x00000017a8a47223 */ /* 0x180fe200000108b4 */
[----:B------:R-:W-:Y:S01]  /*11130*/  FFMA.FTZ R168, R188, R23, -R180 ;  /* 0x00000017bca87223 */ /* 0x000fe200000108b4 */
[----:B------:R-:W-:Y:S01]  /*11140*/  FMUL.FTZ R188, R175, UR40 ;  /* 0x00000028afbc7c20 */ /* 0x000fe20008410000 */
[----:B------:R-:W-:-:S02]  /*11150*/  IMAD.MOV.U32 R234, RZ, RZ, R192 ;  /* 0x000000ffffea7224 */ /* 0x000fc400078e00c0 */
[-C--:B------:R-:W-:Y:S01]  /*11160*/  FFMA.FTZ R162, R156, R23.reuse, -R180 ;  /* 0x000000179ca27223 */ /* 0x080fe200000108b4 */
[----:B------:R2:W3:Y:S01]  /*11170*/  MUFU.EX2 R154, R225 ;  /* 0x000000e1009a7308 */ /* 0x0004e20000000800 */
[----:B0-----:R-:W-:Y:S01]  /*11180*/  FFMA.FTZ R153, R155, R0, R152 ;  /* 0x000000009b997223 */ /* 0x001fe20000010098 */
[----:B------:R-:W-:Y:S01]  /*11190*/  FMUL.FTZ R0, R178, UR40 ;  /* 0x00000028b2007c20 */ /* 0x000fe20008410000 */
[----:B------:R-:W-:Y:S02]  /*111a0*/  IMAD.MOV.U32 R178, RZ, RZ, R193 ;  /* 0x000000ffffb27224 */ /* 0x000fe400078e00c1 */
[----:B------:R-:W-:Y:S01]  /*111b0*/  FMUL.FTZ R193, R179, UR40 ;  /* 0x00000028b3c17c20 */ /* 0x000fe20008410000 */
[----:B------:R-:W-:Y:S01]  /*111c0*/  FMUL.FTZ R179, R195, UR40 ;  /* 0x00000028c3b37c20 */ /* 0x000fe20008410000 */
[-CC-:B------:R-:W-:Y:S01]  /*111d0*/  FFMA.FTZ R192, R223, R23.reuse, -R180.reuse ;  /* 0x00000017dfc07223 */ /* 0x180fe200000108b4 */
[--C-:B------:R-:W-:Y:S01]  /*111e0*/  FFMA.FTZ R157, R157, R23, -R180.reuse ;  /* 0x000000179d9d7223 */ /* 0x100fe200000108b4 */
[----:B------:R-:W-:Y:S01]  /*111f0*/  FMNMX.FTZ R174, R178, R171, !PT ;  /* 0x000000abb2ae7209 */ /* 0x000fe20007810000 */
[----:B------:R-:W0:Y:S01]  /*11200*/  MUFU.EX2 R224, R224 ;  /* 0x000000e000e07308 */ /* 0x000e220000000800 */
[C---:B-1----:R-:W-:Y:S01]  /*11210*/  FADD.FTZ R153, R233.reuse, R153 ;  /* 0x00000099e9997221 */ /* 0x042fe20000010000 */
[----:B------:R-:W-:Y:S01]  /*11220*/  F2FP.BF16.F32.PACK_AB R152, R233, R152 ;  /* 0x00000098e998723e */ /* 0x000fe200000010ff */
[----:B------:R-:W-:Y:S01]  /*11230*/  FMUL.FTZ R233, R190, UR40 ;  /* 0x00000028bee97c20 */ /* 0x000fe20008410000 */
[----:B------:R-:W-:Y:S01]  /*11240*/  FMNMX.FTZ R174, R185, R174, !PT ;  /* 0x000000aeb9ae7209 */ /* 0x000fe20007810000 */
[----:B--2---:R-:W-:Y:S01]  /*11250*/  FMUL.FTZ R225, R194, UR40 ;  /* 0x00000028c2e17c20 */ /* 0x004fe20008410000 */
[-CC-:B------:R-:W-:Y:S01]  /*11260*/  FFMA.FTZ R161, R161, R23.reuse, -R180.reuse ;  /* 0x00000017a1a17223 */ /* 0x180fe200000108b4 */
[-CC-:B------:R-:W-:Y:S01]  /*11270*/  FFMA.FTZ R160, R160, R23.reuse, -R180.reuse ;  /* 0x00000017a0a07223 */ /* 0x180fe200000108b4 */
[----:B------:R-:W-:Y:S01]  /*11280*/  FMNMX.FTZ R175, R221, R174, !PT ;  /* 0x000000aeddaf7209 */ /* 0x000fe20007810000 */
[----:B------:R-:W1:Y:S01]  /*11290*/  MUFU.TANH R197, R197 ;  /* 0x000000c500c57308 */ /* 0x000e620000002400 */
[----:B---3--:R-:W-:Y:S01]  /*112a0*/  FADD.FTZ R153, R154, R153 ;  /* 0x000000999a997221 */ /* 0x008fe20000010000 */
[--C-:B------:R-:W-:Y:S01]  /*112b0*/  FFMA.FTZ R165, R165, R23, -R180.reuse ;  /* 0x00000017a5a57223 */ /* 0x100fe200000108b4 */
[----:B------:R-:W-:Y:S01]  /*112c0*/  FMNMX.FTZ R175, R235, R175, !PT ;  /* 0x000000afebaf7209 */ /* 0x000fe20007810000 */
[-CC-:B------:R-:W-:Y:S01]  /*112d0*/  FFMA.FTZ R184, R184, R23.reuse, -R180.reuse ;  /* 0x00000017b8b87223 */ /* 0x180fe200000108b4 */
[-CC-:B------:R-:W-:Y:S01]  /*112e0*/  FFMA.FTZ R181, R181, R23.reuse, -R180.reuse ;  /* 0x00000017b5b57223 */ /* 0x180fe200000108b4 */
[--C-:B------:R-:W-:Y:S01]  /*112f0*/  FFMA.FTZ R173, R173, R23, -R180.reuse ;  /* 0x00000017adad7223 */ /* 0x100fe200000108b4 */
[----:B------:R-:W-:Y:S01]  /*11300*/  FMNMX.FTZ R175, R234, R175, !PT ;  /* 0x000000afeaaf7209 */ /* 0x000fe20007810000 */
[----:B------:R-:W2:Y:S01]  /*11310*/  MUFU.TANH R196, R196 ;  /* 0x000000c400c47308 */ /* 0x000ea20000002400 */
[----:B0-----:R-:W-:Y:S01]  /*11320*/  FADD.FTZ R156, R224, R153 ;  /* 0x00000099e09c7221 */ /* 0x001fe20000010000 */
[----:B------:R-:W-:Y:S01]  /*11330*/  FMUL.FTZ R153, R182, UR40 ;  /* 0x00000028b6997c20 */ /* 0x000fe20008410000 */
[----:B------:R-:W-:Y:S01]  /*11340*/  FMNMX.FTZ R175, R237, R175, !PT ;  /* 0x000000afedaf7209 */ /* 0x000fe20007810000 */
[----:B------:R-:W-:Y:S01]  /*11350*/  FMUL.FTZ R182, R198, UR40 ;  /* 0x00000028c6b67c20 */ /* 0x000fe20008410000 */
[-CC-:B------:R-:W-:Y:S01]  /*11360*/  FFMA.FTZ R172, R172, R23.reuse, -R180.reuse ;  /* 0x00000017acac7223 */ /* 0x180fe200000108b4 */
[----:B------:R-:W-:Y:S01]  /*11370*/  FFMA.FTZ R180, R177, R23, -R180 ;  /* 0x00000017b1b47223 */ /* 0x000fe200000108b4 */
[----:B------:R-:W-:Y:S01]  /*11380*/  FMNMX.FTZ R175, R236, R175, !PT ;  /* 0x000000afecaf7209 */ /* 0x000fe20007810000 */
[----:B------:R-:W0:Y:S01]  /*11390*/  MUFU.TANH R188, R188 ;  /* 0x000000bc00bc7308 */ /* 0x000e220000002400 */
[----:B------:R-:W-:-:S02]  /*113a0*/  F2FP.BF16.F32.PACK_AB R154, R224, R154 ;  /* 0x0000009ae09a723e */ /* 0x000fc400000010ff */
[----:B-1----:R-:W-:-:S05]  /*113b0*/  FMNMX.FTZ R175, R197, R175, !PT ;  /* 0x000000afc5af7209 */ /* 0x002fca0007810000 */
[----:B------:R-:W1:Y:S01]  /*113c0*/  MUFU.TANH R0, R0 ;  /* 0x0000000000007308 */ /* 0x000e620000002400 */
[----:B--2---:R-:W-:-:S07]  /*113d0*/  FMNMX.FTZ R175, R196, R175, !PT ;  /* 0x000000afc4af7209 */ /* 0x004fce0007810000 */
[----:B------:R-:W2:Y:S01]  /*113e0*/  MUFU.TANH R193, R193 ;  /* 0x000000c100c17308 */ /* 0x000ea20000002400 */
[----:B0-----:R-:W-:-:S07]  /*113f0*/  FMNMX.FTZ R175, R188, R175, !PT ;  /* 0x000000afbcaf7209 */ /* 0x001fce0007810000 */
[----:B------:R-:W0:Y:S01]  /*11400*/  MUFU.TANH R153, R153 ;  /* 0x0000009900997308 */ /* 0x000e220000002400 */
[----:B-1----:R-:W-:-:S07]  /*11410*/  FMNMX.FTZ R175, R0, R175, !PT ;  /* 0x000000af00af7209 */ /* 0x002fce0007810000 */
[----:B------:R1:W3:Y:S01]  /*11420*/  MUFU.TANH R171, R183 ;  /* 0x000000b700ab7308 */ /* 0x0002e20000002400 */
[----:B--2---:R-:W-:-:S07]  /*11430*/  FMNMX.FTZ R175, R193, R175, !PT ;  /* 0x000000afc1af7209 */ /* 0x004fce0007810000 */
[----:B------:R2:W4:Y:S01]  /*11440*/  MUFU.TANH R174, R186 ;  /* 0x000000ba00ae7308 */ /* 0x0005220000002400 */
[----:B0-----:R-:W-:Y:S01]  /*11450*/  FMNMX.FTZ R175, R153, R175, !PT ;  /* 0x000000af99af7209 */ /* 0x001fe20007810000 */
[----:B-1----:R-:W-:-:S06]  /*11460*/  FMUL.FTZ R183, R199, UR40 ;  /* 0x00000028c7b77c20 */ /* 0x002fcc0008410000 */
[----:B------:R-:W0:Y:S01]  /*11470*/  MUFU.TANH R233, R233 ;  /* 0x000000e900e97308 */ /* 0x000e220000002400 */
[----:B--2---:R-:W-:Y:S02]  /*11480*/  IMAD.MOV.U32 R186, RZ, RZ, R189 ;  /* 0x000000ffffba7224 */ /* 0x004fe400078e00bd */
[----:B------:R-:W-:Y:S01]  /*11490*/  FMUL.FTZ R189, R191, UR40 ;  /* 0x00000028bfbd7c20 */ /* 0x000fe20008410000 */
[----:B---3--:R-:W-:-:S05]  /*114a0*/  FMNMX.FTZ R175, R171, R175, !PT ;  /* 0x000000afabaf7209 */ /* 0x008fca0007810000 */
[----:B------:R-:W1:Y:S01]  /*114b0*/  MUFU.TANH R189, R189 ;  /* 0x000000bd00bd7308 */ /* 0x000e620000002400 */
[----:B----4-:R-:W-:-:S04]  /*114c0*/  FMNMX.FTZ R175, R174, R175, !PT ;  /* 0x000000afaeaf7209 */ /* 0x010fc80007810000 */
[----:B------:R-:W-:-:S03]  /*114d0*/  FMNMX.FTZ R175, R187, R175, !PT ;  /* 0x000000afbbaf7209 */ /* 0x000fc60007810000 */
[----:B------:R-:W2:Y:S01]  /*114e0*/  MUFU.TANH R225, R225 ;  /* 0x000000e100e17308 */ /* 0x000ea20000002400 */
[----:B0-----:R-:W-:-:S07]  /*114f0*/  FMNMX.FTZ R175, R233, R175, !PT ;  /* 0x000000afe9af7209 */ /* 0x001fce0007810000 */
[----:B------:R-:W0:Y:S01]  /*11500*/  MUFU.TANH R179, R179 ;  /* 0x000000b300b37308 */ /* 0x000e220000002400 */
[----:B-1----:R-:W-:-:S07]  /*11510*/  FMNMX.FTZ R175, R189, R175, !PT ;  /* 0x000000afbdaf7209 */ /* 0x002fce0007810000 */
[----:B------:R-:W1:Y:S01]  /*11520*/  MUFU.TANH R182, R182 ;  /* 0x000000b600b67308 */ /* 0x000e620000002400 */
[----:B--2---:R-:W-:-:S07]  /*11530*/  FMNMX.FTZ R175, R225, R175, !PT ;  /* 0x000000afe1af7209 */ /* 0x004fce0007810000 */
[----:B------:R-:W2:Y:S01]  /*11540*/  MUFU.TANH R183, R183 ;  /* 0x000000b700b77308 */ /* 0x000ea20000002400 */
[----:B0-----:R-:W-:-:S04]  /*11550*/  FMNMX.FTZ R175, R179, R175, !PT ;  /* 0x000000afb3af7209 */ /* 0x001fc80007810000 */
[----:B-1----:R-:W-:-:S04]  /*11560*/  FMNMX.FTZ R175, R182, R175, !PT ;  /* 0x000000afb6af7209 */ /* 0x002fc80007810000 */
[----:B--2---:R-:W-:-:S05]  /*11570*/  FMNMX.FTZ R175, R183, R175, !PT ;  /* 0x000000afb7af7209 */ /* 0x004fca0007810000 */
[----:B------:R-:W0:Y:S02]  /*11580*/  SHFL.BFLY PT, R177, R175, 0x2, 0x1f ;  /* 0x0c401f00afb17f89 */ /* 0x000e2400000e0000 */
[----:B0-----:R-:W-:-:S05]  /*11590*/  FMNMX.FTZ R177, R175, R177, !PT ;  /* 0x000000b1afb17209 */ /* 0x001fca0007810000 */
[----:B------:R-:W0:Y:S02]  /*115a0*/  SHFL.BFLY PT, R175, R177, 0x1, 0x1f ;  /* 0x0c201f00b1af7f89 */ /* 0x000e2400000e0000 */
[----:B0-----:R-:W-:-:S05]  /*115b0*/  FMNMX.FTZ R177, R177, R175, !PT ;  /* 0x000000afb1b17209 */ /* 0x001fca0007810000 */
[C---:B------:R-:W-:Y:S01]  /*115c0*/  FMUL.FTZ R223, R177.reuse, R23 ;  /* 0x00000017b1df7220 */ /* 0x040fe20000410000 */
[----:B------:R-:W-:-:S03]  /*115d0*/  FADD.FTZ R224, -R177, R220 ;  /* 0x000000dcb1e07221 */ /* 0x000fc60000010100 */
[-CC-:B------:R-:W-:Y:S01]  /*115e0*/  FFMA.FTZ R199, R234, R23.reuse, -R223.reuse ;  /* 0x00000017eac77223 */ /* 0x180fe200000108df */
[-CC-:B------:R-:W-:Y:S01]  /*115f0*/  FFMA.FTZ R190, R171, R23.reuse, -R223.reuse ;  /* 0x00000017abbe7223 */ /* 0x180fe200000108df */
[----:B------:R-:W2:Y:S01]  /*11600*/  LDL R234, [R1+0x28] ;  /* 0x0000280001ea7983 */ /* 0x000ea20000100800 */
[-CC-:B------:R-:W-:Y:S01]  /*11610*/  FFMA.FTZ R171, R174, R23.reuse, -R223.reuse ;  /* 0x00000017aeab7223 */ /* 0x180fe200000108df */
[-C--:B------:R-:W-:Y:S01]  /*11620*/  FMUL.FTZ R224, R224, R23.reuse ;  /* 0x00000017e0e07220 */ /* 0x080fe20000410000 */
[-CC-:B------:R-:W-:Y:S01]  /*11630*/  FFMA.FTZ R175, R186, R23.reuse, -R223.reuse ;  /* 0x00000017baaf7223 */ /* 0x180fe200000108df */
[-CC-:B------:R-:W-:Y:S01]  /*11640*/  FFMA.FTZ R222, R222, R23.reuse, -R223.reuse ;  /* 0x00000017dede7223 */ /* 0x180fe200000108df */
[-CC-:B------:R-:W-:Y:S01]  /*11650*/  FFMA.FTZ R194, R153, R23.reuse, -R223.reuse ;  /* 0x0000001799c27223 */ /* 0x180fe200000108df */
[----:B------:R-:W-:Y:S01]  /*11660*/  FFMA.FTZ R178, R178, R23, -R223 ;  /* 0x00000017b2b27223 */ /* 0x000fe200000108df */
        /* <DEDUP_REMOVED lines=68> */
[----:B------:R-:W-:Y:S01]  /*11ab0*/  IMAD.MOV.U32 R175, RZ, RZ, 0x40000040 ;  /* 0x40000040ffaf7424 */ /* 0x000fe200078e00ff */
[----:B------:R0:W3:Y:S01]  /*11ac0*/  MUFU.EX2 R155, R178 ;  /* 0x000000b2009b7308 */ /* 0x0000e20000000800 */
[----:B------:R-:W-:Y:S01]  /*11ad0*/  FFMA.FTZ R185, R185, R23, -R223 ;  /* 0x00000017b9b97223 */ /* 0x000fe200000108df */
[C---:B-1----:R-:W-:Y:S01]  /*11ae0*/  FADD.FTZ R3, R222.reuse, R3 ;  /* 0x00000003de037221 */ /* 0x042fe20000010000 */
[----:B------:R-:W-:Y:S01]  /*11af0*/  F2FP.BF16.F32.PACK_AB R153, R222, R153 ;  /* 0x00000099de99723e */ /* 0x000fe200000010ff */
[-CC-:B------:R-:W-:Y:S01]  /*11b00*/  FFMA.FTZ R221, R221, R23.reuse, -R223.reuse ;  /* 0x00000017dddd7223 */ /* 0x180fe200000108df */
[----:B------:R-:W-:Y:S01]  /*11b10*/  R2UR UR7, R175 ;  /* 0x00000000af0772ca */ /* 0x000fe200000e0000 */
[----:B------:R-:W-:Y:S01]  /*11b20*/  FFMA.FTZ R220, R235, R23, -R223 ;  /* 0x00000017ebdc7223 */ /* 0x000fe200000108df */
[----:B0-----:R-:W-:Y:S01]  /*11b30*/  @!P1 VIADD R178, R211, 0x32440 ;  /* 0x00032440d3b29836 */ /* 0x001fe20000000000 */
[----:B------:R0:W1:Y:S04]  /*11b40*/  MUFU.EX2 R175, R185 ;  /* 0x000000b900af7308 */ /* 0x0000680000000800 */
[----:B0-----:R-:W-:Y:S01]  /*11b50*/  @!P1 PRMT R185, RZ, 0x654, R178 ;  /* 0x00000654ffb99816 */ /* 0x001fe200000000b2 */
        /* <DEDUP_REMOVED lines=64> */
[----:B--2---:R-:W-:-:S02]  /*11f60*/  IMAD R174, R2, 0xc00, R234 ;  /* 0x00000c0002ae7824 */ /* 0x004fc400078e02ea */
[----:B------:R-:W0:Y:S02]  /*11f70*/  S2R R234, SR_TID.X ;  /* 0x0000000000ea7919 */ /* 0x000e240000002100 */
[----:B0-----:R-:W-:-:S04]  /*11f80*/  SHF.R.U32.HI R222, RZ, 0x7, R234 ;  /* 0x00000007ffde7819 */ /* 0x001fc800000116ea */
[----:B------:R-:W-:-:S05]  /*11f90*/  IADD3 R178, -R222, 0xb, RZ ;  /* 0x0000000bdeb27810 */ /* 0x000fca0007ffe1ff */
[----:B------:R2:W-:Y:S06]  /*11fa0*/  BAR.ARV R178, 0x100 ;  /* 0x000400b20000751d */ /* 0x0005ec0000002000 */
[----:B------:R0:W-:Y:S02]  /*11fb0*/  @!P1 SYNCS.ARRIVE.TRANS64.RED.A1T0 RZ, [R185+URZ], RZ ;  /* 0x000000ffb9ff99a7 */ /* 0x0001e4000810043f */
[----:B0-----:R-:W-:-:S05]  /*11fc0*/  IADD3 R185, R222, 0x8, RZ ;  /* 0x00000008deb97810 */ /* 0x001fca0007ffe0ff */
[----:B------:R3:W-:Y:S01]  /*11fd0*/  BAR.SYNC.DEFER_BLOCKING R185, 0x100 ;  /* 0x000400b90000751d */ /* 0x0007e20000010000 */
[----:B------:R-:W-:Y:S01]  /*11fe0*/  R2UR UR6, R174 ;  /* 0x00000000ae0672ca */ /* 0x000fe200000e0000 */
[----:B---3--:R-:W-:Y:S01]  /*11ff0*/  FADD.FTZ R185, R155, R3 ;  /* 0x000000039bb97221 */ /* 0x008fe20000010000 */
[----:B-1----:R-:W-:-:S04]  /*12000*/  F2FP.BF16.F32.PACK_AB R155, R175, R155 ;  /* 0x0000009baf9b723e */ /* 0x002fc800000010ff */
[----:B------:R-:W-:-:S07]  /*12010*/  WARPGROUP.ARRIVE ;  /* 0x00000000000079c5 */ /* 0x000fce0000000000 */
[----:B------:R-:W-:Y:S01]  /*12020*/  HGMMA.64x256x16.F32.BF16 R24, R152, gdesc[UR4].tnspB, R24, gsb0 ;  /* 0x43e0000498187df0 */ /* 0x000fe20008001818 */
[----:B------:R-:W0:Y:S01]  /*12030*/  MUFU.EX2 R192, R192 ;  /* 0x000000c000c07308 */ /* 0x000e220000000800 */
[----:B------:R-:W-:-:S07]  /*12040*/  FFMA.FTZ R186, R237, R23, -R223 ;  /* 0x00000017edba7223 */ /* 0x000fce00000108df */
[----:B------:R-:W1:Y:S08]  /*12050*/  MUFU.EX2 R158, R158 ;  /* 0x0000009e009e7308 */ /* 0x000e700000000800 */
[----:B------:R-:W3:Y:S01]  /*12060*/  MUFU.EX2 R157, R157 ;  /* 0x0000009d009d7308 */ /* 0x000ee20000000800 */
[----:B0-----:R-:W-:-:S07]  /*12070*/  FADD.FTZ R156, R192, R156 ;  /* 0x0000009cc09c7221 */ /* 0x001fce0000010000 */
[----:B------:R-:W0:Y:S08]  /*12080*/  MUFU.EX2 R159, R159 ;  /* 0x0000009f009f7308 */ /* 0x000e300000000800 */
[----:B------:R-:W-:Y:S08]  /*12090*/  MUFU.EX2 R3, R221 ;  /* 0x000000dd00037308 */ /* 0x000ff00000000800 */
[----:B------:R-:W-:Y:S01]  /*120a0*/  MUFU.EX2 R186, R186 ;  /* 0x000000ba00ba7308 */ /* 0x000fe20000000800 */
[----:B------:R-:W-:-:S07]  /*120b0*/  FFMA.FTZ R197, R197, R23, -R223 ;  /* 0x00000017c5c57223 */ /* 0x000fce00000108df */
[----:B------:R-:W-:Y:S01]  /*120c0*/  MUFU.EX2 R163, R163 ;  /* 0x000000a300a37308 */ /* 0x000fe20000000800 */
[-CC-:B------:R-:W-:Y:S01]  /*120d0*/  FFMA.FTZ R196, R196, R23.reuse, -R223.reuse ;  /* 0x00000017c4c47223 */ /* 0x180fe200000108df */
[-CC-:B------:R-:W-:Y:S01]  /*120e0*/  FFMA.FTZ R195, R188, R23.reuse, -R223.reuse ;  /* 0x00000017bcc37223 */ /* 0x180fe200000108df */
[----:B------:R-:W-:-:S05]  /*120f0*/  FFMA.FTZ R198, R236, R23, -R223 ;  /* 0x00000017ecc67223 */ /* 0x000fca00000108df */
[----:B------:R-:W-:Y:S08]  /*12100*/  MUFU.EX2 R161, R161 ;  /* 0x000000a100a17308 */ /* 0x000ff00000000800 */
[----:B------:R-:W-:Y:S08]  /*12110*/  MUFU.EX2 R162, R162 ;  /* 0x000000a200a27308 */ /* 0x000ff00000000800 */
[----:B------:R-:W-:Y:S01]  /*12120*/  MUFU.EX2 R197, R197 ;  /* 0x000000c500c57308 */ /* 0x000fe20000000800 */
[----:B------:R-:W-:-:S07]  /*12130*/  WARPGROUP.DEPBAR.LE gsb0, 0x0 ;  /* 0x00008000000079c5 */ /* 0x000fce0000010000 */
[----:B------:R-:W4:Y:S01]  /*12140*/  MUFU.EX2 R154, R220 ;  /* 0x000000dc009a7308 */ /* 0x000f220000000800 */
[----:B------:R-:W-:-:S07]  /*12150*/  VIADD R152, R174, 0x80 ;  /* 0x00000080ae987836 */ /* 0x000fce0000000000 */
[----:B------:R-:W5:Y:S01]  /*12160*/  MUFU.EX2 R155, R199 ;  /* 0x000000c7009b7308 */ /* 0x000f620000000800 */
[----:B------:R-:W-:Y:S01]  /*12170*/  R2UR UR6, R152 ;  /* 0x00000000980672ca */ /* 0x000fe200000e0000 */
[----:B-1----:R-:W-:Y:S01]  /*12180*/  FADD.FTZ R152, R158, R156 ;  /* 0x0000009c9e987221 */ /* 0x002fe20000010000 */
[----:B------:R-:W-:-:S03]  /*12190*/  IMAD.MOV.U32 R153, RZ, RZ, 0x40000040 ;  /* 0x40000040ff997424 */ /* 0x000fc600078e00ff */
[----:B---3--:R-:W-:Y:S01]  /*121a0*/  FADD.FTZ R152, R157, R152 ;  /* 0x000000989d987221 */ /* 0x008fe20000010000 */
[----:B------:R-:W-:Y:S02]  /*121b0*/  F2FP.BF16.F32.PACK_AB R156, R158, R192 ;  /* 0x000000c09e9c723e */ /* 0x000fe400000010ff */
[----:B------:R-:W-:Y:S01]  /*121c0*/  R2UR UR7, R153 ;  /* 0x00000000990772ca */ /* 0x000fe200000e0000 */
[C---:B0-----:R-:W-:Y:S01]  /*121d0*/  FADD.FTZ R192, R159.reuse, R152 ;  /* 0x000000989fc07221 */ /* 0x041fe20000010000 */
[----:B------:R-:W-:Y:S02]  /*121e0*/  F2FP.BF16.F32.PACK_AB R158, R159, R157 ;  /* 0x0000009d9f9e723e */ /* 0x000fe400000010ff */
[----:B----4-:R-:W-:Y:S02]  /*121f0*/  F2FP.BF16.F32.PACK_AB R157, R154, R3 ;  /* 0x000000039a9d723e */ /* 0x010fe400000010ff */
[----:B-----5:R-:W-:-:S04]  /*12200*/  F2FP.BF16.F32.PACK_AB R159, R186, R155 ;  /* 0x0000009bba9f723e */ /* 0x020fc800000010ff */
[----:B------:R-:W-:-:S06]  /*12210*/  WARPGROUP.ARRIVE ;  /* 0x00000000000079c5 */ /* 0x000fcc0000000000 */
[----:B------:R-:W-:Y:S01]  /*12220*/  HGMMA.64x256x16.F32.BF16 R24, R156, gdesc[UR4].tnspB, R24, gsb0 ;  /* 0x43e000049c187df0 */ /* 0x000fe20008001818 */
[----:B------:R-:W-:Y:S01]  /*12230*/  MUFU.EX2 R196, R196 ;  /* 0x000000c400c47308 */ /* 0x000fe20000000800 */
[----:B------:R-:W-:-:S07]  /*12240*/  FADD.FTZ R192, R163, R192 ;  /* 0x000000c0a3c07221 */ /* 0x000fce0000010000 */
[----:B------:R-:W0:Y:S01]  /*12250*/  MUFU.EX2 R195, R195 ;  /* 0x000000c300c37308 */ /* 0x000e220000000800 */
[----:B------:R-:W-:Y:S02]  /*12260*/  VIADD R152, R174, 0x100 ;  /* 0x00000100ae987836 */ /* 0x000fe40000000000 */
[----:B------:R-:W-:-:S03]  /*12270*/  IMAD.MOV.U32 R153, RZ, RZ, 0x40000040 ;  /* 0x40000040ff997424 */ /* 0x000fc600078e00ff */
[----:B------:R-:W-:Y:S02]  /*12280*/  R2UR UR6, R152 ;  /* 0x00000000980672ca */ /* 0x000fe400000e0000 */
[----:B------:R-:W-:Y:S01]  /*12290*/  R2UR UR7, R153 ;  /* 0x00000000990772ca */ /* 0x000fe200000e0000 */
[----:B------:R-:W-:Y:S01]  /*122a0*/  MUFU.EX2 R167, R167 ;  /* 0x000000a700a77308 */ /* 0x000fe20000000800 */
[-CC-:B------:R-:W-:Y:S01]  /*122b0*/  FFMA.FTZ R191, R0, R23.reuse, -R223.reuse ;  /* 0x0000001700bf7223 */ /* 0x180fe200000108df */
[----:B------:R-:W-:-:S06]  /*122c0*/  FFMA.FTZ R193, R193, R23, -R223 ;  /* 0x00000017c1c17223 */ /* 0x000fcc00000108df */
[----:B------:R-:W-:Y:S08]  /*122d0*/  MUFU.EX2 R165, R165 ;  /* 0x000000a500a57308 */ /* 0x000ff00000000800 */
[----:B------:R-:W-:Y:S08]  /*122e0*/  MUFU.EX2 R166, R166 ;  /* 0x000000a600a67308 */ /* 0x000ff00000000800 */
[----:B------:R-:W-:Y:S08]  /*122f0*/  MUFU.EX2 R191, R191 ;  /* 0x000000bf00bf7308 */ /* 0x000ff00000000800 */
[----:B------:R-:W-:Y:S08]  /*12300*/  MUFU.EX2 R193, R193 ;  /* 0x000000c100c17308 */ /* 0x000ff00000000800 */
[----:B------:R-:W-:Y:S08]  /*12310*/  MUFU.EX2 R194, R194 ;  /* 0x000000c200c27308 */ /* 0x000ff00000000800 */
[----:B------:R-:W-:Y:S01]  /*12320*/  MUFU.EX2 R190, R190 ;  /* 0x000000be00be7308 */ /* 0x000fe20000000800 */
[----:B------:R-:W-:-:S02]  /*12330*/  VIADD R152, R174, 0x180 ;  /* 0x00000180ae987836 */ /* 0x000fc40000000000 */
[----:B------:R-:W-:Y:S01]  /*12340*/  IMAD.MOV.U32 R153, RZ, RZ, 0x40000040 ;  /* 0x40000040ff997424 */ /* 0x000fe200078e00ff */
[----:B------:R-:W-:-:S04]  /*12350*/  WARPGROUP.DEPBAR.LE gsb0, 0x0 ;  /* 0x00008000000079c5 */ /* 0x000fc80000010000 */
[----:B------:R1:W3:Y:S08]  /*12360*/  MUFU.EX2 R157, R160 ;  /* 0x000000a0009d7308 */ /* 0x0002f00000000800 */
[----:B------:R-:W4:Y:S01]  /*12370*/  MUFU.EX2 R156, R198 ;  /* 0x000000c6009c7308 */ /* 0x000f220000000800 */
[C---:B------:R-:W-:Y:S01]  /*12380*/  FADD.FTZ R158, R161.reuse, R192 ;  /* 0x000000c0a19e7221 */ /* 0x040fe20000010000 */
[----:B-1----:R-:W-:-:S02]  /*12390*/  F2FP.BF16.F32.PACK_AB R160, R161, R163 ;  /* 0x000000a3a1a0723e */ /* 0x002fc400000010ff */
[----:B0-----:R-:W-:Y:S01]  /*123a0*/  F2FP.BF16.F32.PACK_AB R163, R195, R196 ;  /* 0x000000c4c3a3723e */ /* 0x001fe200000010ff */
[----:B---3--:R-:W-:-:S04]  /*123b0*/  FADD.FTZ R158, R157, R158 ;  /* 0x0000009e9d9e7221 */ /* 0x008fc80000010000 */
[C---:B------:R-:W-:Y:S01]  /*123c0*/  FADD.FTZ R158, R162.reuse, R158 ;  /* 0x0000009ea29e7221 */ /* 0x040fe20000010000 */
[----:B------:R-:W-:Y:S02]  /*123d0*/  F2FP.BF16.F32.PACK_AB R162, R162, R157 ;  /* 0x0000009da2a2723e */ /* 0x000fe400000010ff */
[----:B----4-:R-:W-:-:S04]  /*123e0*/  F2FP.BF16.F32.PACK_AB R161, R197, R156 ;  /* 0x0000009cc5a1723e */ /* 0x010fc800000010ff */
[----:B------:R-:W-:-:S06]  /*123f0*/  WARPGROUP.ARRIVE ;  /* 0x00000000000079c5 */ /* 0x000fcc0000000000 */
[----:B------:R-:W-:Y:S01]  /*12400*/  HGMMA.64x256x16.F32.BF16 R24, R160, gdesc[UR4].tnspB, R24, gsb0 ;  /* 0x43e00004a0187df0 */ /* 0x000fe20008001818 */
[----:B------:R0:W1:Y:S01]  /*12410*/  MUFU.EX2 R157, R164 ;  /* 0x000000a4009d7308 */ /* 0x0000620000000800 */
[----:B------:R-:W-:-:S04]  /*12420*/  FADD.FTZ R158, R167, R158 ;  /* 0x0000009ea79e7221 */ /* 0x000fc80000010000 */
[----:B------:R-:W-:Y:S01]  /*12430*/  FADD.FTZ R158, R165, R158 ;  /* 0x0000009ea59e7221 */ /* 0x000fe20000010000 */
[----:B------:R-:W-:Y:S02]  /*12440*/  R2UR UR6, R152 ;  /* 0x00000000980672ca */ /* 0x000fe400000e0000 */
[----:B------:R-:W-:Y:S02]  /*12450*/  R2UR UR7, R153 ;  /* 0x00000000990772ca */ /* 0x000fe400000e0000 */
[----:B0-----:R-:W-:Y:S02]  /*12460*/  F2FP.BF16.F32.PACK_AB R164, R165, R167 ;  /* 0x000000a7a5a4723e */ /* 0x001fe400000010ff */
[----:B------:R-:W-:Y:S01]  /*12470*/  F2FP.BF16.F32.PACK_AB R165, R193, R191 ;  /* 0x000000bfc1a5723e */ /* 0x000fe200000010ff */
[----:B-1----:R-:W-:Y:S01]  /*12480*/  FADD.FTZ R158, R157, R158 ;  /* 0x0000009e9d9e7221 */ /* 0x002fe20000010000 */
[----:B------:R-:W-:-:S03]  /*12490*/  F2FP.BF16.F32.PACK_AB R167, R190, R194 ;  /* 0x000000c2bea7723e */ /* 0x000fc600000010ff */
[C---:B------:R-:W-:Y:S01]  /*124a0*/  FADD.FTZ R158, R166.reuse, R158 ;  /* 0x0000009ea69e7221 */ /* 0x040fe20000010000 */
[----:B------:R-:W-:Y:S01]  /*124b0*/  F2FP.BF16.F32.PACK_AB R166, R166, R157 ;  /* 0x0000009da6a6723e */ /* 0x000fe200000010ff */
[----:B------:R-:W0:Y:S01]  /*124c0*/  MUFU.EX2 R184, R184 ;  /* 0x000000b800b87308 */ /* 0x000e220000000800 */
[-CC-:B------:R-:W-:Y:S01]  /*124d0*/  FFMA.FTZ R187, R187, R23.reuse, -R223.reuse ;  /* 0x00000017bbbb7223 */ /* 0x180fe200000108df */
[-CC-:B------:R-:W-:Y:S01]  /*124e0*/  FFMA.FTZ R188, R233, R23.reuse, -R223.reuse ;  /* 0x00000017e9bc7223 */ /* 0x180fe200000108df */
[----:B------:R-:W-:-:S05]  /*124f0*/  FFMA.FTZ R189, R189, R23, -R223 ;  /* 0x00000017bdbd7223 */ /* 0x000fca00000108df */
[----:B------:R-:W1:Y:S01]  /*12500*/  MUFU.EX2 R169, R169 ;  /* 0x000000a900a97308 */ /* 0x000e620000000800 */
[----:B------:R-:W-:-:S07]  /*12510*/  IMAD.MOV.U32 R153, RZ, RZ, 0x40000040 ;  /* 0x40000040ff997424 */ /* 0x000fce00078e00ff */
[----:B------:R1:W-:Y:S01]  /*12520*/  MUFU.EX2 R159, R168 ;  /* 0x000000a8009f7308 */ /* 0x0003e20000000800 */
[----:B0-----:R-:W-:-:S07]  /*12530*/  FADD.FTZ R158, R184, R158 ;  /* 0x0000009eb89e7221 */ /* 0x001fce0000010000 */
[----:B------:R-:W-:Y:S08]  /*12540*/  MUFU.EX2 R170, R170 ;  /* 0x000000aa00aa7308 */ /* 0x000ff00000000800 */
[----:B------:R-:W-:Y:S08]  /*12550*/  MUFU.EX2 R157, R171 ;  /* 0x000000ab009d7308 */ /* 0x000ff00000000800 */
[----:B------:R-:W-:Y:S08]  /*12560*/  MUFU.EX2 R187, R187 ;  /* 0x000000bb00bb7308 */ /* 0x000ff00000000800 */
[----:B------:R-:W-:Y:S08]  /*12570*/  MUFU.EX2 R188, R188 ;  /* 0x000000bc00bc7308 */ /* 0x000ff00000000800 */
[----:B------:R-:W0:Y:S01]  /*12580*/  MUFU.EX2 R189, R189 ;  /* 0x000000bd00bd7308 */ /* 0x000e220000000800 */
[----:B------:R-:W-:Y:S01]  /*12590*/  VIADD R152, R174, 0x200 ;  /* 0x00000200ae987836 */ /* 0x000fe20000000000 */
[----:B-1----:R-:W-:-:S02]  /*125a0*/  F2FP.BF16.F32.PACK_AB R168, R169, R184 ;  /* 0x000000b8a9a8723e */ /* 0x002fc400000010ff */
[----:B0-----:R-:W-:Y:S01]  /*125b0*/  F2FP.BF16.F32.PACK_AB R171, R189, R188 ;  /* 0x000000bcbdab723e */ /* 0x001fe200000010ff */
[----:B------:R-:W-:Y:S02]  /*125c0*/  WARPGROUP.DEPBAR.LE gsb0, 0x0 ;  /* 0x00008000000079c5 */ /* 0x000fe40000010000 */
[----:B------:R-:W-:-:S06]  /*125d0*/  WARPGROUP.ARRIVE ;  /* 0x00000000000079c5 */ /* 0x000fcc0000000000 */
[----:B------:R-:W-:Y:S01]  /*125e0*/  HGMMA.64x256x16.F32.BF16 R24, R164, gdesc[UR4].tnspB, R24, gsb0 ;  /* 0x43e00004a4187df0 */ /* 0x000fe20008001818 */
[----:B------:R-:W-:Y:S01]  /*125f0*/  R2UR UR7, R153 ;  /* 0x00000000990772ca */ /* 0x000fe200000e0000 */
[----:B------:R-:W-:Y:S01]  /*12600*/  FADD.FTZ R153, R169, R158 ;  /* 0x0000009ea9997221 */ /* 0x000fe20000010000 */
[----:B------:R-:W-:-:S03]  /*12610*/  R2UR UR6, R152 ;  /* 0x00000000980672ca */ /* 0x000fc600000e0000 */
[----:B------:R-:W-:Y:S01]  /*12620*/  FADD.FTZ R153, R159, R153 ;  /* 0x000000999f997221 */ /* 0x000fe20000010000 */
[----:B------:R-:W-:-:S03]  /*12630*/  F2FP.BF16.F32.PACK_AB R169, R187, R157 ;  /* 0x0000009dbba9723e */ /* 0x000fc600000010ff */
[C---:B------:R-:W-:Y:S01]  /*12640*/  FADD.FTZ R153, R170.reuse, R153 ;  /* 0x00000099aa997221 */ /* 0x040fe20000010000 */
[----:B------:R-:W-:Y:S01]  /*12650*/  F2FP.BF16.F32.PACK_AB R170, R170, R159 ;  /* 0x0000009faaaa723e */ /* 0x000fe200000010ff */
[----:B------:R-:W0:Y:S01]  /*12660*/  MUFU.EX2 R181, R181 ;  /* 0x000000b500b57308 */ /* 0x000e220000000800 */
[-CC-:B------:R-:W-:Y:S01]  /*12670*/  FFMA.FTZ R179, R179, R23.reuse, -R223.reuse ;  /* 0x00000017b3b37223 */ /* 0x180fe200000108df */
[-CC-:B------:R-:W-:Y:S01]  /*12680*/  FFMA.FTZ R182, R182, R23.reuse, -R223.reuse ;  /* 0x00000017b6b67223 */ /* 0x180fe200000108df */
[-CC-:B------:R-:W-:Y:S01]  /*12690*/  FFMA.FTZ R183, R183, R23.reuse, -R223.reuse ;  /* 0x00000017b7b77223 */ /* 0x180fe200000108df */
[----:B------:R-:W-:-:S04]  /*126a0*/  FFMA.FTZ R0, R225, R23, -R223 ;  /* 0x00000017e1007223 */ /* 0x000fc800000108df */
[----:B------:R-:W1:Y:S08]  /*126b0*/  MUFU.EX2 R173, R173 ;  /* 0x000000ad00ad7308 */ /* 0x000e700000000800 */
[----:B------:R-:W-:Y:S08]  /*126c0*/  MUFU.EX2 R159, R172 ;  /* 0x000000ac009f7308 */ /* 0x000ff00000000800 */
[----:B------:R-:W3:Y:S08]  /*126d0*/  MUFU.EX2 R180, R180 ;  /* 0x000000b400b47308 */ /* 0x000ef00000000800 */
[----:B------:R0:W-:Y:S08]  /*126e0*/  MUFU.EX2 R158, R0 ;  /* 0x00000000009e7308 */ /* 0x0001f00000000800 */
[----:B------:R-:W4:Y:S08]  /*126f0*/  MUFU.EX2 R179, R179 ;  /* 0x000000b300b37308 */ /* 0x000f300000000800 */
[----:B------:R-:W-:Y:S08]  /*12700*/  MUFU.EX2 R182, R182 ;  /* 0x000000b600b67308 */ /* 0x000ff00000000800 */
[----:B------:R-:W5:Y:S01]  /*12710*/  MUFU.EX2 R183, R183 ;  /* 0x000000b700b77308 */ /* 0x000f620000000800 */
[----:B0-----:R-:W-:Y:S01]  /*12720*/  FADD.FTZ R0, R181, R153 ;  /* 0x00000099b5007221 */ /* 0x001fe20000010000 */
[----:B------:R-:W-:-:S02]  /*12730*/  VIADD R152, R174, 0x280 ;  /* 0x00000280ae987836 */ /* 0x000fc40000000000 */
[----:B------:R-:W-:Y:S02]  /*12740*/  IMAD.MOV.U32 R153, RZ, RZ, 0x40000040 ;  /* 0x40000040ff997424 */ /* 0x000fe400078e00ff */
[----:B-1----:R-:W-:Y:S01]  /*12750*/  FADD.FTZ R0, R173, R0 ;  /* 0x00000000ad007221 */ /* 0x002fe20000010000 */
[----:B------:R-:W-:Y:S01]  /*12760*/  FADD.FTZ R185, R175, R185 ;  /* 0x000000b9afb97221 */ /* 0x000fe20000010000 */
[----:B------:R-:W-:Y:S02]  /*12770*/  F2FP.BF16.F32.PACK_AB R172, R173, R181 ;  /* 0x000000b5adac723e */ /* 0x000fe400000010ff */
[----:B---3--:R-:W-:Y:S02]  /*12780*/  F2FP.BF16.F32.PACK_AB R174, R180, R159 ;  /* 0x0000009fb4ae723e */ /* 0x008fe400000010ff */
[----:B----4-:R-:W-:Y:S02]  /*12790*/  F2FP.BF16.F32.PACK_AB R173, R179, R158 ;  /* 0x0000009eb3ad723e */ /* 0x010fe400000010ff */
[----:B-----5:R-:W-:Y:S01]  /*127a0*/  F2FP.BF16.F32.PACK_AB R175, R183, R182 ;  /* 0x000000b6b7af723e */ /* 0x020fe200000010ff */
[----:B------:R-:W-:-:S02]  /*127b0*/  WARPGROUP.DEPBAR.LE gsb0, 0x0 ;  /* 0x00008000000079c5 */ /* 0x000fc40000010000 */
[----:B------:R-:W-:-:S06]  /*127c0*/  WARPGROUP.ARRIVE ;  /* 0x00000000000079c5 */ /* 0x000fcc0000000000 */
[----:B------:R-:W-:Y:S01]  /*127d0*/  HGMMA.64x256x16.F32.BF16 R24, R168, gdesc[UR4].tnspB, R24, gsb0 ;  /* 0x43e00004a8187df0 */ /* 0x000fe20008001818 */
[----:B------:R-:W-:Y:S02]  /*127e0*/  R2UR UR6, R152 ;  /* 0x00000000980672ca */ /* 0x000fe400000e0000 */
[----:B------:R-:W-:Y:S01]  /*127f0*/  R2UR UR7, R153 ;  /* 0x00000000990772ca */ /* 0x000fe200000e0000 */
        /* <DEDUP_REMOVED lines=15> */
[----:B------:R-:W-:-:S03]  /*128f0*/  ISETP.GT.AND P2, PT, R210, RZ, PT ;  /* 0x000000ffd200720c */ /* 0x000fc60003f44270 */
[----:B------:R-:W-:Y:S01]  /*12900*/  FADD.FTZ R189, R189, R188 ;  /* 0x000000bcbdbd7221 */ /* 0x000fe20000010000 */
[----:B------:R-:W-:-:S03]  /*12910*/  @!P1 VIADD R211, R211, 0x32460 ;  /* 0x00032460d3d39836 */ /* 0x000fc60000000000 */
[----:B------:R-:W-:Y:S02]  /*12920*/  FADD.FTZ R158, R158, R189 ;  /* 0x000000bd9e9e7221 */ /* 0x000fe40000010000 */
[----:B------:R-:W-:Y:S02]  /*12930*/  @!P1 PRMT R211, RZ, 0x654, R211 ;  /* 0x00000654ffd39816 */ /* 0x000fe400000000d3 */
[----:B------:R-:W-:Y:S01]  /*12940*/  FADD.FTZ R179, R179, R158 ;  /* 0x0000009eb3b37221 */ /* 0x000fe20000010000 */
[----:B------:R-:W-:-:S03]  /*12950*/  FADD.FTZ R0, R159, R0 ;  /* 0x000000009f007221 */ /* 0x000fc60000010000 */
[----:B------:R-:W-:Y:S01]  /*12960*/  FADD.FTZ R182, R182, R179 ;  /* 0x000000b3b6b67221 */ /* 0x000fe20000010000 */
[----:B------:R-:W-:Y:S01]  /*12970*/  FADD.FTZ R0, R180, R0 ;  /* 0x00000000b4007221 */ /* 0x000fe20000010000 */
[----:B------:R-:W-:Y:S02]  /*12980*/  VIADD R210, R210, 0xffffffff ;  /* 0xffffffffd2d27836 */ /* 0x000fe40000000000 */
[----:B------:R-:W-:Y:S01]  /*12990*/  FADD.FTZ R3, R183, R182 ;  /* 0x000000b6b7037221 */ /* 0x000fe20000010000 */
[----:B------:R-:W-:Y:S02]  /*129a0*/  IMAD.MOV.U32 R220, RZ, RZ, R177 ;  /* 0x000000ffffdc7224 */ /* 0x000fe400078e00b1 */
[----:B------:R-:W-:Y:S01]  /*129b0*/  IMAD.MOV.U32 R221, RZ, RZ, R176 ;  /* 0x000000ffffdd7224 */ /* 0x000fe200078e00b0 */
[----:B------:R-:W-:Y:S02]  /*129c0*/  WARPGROUP.DEPBAR.LE gsb0, 0x0 ;  /* 0x00008000000079c5 */ /* 0x000fe40000010000 */
[----:B------:R-:W-:-:S06]  /*129d0*/  WARPGROUP.ARRIVE ;  /* 0x00000000000079c5 */ /* 0x000fcc0000000000 */
[----:B------:R-:W-:Y:S03]  /*129e0*/  HGMMA.64x256x16.F32.BF16 R24, R172, gdesc[UR4].tnspB, R24, gsb0 ;  /* 0x43e00004ac187df0 */ /* 0x000fe60008001818 */
[----:B------:R-:W-:Y:S02]  /*129f0*/  WARPGROUP.DEPBAR.LE gsb0, 0x0 ;  /* 0x00008000000079c5 */ /* 0x000fe40000010000 */
[----:B------:R2:W-:Y:S01]  /*12a00*/  @!P1 SYNCS.ARRIVE.TRANS64.RED.A1T0 RZ, [R211+URZ], RZ ;  /* 0x000000ffd3ff99a7 */ /* 0x0005e2000810043f */
[----:B------:R-:W-:Y:S05]  /*12a10*/  @P2 BRA `(.L_x_4471) ;  /* 0xffffffd0007c2947 */ /* 0x000fea000383ffff */
.L_x_4461:
[----:B------:R-:W3:Y:S01]  /*12a20*/  LDL.LU R172, [R1+0x60] ;  /* 0x0000600001ac7983 */ /* 0x000ee20000300800 */
[----:B------:R-:W-:Y:S05]  /*12a30*/  WARPSYNC.ALL ;  /* 0x0000000000007948 */ /* 0x000fea0003800000 */
[----:B------:R-:W1:Y:S01]  /*12a40*/  SHFL.BFLY PT, R5, R0, 0x2, 0x1f ;  /* 0x0c401f0000057f89 */ /* 0x000e6200000e0000 */
[----:B------:R-:W-:Y:S01]  /*12a50*/  IMAD.MOV.U32 R8, RZ, RZ, RZ ;  /* 0x000000ffff087224 */ /* 0x000fe200078e00ff */
[----:B------:R4:W-:Y:S06]  /*12a60*/  BAR.ARV R178, 0x100 ;  /* 0x000400b20000751d */ /* 0x0009ec0000002000 */
[----:B------:R-:W-:-:S02]  /*12a70*/  VIADD R2, R2, 0x1 ;  /* 0x0000000102027836 */ /* 0x000fc40000000000 */
[----:B------:R-:W-:Y:S06]  /*12a80*/  BAR.ARV 0x8, 0x120 ;  /* 0x0204800000007b1d */ /* 0x000fec0000002000 */
[C---:B------:R-:W-:Y:S01]  /*12a90*/  ISETP.NE.AND P0, PT, R2.reuse, 0x2, PT ;  /* 0x000000020200780c */ /* 0x040fe20003f05270 */
[----:B------:R-:W5:Y:S01]  /*12aa0*/  SHFL.BFLY PT, R6, R3, 0x2, 0x1f ;  /* 0x0c401f0003067f89 */ /* 0x000f6200000e0000 */
[----:B------:R-:W-:Y:S02]  /*12ab0*/  PLOP3.LUT P1, PT, PT, PT, PT, 0x8, 0x0 ;  /* 0x000000000000781c */ /* 0x000fe40003f2e170 */
[----:B------:R-:W-:Y:S01]  /*12ac0*/  SEL R2, R2, RZ, P0 ;  /* 0x000000ff02027207 */ /* 0x000fe20000000000 */
[----:B-1----:R-:W-:Y:S01]  /*12ad0*/  FADD.FTZ R4, R5, R0 ;  /* 0x0000000005047221 */ /* 0x002fe20000010000 */
[----:B------:R-:W-:-:S04]  /*12ae0*/  IMAD.MOV.U32 R0, RZ, RZ, RZ ;  /* 0x000000ffff007224 */ /* 0x000fc800078e00ff */
[----:B------:R-:W1:Y:S01]  /*12af0*/  SHFL.BFLY PT, R5, R4, 0x1, 0x1f ;  /* 0x0c201f0004057f89 */ /* 0x000e6200000e0000 */
[----:B-----5:R-:W-:Y:S01]  /*12b00*/  FADD.FTZ R7, R6, R3 ;  /* 0x0000000306077221 */ /* 0x020fe20000010000 */
[----:B------:R-:W-:-:S04]  /*12b10*/  IMAD.MOV.U32 R3, RZ, RZ, -0x800000 ;  /* 0xff800000ff037424 */ /* 0x000fc800078e00ff */
[----:B------:R-:W5:Y:S01]  /*12b20*/  SHFL.BFLY PT, R6, R7, 0x1, 0x1f ;  /* 0x0c201f0007067f89 */ /* 0x000f6200000e0000 */
[----:B-1----:R-:W-:Y:S01]  /*12b30*/  FADD.FTZ R5, R4, R5 ;  /* 0x0000000504057221 */ /* 0x002fe20000010000 */
[----:B------:R-:W-:-:S04]  /*12b40*/  SEL R4, RZ, 0x1, P0 ;  /* 0x00000001ff047807 */ /* 0x000fc80000000000 */
[----:B------:R-:W-:Y:S02]  /*12b50*/  FSETP.NE.FTZ.AND P2, PT, R5, RZ, PT ;  /* 0x000000ff0500720b */ /* 0x000fe40003f55000 */
[----:B------:R-:W-:Y:S01]  /*12b60*/  LOP3.LUT R19, R19, R4, RZ, 0x3c, !PT ;  /* 0x0000000413137212 */ /* 0x000fe200078e3cff */
[----:B------:R-:W-:-:S10]  /*12b70*/  IMAD.MOV.U32 R4, RZ, RZ, -0x800000 ;  /* 0xff800000ff047424 */ /* 0x000fd400078e00ff */
[----:B------:R-:W1:Y:S01]  /*12b80*/  @P2 MUFU.RCP R8, R5 ;  /* 0x0000000500082308 */ /* 0x000e620000001000 */
[----:B-----5:R-:W-:Y:S01]  /*12b90*/  FADD.FTZ R6, R7, R6 ;  /* 0x0000000607067221 */ /* 0x020fe20000010000 */
[----:B------:R-:W-:-:S04]  /*12ba0*/  @P2 FMUL.FTZ R7, R23, 0.69314718246459960938 ;  /* 0x3f31721817072820 */ /* 0x000fc80000410000 */
[----:B------:R-:W-:Y:S01]  /*12bb0*/  FSETP.NE.FTZ.AND P3, PT, R6, RZ, PT ;  /* 0x000000ff0600720b */ /* 0x000fe20003f75000 */
[-C--:B-1----:R-:W-:Y:S01]  /*12bc0*/  FMUL.FTZ R24, R24, R8.reuse ;  /* 0x0000000818187220 */ /* 0x082fe20000410000 */
[-C--:B------:R-:W-:Y:S01]  /*12bd0*/  FMUL.FTZ R25, R25, R8.reuse ;  /* 0x0000000819197220 */ /* 0x080fe20000410000 */
[----:B------:R-:W-:-:S10]  /*12be0*/  FMUL.FTZ R28, R28, R8 ;  /* 0x000000081c1c7220 */ /* 0x000fd40000410000 */
        /* <DEDUP_REMOVED lines=62> */
[----:B------:R-:W5:Y:S01]  /*12fd0*/  @P3 MUFU.LG2 R6, R6 ;  /* 0x0000000600063308 */ /* 0x000f620000000c00 */
[----:B------:R-:W-:Y:S01]  /*12fe0*/  @P3 FMUL.FTZ R9, R23, 0.69314718246459960938 ;  /* 0x3f31721817093820 */ /* 0x000fe20000410000 */
[-C--:B-1----:R-:W-:Y:S01]  /*12ff0*/  FMUL.FTZ R160, R27, R0.reuse ;  /* 0x000000001ba07220 */ /* 0x082fe20000410000 */
[-C--:B------:R-:W-:Y:S01]  /*13000*/  FMUL.FTZ R158, R35, R0.reuse ;  /* 0x00000000239e7220 */ /* 0x080fe20000410000 */
[-C--:B------:R-:W-:Y:S01]  /*13010*/  FMUL.FTZ R156, R43, R0.reuse ;  /* 0x000000002b9c7220 */ /* 0x080fe20000410000 */
[-C--:B0-----:R-:W-:Y:S01]  /*13020*/  FMUL.FTZ R154, R51, R0.reuse ;  /* 0x00000000339a7220 */ /* 0x081fe20000410000 */
[-C--:B------:R-:W-:Y:S01]  /*13030*/  FMUL.FTZ R152, R59, R0.reuse ;  /* 0x000000003b987220 */ /* 0x080fe20000410000 */
[-C--:B------:R-:W-:Y:S01]  /*13040*/  FMUL.FTZ R116, R67, R0.reuse ;  /* 0x0000000043747220 */ /* 0x080fe20000410000 */
[----:B------:R0:W1:Y:S01]  /*13050*/  @P2 MUFU.LG2 R8, R5 ;  /* 0x0000000500082308 */ /* 0x0000620000000c00 */
        /* <DEDUP_REMOVED lines=8> */
[----:B-----5:R-:W-:Y:S01]  /*130e0*/  @P3 FMUL.FTZ R6, R6, 0.69314718246459960938 ;  /* 0x3f31721806063820 */ /* 0x020fe20000410000 */
[-C--:B0-----:R-:W-:Y:S01]  /*130f0*/  FMUL.FTZ R5, R75, R0.reuse ;  /* 0x000000004b057220 */ /* 0x081fe20000410000 */
        /* <DEDUP_REMOVED lines=51> */
[----:B------:R-:W-:Y:S01]  /*13430*/  @P3 FFMA.FTZ R3, R9, R177, R6 ;  /* 0x000000b109033223 */ /* 0x000fe20000010006 */
[----:B---3--:R-:W-:-:S05]  /*13440*/  VIADD R172, R172, 0x1 ;  /* 0x00000001acac7836 */ /* 0x008fca0000000000 */
[----:B------:R4:W-:Y:S02]  /*13450*/  STL [R1+0x60], R172 ;  /* 0x000060ac01007387 */ /* 0x0009e40000100800 */
.L_x_4393:
[----:B------:R-:W-:Y:S05]  /*13460*/  WARPSYNC.ALL ;  /* 0x0000000000007948 */ /* 0x000fea0003800000 */
[----:B------:R-:W1:Y:S08]  /*13470*/  S2UR UR5, SR_CgaCtaId ;  /* 0x00000000000579c3 */ /* 0x000e700000008800 */
[----:B------:R-:W-:Y:S06]  /*13480*/  BAR.SYNC.DEFER_BLOCKING 0x5, 0x120 ;  /* 0x0144800000007b1d */ /* 0x000fec0000010000 */
[----:B------:R-:W-:Y:S01]  /*13490*/  UMOV UR4, 0x400 ;  /* 0x0000040000047882 */ /* 0x000fe20000000000 */
[----:B------:R-:W-:Y:S01]  /*134a0*/  BSSY B0, `(.L_x_4472) ;  /* 0x00002af000007945 */ /* 0x000fe20003800000 */
[----:B-1----:R-:W-:-:S06]  /*134b0*/  ULEA UR4, UR5, UR4, 0x18 ;  /* 0x0000000405047291 */ /* 0x002fcc000f8ec03f */
[----:B------:R-:W-:-:S05]  /*134c0*/  IMAD.U32 R17, RZ, RZ, UR4 ;  /* 0x00000004ff117e24 */ /* 0x000fca000f8e00ff */
[----:B0-----:R-:W0:Y:S04]  /*134d0*/  LDS.128 R8, [R17+0x324d0] ;  /* 0x0324d00011087984 */ /* 0x001e280000000c00 */
[----:B0-----:R0:W-:Y:S04]  /*134e0*/  STL.64 [R1+0x10], R8 ;  /* 0x0000100801007387 */ /* 0x0011e80000100a00 */
[----:B------:R0:W-:Y:S01]  /*134f0*/  STL.64 [R1+0x18], R10 ;  /* 0x0000180a01007387 */ /* 0x0001e20000100a00 */
[----:B------:R-:W-:Y:S06]  /*13500*/  BAR.ARV 0x4, 0x120 ;  /* 0x0104800000007b1d */ /* 0x000fec0000002000 */
[----:B------:R-:W-:Y:S05]  /*13510*/  @P1 BRA `(.L_x_4473) ;  /* 0x0000001c00981947 */ /* 0x000fea0003800000 */
[----:B0-----:R-:W3:Y:S04]  /*13520*/  LDL R9, [R1+0x74] ;  /* 0x0000740001097983 */ /* 0x001ee80000100800 */
[----:B------:R-:W3:Y:S04]  /*13530*/  LDL.64 R188, [R1+0x40] ;  /* 0x0000400001bc7983 */ /* 0x000ee80000100a00 */
[----:B--2-4-:R-:W2:Y:S04]  /*13540*/  LDL.LU R178, [R1+0x54] ;  /* 0x0000540001b27983 */ /* 0x014ea80000300800 */
[----:B------:R-:W4:Y:S01]  /*13550*/  LDL.LU R176, [R1+0x58] ;  /* 0x0000580001b07983 */ /* 0x000f220000300800 */
[----:B------:R-:W0:Y:S01]  /*13560*/  S2R R8, SR_SWINHI ;  /* 0x0000000000087919 */ /* 0x000e220000002f00 */
[----:B------:R-:W-:Y:S05]  /*13570*/  WARPSYNC.ALL ;  /* 0x0000000000007948 */ /* 0x000fea0003800000 */
[----:B------:R-:W-:Y:S01]  /*13580*/  F2FP.BF16.F32.PACK_AB R24, R25, R24 ;  /* 0x000000181918723e */ /* 0x000fe200000010ff */
[----:B------:R-:W-:Y:S01]  /*13590*/  ULDC.64 UR4, c[0x0][0xcd8] ;  /* 0x0003360000047ab9 */ /* 0x000fe20000000a00 */
[----:B------:R-:W-:Y:S01]  /*135a0*/  F2FP.BF16.F32.PACK_AB R32, R33, R32 ;  /* 0x000000202120723e */ /* 0x000fe200000010ff */
[----:B------:R1:W4:Y:S01]  /*135b0*/  LDL.64 R186, [R1+0x40] ;  /* 0x0000400001ba7983 */ /* 0x0003220000100a00 */
[----:B------:R-:W-:-:S02]  /*135c0*/  F2FP.BF16.F32.PACK_AB R27, R159, R27 ;  /* 0x0000001b9f1b723e */ /* 0x000fc400000010ff */
[----:B------:R-:W-:Y:S01]  /*135d0*/  F2FP.BF16.F32.PACK_AB R40, R41, R40 ;  /* 0x000000282928723e */ /* 0x000fe200000010ff */
[----:B------:R-:W4:Y:S01]  /*135e0*/  LDL R174, [R1+0x24] ;  /* 0x0000240001ae7983 */ /* 0x000f220000100800 */
[----:B------:R-:W-:Y:S02]  /*135f0*/  MOV R6, R17 ;  /* 0x0000001100067202 */ /* 0x000fe40000000f00 */
[----:B0-----:R-:W-:Y:S02]  /*13600*/  MOV R7, R8 ;  /* 0x0000000800077202 */ /* 0x001fe40000000f00 */
        /* <DEDUP_REMOVED lines=52> */
[----:B------:R-:W-:Y:S02]  /*13950*/  IMAD.MOV.U32 R23, RZ, RZ, RZ ;  /* 0x000000ffff177224 */ /* 0x000fe400078e00ff */
[----:B---3--:R-:W-:-:S03]  /*13960*/  IMAD.WIDE R110, R9, 0x2, R6 ;  /* 0x00000002096e7825 */ /* 0x008fc600078e0206 */
[C---:B------:R-:W-:Y:S02]  /*13970*/  IADD3 R175, P2, R110.reuse, 0x40, RZ ;  /* 0x000000406eaf7810 */ /* 0x040fe40007f5e0ff */
[C---:B------:R-:W-:Y:S02]  /*13980*/  IADD3 R173, P1, R110.reuse, 0x20, RZ ;  /* 0x000000206ead7810 */ /* 0x040fe40007f3e0ff */
[C---:B------:R-:W-:Y:S02]  /*13990*/  IADD3 R177, P3, R110.reuse, 0x60, RZ ;  /* 0x000000606eb17810 */ /* 0x040fe40007f7e0ff */
[----:B------:R-:W-:Y:S02]  /*139a0*/  LOP3.LUT R14, R175, 0x380, RZ, 0xc0, !PT ;  /* 0x00000380af0e7812 */ /* 0x000fe400078ec0ff */
[----:B------:R-:W-:Y:S02]  /*139b0*/  IADD3 R179, P4, R110, 0x4000, RZ ;  /* 0x000040006eb37810 */ /* 0x000fe40007f9e0ff */
[----:B------:R-:W-:-:S02]  /*139c0*/  LOP3.LUT R12, R173, 0x380, RZ, 0xc0, !PT ;  /* 0x00000380ad0c7812 */ /* 0x000fc400078ec0ff */
[----:B------:R-:W-:Y:S01]  /*139d0*/  LOP3.LUT R20, R177, 0x380, RZ, 0xc0, !PT ;  /* 0x00000380b1147812 */ /* 0x000fe200078ec0ff */
[--C-:B------:R-:W-:Y:S01]  /*139e0*/  IMAD.X R21, RZ, RZ, R111.reuse, P3 ;  /* 0x000000ffff157224 */ /* 0x100fe200018e066f */
[----:B------:R-:W-:Y:S01]  /*139f0*/  SHF.R.U64 R14, R14, 0x3, RZ ;  /* 0x000000030e0e7819 */ /* 0x000fe200000012ff */
[--C-:B------:R-:W-:Y:S01]  /*13a00*/  IMAD.X R15, RZ, RZ, R111.reuse, P2 ;  /* 0x000000ffff0f7224 */ /* 0x100fe200010e066f */
[----:B------:R-:W-:Y:S01]  /*13a10*/  IADD3 R70, P3, R110, 0x8020, RZ ;  /* 0x000080206e467810 */ /* 0x000fe20007f7e0ff */
[--C-:B-----5:R-:W-:Y:S01]  /*13a20*/  IMAD.X R31, RZ, RZ, R111.reuse, P4 ;  /* 0x000000ffff1f7224 */ /* 0x120fe200020e066f */
[----:B------:R-:W-:Y:S01]  /*13a30*/  SHF.R.U64 R12, R12, 0x3, RZ ;  /* 0x000000030c0c7819 */ /* 0x000fe200000012ff */
[----:B------:R-:W-:Y:S01]  /*13a40*/  IMAD.X R13, RZ, RZ, R111, P1 ;  /* 0x000000ffff0d7224 */ /* 0x000fe200008e066f */
[----:B------:R-:W-:Y:S02]  /*13a50*/  IADD3 R62, P2, R110, 0x8000, RZ ;  /* 0x000080006e3e7810 */ /* 0x000fe40007f5e0ff */
[----:B------:R-:W-:-:S02]  /*13a60*/  SHF.R.U64 R20, R20, 0x3, RZ ;  /* 0x0000000314147819 */ /* 0x000fc400000012ff */
[C---:B------:R-:W-:Y:S02]  /*13a70*/  IADD3 R181, P5, R110.reuse, 0x4020, RZ ;  /* 0x000040206eb57810 */ /* 0x040fe40007fbe0ff */
[C---:B------:R-:W-:Y:S02]  /*13a80*/  IADD3 R94, P4, R110.reuse, 0x8040, RZ ;  /* 0x000080406e5e7810 */ /* 0x040fe40007f9e0ff */
[----:B------:R-:W-:Y:S02]  /*13a90*/  IADD3 R185, P1, R110, 0x4060, RZ ;  /* 0x000040606eb97810 */ /* 0x000fe40007f3e0ff */
[----:B------:R-:W-:Y:S02]  /*13aa0*/  LOP3.LUT R14, R14, R175, RZ, 0x3c, !PT ;  /* 0x000000af0e0e7212 */ /* 0x000fe400078e3cff */
[----:B------:R-:W-:Y:S02]  /*13ab0*/  LOP3.LUT R30, R179, 0x380, RZ, 0xc0, !PT ;  /* 0x00000380b31e7812 */ /* 0x000fe400078ec0ff */
[----:B------:R-:W-:-:S02]  /*13ac0*/  LOP3.LUT R11, R110, 0x380, RZ, 0xc0, !PT ;  /* 0x000003806e0b7812 */ /* 0x000fc400078ec0ff */
[----:B------:R-:W-:Y:S02]  /*13ad0*/  IADD3 R183, P0, R110, 0x4040, RZ ;  /* 0x000040406eb77810 */ /* 0x000fe40007f1e0ff */
[----:B------:R-:W-:Y:S02]  /*13ae0*/  LOP3.LUT R12, R12, R173, RZ, 0x3c, !PT ;  /* 0x000000ad0c0c7212 */ /* 0x000fe400078e3cff */
[----:B------:R-:W-:Y:S02]  /*13af0*/  LOP3.LUT R175, R70, 0x380, RZ, 0xc0, !PT ;  /* 0x0000038046af7812 */ /* 0x000fe400078ec0ff */
[----:B------:R-:W-:Y:S02]  /*13b00*/  LOP3.LUT R20, R20, R177, RZ, 0x3c, !PT ;  /* 0x000000b114147212 */ /* 0x000fe400078e3cff */
[----:B------:R-:W-:Y:S01]  /*13b10*/  LOP3.LUT R173, R62, 0x380, RZ, 0xc0, !PT ;  /* 0x000003803ead7812 */ /* 0x000fe200078ec0ff */
[--C-:B------:R-:W-:Y:S01]  /*13b20*/  IMAD.X R39, RZ, RZ, R111.reuse, P5 ;  /* 0x000000ffff277224 */ /* 0x100fe200028e066f */
[----:B------:R-:W-:Y:S01]  /*13b30*/  LOP3.LUT R177, R94, 0x380, RZ, 0xc0, !PT ;  /* 0x000003805eb17812 */ /* 0x000fe200078ec0ff */
[--C-:B------:R-:W-:Y:S01]  /*13b40*/  IMAD.X R55, RZ, RZ, R111.reuse, P1 ;  /* 0x000000ffff377224 */ /* 0x100fe200008e066f */
[----:B------:R-:W-:Y:S01]  /*13b50*/  SHF.R.U64 R30, R30, 0x3, RZ ;  /* 0x000000031e1e7819 */ /* 0x000fe200000012ff */
[----:B------:R-:W-:Y:S01]  /*13b60*/  IMAD.X R47, RZ, RZ, R111, P0 ;  /* 0x000000ffff2f7224 */ /* 0x000fe200000e066f */
[----:B------:R-:W-:-:S02]  /*13b70*/  IADD3 R98, P5, R110, 0x8060, RZ ;  /* 0x000080606e627810 */ /* 0x000fc40007fbe0ff */
[----:B------:R-:W-:Y:S02]  /*13b80*/  SHF.R.U64 R11, R11, 0x3, RZ ;  /* 0x000000030b0b7819 */ /* 0x000fe400000012ff */
[----:B------:R-:W-:Y:S01]  /*13b90*/  SHF.R.U64 R175, R175, 0x3, RZ ;  /* 0x00000003afaf7819 */ /* 0x000fe200000012ff */
[--C-:B------:R-:W-:Y:S01]  /*13ba0*/  IMAD.X R63, RZ, RZ, R111.reuse, P2 ;  /* 0x000000ffff3f7224 */ /* 0x100fe200010e066f */
[C---:B------:R-:W-:Y:S01]  /*13bb0*/  IADD3 R106, P1, R110.reuse, 0xc020, RZ ;  /* 0x0000c0206e6a7810 */ /* 0x040fe20007f3e0ff */
[----:B------:R-:W-:Y:S01]  /*13bc0*/  IMAD.X R71, RZ, RZ, R111, P3 ;  /* 0x000000ffff477224 */ /* 0x000fe200018e066f */
[----:B------:R-:W-:Y:S02]  /*13bd0*/  LOP3.LUT R38, R181, 0x380, RZ, 0xc0, !PT ;  /* 0x00000380b5267812 */ /* 0x000fe400078ec0ff */
[----:B------:R-:W-:Y:S02]  /*13be0*/  SHF.R.U64 R173, R173, 0x3, RZ ;  /* 0x00000003adad7819 */ /* 0x000fe400000012ff */
[----:B------:R-:W-:-:S02]  /*13bf0*/  IADD3 R8, P0, R110, 0xc000, RZ ;  /* 0x0000c0006e087810 */ /* 0x000fc40007f1e0ff */
[----:B------:R-:W-:Y:S02]  /*13c00*/  LOP3.LUT R46, R183, 0x380, RZ, 0xc0, !PT ;  /* 0x00000380b72e7812 */ /* 0x000fe400078ec0ff */
[----:B------:R-:W-:Y:S02]  /*13c10*/  SHF.R.U64 R177, R177, 0x3, RZ ;  /* 0x00000003b1b17819 */ /* 0x000fe400000012ff */
[C---:B------:R-:W-:Y:S02]  /*13c20*/  IADD3 R151, P2, R110.reuse, 0xc040, RZ ;  /* 0x0000c0406e977810 */ /* 0x040fe40007f5e0ff */
[----:B------:R-:W-:Y:S02]  /*13c30*/  IADD3 R10, P3, R110, 0xc060, RZ ;  /* 0x0000c0606e0a7810 */ /* 0x000fe40007f7e0ff */
[----:B------:R-:W-:Y:S02]  /*13c40*/  LOP3.LUT R54, R185, 0x380, RZ, 0xc0, !PT ;  /* 0x00000380b9367812 */ /* 0x000fe400078ec0ff */
[----:B------:R-:W-:-:S02]  /*13c50*/  LOP3.LUT R30, R30, R179, RZ, 0x3c, !PT ;  /* 0x000000b31e1e7212 */ /* 0x000fc400078e3cff */
[----:B------:R-:W-:Y:S02]  /*13c60*/  LOP3.LUT R110, R11, R110, RZ, 0x3c, !PT ;  /* 0x0000006e0b6e7212 */ /* 0x000fe400078e3cff */
[----:B------:R-:W-:Y:S02]  /*13c70*/  LOP3.LUT R179, R98, 0x380, RZ, 0xc0, !PT ;  /* 0x0000038062b37812 */ /* 0x000fe400078ec0ff */
[----:B------:R-:W-:Y:S02]  /*13c80*/  LOP3.LUT R70, R175, R70, RZ, 0x3c, !PT ;  /* 0x00000046af467212 */ /* 0x000fe400078e3cff */
[----:B------:R-:W-:Y:S02]  /*13c90*/  SHF.R.U64 R38, R38, 0x3, RZ ;  /* 0x0000000326267819 */ /* 0x000fe400000012ff */
[----:B------:R-:W-:Y:S02]  /*13ca0*/  LOP3.LUT R62, R173, R62, RZ, 0x3c, !PT ;  /* 0x0000003ead3e7212 */ /* 0x000fe400078e3cff */
[----:B------:R-:W-:-:S02]  /*13cb0*/  LOP3.LUT R175, R106, 0x380, RZ, 0xc0, !PT ;  /* 0x000003806aaf7812 */ /* 0x000fc400078ec0ff */
[----:B------:R-:W-:Y:S02]  /*13cc0*/  SHF.R.U64 R46, R46, 0x3, RZ ;  /* 0x000000032e2e7819 */ /* 0x000fe400000012ff */
[----:B------:R-:W-:Y:S02]  /*13cd0*/  LOP3.LUT R94, R177, R94, RZ, 0x3c, !PT ;  /* 0x0000005eb15e7212 */ /* 0x000fe400078e3cff */
[----:B------:R-:W-:Y:S02]  /*13ce0*/  LOP3.LUT R173, R8, 0x380, RZ, 0xc0, !PT ;  /* 0x0000038008ad7812 */ /* 0x000fe400078ec0ff */
[----:B------:R-:W-:Y:S02]  /*13cf0*/  SHF.R.U64 R54, R54, 0x3, RZ ;  /* 0x0000000336367819 */ /* 0x000fe400000012ff */
[----:B------:R-:W-:Y:S02]  /*13d00*/  LOP3.LUT R172, R151, 0x380, RZ, 0xc0, !PT ;  /* 0x0000038097ac7812 */ /* 0x000fe400078ec0ff */
[----:B------:R-:W-:-:S02]  /*13d10*/  LOP3.LUT R177, R10, 0x380, RZ, 0xc0, !PT ;  /* 0x000003800ab17812 */ /* 0x000fc400078ec0ff */
[----:B------:R-:W-:Y:S02]  /*13d20*/  SHF.R.U64 R179, R179, 0x3, RZ ;  /* 0x00000003b3b37819 */ /* 0x000fe400000012ff */
[----:B------:R-:W-:Y:S01]  /*13d30*/  MOV R110, R110 ;  /* 0x0000006e006e7202 */ /* 0x000fe20000000f00 */
[----:B------:R-:W-:Y:S01]  /*13d40*/  BAR.SYNC.DEFER_BLOCKING 0x1, 0x100 ;  /* 0x0044000000007b1d */ /* 0x000fe20000010000 */
[----:B------:R-:W-:Y:S02]  /*13d50*/  LOP3.LUT R38, R38, R181, RZ, 0x3c, !PT ;  /* 0x000000b526267212 */ /* 0x000fe400078e3cff */
[----:B------:R-:W-:Y:S02]  /*13d60*/  SHF.R.U64 R175, R175, 0x3, RZ ;  /* 0x00000003afaf7819 */ /* 0x000fe400000012ff */
[----:B------:R-:W-:Y:S01]  /*13d70*/  MOV R29, R12 ;  /* 0x0000000c001d7202 */ /* 0x000fe20000000f00 */
[----:B------:R-:W-:Y:S01]  /*13d80*/  IMAD.X R99, RZ, RZ, R111, P5 ;  /* 0x000000ffff637224 */ /* 0x000fe200028e066f */
[----:B------:R-:W-:-:S02]  /*13d90*/  LOP3.LUT R46, R46, R183, RZ, 0x3c, !PT ;  /* 0x000000b72e2e7212 */ /* 0x000fc400078e3cff */
[----:B------:R-:W-:Y:S02]  /*13da0*/  SHF.R.U64 R173, R173, 0x3, RZ ;  /* 0x00000003adad7819 */ /* 0x000fe400000012ff */
[----:B------:R-:W-:Y:S02]  /*13db0*/  MOV R28, R14 ;  /* 0x0000000e001c7202 */ /* 0x000fe40000000f00 */
[----:B------:R-:W-:Y:S02]  /*13dc0*/  LOP3.LUT R54, R54, R185, RZ, 0x3c, !PT ;  /* 0x000000b936367212 */ /* 0x000fe400078e3cff */
[----:B------:R-:W-:Y:S02]  /*13dd0*/  SHF.R.U64 R172, R172, 0x3, RZ ;  /* 0x00000003acac7819 */ /* 0x000fe400000012ff */
[----:B------:R-:W-:Y:S02]  /*13de0*/  SHF.R.U64 R177, R177, 0x3, RZ ;  /* 0x00000003b1b17819 */ /* 0x000fe400000012ff */
[----:B------:R-:W-:Y:S01]  /*13df0*/  MOV R20, R20 ;  /* 0x0000001400147202 */ /* 0x000fe20000000f00 */
[----:B------:R-:W-:Y:S01]  /*13e00*/  IMAD.X R95, RZ, RZ, R111, P4 ;  /* 0x000000ffff5f7224 */ /* 0x000fe200020e066f */
[----:B------:R-:W-:-:S02]  /*13e10*/  LOP3.LUT R98, R179, R98, RZ, 0x3c, !PT ;  /* 0x00000062b3627212 */ /* 0x000fc400078e3cff */
[----:B------:R-:W-:Y:S01]  /*13e20*/  MOV R30, R30 ;  /* 0x0000001e001e7202 */ /* 0x000fe20000000f00 */
[----:B------:R-:W-:Y:S01]  /*13e30*/  STSM.16.M88.4 [R110], R24 ;  /* 0x000000186e007844 */ /* 0x000fe20000000200 */
[----:B------:R-:W-:Y:S01]  /*13e40*/  IADD3.X R107, RZ, R111, RZ, P1, !PT ;  /* 0x0000006fff6b7210 */ /* 0x000fe20000ffe4ff */
[--C-:B------:R-:W-:Y:S01]  /*13e50*/  IMAD.X R9, RZ, RZ, R111.reuse, P2 ;  /* 0x000000ffff097224 */ /* 0x100fe200010e066f */
[----:B------:R-:W-:Y:S01]  /*13e60*/  LOP3.LUT R106, R175, R106, RZ, 0x3c, !PT ;  /* 0x0000006aaf6a7212 */ /* 0x000fe200078e3cff */
[--C-:B------:R-:W-:Y:S01]  /*13e70*/  IMAD.X R11, RZ, RZ, R111.reuse, P3 ;  /* 0x000000ffff0b7224 */ /* 0x100fe200018e066f */
[----:B------:R-:W-:Y:S01]  /*13e80*/  MOV R38, R38 ;  /* 0x0000002600267202 */ /* 0x000fe20000000f00 */
[----:B------:R-:W-:Y:S01]  /*13e90*/  STSM.16.M88.4 [R29], R32 ;  /* 0x000000201d007844 */ /* 0x000fe20000000200 */
[----:B------:R-:W-:Y:S01]  /*13ea0*/  LOP3.LUT R102, R173, R8, RZ, 0x3c, !PT ;  /* 0x00000008ad667212 */ /* 0x000fe200078e3cff */
[----:B------:R-:W-:Y:S01]  /*13eb0*/  IMAD.X R103, RZ, RZ, R111, P0 ;  /* 0x000000ffff677224 */ /* 0x000fe200000e066f */
[----:B------:R-:W-:Y:S01]  /*13ec0*/  MOV R46, R46 ;  /* 0x0000002e002e7202 */ /* 0x000fe20000000f00 */
[----:B------:R-:W-:Y:S01]  /*13ed0*/  STSM.16.M88.4 [R28], R40 ;  /* 0x000000281c007844 */ /* 0x000fe20000000200 */
[----:B------:R-:W-:-:S02]  /*13ee0*/  LOP3.LUT R8, R172, R151, RZ, 0x3c, !PT ;  /* 0x00000097ac087212 */ /* 0x000fc400078e3cff */
[----:B------:R-:W-:Y:S01]  /*13ef0*/  LOP3.LUT R10, R177, R10, RZ, 0x3c, !PT ;  /* 0x0000000ab10a7212 */ /* 0x000fe200078e3cff */
[----:B------:R-:W-:Y:S01]  /*13f00*/  STSM.16.M88.4 [R20], R48 ;  /* 0x0000003014007844 */ /* 0x000fe20000000200 */
[----:B------:R-:W-:Y:S02]  /*13f10*/  MOV R54, R54 ;  /* 0x0000003600367202 */ /* 0x000fe40000000f00 */
[----:B------:R-:W-:Y:S01]  /*13f20*/  MOV R62, R62 ;  /* 0x0000003e003e7202 */ /* 0x000fe20000000f00 */
[----:B------:R-:W-:Y:S01]  /*13f30*/  STSM.16.M88.4 [R30], R56 ;  /* 0x000000381e007844 */ /* 0x000fe20000000200 */
[----:B------:R-:W-:Y:S02]  /*13f40*/  MOV R15, R98 ;  /* 0x00000062000f7202 */ /* 0x000fe40000000f00 */
[----:B------:R-:W-:Y:S01]  /*13f50*/  MOV R70, R70 ;  /* 0x0000004600467202 */ /* 0x000fe20000000f00 */
[----:B------:R-:W-:Y:S01]  /*13f60*/  STSM.16.M88.4 [R38], R64 ;  /* 0x0000004026007844 */ /* 0x000fe20000000200 */
[----:B------:R-:W-:-:S02]  /*13f70*/  MOV R12, R106 ;  /* 0x0000006a000c7202 */ /* 0x000fc40000000f00 */
[----:B------:R-:W-:Y:S02]  /*13f80*/  F2FP.BF16.F32.PACK_AB R98, R101, R100 ;  /* 0x000000646562723e */ /* 0x000fe400000010ff */
[----:B------:R-:W-:Y:S01]  /*13f90*/  F2FP.BF16.F32.PACK_AB R99, R165, R164 ;  /* 0x000000a4a563723e */ /* 0x000fe200000010ff */
[----:B------:R-:W-:Y:S01]  /*13fa0*/  STSM.16.M88.4 [R46], R72 ;  /* 0x000000482e007844 */ /* 0x000fe20000000200 */
[----:B------:R-:W-:Y:S02]  /*13fb0*/  MOV R94, R94 ;  /* 0x0000005e005e7202 */ /* 0x000fe40000000f00 */
[----:B------:R-:W-:Y:S02]  /*13fc0*/  F2FP.BF16.F32.PACK_AB R106, R109, R108 ;  /* 0x0000006c6d6a723e */ /* 0x000fe400000010ff */
[----:B------:R-:W-:Y:S01]  /*13fd0*/  F2FP.BF16.F32.PACK_AB R107, R169, R168 ;  /* 0x000000a8a96b723e */ /* 0x000fe200000010ff */
[----:B------:R-:W-:Y:S01]  /*13fe0*/  STSM.16.M88.4 [R54], R80 ;  /* 0x0000005036007844 */ /* 0x000fe20000000200 */
[----:B------:R-:W-:-:S02]  /*13ff0*/  MOV R14, R8 ;  /* 0x00000008000e7202 */ /* 0x000fc40000000f00 */
[----:B------:R-:W-:Y:S01]  /*14000*/  MOV R13, R10 ;  /* 0x0000000a000d7202 */ /* 0x000fe20000000f00 */
[----:B------:R-:W-:Y:S01]  /*14010*/  STSM.16.M88.4 [R62], R76 ;  /* 0x0000004c3e007844 */ /* 0x000fe20000000200 */
[----:B------:R-:W-:Y:S02]  /*14020*/  MOV R102, R102 ;  /* 0x0000006600667202 */ /* 0x000fe40000000f00 */
[----:B------:R-:W-:Y:S02]  /*14030*/  F2FP.BF16.F32.PACK_AB R8, R121, R171 ;  /* 0x000000ab7908723e */ /* 0x000fe400000010ff */
[----:B------:R-:W-:Y:S02]  /*14040*/  F2FP.BF16.F32.PACK_AB R9, R123, R122 ;  /* 0x0000007a7b09723e */ /* 0x000fe400000010ff */
[----:B------:R-:W-:Y:S02]  /*14050*/  F2FP.BF16.F32.PACK_AB R10, R125, R124 ;  /* 0x0000007c7d0a723e */ /* 0x000fe400000010ff */
[----:B------:R-:W-:Y:S01]  /*14060*/  F2FP.BF16.F32.PACK_AB R11, R127, R126 ;  /* 0x0000007e7f0b723e */ /* 0x000fe200000010ff */
[----:B------:R-:W-:Y:S01]  /*14070*/  STSM.16.M88.4 [R70], R96 ;  /* 0x0000006046007844 */ /* 0x000fe20000000200 */
[----:B------:R-:W-:-:S03]  /*14080*/  ISETP.NE.U32.AND P0, PT, RZ, UR4, PT ;  /* 0x00000004ff007c0c */ /* 0x000fc6000bf05070 */
[----:B------:R-:W-:Y:S04]  /*14090*/  STSM.16.M88.4 [R94], R104 ;  /* 0x000000685e007844 */ /* 0x000fe80000000200 */
[----:B------:R-:W-:Y:S04]  /*140a0*/  STSM.16.M88.4 [R15], R112 ;  /* 0x000000700f007844 */ /* 0x000fe80000000200 */
[----:B------:R2:W-:Y:S01]  /*140b0*/  STSM.16.M88.4 [R102], R8 ;  /* 0x0000000866007844 */ /* 0x0005e20000000200 */
[----:B------:R-:W-:-:S03]  /*140c0*/  ISETP.NE.AND.EX P0, PT, RZ, UR5, PT, P0 ;  /* 0x00000005ff007c0c */ /* 0x000fc6000bf05300 */
[----:B------:R1:W-:Y:S04]  /*140d0*/  STSM.16.M88.4 [R12], R128 ;  /* 0x000000800c007844 */ /* 0x0003e80000000200 */
[----:B------:R1:W-:Y:S01]  /*140e0*/  STSM.16.M88.4 [R14], R136 ;  /* 0x000000880e007844 */ /* 0x0003e20000000200 */
[----:B--2---:R-:W-:-:S04]  /*140f0*/  IADD3 R10, P1, R178, UR4, RZ ;  /* 0x00000004b20a7c10 */ /* 0x004fc8000ff3e0ff */
[----:B----4-:R-:W-:Y:S01]  /*14100*/  IADD3.X R11, R176, UR5, RZ, P1, !PT ;  /* 0x00000005b00b7c10 */ /* 0x010fe20008ffe4ff */
        /* <DEDUP_REMOVED lines=9> */
[----:B------:R1:W5:Y:S04]  /*141a0*/  @P0 LDG.E R23, desc[UR52][R10.64] ;  /* 0x000000340a170981 */ /* 0x000368000c1e1900 */
[----:B------:R1:W5:Y:S01]  /*141b0*/  @P1 LDG.E R0, desc[UR52][R8.64] ;  /* 0x0000003408001981 */ /* 0x000362000c1e1900 */
[----:B------:R-:W-:-:S04]  /*141c0*/  IMAD.MOV.U32 R186, RZ, RZ, R188 ;  /* 0x000000ffffba7224 */ /* 0x000fc800078e00bc */
[----:B------:R-:W-:-:S04]  /*141d0*/  IMAD R5, R186, 0x40, R174 ;  /* 0x00000040ba057824 */ /* 0x000fc800078e02ae */
[----:B------:R-:W-:-:S03]  /*141e0*/  IMAD.WIDE R6, R5, 0x2, R6 ;  /* 0x0000000205067825 */ /* 0x000fc600078e0206 */
[----:B------:R-:W-:Y:S01]  /*141f0*/  IADD3 R5, P4, R6, 0x1000, RZ ;  /* 0x0000100006057810 */ /* 0x000fe20007f9e0ff */
[----:B-1----:R-:W-:-:S12]  /*14200*/  @P1 BRA `(.L_x_4474) ;  /* 0x0000000000101947 */ /* 0x002fd80003800000 */
[----:B------:R-:W-:Y:S05]  /*14210*/  @!P0 BRA `(.L_x_4474) ;  /* 0x00000000000c8947 */ /* 0x000fea0003800000 */
[----:B------:R-:W2:Y:S04]  /*14220*/  LDG.E R9, desc[UR52][R10.64] ;  /* 0x000000340a097981 */ /* 0x000ea8000c1e1900 */
[----:B-----5:R-:W2:Y:S02]  /*14230*/  LDG.E R0, desc[UR52][R10.64+0x4] ;  /* 0x000004340a007981 */ /* 0x020ea4000c1e1900 */
[----:B--2---:R-:W-:-:S07]  /*14240*/  IMAD.IADD R0, R0, 0x1, -R9 ;  /* 0x0000000100007824 */ /* 0x004fce00078e0a09 */
.L_x_4474:
[----:B------:R-:W2:Y:S01]  /*14250*/  LDL.LU R15, [R1+0x6c] ;  /* 0x00006c00010f7983 */ /* 0x000ea20000300800 */
[----:B------:R-:W-:-:S03]  /*14260*/  ULDC.64 UR4, c[0x0][0xc70] ;  /* 0x00031c0000047ab9 */ /* 0x000fc60000000a00 */
[----:B------:R-:W3:Y:S04]  /*14270*/  LDL.LU R14, [R1+0x5c] ;  /* 0x00005c00010e7983 */ /* 0x000ee80000300800 */
[----:B------:R-:W4:Y:S04]  /*14280*/  LDL R10, [R1+0x4c] ;  /* 0x00004c00010a7983 */ /* 0x000f280000100800 */
[----:B------:R-:W4:Y:S04]  /*14290*/  LDL.LU R85, [R1+0x50] ;  /* 0x0000500001557983 */ /* 0x000f280000300800 */
[----:B------:R-:W4:Y:S01]  /*142a0*/  LDL.LU R84, [R1+0x64] ;  /* 0x0000640001547983 */ /* 0x000f220000300800 */
[--C-:B-----5:R-:W-:Y:S01]  /*142b0*/  SHF.R.S32.HI R21, RZ, 0x1f, R23.reuse ;  /* 0x0000001fff157819 */ /* 0x120fe20000011417 */
[----:B------:R-:W-:Y:S01]  /*142c0*/  IMAD.MOV.U32 R20, RZ, RZ, R23 ;  /* 0x000000ffff147224 */ /* 0x000fe200078e0017 */
[----:B------:R-:W-:Y:S01]  /*142d0*/  LOP3.LUT R12, R5, 0x380, RZ, 0xc0, !PT ;  /* 0x00000380050c7812 */ /* 0x000fe200078ec0ff */
[----:B------:R-:W-:Y:S01]  /*142e0*/  IMAD.X R13, RZ, RZ, R7, P4 ;  /* 0x000000ffff0d7224 */ /* 0x000fe200020e0607 */
[----:B------:R-:W-:-:S02]  /*142f0*/  IADD3 R25, P5, R6, 0x2000, RZ ;  /* 0x0000200006197810 */ /* 0x000fc40007fbe0ff */
[----:B------:R-:W-:Y:S02]  /*14300*/  SHF.R.U64 R12, R12, 0x3, RZ ;  /* 0x000000030c0c7819 */ /* 0x000fe400000012ff */
[----:B------:R-:W-:Y:S02]  /*14310*/  IADD3 R37, P2, R6, 0x5000, RZ ;  /* 0x0000500006257810 */ /* 0x000fe40007f5e0ff */
[----:B------:R-:W-:Y:S02]  /*14320*/  LOP3.LUT R12, R12, R5, RZ, 0x3c, !PT ;  /* 0x000000050c0c7212 */ /* 0x000fe400078e3cff */
[----:B------:R-:W-:Y:S02]  /*14330*/  IADD3 R33, P1, R6, 0x4000, RZ ;  /* 0x0000400006217810 */ /* 0x000fe40007f3e0ff */
[----:B------:R-:W-:Y:S02]  /*14340*/  LOP3.LUT R24, R25, 0x380, RZ, 0xc0, !PT ;  /* 0x0000038019187812 */ /* 0x000fe400078ec0ff */
[----:B------:R-:W-:-:S02]  /*14350*/  LOP3.LUT R36, R37, 0x380, RZ, 0xc0, !PT ;  /* 0x0000038025247812 */ /* 0x000fc400078ec0ff */
[----:B------:R-:W-:Y:S02]  /*14360*/  LOP3.LUT R32, R33, 0x380, RZ, 0xc0, !PT ;  /* 0x0000038021207812 */ /* 0x000fe400078ec0ff */
        /* <DEDUP_REMOVED lines=11> */
[C---:B------:R-:W-:Y:S02]  /*14420*/  IADD3 R57, P2, R6.reuse, 0xb000, RZ ;  /* 0x0000b00006397810 */ /* 0x040fe40007f5e0ff */
[----:B------:R-:W-:Y:S02]  /*14430*/  IADD3 R53, P1, R6, 0xa000, RZ ;  /* 0x0000a00006357810 */ /* 0x000fe40007f3e0ff */
        /* <DEDUP_REMOVED lines=14> */
[C---:B------:R-:W-:Y:S02]  /*14520*/  IADD3 R69, P4, R6.reuse, 0xd000, RZ ;  /* 0x0000d00006457810 */ /* 0x040fe40007f9e0ff */
[----:B------:R-:W-:Y:S02]  /*14530*/  IADD3 R65, P5, R6, 0xe000, RZ ;  /* 0x0000e00006417810 */ /* 0x000fe40007fbe0ff */
[----:B------:R-:W-:Y:S01]  /*14540*/  LOP3.LUT R52, R52, R53, RZ, 0x3c, !PT ;  /* 0x0000003534347212 */ /* 0x000fe200078e3cff */
[----:B------:R-:W-:Y:S01]  /*14550*/  IMAD.X R53, RZ, RZ, R7, P1 ;  /* 0x000000ffff357224 */ /* 0x000fe200008e0607 */
        /* <DEDUP_REMOVED lines=8> */
[--C-:B------:R-:W-:Y:S01]  /*145e0*/  SHF.R.S32.HI R79, RZ, 0x1f, R174.reuse ;  /* 0x0000001fff4f7819 */ /* 0x100fe200000114ae */
[----:B------:R-:W-:Y:S01]  /*145f0*/  IMAD.MOV.U32 R78, RZ, RZ, R174 ;  /* 0x000000ffff4e7224 */ /* 0x000fe200078e00ae */
[----:B------:R-:W-:-:S05]  /*14600*/  SHF.R.S32.HI R187, RZ, 0x1f, R186 ;  /* 0x0000001fffbb7819 */ /* 0x000fca00000114ba */
[----:B------:R-:W-:Y:S01]  /*14610*/  STL [R1+0x44], R187 ;  /* 0x000044bb01007387 */ /* 0x000fe20000100800 */
[----:B------:R-:W-:Y:S01]  /*14620*/  BSSY B1, `(.L_x_4475) ;  /* 0x0000084000017945 */ /* 0x000fe20003800000 */
[----:B--2---:R-:W-:Y:S02]  /*14630*/  SEL R83, R15, RZ, !P0 ;  /* 0x000000ff0f537207 */ /* 0x004fe40004000000 */
[----:B---3--:R-:W-:Y:S02]  /*14640*/  SEL R82, R14, RZ, !P0 ;  /* 0x000000ff0e527207 */ /* 0x008fe40004000000 */
[----:B------:R-:W0:Y:S01]  /*14650*/  S2R R14, SR_TID.X ;  /* 0x00000000000e7919 */ /* 0x000e220000002100 */
[----:B------:R-:W-:-:S04]  /*14660*/  IADD3 R29, P0, R6, 0x3000, RZ ;  /* 0x00003000061d7810 */ /* 0x000fc80007f1e0ff */
[----:B------:R-:W-:Y:S02]  /*14670*/  LOP3.LUT R28, R29, 0x380, RZ, 0xc0, !PT ;  /* 0x000003801d1c7812 */ /* 0x000fe400078ec0ff */
[----:B----4-:R-:W-:Y:S02]  /*14680*/  SHF.R.S32.HI R81, RZ, 0x1f, R85 ;  /* 0x0000001fff517819 */ /* 0x010fe40000011455 */
[----:B------:R-:W-:-:S03]  /*14690*/  SHF.R.U64 R28, R28, 0x3, RZ ;  /* 0x000000031c1c7819 */ /* 0x000fc600000012ff */
[----:B------:R-:W-:Y:S01]  /*146a0*/  IMAD R8, R81, UR4, RZ ;  /* 0x0000000451087c24 */ /* 0x000fe2000f8e02ff */
[----:B------:R-:W-:Y:S01]  /*146b0*/  LOP3.LUT R28, R28, R29, RZ, 0x3c, !PT ;  /* 0x0000001d1c1c7212 */ /* 0x000fe200078e3cff */
[----:B------:R-:W-:Y:S01]  /*146c0*/  IMAD.X R29, RZ, RZ, R7, P0 ;  /* 0x000000ffff1d7224 */ /* 0x000fe200000e0607 */
[----:B------:R-:W-:Y:S01]  /*146d0*/  IADD3 R77, P0, R6, 0x9000, RZ ;  /* 0x00009000064d7810 */ /* 0x000fe20007f1e0ff */
[C---:B------:R-:W-:Y:S02]  /*146e0*/  IMAD R11, R85.reuse, UR5, R8 ;  /* 0x00000005550b7c24 */ /* 0x040fe4000f8e0208 */
[----:B------:R-:W-:Y:S01]  /*146f0*/  IMAD.WIDE.U32 R8, R85, UR4, R20 ;  /* 0x0000000455087c25 */ /* 0x000fe2000f8e0014 */
[----:B------:R-:W-:Y:S01]  /*14700*/  ULDC.64 UR4, c[0x0][0xc78] ;  /* 0x00031e0000047ab9 */ /* 0x000fe20000000a00 */
[----:B------:R-:W-:Y:S02]  /*14710*/  LOP3.LUT R76, R77, 0x380, RZ, 0xc0, !PT ;  /* 0x000003804d4c7812 */ /* 0x000fe400078ec0ff */
[----:B------:R-:W-:-:S02]  /*14720*/  IMAD.IADD R9, R9, 0x1, R11 ;  /* 0x0000000109097824 */ /* 0x000fc400078e020b */
[----:B------:R-:W-:Y:S01]  /*14730*/  IMAD R5, R83, UR4, RZ ;  /* 0x0000000453057c24 */ /* 0x000fe2000f8e02ff */
[----:B------:R-:W-:Y:S01]  /*14740*/  SHF.R.U64 R76, R76, 0x3, RZ ;  /* 0x000000034c4c7819 */ /* 0x000fe200000012ff */
[----:B------:R-:W-:Y:S02]  /*14750*/  IMAD R11, R84, 0x80, R10 ;  /* 0x00000080540b7824 */ /* 0x000fe400078e020a */
[----:B------:R-:W-:Y:S01]  /*14760*/  IMAD.WIDE.U32 R8, R82, UR4, R8 ;  /* 0x0000000452087c25 */ /* 0x000fe2000f8e0008 */
[----:B------:R-:W-:-:S03]  /*14770*/  LOP3.LUT R76, R76, R77, RZ, 0x3c, !PT ;  /* 0x0000004d4c4c7212 */ /* 0x000fc600078e3cff */
[----:B------:R-:W-:Y:S01]  /*14780*/  IMAD R10, R82, UR5, R5 ;  /* 0x00000005520a7c24 */ /* 0x000fe2000f8e0205 */
[----:B------:R-:W-:Y:S01]  /*14790*/  SHF.R.S32.HI R5, RZ, 0x1f, R11 ;  /* 0x0000001fff057819 */ /* 0x000fe2000001140b */
[----:B0-----:R-:W-:Y:S01]  /*147a0*/  VIADD R15, R14, 0xffffff80 ;  /* 0xffffff800e0f7836 */ /* 0x001fe20000000000 */
[----:B------:R-:W-:Y:S01]  /*147b0*/  IADD3 R8, P3, R11, R8, RZ ;  /* 0x000000080b087210 */ /* 0x000fe20007f7e0ff */
[----:B------:R-:W-:Y:S01]  /*147c0*/  ULDC.64 UR4, c[0x0][0xc40] ;  /* 0x0003100000047ab9 */ /* 0x000fe20000000a00 */
[----:B------:R-:W-:Y:S02]  /*147d0*/  IMAD.X R77, RZ, RZ, R7, P0 ;  /* 0x000000ffff4d7224 */ /* 0x000fe400000e0607 */
[----:B------:R-:W-:Y:S02]  /*147e0*/  IADD3.X R5, R5, R9, R10, P3, !PT ;  /* 0x0000000905057210 */ /* 0x000fe40001ffe40a */
[----:B------:R-:W-:Y:S02]  /*147f0*/  LEA R54, P3, R8, UR4, 0x2 ;  /* 0x0000000408367c11 */ /* 0x000fe4000f8610ff */
[----:B------:R-:W-:-:S02]  /*14800*/  SHF.R.S32.HI R14, RZ, 0x1f, R15 ;  /* 0x0000001fff0e7819 */ /* 0x000fc4000001140f */
[----:B------:R-:W-:Y:S01]  /*14810*/  LEA.HI.X R55, R8, UR5, R5, 0x2, P3 ;  /* 0x0000000508377c11 */ /* 0x000fe200098f1405 */
[----:B------:R-:W-:Y:S01]  /*14820*/  VIADD R5, R11, 0x8 ;  /* 0x000000080b057836 */ /* 0x000fe20000000000 */
[----:B------:R-:W-:Y:S01]  /*14830*/  LEA.HI R14, R14, R15, RZ, 0x7 ;  /* 0x0000000f0e0e7211 */ /* 0x000fe200078f38ff */
[----:B------:R-:W-:Y:S01]  /*14840*/  ULDC.64 UR4, c[0x0][0xba0] ;  /* 0x0002e80000047ab9 */ /* 0x000fe20000000a00 */
[----:B------:R-:W-:Y:S02]  /*14850*/  IADD3 R41, P3, R6, 0x6000, RZ ;  /* 0x0000600006297810 */ /* 0x000fe40007f7e0ff */
[----:B------:R-:W-:Y:S02]  /*14860*/  LOP3.LUT R14, R14, 0xffffff80, RZ, 0xc0, !PT ;  /* 0xffffff800e0e7812 */ /* 0x000fe400078ec0ff */
[----:B------:R-:W-:Y:S02]  /*14870*/  LOP3.LUT R40, R41, 0x380, RZ, 0xc0, !PT ;  /* 0x0000038029287812 */ /* 0x000fe400078ec0ff */
[----:B------:R-:W-:Y:S01]  /*14880*/  IADD3 R10, P2, R6, 0xf000, RZ ;  /* 0x0000f000060a7810 */ /* 0x000fe20007f5e0ff */
[----:B------:R-:W-:Y:S01]  /*14890*/  IMAD.IADD R14, R15, 0x1, -R14 ;  /* 0x000000010f0e7824 */ /* 0x000fe200078e0a0e */
[----:B------:R-:W-:-:S02]  /*148a0*/  SHF.R.U64 R40, R40, 0x3, RZ ;  /* 0x0000000328287819 */ /* 0x000fc400000012ff */
[----:B------:R-:W-:Y:S01]  /*148b0*/  LOP3.LUT R9, R6, 0x380, RZ, 0xc0, !PT ;  /* 0x0000038006097812 */ /* 0x000fe200078ec0ff */
[--C-:B------:R-:W-:Y:S01]  /*148c0*/  IMAD.X R61, RZ, RZ, R7.reuse, P2 ;  /* 0x000000ffff3d7224 */ /* 0x100fe200010e0607 */
[----:B------:R-:W-:Y:S01]  /*148d0*/  LOP3.LUT R40, R40, R41, RZ, 0x3c, !PT ;  /* 0x0000002928287212 */ /* 0x000fe200078e3cff */
[----:B------:R-:W-:Y:S01]  /*148e0*/  IMAD.X R41, RZ, RZ, R7, P3 ;  /* 0x000000ffff297224 */ /* 0x000fe200018e0607 */
[----:B------:R-:W-:Y:S02]  /*148f0*/  LOP3.LUT P0, RZ, R14, 0x3, RZ, 0xc0, !PT ;  /* 0x000000030eff7812 */ /* 0x000fe4000780c0ff */
[----:B------:R-:W-:Y:S02]  /*14900*/  IADD3 R73, P3, R6, 0xc000, RZ ;  /* 0x0000c00006497810 */ /* 0x000fe40007f7e0ff */
[----:B------:R-:W-:Y:S02]  /*14910*/  ISETP.GE.OR P1, PT, R11, R0, P0 ;  /* 0x000000000b00720c */ /* 0x000fe40000726670 */
[----:B------:R-:W-:-:S02]  /*14920*/  LOP3.LUT R72, R73, 0x380, RZ, 0xc0, !PT ;  /* 0x0000038049487812 */ /* 0x000fc400078ec0ff */
[----:B------:R-:W-:Y:S02]  /*14930*/  ISETP.GE.OR P0, PT, R5, R0, P0 ;  /* 0x000000000500720c */ /* 0x000fe40000706670 */
[----:B------:R-:W-:Y:S02]  /*14940*/  LOP3.LUT R5, R10, 0x380, RZ, 0xc0, !PT ;  /* 0x000003800a057812 */ /* 0x000fe400078ec0ff */
[----:B------:R-:W-:Y:S02]  /*14950*/  SHF.R.U64 R72, R72, 0x3, RZ ;  /* 0x0000000348487819 */ /* 0x000fe400000012ff */
[----:B------:R-:W-:Y:S02]  /*14960*/  SHF.R.U64 R9, R9, 0x3, RZ ;  /* 0x0000000309097819 */ /* 0x000fe400000012ff */
[----:B------:R-:W-:Y:S01]  /*14970*/  SHF.R.U64 R5, R5, 0x3, RZ ;  /* 0x0000000305057819 */ /* 0x000fe200000012ff */
[----:B------:R0:W-:Y:S01]  /*14980*/  @!P1 STG.E desc[UR52][R54.64], R4 ;  /* 0x0000000436009986 */ /* 0x0001e2000c101934 */
[----:B------:R-:W-:Y:S01]  /*14990*/  LOP3.LUT R72, R72, R73, RZ, 0x3c, !PT ;  /* 0x0000004948487212 */ /* 0x000fe200078e3cff */
[--C-:B------:R-:W-:Y:S01]  /*149a0*/  IMAD.X R73, RZ, RZ, R7.reuse, P3 ;  /* 0x000000ffff497224 */ /* 0x100fe200018e0607 */
[----:B------:R-:W-:Y:S01]  /*149b0*/  LOP3.LUT R8, R9, R6, RZ, 0x3c, !PT ;  /* 0x0000000609087212 */ /* 0x000fe200078e3cff */
[----:B------:R-:W-:Y:S01]  /*149c0*/  IMAD.MOV.U32 R9, RZ, RZ, R7 ;  /* 0x000000ffff097224 */ /* 0x000fe200078e0007 */
[----:B------:R-:W-:Y:S01]  /*149d0*/  LOP3.LUT R60, R5, R10, RZ, 0x3c, !PT ;  /* 0x0000000a053c7212 */ /* 0x000fe200078e3cff */
[----:B------:R1:W-:Y:S04]  /*149e0*/  @!P0 STG.E desc[UR52][R54.64+0x20], R3 ;  /* 0x0000200336008986 */ /* 0x0003e8000c101934 */
        /* <DEDUP_REMOVED lines=9> */
[----:B0-----:R0:W5:Y:S04]  /*14a80*/  LD.E.128 R4, desc[UR52][R76.64] ;  /* 0x000000344c047980 */ /* 0x001168000c101d00 */
[----:B-1----:R-:W5:Y:S04]  /*14a90*/  LD.E.128 R52, desc[UR52][R52.64] ;  /* 0x0000003434347980 */ /* 0x002f68000c101d00 */
[----:B------:R-:W5:Y:S04]  /*14aa0*/  LD.E.128 R56, desc[UR52][R56.64] ;  /* 0x0000003438387980 */ /* 0x000f68000c101d00 */
[----:B------:R-:W5:Y:S04]  /*14ab0*/  LD.E.128 R72, desc[UR52][R72.64] ;  /* 0x0000003448487980 */ /* 0x000f68000c101d00 */
[----:B------:R-:W5:Y:S04]  /*14ac0*/  LD.E.128 R68, desc[UR52][R68.64] ;  /* 0x0000003444447980 */ /* 0x000f68000c101d00 */
[----:B------:R-:W5:Y:S04]  /*14ad0*/  LD.E.128 R64, desc[UR52][R64.64] ;  /* 0x0000003440407980 */ /* 0x000f68000c101d00 */
[----:B------:R-:W5:Y:S01]  /*14ae0*/  LD.E.128 R60, desc[UR52][R60.64] ;  /* 0x000000343c3c7980 */ /* 0x000f62000c101d00 */
[----:B------:R-:W-:-:S02]  /*14af0*/  IMAD R80, R21, UR4, RZ ;  /* 0x0000000415507c24 */ /* 0x000fc4000f8e02ff */
[C---:B------:R-:W-:Y:S01]  /*14b00*/  IMAD.WIDE.U32 R20, R23.reuse, UR4, R78 ;  /* 0x0000000417147c25 */ /* 0x040fe2000f8e004e */
[----:B------:R-:W-:Y:S01]  /*14b10*/  @!PT LDS RZ, [RZ] ;  /* 0x00000000fffff984 */ /* 0x000fe20000000800 */
[----:B------:R-:W-:Y:S01]  /*14b20*/  @!PT LDS RZ, [RZ] ;  /* 0x00000000fffff984 */ /* 0x000fe20000000800 */
[----:B------:R-:W-:Y:S01]  /*14b30*/  @!PT LDS RZ, [RZ] ;  /* 0x00000000fffff984 */ /* 0x000fe20000000800 */
[----:B------:R-:W-:Y:S01]  /*14b40*/  @!PT LDS RZ, [RZ] ;  /* 0x00000000fffff984 */ /* 0x000fe20000000800 */
[----:B------:R1:W-:Y:S06]  /*14b50*/  MEMBAR.ALL.CTA ;  /* 0x0000000000007992 */ /* 0x0003ec0000008000 */
[----:B-1----:R-:W1:Y:S01]  /*14b60*/  FENCE.VIEW.ASYNC.S ;  /* 0x00000000000073c6 */ /* 0x002e620000000000 */
[----:B------:R-:W-:Y:S01]  /*14b70*/  IMAD R23, R23, UR5, R80 ;  /* 0x0000000517177c24 */ /* 0x000fe2000f8e0250 */
[----:B------:R-:W-:Y:S01]  /*14b80*/  ULDC.64 UR4, c[0x0][0xbe0] ;  /* 0x0002f80000047ab9 */ /* 0x000fe20000000a00 */
[----:B------:R-:W-:-:S02]  /*14b90*/  IMAD R78, R84, -0x80, R0 ;  /* 0xffffff80544e7824 */ /* 0x000fc400078e0200 */
[C---:B------:R-:W-:Y:S02]  /*14ba0*/  VIADD R0, R186.reuse, 0x40 ;  /* 0x00000040ba007836 */ /* 0x040fe40000000000 */
[----:B------:R-:W-:Y:S01]  /*14bb0*/  IMAD.IADD R21, R21, 0x1, R23 ;  /* 0x0000000115157824 */ /* 0x000fe200078e0217 */
[-C--:B------:R-:W-:Y:S01]  /*14bc0*/  ISETP.GE.AND P3, PT, R186, R78.reuse, PT ;  /* 0x0000004eba00720c */ /* 0x080fe20003f66270 */
[----:B0-----:R-:W-:Y:S01]  /*14bd0*/  IMAD R76, R81, UR4, RZ ;  /* 0x00000004514c7c24 */ /* 0x001fe2000f8e02ff */
[-C--:B------:R-:W-:Y:S01]  /*14be0*/  ISETP.GE.AND P0, PT, R0, R78.reuse, PT ;  /* 0x0000004e0000720c */ /* 0x080fe20003f06270 */
[C---:B------:R-:W-:Y:S01]  /*14bf0*/  VIADD R3, R186.reuse, 0x20 ;  /* 0x00000020ba037836 */ /* 0x040fe20000000000 */
[----:B------:R-:W-:Y:S01]  /*14c00*/  IADD3 R23, R186, 0x60, RZ ;  /* 0x00000060ba177810 */ /* 0x000fe20007ffe0ff */
[C---:B------:R-:W-:Y:S02]  /*14c10*/  IMAD R77, R85.reuse, UR5, R76 ;  /* 0x00000005554d7c24 */ /* 0x040fe4000f8e024c */
[----:B------:R-:W-:Y:S01]  /*14c20*/  IMAD.WIDE.U32 R20, R85, UR4, R20 ;  /* 0x0000000455147c25 */ /* 0x000fe2000f8e0014 */
[----:B------:R-:W-:Y:S01]  /*14c30*/  ULDC.64 UR4, c[0x0][0xbe8] ;  /* 0x0002fa0000047ab9 */ /* 0x000fe20000000a00 */
[----:B------:R-:W-:-:S02]  /*14c40*/  ISETP.GE.AND P2, PT, R3, R78, PT ;  /* 0x0000004e0300720c */ /* 0x000fc40003f46270 */
[----:B------:R-:W-:Y:S01]  /*14c50*/  VIADD R0, R17, 0x32420 ;  /* 0x0003242011007836 */ /* 0x000fe20000000000 */
[----:B------:R-:W-:Y:S01]  /*14c60*/  ISETP.GE.AND P1, PT, R23, R78, PT ;  /* 0x0000004e1700720c */ /* 0x000fe20003f26270 */
[----:B------:R-:W-:Y:S02]  /*14c70*/  IMAD.IADD R21, R21, 0x1, R77 ;  /* 0x0000000115157824 */ /* 0x000fe400078e024d */
[----:B------:R-:W-:Y:S01]  /*14c80*/  IMAD R3, R83, UR4, RZ ;  /* 0x0000000453037c24 */ /* 0x000fe2000f8e02ff */
[----:B------:R-:W-:Y:S01]  /*14c90*/  PRMT R0, RZ, 0x654, R0 ;  /* 0x00000654ff007816 */ /* 0x000fe20000000000 */
[----:B------:R-:W-:-:S03]  /*14ca0*/  IMAD.WIDE.U32 R78, R82, UR4, R20 ;  /* 0x00000004524e7c25 */ /* 0x000fc6000f8e0014 */
[----:B-1----:R0:W-:Y:S01]  /*14cb0*/  SYNCS.ARRIVE.TRANS64.RED.A1T0 RZ, [R0+URZ], RZ ;  /* 0x000000ff00ff79a7 */ /* 0x0021e2000810043f */
[----:B------:R-:W-:Y:S02]  /*14cc0*/  IMAD R3, R82, UR5, R3 ;  /* 0x0000000552037c24 */ /* 0x000fe4000f8e0203 */
        /* <DEDUP_REMOVED lines=25> */
.L_x_4476:
[----:B------:R-:W-:Y:S05]  /*14e60*/  BSYNC B1 ;  /* 0x0000000000017941 */ /* 0x000fea0003800000 */
.L_x_4475:
        /* <DEDUP_REMOVED lines=26> */
.L_x_4478:
[----:B------:R-:W-:Y:S05]  /*15010*/  BSYNC B1 ;  /* 0x0000000000017941 */ /* 0x000fea0003800000 */
.L_x_4477:
        /* <DEDUP_REMOVED lines=26> */
.L_x_4480:
[----:B------:R-:W-:Y:S05]  /*151c0*/  BSYNC B1 ;  /* 0x0000000000017941 */ /* 0x000fea0003800000 */
.L_x_4479:
        /* <DEDUP_REMOVED lines=27> */
.L_x_4473:
[----:B------:R-:W3:Y:S01]  /*15380*/  LDL.LU R6, [R1+0x54] ;  /* 0x0000540001067983 */ /* 0x000ee20000300800 */
[----:B------:R-:W-:-:S03]  /*15390*/  ULDC.64 UR4, c[0x0][0xcd8] ;  /* 0x0003360000047ab9 */ /* 0x000fc60000000a00 */
[----:B------:R-:W2:Y:S01]  /*153a0*/  LDL.LU R0, [R1+0x58] ;  /* 0x0000580001007983 */ /* 0x000ea20000300800 */
[----:B------:R-:W-:Y:S01]  /*153b0*/  ISETP.NE.U32.AND P0, PT, RZ, UR4, PT ;  /* 0x00000004ff007c0c */ /* 0x000fe2000bf05070 */
[----:B------:R-:W-:-:S03]  /*153c0*/  IMAD.MOV.U32 R3, RZ, RZ, RZ ;  /* 0x000000ffff037224 */ /* 0x000fc600078e00ff */
[----:B------:R-:W-:Y:S02]  /*153d0*/  ISETP.NE.AND.EX P0, PT, RZ, UR5, PT, P0 ;  /* 0x00000005ff007c0c */ /* 0x000fe4000bf05300 */
[----:B---3--:R-:W-:-:S04]  /*153e0*/  IADD3 R4, P1, R6, UR4, RZ ;  /* 0x0000000406047c10 */ /* 0x008fc8000ff3e0ff */
[----:B--2---:R-:W-:Y:S01]  /*153f0*/  IADD3.X R5, R0, UR5, RZ, P1, !PT ;  /* 0x0000000500057c10 */ /* 0x004fe20008ffe4ff */
[----:B------:R-:W-:Y:S02]  /*15400*/  ULDC.64 UR4, c[0x0][0xce0] ;  /* 0x0003380000047ab9 */ /* 0x000fe40000000a00 */
[----:B------:R-:W-:-:S04]  /*15410*/  ISETP.NE.U32.AND P1, PT, RZ, UR4, PT ;  /* 0x00000004ff007c0c */ /* 0x000fc8000bf25070 */
[----:B------:R1:W5:Y:S01]  /*15420*/  @P0 LDG.E R3, desc[UR52][R4.64] ;  /* 0x0000003404030981 */ /* 0x000362000c1e1900 */
[----:B------:R-:W-:Y:S01]  /*15430*/  ISETP.NE.AND.EX P1, PT, RZ, UR5, PT, P1 ;  /* 0x00000005ff007c0c */ /* 0x000fe2000bf25310 */
[----:B0-----:R-:W0:-:S12]  /*15440*/  S2R R8, SR_TID.X ;  /* 0x0000000000087919 */ /* 0x001e180000002100 */
[----:B------:R-:W-:Y:S01]  /*15450*/  @P1 IADD3 R6, P2, R6, UR4, RZ ;  /* 0x0000000406061c10 */ /* 0x000fe2000ff5e0ff */
[----:B------:R-:W-:-:S03]  /*15460*/  ULDC UR4, c[0x0][0xb88] ;  /* 0x0002e20000047ab9 */ /* 0x000fc60000000800 */
[----:B------:R-:W-:Y:S01]  /*15470*/  @P1 IADD3.X R7, R0, UR5, RZ, P2, !PT ;  /* 0x0000000500071c10 */ /* 0x000fe200097fe4ff */
[----:B------:R-:W-:-:S06]  /*15480*/  IMAD.U32 R0, RZ, RZ, UR4 ;  /* 0x00000004ff007e24 */ /* 0x000fcc000f8e00ff */
[----:B------:R1:W5:Y:S01]  /*15490*/  @P1 LDG.E R0, desc[UR52][R6.64] ;  /* 0x0000003406001981 */ /* 0x000362000c1e1900 */
[----:B0-----:R-:W-:-:S05]  /*154a0*/  VIADD R8, R8, 0xffffff80 ;  /* 0xffffff8008087836 */ /* 0x001fca0000000000 */
[----:B------:R-:W-:Y:S01]  /*154b0*/  ISETP.GT.AND P2, PT, R8, 0x7f, PT ;  /* 0x0000007f0800780c */ /* 0x000fe20003f44270 */
[----:B-1----:R-:W-:-:S12]  /*154c0*/  @P1 BRA `(.L_x_4482) ;  /* 0x0000000000101947 */ /* 0x002fd80003800000 */
[----:B------:R-:W-:Y:S05]  /*154d0*/  @!P0 BRA `(.L_x_4482) ;  /* 0x00000000000c8947 */ /* 0x000fea0003800000 */
[----:B------:R-:W2:Y:S04]  /*154e0*/  LDG.E R7, desc[UR52][R4.64] ;  /* 0x0000003404077981 */ /* 0x000ea8000c1e1900 */
[----:B-----5:R-:W2:Y:S02]  /*154f0*/  LDG.E R0, desc[UR52][R4.64+0x4] ;  /* 0x0000043404007981 */ /* 0x020ea4000c1e1900 */
[----:B--2---:R-:W-:-:S07]  /*15500*/  IADD3 R0, -R7, R0, RZ ;  /* 0x0000000007007210 */ /* 0x004fce0007ffe1ff */
.L_x_4482:
[----:B------:R-:W2:Y:S04]  /*15510*/  LDL.LU R5, [R1+0x5c] ;  /* 0x00005c0001057983 */ /* 0x000ea80000300800 */
[----:B------:R-:W3:Y:S04]  /*15520*/  LDL.LU R4, [R1+0x6c] ;  /* 0x00006c0001047983 */ /* 0x000ee80000300800 */
[----:B------:R-:W4:Y:S04]  /*15530*/  LDL R14, [R1+0x50] ;  /* 0x00005000010e7983 */ /* 0x000f280000100800 */
[----:B------:R-:W4:Y:S04]  /*15540*/  LDL R20, [R1+0x24] ;  /* 0x0000240001147983 */ /* 0x000f280000100800 */
[----:B------:R0:W5:Y:S01]  /*15550*/  LDL R13, [R1+0x64] ;  /* 0x00006400010d7983 */ /* 0x0001620000100800 */
[----:B------:R-:W-:Y:S01]  /*15560*/  BSSY B1, `(.L_x_4483) ;  /* 0x000001d000017945 */ /* 0x000fe20003800000 */
[----:B-----5:R-:W-:-:S02]  /*15570*/  SHF.R.S32.HI R8, RZ, 0x1f, R3 ;  /* 0x0000001fff087819 */ /* 0x020fc40000011403 */
[----:B--2---:R-:W-:Y:S02]  /*15580*/  SEL R11, R5, RZ, !P0 ;  /* 0x000000ff050b7207 */ /* 0x004fe40004000000 */
[----:B---3--:R-:W-:Y:S02]  /*15590*/  SEL R12, R4, RZ, !P0 ;  /* 0x000000ff040c7207 */ /* 0x008fe40004000000 */
[----:B----4-:R-:W-:Y:S02]  /*155a0*/  SHF.R.S32.HI R9, RZ, 0x1f, R14 ;  /* 0x0000001fff097819 */ /* 0x010fe4000001140e */
[----:B------:R-:W-:Y:S01]  /*155b0*/  SHF.R.S32.HI R10, RZ, 0x1f, R20 ;  /* 0x0000001fff0a7819 */ /* 0x000fe20000011414 */
[----:B0-----:R-:W-:Y:S06]  /*155c0*/  @P2 BRA `(.L_x_4484) ;  /* 0x0000000000582947 */ /* 0x001fec0003800000 */
[----:B------:R-:W0:Y:S02]  /*155d0*/  S2R R4, SR_TID.X ;  /* 0x0000000000047919 */ /* 0x000e240000002100 */
        /* <DEDUP_REMOVED lines=21> */
.L_x_4484:
[----:B------:R-:W-:Y:S05]  /*15730*/  BSYNC B1 ;  /* 0x0000000000017941 */ /* 0x000fea0003800000 */
.L_x_4483:
[----:B------:R-:W2:Y:S01]  /*15740*/  LDL.64 R24, [R1+0x40] ;  /* 0x0000400001187983 */ /* 0x000ea20000100a00 */
        /* <DEDUP_REMOVED lines=8> */
[----:B------:R-:W-:Y:S02]  /*157d0*/  IMAD R10, R13, -0x80, R0 ;  /* 0xffffff800d0a7824 */ /* 0x000fe400078e0200 */
[----:B------:R-:W-:Y:S02]  /*157e0*/  IMAD R6, R9, UR4, RZ ;  /* 0x0000000409067c24 */ /* 0x000fe4000f8e02ff */
[----:B------:R-:W-:Y:S02]  /*157f0*/  IMAD.IADD R5, R5, 0x1, R3 ;  /* 0x0000000105057824 */ /* 0x000fe400078e0203 */
[C---:B------:R-:W-:Y:S02]  /*15800*/  IMAD R3, R14.reuse, UR5, R6 ;  /* 0x000000050e037c24 */ /* 0x040fe4000f8e0206 */
[----:B------:R-:W-:Y:S01]  /*15810*/  IMAD.WIDE.U32 R4, R14, UR4, R4 ;  /* 0x000000040e047c25 */ /* 0x000fe2000f8e0004 */
[----:B------:R-:W-:-:S03]  /*15820*/  ULDC.64 UR4, c[0x0][0xbe8] ;  /* 0x0002fa0000047ab9 */ /* 0x000fc60000000a00 */
[----:B------:R-:W-:Y:S02]  /*15830*/  IMAD.IADD R5, R5, 0x1, R3 ;  /* 0x0000000105057824 */ /* 0x000fe400078e0203 */
[----:B------:R-:W-:-:S04]  /*15840*/  IMAD R0, R12, UR4, RZ ;  /* 0x000000040c007c24 */ /* 0x000fc8000f8e02ff */
[----:B------:R-:W-:Y:S01]  /*15850*/  IMAD R3, R11, UR5, R0 ;  /* 0x000000050b037c24 */ /* 0x000fe2000f8e0200 */
[C---:B--2---:R-:W-:Y:S01]  /*15860*/  ISETP.GE.AND P1, PT, R24.reuse, R10, PT ;  /* 0x0000000a1800720c */ /* 0x044fe20003f26270 */
[----:B------:R-:W-:Y:S01]  /*15870*/  VIADD R7, R24, 0x20 ;  /* 0x0000002018077836 */ /* 0x000fe20000000000 */
[--C-:B------:R-:W-:Y:S01]  /*15880*/  SHF.R.S32.HI R9, RZ, 0x1f, R24.reuse ;  /* 0x0000001fff097819 */ /* 0x100fe20000011418 */
[----:B------:R-:W-:-:S03]  /*15890*/  IMAD.MOV.U32 R8, RZ, RZ, R24 ;  /* 0x000000ffff087224 */ /* 0x000fc600078e0018 */
[----:B------:R-:W-:Y:S01]  /*158a0*/  ISETP.GE.AND P0, PT, R7, R10, PT ;  /* 0x0000000a0700720c */ /* 0x000fe20003f06270 */
        /* <DEDUP_REMOVED lines=27> */
.L_x_4486:
[----:B------:R-:W-:Y:S05]  /*15a60*/  BSYNC B1 ;  /* 0x0000000000017941 */ /* 0x000fea0003800000 */
.L_x_4485:
        /* <DEDUP_REMOVED lines=28> */
.L_x_4488:
[----:B------:R-:W-:Y:S05]  /*15c30*/  BSYNC B1 ;  /* 0x0000000000017941 */ /* 0x000fea0003800000 */
.L_x_4487:
        /* <DEDUP_REMOVED lines=27> */
.L_x_4490:
[----:B------:R-:W-:Y:S05]  /*15df0*/  BSYNC B1 ;  /* 0x0000000000017941 */ /* 0x000fea0003800000 */
.L_x_4489:
        /* <DEDUP_REMOVED lines=25> */
.L_x_4481:
[----:B------:R-:W-:Y:S05]  /*15f90*/  BSYNC B0 ;  /* 0x0000000000007941 */ /* 0x000fea0003800000 */
.L_x_4472:
[----:B------:R-:W2:Y:S01]  /*15fa0*/  LDL R0, [R1+0x1c] ;  /* 0x00001c0001007983 */ /* 0x000ea20000100800 */
[----:B------:R-:W-:Y:S02]  /*15fb0*/  ULDC UR4, c[0x0][0xd14] ;  /* 0x0003450000047ab9 */ /* 0x000fe40000000800 */
[----:B--2---:R-:W-:-:S13]  /*15fc0*/  ISETP.GE.AND P0, PT, R0, UR4, PT ;  /* 0x0000000400007c0c */ /* 0x004fda000bf06270 */
[----:B------:R-:W-:Y:S05]  /*15fd0*/  @!P0 BRA `(.L_x_4491) ;  /* 0xfffffeb000248947 */ /* 0x000fea000383ffff */
[----:B------:R-:W-:Y:S05]  /*15fe0*/  BRA `(.L_x_4335) ;  /* 0x0000005c00247947 */ /* 0x000fea0003800000 */
.L_x_4333:
[----:B------:R-:W-:-:S08]  /*15ff0*/  NOP ;  /* 0x0000000000007918 */ /* 0x000fd00000000000 */
[----:B--2---:R-:W0:-:S00]  /*16000*/  USETMAXREG.DEALLOC.CTAPOOL 0x18 ;  /* 0x00000018000079c8 */ /* 0x004e0000080e0500 */
        /* <DEDUP_REMOVED lines=59> */
.L_x_4496:
        /* <DEDUP_REMOVED lines=15> */
.L_x_4495:
[----:B------:R-:W-:Y:S05]  /*164b0*/  BSYNC B0 ;  /* 0x0000000000007941 */ /* 0x000fea0003800000 */
.L_x_4494:
        /* <DEDUP_REMOVED lines=25> */
.L_x_4492:
        /* <DEDUP_REMOVED lines=20> */
.L_x_4497:
[----:B-1----:R-:W-:Y:S01]  /*16790*/  IMAD.MOV R2, RZ, RZ, -R3 ;  /* 0x000000ffff027224 */ /* 0x002fe200078e0a03 */
[----:B--2---:R-:W-:Y:S01]  /*167a0*/  IABS R4, R6 ;  /* 0x0000000600047213 */ /* 0x004fe20000000000 */
[----:B---3--:R-:W-:Y:S02]  /*167b0*/  IMAD R16, R16, UR4, R7 ;  /* 0x0000000410107c24 */ /* 0x008fe4000f8e0207 */
[----:B------:R-:W-:Y:S01]  /*167c0*/  IMAD R5, R2, R11, RZ ;  /* 0x0000000b02057224 */ /* 0x000fe200078e02ff */
[----:B------:R-:W-:Y:S01]  /*167d0*/  MOV R2, RZ ;  /* 0x000000ff00027202 */ /* 0x000fe20000000f00 */
[----:B------:R-:W-:-:S04]  /*167e0*/  IMAD.MOV R4, RZ, RZ, -R4 ;  /* 0x000000ffff047224 */ /* 0x000fc800078e0a04 */
        /* <DEDUP_REMOVED lines=50> */
.L_x_4493:
[----:B------:R-:W-:Y:S02]  /*16b10*/  IMAD.MOV.U32 R17, RZ, RZ, RZ ;  /* 0x000000ffff117224 */ /* 0x000fe400078e00ff */
[----:B------:R-:W-:Y:S02]  /*16b20*/  IMAD.U32 R16, RZ, RZ, UR6 ;  /* 0x00000006ff107e24 */ /* 0x000fe4000f8e00ff */
[----:B------:R-:W-:-:S07]  /*16b30*/  IMAD.MOV.U32 R18, RZ, RZ, RZ ;  /* 0x000000ffff127224 */ /* 0x000fce00078e00ff */
.L_x_4498:
        /* <DEDUP_REMOVED lines=22> */
.L_x_4583:
[----:B--2---:R-:W2:Y:S02]  /*16ca0*/  LDC.64 R2, c[0x0][0xd60] ;  /* 0x00035800ff027b82 */ /* 0x004ea40000000a00 */
[----:B--2---:R-:W-:-:S05]  /*16cb0*/  IMAD.WIDE R2, R19, 0x4, R2 ;  /* 0x0000000413027825 */ /* 0x004fca00078e0202 */
[----:B------:R-:W1:Y:S01]  /*16cc0*/  LDG.E R11, desc[UR52][R2.64] ;  /* 0x00000034020b7981 */ /* 0x000e62000c1e1900 */
        /* <DEDUP_REMOVED lines=48> */
[----:B-1----:R-:W-:Y:S01]  /*16fd0*/  IMAD.U32 R9, RZ, RZ, UR4 ;  /* 0x00000004ff097e24 */ /* 0x002fe2000f8e00ff */
[----:B0-----:R-:W-:Y:S09]  /*16fe0*/  @P0 BRA `(.L_x_4500) ;  /* 0x0000000000100947 */ /* 0x001ff20003800000 */
[----:B------:R-:W-:Y:S05]  /*16ff0*/  @!P2 BRA `(.L_x_4500) ;  /* 0x00000000000ca947 */ /* 0x000fea0003800000 */
[----:B-----5:R-:W2:Y:S04]  /*17000*/  LDG.E R10, desc[UR52][R2.64] ;  /* 0x00000034020a7981 */ /* 0x020ea8000c1e1900 */
[----:B------:R-:W2:Y:S02]  /*17010*/  LDG.E R2, desc[UR52][R2.64+0x4] ;  /* 0x0000043402027981 */ /* 0x000ea4000c1e1900 */
[----:B--2---:R-:W-:-:S07]  /*17020*/  IMAD.IADD R10, R2, 0x1, -R10 ;  /* 0x00000001020a7824 */ /* 0x004fce00078e0a0a */
.L_x_4500:
        /* <DEDUP_REMOVED lines=14> */
.L_x_4501:
[----:B------:R-:W-:Y:S05]  /*17110*/  @!P3 BRA `(.L_x_4502) ;  /* 0x00000000000cb947 */ /* 0x000fea0003800000 */
[----:B------:R-:W2:Y:S04]  /*17120*/  LDG.E R9, desc[UR52][R6.64] ;  /* 0x0000003406097981 */ /* 0x000ea8000c1e1900 */
[----:B------:R-:W2:Y:S02]  /*17130*/  LDG.E R6, desc[UR52][R6.64+0x4] ;  /* 0x0000043406067981 */ /* 0x000ea4000c1e1900 */
[----:B--2---:R-:W-:-:S07]  /*17140*/  IMAD.IADD R9, R6, 0x1, -R9 ;  /* 0x0000000106097824 */ /* 0x004fce00078e0a09 */
.L_x_4502:
[----:B0-----:R-:W2:Y:S01]  /*17150*/  @P1 LDG.E R2, desc[UR52][R4.64] ;  /* 0x0000003404021981 */ /* 0x001ea2000c1e1900 */
[----:B-----5:R-:W-:-:S03]  /*17160*/  IMAD.IADD R9, R9, 0x1, -R8 ;  /* 0x0000000109097824 */ /* 0x020fc600078e0a08 */
[----:B------:R-:W2:Y:S01]  /*17170*/  @P1 LDG.E R4, desc[UR52][R4.64+0x4] ;  /* 0x0000043404041981 */ /* 0x000ea2000c1e1900 */
[----:B------:R-:W-:Y:S01]  /*17180*/  LEA R3, R17, 0xdf, 0x7 ;  /* 0x000000df11037811 */ /* 0x000fe200078e38ff */
[----:B------:R-:W-:Y:S01]  /*17190*/  BSSY B0, `(.L_x_4503) ;  /* 0x00000ec000007945 */ /* 0x000fe20003800000 */
[----:B------:R-:W-:Y:S02]  /*171a0*/  PLOP3.LUT P2, PT, PT, PT, PT, 0x80, 0x0 ;  /* 0x000000000000781c */ /* 0x000fe40003f4f070 */
[----:B--2---:R-:W-:-:S05]  /*171b0*/  @P1 IADD3 R0, -R2, R4, RZ ;  /* 0x0000000402001210 */ /* 0x004fca0007ffe1ff */
        /* <DEDUP_REMOVED lines=35> */
.L_x_4653:
[----:B------:R-:W-:-:S03]  /*173f0*/  UMOV UR4, 0xffffffff ;  /* 0xffffffff00047882 */ /* 0x000fc60000000000 */
[----:B------:R-:W-:Y:S05]  /*17400*/  BRA.DIV UR4, `(.L_x_4506) ;  /* 0x0000005a04187947 */ /* 0x000fea000b800000 */
[----:B------:R-:W-:-:S13]  /*17410*/  ELECT P6, URZ, PT ;  /* 0x00000000003f782f */ /* 0x000fda00038c0000 */
.L_x_4656:
[----:B------:R-:W2:Y:S01]  /*17420*/  LDL R5, [R1+0x2c] ;  /* 0x00002c0001057983 */ /* 0x000ea20000100800 */
        /* <DEDUP_REMOVED lines=10> */
.L_x_4657:
        /* <DEDUP_REMOVED lines=8> */
.L_x_4658:
        /* <DEDUP_REMOVED lines=11> */
.L_x_4511:
        /* <DEDUP_REMOVED lines=19> */
.L_x_4659:
        /* <DEDUP_REMOVED lines=8> */
.L_x_4513:
        /* <DEDUP_REMOVED lines=31> */
.L_x_4509:
[----:B------:R-:W-:Y:S05]  /*179a0*/  BSYNC B1 ;  /* 0x0000000000017941 */ /* 0x000fea0003800000 */
.L_x_4508:
        /* <DEDUP_REMOVED lines=12> */
[----:B0-----:R-:W-:Y:S05]  /*17a70*/  @!P0 BRA `(.L_x_4504) ;  /* 0x0000000400748947 */ /* 0x001fea0003800000 */
[C---:B------:R-:W-:Y:S02]  /*17a80*/  IMAD R5, R2.reuse, 0x60, R20 ;  /* 0x0000006002057824 */ /* 0x040fe400078e0214 */
[----:B------:R-:W-:Y:S02]  /*17a90*/  VIADD R2, R2, 0xffffffff ;  /* 0xffffffff02027836 */ /* 0x000fe40000000000 */
[----:B------:R-:W-:-:S07]  /*17aa0*/  VIADD R5, R5, 0xffffff40 ;  /* 0xffffff4005057836 */ /* 0x000fce0000000000 */
.L_x_4520:
        /* <DEDUP_REMOVED lines=9> */
.L_x_4660:
        /* <DEDUP_REMOVED lines=11> */
.L_x_4517:
        /* <DEDUP_REMOVED lines=17> */
.L_x_4661:
        /* <DEDUP_REMOVED lines=8> */
.L_x_4519:
        /* <DEDUP_REMOVED lines=31> */
.L_x_4515:
[----:B------:R-:W-:Y:S05]  /*17f70*/  BSYNC B1 ;  /* 0x0000000000017941 */ /* 0x000fea0003800000 */
.L_x_4514:
        /* <DEDUP_REMOVED lines=13> */
.L_x_4504:
[----:B------:R-:W-:Y:S05]  /*18050*/  BSYNC B0 ;  /* 0x0000000000007941 */ /* 0x000fea0003800000 */
.L_x_4503:
[----:B0-----:R-:W2:Y:S01]  /*18060*/  LDL R6, [R1+0x20] ;  /* 0x0000200001067983 */ /* 0x001ea20000100800 */
[----:B------:R-:W-:Y:S05]  /*18070*/  @!P2 WARPSYNC.ALL ;  /* 0x000000000000a948 */ /* 0x000fea0003800000 */
[----:B------:R-:W-:Y:S01]  /*18080*/  BSSY B6, `(.L_x_4521) ;  /* 0x00002c6000067945 */ /* 0x000fe20003800000 */
[----:B------:R-:W-:Y:S01]  /*18090*/  @!P2 BAR.SYNC.DEFER_BLOCKING 0xc, 0x120 ;  /* 0x030480000000ab1d */ /* 0x000fe20000010000 */
[----:B--2---:R-:W-:-:S13]  /*180a0*/  ISETP.GT.AND P0, PT, R6, RZ, PT ;  /* 0x000000ff0600720c */ /* 0x004fda0003f04270 */
[----:B------:R-:W-:Y:S05]  /*180b0*/  @P0 BRA `(.L_x_4522) ;  /* 0x0000000000440947 */ /* 0x000fea0003800000 */
[----:B------:R-:W0:Y:S02]  /*180c0*/  S2R R6, SR_TID.X ;  /* 0x0000000000067919 */ /* 0x000e240000002100 */
[----:B0-----:R-:W-:-:S04]  /*180d0*/  LOP3.LUT R6, R6, 0x1f, RZ, 0xc0, !PT ;  /* 0x0000001f06067812 */ /* 0x001fc800078ec0ff */
[----:B------:R-:W-:-:S13]  /*180e0*/  ISETP.NE.AND P1, PT, R6, RZ, PT ;  /* 0x000000ff0600720c */ /* 0x000fda0003f25270 */
[----:B------:R-:W-:Y:S05]  /*180f0*/  @P1 BRA `(.L_x_4523) ;  /* 0x0000002800f81947 */ /* 0x000fea0003800000 */
[----:B------:R-:W0:Y:S01]  /*18100*/  S2R R7, SR_LANEID ;  /* 0x0000000000077919 */ /* 0x000e220000000000 */
        /* <DEDUP_REMOVED lines=12> */
.L_x_4522:
        /* <DEDUP_REMOVED lines=23> */
.L_x_4524:
        /* <DEDUP_REMOVED lines=20> */
.L_x_4526:
        /* <DEDUP_REMOVED lines=16> */
.L_x_4525:
        /* <DEDUP_REMOVED lines=31> */
.L_x_4527:
        /* <DEDUP_REMOVED lines=19> */
.L_x_4664:
[----:B------:R-:W-:Y:S01]  /*188a0*/  UMOV UR4, 0xffffffff ;  /* 0xffffffff00047882 */ /* 0x000fe20000000000 */
[----:B------:R-:W-:Y:S02]  /*188b0*/  SHF.R.S32.HI R8, RZ, 0x1f, R0 ;  /* 0x0000001fff087819 */ /* 0x000fe40000011400 */
[----:B------:R-:W-:Y:S05]  /*188c0*/  BRA.DIV UR4, `(.L_x_4529) ;  /* 0x0000004604a07947 */ /* 0x000fea000b800000 */
[----:B------:R-:W-:-:S13]  /*188d0*/  ELECT P6, URZ, PT ;  /* 0x00000000003f782f */ /* 0x000fda00038c0000 */
.L_x_4667:
        /* <DEDUP_REMOVED lines=22> */
.L_x_4531:
        /* <DEDUP_REMOVED lines=9> */
.L_x_4668:
        /* <DEDUP_REMOVED lines=11> */
.L_x_4533:
        /* <DEDUP_REMOVED lines=22> */
.L_x_4530:
        /* <DEDUP_REMOVED lines=55> */
.L_x_4535:
[----:B------:R-:W-:Y:S05]  /*19050*/  BSYNC B0 ;  /* 0x0000000000007941 */ /* 0x000fea0003800000 */
.L_x_4534:
[----:B------:R-:W2:Y:S02]  /*19060*/  LDL.LU R10, [R1+0x2c] ;  /* 0x00002c00010a7983 */ /* 0x000ea40000300800 */
        /* <DEDUP_REMOVED lines=8> */
.L_x_4669:
        /* <DEDUP_REMOVED lines=13> */
.L_x_4670:
        /* <DEDUP_REMOVED lines=11> */
.L_x_4540:
        /* <DEDUP_REMOVED lines=37> */
.L_x_4538:
[----:B------:R-:W-:Y:S05]  /*194c0*/  BSYNC B0 ;  /* 0x0000000000007941 */ /* 0x000fea0003800000 */
.L_x_4537:
[----:B------:R-:W2:Y:S01]  /*194d0*/  LDL R7, [R1+0x20] ;  /* 0x0000200001077983 */ /* 0x000ea20000100800 */
[----:B------:R-:W-:Y:S01]  /*194e0*/  BSSY B0, `(.L_x_4541) ;  /* 0x0000164000007945 */ /* 0x000fe20003800000 */
[----:B--2---:R-:W-:-:S13]  /*194f0*/  ISETP.GE.AND P0, PT, R7, 0x2, PT ;  /* 0x000000020700780c */ /* 0x004fda0003f06270 */
[----:B------:R-:W-:Y:S05]  /*19500*/  @!P0 BRA `(.L_x_4542) ;  /* 0x0000001400848947 */ /* 0x000fea0003800000 */
[C---:B0-----:R-:W-:Y:S01]  /*19510*/  LOP3.LUT R5, R7.reuse, 0x1, RZ, 0xc0, !PT ;  /* 0x0000000107057812 */ /* 0x041fe200078ec0ff */
[----:B------:R-:W-:Y:S01]  /*19520*/  BSSY B1, `(.L_x_4543) ;  /* 0x000007b000017945 */ /* 0x000fe20003800000 */
[----:B------:R-:W-:Y:S02]  /*19530*/  IADD3 R9, R7, -0x2, RZ ;  /* 0xfffffffe07097810 */ /* 0x000fe40007ffe0ff */
[----:B------:R-:W-:-:S03]  /*19540*/  ISETP.NE.U32.AND P0, PT, R5, 0x1, PT ;  /* 0x000000010500780c */ /* 0x000fc60003f05070 */
[----:B------:R-:W-:-:S10]  /*19550*/  IMAD.MOV.U32 R5, RZ, RZ, R9 ;  /* 0x000000ffff057224 */ /* 0x000fd400078e0009 */
        /* <DEDUP_REMOVED lines=34> */
.L_x_4547:
[----:B-1----:R-:W1:Y:S01]  /*19780*/  S2R R3, SR_CgaCtaId ;  /* 0x0000000000037919 */ /* 0x002e620000008800 */
[----:B------:R-:W-:-:S04]  /*19790*/  MOV R2, 0x400 ;  /* 0x0000040000027802 */ /* 0x000fc80000000f00 */
[----:B-1----:R-:W-:Y:S02]  /*197a0*/  LEA R2, R3, R2, 0x18 ;  /* 0x0000000203027211 */ /* 0x002fe400078ec0ff */
[----:B------:R-:W-:-:S03]  /*197b0*/  SHF.L.U32 R3, R12, 0x1f, RZ ;  /* 0x0000001f0c037819 */ /* 0x000fc600000006ff */
[----:B------:R-:W-:-:S04]  /*197c0*/  IMAD R2, R13, 0x8, R2 ;  /* 0x000000080d027824 */ /* 0x000fc800078e0202 */
[----:B------:R-:W1:Y:S02]  /*197d0*/  SYNCS.PHASECHK.TRANS64.TRYWAIT P0, [R2+URZ+0x32440], R3 ;  /* 0x03244003020075a7 */ /* 0x000e64000800017f */
[----:B-1----:R-:W-:Y:S05]  /*197e0*/  @!P0 BRA `(.L_x_4548) ;  /* 0x0000003800408947 */ /* 0x002fea0003800000 */
.L_x_4671:
        /* <DEDUP_REMOVED lines=11> */
.L_x_4549:
[----:B--2---:R-:W2:Y:S01]  /*198a0*/  LDL R7, [R1] ;  /* 0x0000000001077983 */ /* 0x004ea20000100800 */
        /* <DEDUP_REMOVED lines=21> */
.L_x_4672:
        /* <DEDUP_REMOVED lines=8> */
.L_x_4551:
        /* <DEDUP_REMOVED lines=34> */
.L_x_4546:
[----:B------:R-:W-:Y:S05]  /*19ca0*/  BSYNC B2 ;  /* 0x0000000000027941 */ /* 0x000fea0003800000 */
.L_x_4545:
[----:B------:R-:W2:Y:S02]  /*19cb0*/  LDL.LU R2, [R1+0x20] ;  /* 0x0000200001027983 */ /* 0x000ea40000300800 */
[----:B--2---:R-:W-:-:S07]  /*19cc0*/  VIADD R5, R2, 0xfffffffd ;  /* 0xfffffffd02057836 */ /* 0x004fce0000000000 */
.L_x_4544:
[----:B------:R-:W-:Y:S05]  /*19cd0*/  BSYNC B1 ;  /* 0x0000000000017941 */ /* 0x000fea0003800000 */
.L_x_4543:
[----:B------:R-:W-:-:S13]  /*19ce0*/  ISETP.NE.AND P0, PT, R9, RZ, PT ;  /* 0x000000ff0900720c */ /* 0x000fda0003f05270 */
[----:B------:R-:W-:Y:S05]  /*19cf0*/  @!P0 BRA `(.L_x_4542) ;  /* 0x0000000c00888947 */ /* 0x000fea0003800000 */
.L_x_4566:
        /* <DEDUP_REMOVED lines=11> */
[----:B------:R-:W-:-:S03]  /*19db0*/  IMAD.MOV.U32 R11, RZ, RZ, R5 ;  /* 0x000000ffff0b7224 */ /* 0x000fc600078e0005 */
[----:B------:R-:W-:-:S13]  /*19dc0*/  ISETP.NE.AND.EX P0, PT, RZ, UR47, PT, P0 ;  /* 0x0000002fff007c0c */ /* 0x000fda000bf05300 */
[----:B------:R-:W-:Y:S05]  /*19dd0*/  @!P0 BRA `(.L_x_4554) ;  /* 0x0000000000408947 */ /* 0x000fea0003800000 */
[----:B------:R-:W1:Y:S02]  /*19de0*/  LDC R6, c[0x0][0x41c] ;  /* 0x00010700ff067b82 */ /* 0x000e640000000800 */
[----:B-1----:R-:W-:-:S13]  /*19df0*/  ISETP.NE.AND P0, PT, R6, 0x1, PT ;  /* 0x000000010600780c */ /* 0x002fda0003f05270 */
        /* <DEDUP_REMOVED lines=14> */
.L_x_4554:
[----:B------:R-:W2:Y:S01]  /*19ee0*/  S2R R3, SR_CgaCtaId ;  /* 0x0000000000037919 */ /* 0x000ea20000008800 */
[----:B------:R-:W-:-:S04]  /*19ef0*/  MOV R2, 0x400 ;  /* 0x0000040000027802 */ /* 0x000fc80000000f00 */
[----:B--2---:R-:W-:Y:S02]  /*19f00*/  LEA R2, R3, R2, 0x18 ;  /* 0x0000000203027211 */ /* 0x004fe400078ec0ff */
[----:B------:R-:W-:-:S03]  /*19f10*/  SHF.L.U32 R3, R9, 0x1f, RZ ;  /* 0x0000001f09037819 */ /* 0x000fc600000006ff */
[----:B------:R-:W-:-:S04]  /*19f20*/  IMAD R2, R10, 0x8, R2 ;  /* 0x000000080a027824 */ /* 0x000fc800078e0202 */
[----:B------:R-:W2:Y:S02]  /*19f30*/  SYNCS.PHASECHK.TRANS64.TRYWAIT P0, [R2+URZ+0x32440], R3 ;  /* 0x03244003020075a7 */ /* 0x000ea4000800017f */
[----:B--2---:R-:W-:Y:S05]  /*19f40*/  @!P0 BRA `(.L_x_4555) ;  /* 0x0000003000908947 */ /* 0x004fea0003800000 */
.L_x_4673:
        /* <DEDUP_REMOVED lines=11> */
.L_x_4556:
[----:B0-----:R-:W3:Y:S01]  /*1a000*/  LDL R12, [R1+0x10] ;  /* 0x00001000010c7983 */ /* 0x001ee20000100800 */
[----:B-1----:R-:W-:Y:S01]  /*1a010*/  MOV R7, 0x400 ;  /* 0x0000040000077802 */ /* 0x002fe20000000f00 */
        /* <DEDUP_REMOVED lines=19> */
.L_x_4674:
        /* <DEDUP_REMOVED lines=8> */
.L_x_4558:
        /* <DEDUP_REMOVED lines=33> */
.L_x_4553:
[----:B------:R-:W-:Y:S05]  /*1a3e0*/  BSYNC B1 ;  /* 0x0000000000017941 */ /* 0x000fea0003800000 */
.L_x_4552:
        /* <DEDUP_REMOVED lines=29> */
.L_x_4561:
[----:B------:R-:W2:Y:S01]  /*1a5c0*/  S2R R3, SR_CgaCtaId ;  /* 0x0000000000037919 */ /* 0x000ea20000008800 */
[----:B------:R-:W-:-:S04]  /*1a5d0*/  MOV R2, 0x400 ;  /* 0x0000040000027802 */ /* 0x000fc80000000f00 */
[----:B--2---:R-:W-:Y:S02]  /*1a5e0*/  LEA R2, R3, R2, 0x18 ;  /* 0x0000000203027211 */ /* 0x004fe400078ec0ff */
[----:B------:R-:W-:-:S03]  /*1a5f0*/  SHF.L.U32 R3, R11, 0x1f, RZ ;  /* 0x0000001f0b037819 */ /* 0x000fc600000006ff */
[----:B------:R-:W-:-:S04]  /*1a600*/  IMAD R2, R12, 0x8, R2 ;  /* 0x000000080c027824 */ /* 0x000fc800078e0202 */
[----:B------:R-:W2:Y:S02]  /*1a610*/  SYNCS.PHASECHK.TRANS64.TRYWAIT P0, [R2+URZ+0x32440], R3 ;  /* 0x03244003020075a7 */ /* 0x000ea4000800017f */
[----:B--2---:R-:W-:Y:S05]  /*1a620*/  @!P0 BRA `(.L_x_4562) ;  /* 0x0000002c00008947 */ /* 0x004fea0003800000 */
.L_x_4675:
        /* <DEDUP_REMOVED lines=11> */
.L_x_4563:
[----:B-1----:R-:W3:Y:S01]  /*1a6e0*/  LDL R7, [R1] ;  /* 0x0000000001077983 */ /* 0x002ee20000100800 */
        /* <DEDUP_REMOVED lines=21> */
.L_x_4676:
        /* <DEDUP_REMOVED lines=8> */
.L_x_4565:
        /* <DEDUP_REMOVED lines=34> */
.L_x_4560:
[----:B------:R-:W-:Y:S05]  /*1aae0*/  BSYNC B1 ;  /* 0x0000000000017941 */ /* 0x000fea0003800000 */
.L_x_4559:
[C---:B------:R-:W-:Y:S01]  /*1aaf0*/  ISETP.GT.AND P0, PT, R5.reuse, 0x1, PT ;  /* 0x000000010500780c */ /* 0x040fe20003f04270 */
[----:B------:R-:W-:-:S12]  /*1ab00*/  VIADD R5, R5, 0xfffffffe ;  /* 0xfffffffe05057836 */ /* 0x000fd80000000000 */
[----:B------:R-:W-:Y:S05]  /*1ab10*/  @P0 BRA `(.L_x_4566) ;  /* 0xfffffff000780947 */ /* 0x000fea000383ffff */
.L_x_4542:
[----:B------:R-:W-:Y:S05]  /*1ab20*/  BSYNC B0 ;  /* 0x0000000000007941 */ /* 0x000fea0003800000 */
.L_x_4541:
        /* <DEDUP_REMOVED lines=15> */
[----:B0-----:R-:W1:Y:S01]  /*1ac20*/  POPC R5, UR4 ;  /* 0x0000000400057d09 */ /* 0x001e620008000000 */
[----:B--2---:R-:W-:-:S13]  /*1ac30*/  ISETP.EQ.U32.AND P0, PT, R4, R7, PT ;  /* 0x000000070400720c */ /* 0x004fda0003f02070 */
[----:B-1----:R-:W2:Y:S01]  /*1ac40*/  @P0 ATOMG.E.ADD.STRONG.GPU PT, R3, desc[UR52][R2.64], R5 ;  /* 0x00000005020309a8 */ /* 0x002ea200081ee1f4 */
[----:B------:R-:W0:Y:S02]  /*1ac50*/  S2R R6, SR_LTMASK ;  /* 0x0000000000067919 */ /* 0x000e240000003900 */
[----:B0-----:R-:W-:-:S04]  /*1ac60*/  LOP3.LUT R6, R6, UR4, RZ, 0xc0, !PT ;  /* 0x0000000406067c12 */ /* 0x001fc8000f8ec0ff */
[----:B------:R-:W0:Y:S01]  /*1ac70*/  POPC R7, R6 ;  /* 0x0000000600077309 */ /* 0x000e220000000000 */
[----:B--2---:R-:W0:Y:S02]  /*1ac80*/  SHFL.IDX PT, R4, R3, R4, 0x1f ;  /* 0x00001f0403047589 */ /* 0x004e2400000e0000 */
[----:B0-----:R-:W-:-:S07]  /*1ac90*/  IADD3 R16, R4, UR48, R7 ;  /* 0x0000003004107c10 */ /* 0x001fce000fffe007 */
.L_x_4568:
[----:B------:R-:W-:Y:S05]  /*1aca0*/  BSYNC B0 ;  /* 0x0000000000007941 */ /* 0x000fea0003800000 */
.L_x_4567:
[----:B-1----:R-:W2:Y:S02]  /*1acb0*/  LDL.LU R2, [R1+0x8] ;  /* 0x0000080001027983 */ /* 0x002ea40000300800 */
[----:B--2---:R-:W-:-:S05]  /*1acc0*/  LOP3.LUT R2, R2, R0, RZ, 0x3c, !PT ;  /* 0x0000000002027212 */ /* 0x004fca00078e3cff */
[----:B------:R1:W-:Y:S02]  /*1acd0*/  STL [R1+0x8], R2 ;  /* 0x0000080201007387 */ /* 0x0003e40000100800 */
.L_x_4523:
[----:B------:R-:W-:Y:S05]  /*1ace0*/  BSYNC B6 ;  /* 0x0000000000067941 */ /* 0x000fea0003800000 */
.L_x_4521:
[----:B------:R-:W-:-:S03]  /*1acf0*/  UMOV UR4, 0xffffffff ;  /* 0xffffffff00047882 */ /* 0x000fc60000000000 */
[----:B------:R-:W-:Y:S05]  /*1ad00*/  BRA.DIV UR4, `(.L_x_4569) ;  /* 0x0000002604707947 */ /* 0x000fea000b800000 */
[----:B------:R2:W3:Y:S04]  /*1ad10*/  SHFL.IDX PT, R4, R16, RZ, 0x1f ;  /* 0x00001fff10047589 */ /* 0x0004e800000e0000 */
[----:B------:R-:W4:Y:S02]  /*1ad20*/  SHFL.IDX PT, R16, R16, 0x1, 0x1f ;  /* 0x00201f0010107f89 */ /* 0x000f2400000e0000 */
.L_x_4680:
[----:B------:R-:W5:Y:S01]  /*1ad30*/  S2R R0, SR_TID.X ;  /* 0x0000000000007919 */ /* 0x000f620000002100 */
[----:B------:R-:W-:Y:S01]  /*1ad40*/  ULDC UR4, c[0x0][0xd14] ;  /* 0x0003450000047ab9 */ /* 0x000fe20000000800 */
[----:B------:R-:W-:Y:S01]  /*1ad50*/  BSSY B0, `(.L_x_4570) ;  /* 0x000000b000007945 */ /* 0x000fe20003800000 */
[----:B------:R-:W-:Y:S01]  /*1ad60*/  IMAD.MOV.U32 R17, RZ, RZ, RZ ;  /* 0x000000ffff117224 */ /* 0x000fe200078e00ff */
[----:B-----5:R-:W-:Y:S01]  /*1ad70*/  LOP3.LUT R7, R0, 0x1f, RZ, 0xc0, !PT ;  /* 0x0000001f00077812 */ /* 0x020fe200078ec0ff */
[----:B------:R-:W-:-:S03]  /*1ad80*/  IMAD.U32 R0, RZ, RZ, UR4 ;  /* 0x00000004ff007e24 */ /* 0x000fc6000f8e00ff */
[C---:B------:R-:W-:Y:S01]  /*1ad90*/  ISETP.NE.AND P0, PT, R7.reuse, 0x1f, PT ;  /* 0x0000001f0700780c */ /* 0x040fe20003f05270 */
[----:B0-----:R-:W-:-:S05]  /*1ada0*/  IMAD.IADD R5, R7, 0x1, R19 ;  /* 0x0000000107057824 */ /* 0x001fca00078e0213 */
[----:B------:R-:W-:-:S13]  /*1adb0*/  ISETP.GE.OR P0, PT, R5, R0, !P0 ;  /* 0x000000000500720c */ /* 0x000fda0004706670 */
[----:B------:R-:W-:Y:S05]  /*1adc0*/  @P0 BRA `(.L_x_4571) ;  /* 0x00000000000c0947 */ /* 0x000fea0003800000 */
[----:B-1----:R-:W0:Y:S02]  /*1add0*/  LDC.64 R2, c[0x0][0xd58] ;  /* 0x00035600ff027b82 */ /* 0x002e240000000a00 */
[----:B0-----:R-:W-:-:S05]  /*1ade0*/  IMAD.WIDE R2, R5, 0x4, R2 ;  /* 0x0000000405027825 */ /* 0x001fca00078e0202 */
[----:B------:R0:W5:Y:S02]  /*1adf0*/  LDG.E R17, desc[UR52][R2.64] ;  /* 0x0000003402117981 */ /* 0x000164000c1e1900 */
.L_x_4571:
[----:B------:R-:W-:Y:S05]  /*1ae00*/  BSYNC B0 ;  /* 0x0000000000007941 */ /* 0x000fea0003800000 */
.L_x_4570:
        /* <DEDUP_REMOVED lines=21> */
[----:B-1----:R-:W-:-:S05]  /*1af60*/  IMAD.IADD R2, R6, 0x1, R7 ;  /* 0x0000000106027824 */ /* 0x002fca00078e0207 */
[----:B------:R0:W1:Y:S02]  /*1af70*/  SHFL.IDX PT, R14, R2, 0x1f, 0x1f ;  /* 0x03e01f00020e7f89 */ /* 0x00006400000e0000 */
.L_x_4688:
[----:B------:R-:W-:Y:S02]  /*1af80*/  ULDC UR4, c[0x0][0xd10] ;  /* 0x0003440000047ab9 */ /* 0x000fe40000000800 */
[----:B------:R-:W-:-:S04]  /*1af90*/  IMAD.U32 R5, RZ, RZ, UR4 ;  /* 0x00000004ff057e24 */ /* 0x000fc8000f8e00ff */
[----:B-1----:R-:W-:-:S04]  /*1afa0*/  IMAD R3, R14, R5, RZ ;  /* 0x000000050e037224 */ /* 0x002fc800078e02ff */
[----:B--2-4-:R-:W-:-:S05]  /*1afb0*/  IMAD.IADD R16, R16, 0x1, R3 ;  /* 0x0000000110107824 */ /* 0x014fca00078e0203 */
[----:B---3--:R-:W-:-:S13]  /*1afc0*/  ISETP.GT.AND P0, PT, R16, R4, PT ;  /* 0x000000041000720c */ /* 0x008fda0003f04270 */
[----:B------:R-:W-:Y:S05]  /*1afd0*/  @P0 BRA `(.L_x_4573) ;  /* 0x0000000000b40947 */ /* 0x000fea0003800000 */
[----:B------:R-:W1:Y:S02]  /*1afe0*/  LDC R0, c[0x0][0xd14] ;  /* 0x00034500ff007b82 */ /* 0x000e640000000800 */
.L_x_4578:
        /* <DEDUP_REMOVED lines=14> */
.L_x_4576:
[----:B------:R-:W-:Y:S05]  /*1b0d0*/  BSYNC B0 ;  /* 0x0000000000007941 */ /* 0x000fea0003800000 */
.L_x_4575:
[----:B------:R-:W-:-:S03]  /*1b0e0*/  UMOV UR4, 0xffffffff ;  /* 0xffffffff00047882 */ /* 0x000fc60000000000 */
[----:B------:R-:W-:Y:S05]  /*1b0f0*/  BRA.DIV UR4, `(.L_x_4577) ;  /* 0x0000002604907947 */ /* 0x000fea000b800000 */
[----:B-----5:R-:W1:Y:S01]  /*1b100*/  SHFL.UP PT, R14, R17, 0x1, RZ ;  /* 0x04200000110e7989 */ /* 0x020e6200000e00ff */
[C---:B------:R-:W-:Y:S02]  /*1b110*/  ISETP.NE.AND P0, PT, R7.reuse, RZ, PT ;  /* 0x000000ff0700720c */ /* 0x040fe40003f05270 */
[C---:B------:R-:W-:Y:S02]  /*1b120*/  ISETP.GE.U32.AND P1, PT, R7.reuse, 0x2, PT ;  /* 0x000000020700780c */ /* 0x040fe40003f26070 */
        /* <DEDUP_REMOVED lines=18> */
.L_x_4696:
[----:B------:R-:W-:Y:S02]  /*1b250*/  ULDC UR4, c[0x0][0xd10] ;  /* 0x0003440000047ab9 */ /* 0x000fe40000000800 */
[----:B------:R-:W-:-:S04]  /*1b260*/  IMAD.U32 R5, RZ, RZ, UR4 ;  /* 0x00000004ff057e24 */ /* 0x000fc8000f8e00ff */
[----:B-1----:R-:W-:-:S04]  /*1b270*/  IMAD R3, R14, R5, RZ ;  /* 0x000000050e037224 */ /* 0x002fc800078e02ff */
[----:B------:R-:W-:-:S05]  /*1b280*/  IMAD.IADD R16, R3, 0x1, R16 ;  /* 0x0000000103107824 */ /* 0x000fca00078e0210 */
[----:B------:R-:W-:-:S13]  /*1b290*/  ISETP.GT.AND P0, PT, R16, R4, PT ;  /* 0x000000041000720c */ /* 0x000fda0003f04270 */
[----:B------:R-:W-:Y:S05]  /*1b2a0*/  @!P0 BRA `(.L_x_4578) ;  /* 0xfffffffc00508947 */ /* 0x000fea000383ffff */
.L_x_4573:
        /* <DEDUP_REMOVED lines=8> */
.L_x_4700:
[----:B------:R-:W-:Y:S01]  /*1b330*/  ISETP.NE.AND P0, PT, R3, RZ, PT ;  /* 0x000000ff0300720c */ /* 0x000fe20003f05270 */
[----:B------:R-:W-:-:S12]  /*1b340*/  IMAD.MOV.U32 R7, RZ, RZ, RZ ;  /* 0x000000ffff077224 */ /* 0x000fd800078e00ff */
[----:B------:R-:W-:Y:S05]  /*1b350*/  @!P0 BRA `(.L_x_4580) ;  /* 0x0000000000108947 */ /* 0x000fea0003800000 */
[----:B------:R-:W-:Y:S01]  /*1b360*/  UMOV UR4, 0xffffffff ;  /* 0xffffffff00047882 */ /* 0x000fe20000000000 */
[----:B------:R-:W-:Y:S02]  /*1b370*/  VIADD R12, R6, 0xffffffff ;  /* 0xffffffff060c7836 */ /* 0x000fe40000000000 */
[----:B------:R-:W-:Y:S05]  /*1b380*/  BRA.DIV UR4, `(.L_x_4581) ;  /* 0x0000002a04047947 */ /* 0x000fea000b800000 */
[----:B------:R3:W4:Y:S02]  /*1b390*/  SHFL.IDX PT, R7, R2, R12, 0x1f ;  /* 0x00001f0c02077589 */ /* 0x00072400000e0000 */
.L_x_4580:
[----:B0--3--:R-:W0:Y:S01]  /*1b3a0*/  LDC.64 R2, c[0x0][0xd68] ;  /* 0x00035a00ff027b82 */ /* 0x009e220000000a00 */
[----:B------:R-:W-:-:S04]  /*1b3b0*/  IMAD.IADD R19, R6, 0x1, R19 ;  /* 0x0000000106137824 */ /* 0x000fc800078e0213 */
[----:B0-----:R-:W-:-:S05]  /*1b3c0*/  IMAD.WIDE R2, R19, 0x4, R2 ;  /* 0x0000000413027825 */ /* 0x001fca00078e0202 */
[----:B------:R-:W1:Y:S01]  /*1b3d0*/  LDG.E R9, desc[UR52][R2.64] ;  /* 0x0000003402097981 */ /* 0x000e62000c1e1900 */
[----:B----4-:R-:W-:-:S04]  /*1b3e0*/  IMAD R16, R7, R5, R16 ;  /* 0x0000000507107224 */ /* 0x010fc800078e0210 */
[----:B------:R-:W-:Y:S02]  /*1b3f0*/  IMAD.IADD R7, R4, 0x1, -R16 ;  /* 0x0000000104077824 */ /* 0x000fe400078e0a10 */
[----:B-12---:R-:W-:-:S05]  /*1b400*/  IMAD R6, R17, R9, RZ ;  /* 0x0000000911067224 */ /* 0x006fca00078e02ff */
        /* <DEDUP_REMOVED lines=36> */
[----:B------:R-:W-:Y:S01]  /*1b650*/  IMAD R7, R2, R5, RZ ;  /* 0x0000000502077224 */ /* 0x000fe200078e02ff */
[----:B------:R-:W-:-:S05]  /*1b660*/  MOV R2, RZ ;  /* 0x000000ff00027202 */ /* 0x000fca0000000f00 */
        /* <DEDUP_REMOVED lines=22> */
.L_x_4574:
[----:B------:R-:W-:Y:S01]  /*1b7d0*/  UMOV UR4, URZ ;  /* 0x0000003f00047c82 */ /* 0x000fe20008000000 */
[----:B------:R-:W-:Y:S01]  /*1b7e0*/  UMOV UR5, URZ ;  /* 0x0000003f00057c82 */ /* 0x000fe20008000000 */
[----:B------:R-:W-:Y:S01]  /*1b7f0*/  ULDC UR6, c[0x0][0xd14] ;  /* 0x0003450000067ab9 */ /* 0x000fe20000000800 */
[----:B------:R-:W-:Y:S02]  /*1b800*/  IMAD.MOV.U32 R16, RZ, RZ, R4 ;  /* 0x000000ffff107224 */ /* 0x000fe400078e0004 */
[----:B------:R-:W-:Y:S02]  /*1b810*/  IMAD.U32 R17, RZ, RZ, UR4 ;  /* 0x00000004ff117e24 */ /* 0x000fe4000f8e00ff */
[----:B------:R-:W-:Y:S02]  /*1b820*/  IMAD.U32 R18, RZ, RZ, UR5 ;  /* 0x00000005ff127e24 */ /* 0x000fe4000f8e00ff */
[----:B------:R-:W-:-:S07]  /*1b830*/  IMAD.U32 R19, RZ, RZ, UR6 ;  /* 0x00000006ff137e24 */ /* 0x000fce000f8e00ff */
.L_x_4582:
        /* <DEDUP_REMOVED lines=12> */
.L_x_4499:
[----:B-1----:R-:W3:Y:S01]  /*1b900*/  LDL.LU R0, [R1+0x2c] ;  /* 0x00002c0001007983 */ /* 0x002ee20000300800 */
        /* <DEDUP_REMOVED lines=10> */
.L_x_4703:
[----:B------:R-:W-:-:S03]  /*1b9b0*/  UMOV UR4, 0xffffffff ;  /* 0xffffffff00047882 */ /* 0x000fc60000000000 */
[----:B------:R-:W-:Y:S05]  /*1b9c0*/  BRA.DIV UR4, `(.L_x_4585) ;  /* 0x0000002204b07947 */ /* 0x000fea000b800000 */
[----:B------:R-:W2:Y:S02]  /*1b9d0*/  S2R R2, SR_TID.X ;  /* 0x0000000000027919 */ /* 0x000ea40000002100 */
[----:B--2---:R-:W-:-:S04]  /*1b9e0*/  SHF.R.U32.HI R2, RZ, 0x5, R2 ;  /* 0x00000005ff027819 */ /* 0x004fc80000011602 */
[----:B------:R-:W-:-:S05]  /*1b9f0*/  LOP3.LUT R2, R2, 0x3, RZ, 0xc0, !PT ;  /* 0x0000000302027812 */ /* 0x000fca00078ec0ff */
[----:B------:R2:W3:Y:S02]  /*1ba00*/  SHFL.IDX PT, R14, R2, RZ, 0x1f ;  /* 0x00001fff020e7589 */ /* 0x0004e400000e0000 */
.L_x_4706:
[----:B---3--:R-:W-:-:S13]  /*1ba10*/  ISETP.NE.AND P0, PT, R14, RZ, PT ;  /* 0x000000ff0e00720c */ /* 0x008fda0003f05270 */
[----:B------:R-:W-:Y:S05]  /*1ba20*/  @P0 BRA `(.L_x_4335) ;  /* 0x0000000000940947 */ /* 0x000fea0003800000 */
[----:B------:R-:W-:-:S03]  /*1ba30*/  UMOV UR4, 0xffffffff ;  /* 0xffffffff00047882 */ /* 0x000fc60000000000 */
[----:B------:R-:W-:Y:S05]  /*1ba40*/  BRA.DIV UR4, `(.L_x_4586) ;  /* 0x0000002204c47947 */ /* 0x000fea000b800000 */
[----:B------:R-:W-:-:S13]  /*1ba50*/  ELECT P6, URZ, PT ;  /* 0x00000000003f782f */ /* 0x000fda00038c0000 */
.L_x_4709:
[----:B------:R-:W-:Y:S05]  /*1ba60*/  @!P6 BRA `(.L_x_4335) ;  /* 0x000000000084e947 */ /* 0x000fea0003800000 */
[----:B--2---:R-:W2:Y:S02]  /*1ba70*/  LDL.LU R2, [R1+0x34] ;  /* 0x0000340001027983 */ /* 0x004ea40000300800 */
[----:B--2---:R-:W-:-:S04]  /*1ba80*/  LOP3.LUT R2, R2, 0x2, RZ, 0xfc, !PT ;  /* 0x0000000202027812 */ /* 0x004fc800078efcff */
[----:B------:R-:W-:-:S13]  /*1ba90*/  ISETP.NE.AND P2, PT, R2, 0x3, PT ;  /* 0x000000030200780c */ /* 0x000fda0003f45270 */
[----:B------:R-:W-:Y:S05]  /*1baa0*/  @!P2 BRA `(.L_x_4587) ;  /* 0x000000000004a947 */ /* 0x000fea0003800000 */
[----:B------:R-:W-:Y:S01]  /*1bab0*/  BPT.TRAP 0x1 ;  /* 0x000000040000795c */ /* 0x000fe20000300000 */
.L_x_4587:
        /* <DEDUP_REMOVED lines=14> */
.L_x_4710:
[----:B------:R-:W2:Y:S02]  /*1bba0*/  SYNCS.PHASECHK.TRANS64.TRYWAIT P0, [R7+URZ], R2 ;  /* 0x00000002070075a7 */ /* 0x000ea4000800017f */
[----:B--2---:R-:W-:Y:S05]  /*1bbb0*/  @!P0 BRA `(.L_x_4589) ;  /* 0x00000020009c8947 */ /* 0x004fea0003800000 */
.L_x_4711:
[----:B------:R-:W-:Y:S05]  /*1bbc0*/  @!P2 BRA `(.L_x_4590) ;  /* 0x000000000004a947 */ /* 0x000fea0003800000 */
[----:B------:R-:W-:Y:S01]  /*1bbd0*/  BPT.TRAP 0x1 ;  /* 0x000000040000795c */ /* 0x000fe20000300000 */
.L_x_4590:
[----:B------:R-:W3:Y:S01]  /*1bbe0*/  LDL.LU R4, [R1] ;  /* 0x0000000001047983 */ /* 0x000ee20000300800 */
[----:B------:R-:W-:-:S04]  /*1bbf0*/  VIADD R0, R0, 0x32460 ;  /* 0x0003246000007836 */ /* 0x000fc80000000000 */
[----:B---3--:R-:W-:-:S04]  /*1bc00*/  IMAD R4, R4, 0x8, R0 ;  /* 0x0000000804047824 */ /* 0x008fc800078e0200 */
[----:B------:R-:W3:Y:S02]  /*1bc10*/  SYNCS.PHASECHK.TRANS64.TRYWAIT P0, [R4+URZ], R5 ;  /* 0x00000005040075a7 */ /* 0x000ee4000800017f */
[----:B---3--:R-:W-:Y:S05]  /*1bc20*/  @!P0 BRA `(.L_x_4591) ;  /* 0x0000002000948947 */ /* 0x008fea0003800000 */
.L_x_4712:
[----:B------:R-:W-:-:S07]  /*1bc30*/  IMAD R3, R3, 0x8, R0 ;  /* 0x0000000803037824 */ /* 0x000fce00078e0200 */
.L_x_4592:
[----:B----4-:R4:W0:Y:S02]  /*1bc40*/  SYNCS.PHASECHK.TRANS64.TRYWAIT P0, [R3+URZ], R2 ;  /* 0x00000002030075a7 */ /* 0x010824000800017f */
[----:B0-----:R-:W-:Y:S05]  /*1bc50*/  @!P0 NANOSLEEP.SYNCS 0x989680 ;  /* 0x009896800000895d */ /* 0x001fea0003900000 */
[----:B------:R-:W0:Y:S02]  /*1bc60*/  @!P0 SYNCS.PHASECHK.TRANS64 P0, [R3+URZ], R2 ;  /* 0x00000002030085a7 */ /* 0x000e24000800007f */
[----:B0-----:R-:W-:Y:S05]  /*1bc70*/  @!P0 BRA `(.L_x_4592) ;  /* 0xfffffffc00f08947 */ /* 0x001fea000383ffff */
.L_x_4335:
[----:B------:R-:W-:Y:S05]  /*1bc80*/  BSYNC B7 ;  /* 0x0000000000077941 */ /* 0x000fea0003800000 */
.L_x_4332:
[----:B------:R-:W-:Y:S05]  /*1bc90*/  EXIT ;  /* 0x000000000000794d */ /* 0x000fea0003800000 */
.L_x_4353:
[----:B0-----:R0:W1:Y:S02]  /*1bca0*/  SYNCS.PHASECHK.TRANS64.TRYWAIT P6, [R90+URZ+0x32490], R111 ;  /* 0x0324906f5a0075a7 */ /* 0x00106400080c017f */
[----:B-1----:R-:W-:Y:S05]  /*1bcb0*/  @!P6 NANOSLEEP.SYNCS 0x989680 ;  /* 0x009896800000e95d */ /* 0x002fea0003900000 */
[----:B------:R-:W1:Y:S02]  /*1bcc0*/  @!P6 SYNCS.PHASECHK.TRANS64 P6, [R90+URZ+0x32490], R111 ;  /* 0x0324906f5a00e5a7 */ /* 0x000e6400080c007f */
[----:B-1----:R-:W-:Y:S05]  /*1bcd0*/  @!P6 BRA `(.L_x_4353) ;  /* 0xfffffffc00f0e947 */ /* 0x002fea000383ffff */
[----:B------:R-:W-:Y:S05]  /*1bce0*/  BRA `(.L_x_4593) ;  /* 0xfffffe7000607947 */ /* 0x000fea000383ffff */
.L_x_4371:
[----:B0-----:R0:W1:Y:S02]  /*1bcf0*/  SYNCS.PHASECHK.TRANS64.TRYWAIT P5, [R90+URZ+0x32490], R111 ;  /* 0x0324906f5a0075a7 */ /* 0x00106400080a017f */
[----:B-1----:R-:W-:Y:S05]  /*1bd00*/  @!P5 NANOSLEEP.SYNCS 0x989680 ;  /* 0x009896800000d95d */ /* 0x002fea0003900000 */
[----:B------:R-:W1:Y:S02]  /*1bd10*/  @!P5 SYNCS.PHASECHK.TRANS64 P5, [R90+URZ+0x32490], R111 ;  /* 0x0324906f5a00d5a7 */ /* 0x000e6400080a007f */
[----:B-1----:R-:W-:Y:S05]  /*1bd20*/  @!P5 BRA `(.L_x_4371) ;  /* 0xfffffffc00f0d947 */ /* 0x002fea000383ffff */
[----:B------:R-:W-:Y:S05]  /*1bd30*/  BRA `(.L_x_4594) ;  /* 0xfffffe8400147947 */ /* 0x000fea000383ffff */
.L_x_4380:
[----:B0-----:R0:W1:Y:S02]  /*1bd40*/  SYNCS.PHASECHK.TRANS64.TRYWAIT P4, [R90+URZ+0x32490], R111 ;  /* 0x0324906f5a0075a7 */ /* 0x001064000808017f */
[----:B-1----:R-:W-:Y:S05]  /*1bd50*/  @!P4 NANOSLEEP.SYNCS 0x989680 ;  /* 0x009896800000c95d */ /* 0x002fea0003900000 */
[----:B------:R-:W1:Y:S02]  /*1bd60*/  @!P4 SYNCS.PHASECHK.TRANS64 P4, [R90+URZ+0x32490], R111 ;  /* 0x0324906f5a00c5a7 */ /* 0x000e64000808007f */
[----:B-1----:R-:W-:Y:S05]  /*1bd70*/  @!P4 BRA `(.L_x_4380) ;  /* 0xfffffffc00f0c947 */ /* 0x002fea000383ffff */
[----:B------:R-:W-:Y:S05]  /*1bd80*/  BRA `(.L_x_4595) ;  /* 0xfffffe9400647947 */ /* 0x000fea000383ffff */
.L_x_4386:
[----:B--2---:R2:W3:Y:S02]  /*1bd90*/  SYNCS.PHASECHK.TRANS64.TRYWAIT P3, [R90+URZ+0x324b0], R111 ;  /* 0x0324b06f5a0075a7 */ /* 0x0044e4000806017f */
[----:B---3--:R-:W-:Y:S05]  /*1bda0*/  @!P3 NANOSLEEP.SYNCS 0x989680 ;  /* 0x009896800000b95d */ /* 0x008fea0003900000 */
[----:B------:R-:W3:Y:S02]  /*1bdb0*/  @!P3 SYNCS.PHASECHK.TRANS64 P3, [R90+URZ+0x324b0], R111 ;  /* 0x0324b06f5a00b5a7 */ /* 0x000ee4000806007f */
[----:B---3--:R-:W-:Y:S05]  /*1bdc0*/  @!P3 BRA `(.L_x_4386) ;  /* 0xfffffffc00f0b947 */ /* 0x008fea000383ffff */
[----:B------:R-:W-:Y:S05]  /*1bdd0*/  BRA `(.L_x_4596) ;  /* 0xfffffe9400f87947 */ /* 0x000fea000383ffff */
.L_x_4394:
[----:B------:R-:W1:Y:S01]  /*1bde0*/  S2R R6, SR_TID.X ;  /* 0x0000000000067919 */ /* 0x000e620000002100 */
[----:B------:R-:W-:Y:S01]  /*1bdf0*/  BSSY B0, `(.L_x_4597) ;  /* 0x000000c000007945 */ /* 0x000fe20003800000 */
[----:B------:R-:W-:Y:S02]  /*1be00*/  IMAD.MOV.U32 R12, RZ, RZ, RZ ;  /* 0x000000ffff0c7224 */ /* 0x000fe400078e00ff */
[----:B------:R-:W-:Y:S02]  /*1be10*/  IMAD.MOV.U32 R11, RZ, RZ, 0x1f ;  /* 0x0000001fff0b7424 */ /* 0x000fe400078e00ff */
[----:B------:R-:W-:Y:S02]  /*1be20*/  IMAD.MOV.U32 R15, RZ, RZ, -0x1 ;  /* 0xffffffffff0f7424 */ /* 0x000fe400078e00ff */
[----:B-1----:R-:W-:-:S05]  /*1be30*/  VIADD R7, R6, 0xffffff80 ;  /* 0xffffff8006077836 */ /* 0x002fca0000000000 */
[----:B------:R-:W-:-:S04]  /*1be40*/  SHF.R.S32.HI R6, RZ, 0x1f, R7 ;  /* 0x0000001fff067819 */ /* 0x000fc80000011407 */
[----:B------:R-:W-:-:S04]  /*1be50*/  LEA.HI R6, R6, R7, RZ, 0x7 ;  /* 0x0000000706067211 */ /* 0x000fc800078f38ff */
[----:B------:R-:W-:-:S05]  /*1be60*/  SHF.R.S32.HI R6, RZ, 0x7, R6 ;  /* 0x00000007ff067819 */ /* 0x000fca0000011406 */
[----:B------:R-:W-:-:S07]  /*1be70*/  IMAD.MOV.U32 R13, RZ, RZ, R6 ;  /* 0x000000ffff0d7224 */ /* 0x000fce00078e0006 */
[----:B0----5:R-:W-:Y:S05]  /*1be80*/  WARPSYNC.COLLECTIVE R15, `(.L_x_4598) ;  /* 0x000000000f087348 */ /* 0x021fea0003c00000 */
[----:B------:R1:W2:Y:S02]  /*1be90*/  SHFL.IDX P6, R14, R13, R12, R11 ;  /* 0x0000000c0d0e7389 */ /* 0x0002a400000c000b */
[----:B012--5:R-:W-:Y:S01]  /*1bea0*/  ENDCOLLECTIVE ;  /* 0x000000000000791b */ /* 0x027fe20003800000 */
.L_x_4598:
[----:B------:R-:W-:Y:S05]  /*1beb0*/  BSYNC B0 ;  /* 0x0000000000007941 */ /* 0x000fea0003800000 */
.L_x_4597:
[----:B------:R-:W-:Y:S05]  /*1bec0*/  BRA `(.L_x_4599) ;  /* 0xfffffea0009c7947 */ /* 0x000fea000383ffff */
.L_x_4410:
        /* <DEDUP_REMOVED lines=8> */
.L_x_4601:
[----:B------:R-:W-:Y:S05]  /*1bf50*/  BSYNC B1 ;  /* 0x0000000000017941 */ /* 0x000fea0003800000 */
.L_x_4600:
[----:B------:R-:W-:Y:S05]  /*1bf60*/  BRA `(.L_x_4602) ;  /* 0xfffffeb000287947 */ /* 0x000fea000383ffff */
.L_x_4411:
        /* <DEDUP_REMOVED lines=8> */
.L_x_4604:
[----:B------:R-:W-:Y:S05]  /*1bff0*/  BSYNC B1 ;  /* 0x0000000000017941 */ /* 0x000fea0003800000 */
.L_x_4603:
[----:B------:R-:W-:Y:S05]  /*1c000*/  BRA `(.L_x_4605) ;  /* 0xfffffeb000087947 */ /* 0x000fea000383ffff */
.L_x_4412:
        /* <DEDUP_REMOVED lines=8> */
.L_x_4607:
[----:B------:R-:W-:Y:S05]  /*1c090*/  BSYNC B1 ;  /* 0x0000000000017941 */ /* 0x000fea0003800000 */
.L_x_4606:
[----:B------:R-:W-:Y:S05]  /*1c0a0*/  BRA `(.L_x_4608) ;  /* 0xfffffeac00e87947 */ /* 0x000fea000383ffff */
.L_x_4413:
        /* <DEDUP_REMOVED lines=8> */
.L_x_4610:
[----:B------:R-:W-:Y:S05]  /*1c130*/  BSYNC B1 ;  /* 0x0000000000017941 */ /* 0x000fea0003800000 */
.L_x_4609:
[----:B------:R-:W-:Y:S05]  /*1c140*/  BRA `(.L_x_4611) ;  /* 0xfffffeac00c87947 */ /* 0x000fea000383ffff */
.L_x_4414:
        /* <DEDUP_REMOVED lines=8> */
.L_x_4613:
[----:B------:R-:W-:Y:S05]  /*1c1d0*/  BSYNC B1 ;  /* 0x0000000000017941 */ /* 0x000fea0003800000 */
.L_x_4612:
[----:B------:R-:W-:Y:S05]  /*1c1e0*/  BRA `(.L_x_4614) ;  /* 0xfffffeac00a87947 */ /* 0x000fea000383ffff */
.L_x_4415:
        /* <DEDUP_REMOVED lines=8> */
.L_x_4616:
[----:B------:R-:W-:Y:S05]  /*1c270*/  BSYNC B1 ;  /* 0x0000000000017941 */ /* 0x000fea0003800000 */
.L_x_4615:
[----:B------:R-:W-:Y:S05]  /*1c280*/  BRA `(.L_x_4617) ;  /* 0xfffffeac00887947 */ /* 0x000fea000383ffff */
.L_x_4416:
        /* <DEDUP_REMOVED lines=8> */
.L_x_4619:
[----:B------:R-:W-:Y:S05]  /*1c310*/  BSYNC B1 ;  /* 0x0000000000017941 */ /* 0x000fea0003800000 */
.L_x_4618:
[----:B------:R-:W-:Y:S05]  /*1c320*/  BRA `(.L_x_4620) ;  /* 0xfffffeac00687947 */ /* 0x000fea000383ffff */
.L_x_4417:
        /* <DEDUP_REMOVED lines=8> */
.L_x_4622:
[----:B------:R-:W-:Y:S05]  /*1c3b0*/  BSYNC B1 ;  /* 0x0000000000017941 */ /* 0x000fea0003800000 */
.L_x_4621:
[----:B------:R-:W-:Y:S05]  /*1c3c0*/  BRA `(.L_x_4623) ;  /* 0xfffffeac00487947 */ /* 0x000fea000383ffff */
.L_x_4419:
[----:B0-----:R0:W1:Y:S02]  /*1c3d0*/  SYNCS.PHASECHK.TRANS64.TRYWAIT P2, [R17+URZ+0x32400], R6 ;  /* 0x03240006110075a7 */ /* 0x001064000804017f */
[----:B-1----:R-:W-:Y:S05]  /*1c3e0*/  @!P2 NANOSLEEP.SYNCS 0x989680 ;  /* 0x009896800000a95d */ /* 0x002fea0003900000 */
[----:B------:R-:W1:Y:S02]  /*1c3f0*/  @!P2 SYNCS.PHASECHK.TRANS64 P2, [R17+URZ+0x32400], R6 ;  /* 0x032400061100a5a7 */ /* 0x000e64000804007f */
[----:B-1----:R-:W-:Y:S05]  /*1c400*/  @!P2 BRA `(.L_x_4419) ;  /* 0xfffffffc00f0a947 */ /* 0x002fea000383ffff */
[----:B------:R-:W-:Y:S05]  /*1c410*/  BRA `(.L_x_4624) ;  /* 0xfffffeac00cc7947 */ /* 0x000fea000383ffff */
.L_x_4427:
        /* <DEDUP_REMOVED lines=8> */
.L_x_4626:
[----:B------:R-:W-:Y:S05]  /*1c4a0*/  BSYNC B1 ;  /* 0x0000000000017941 */ /* 0x000fea0003800000 */
.L_x_4625:
[----:B------:R-:W-:Y:S05]  /*1c4b0*/  BRA `(.L_x_4627) ;  /* 0xfffffec000087947 */ /* 0x000fea000383ffff */
.L_x_4428:
        /* <DEDUP_REMOVED lines=8> */
.L_x_4629:
[----:B------:R-:W-:Y:S05]  /*1c540*/  BSYNC B1 ;  /* 0x0000000000017941 */ /* 0x000fea0003800000 */
.L_x_4628:
[----:B------:R-:W-:Y:S05]  /*1c550*/  BRA `(.L_x_4630) ;  /* 0xfffffebc00e87947 */ /* 0x000fea000383ffff */
.L_x_4429:
[----:B------:R-:W-:Y:S01]  /*1c560*/  BSSY B1, `(.L_x_4631) ;  /* 0x0000008000017945 */ /* 0x000fe20003800000 */
[----:B------:R-:W-:Y:S01]  /*1c570*/  IMAD.MOV.U32 R13, RZ, RZ, R3 ;  /* 0x000000ffff0d7224 */ /* 0x000fe200078e0003 */
[----:B------:R-:W-:Y:S01]  /*1c580*/  MOV R12, RZ ;  /* 0x000000ff000c7202 */ /* 0x000fe20000000f00 */
[----:B------:R-:W-:Y:S02]  /*1c590*/  IMAD.MOV.U32 R11, RZ, RZ, 0x1c1f ;  /* 0x00001c1fff0b7424 */ /* 0x000fe400078e00ff */
[----:B------:R-:W-:-:S07]  /*1c5a0*/  IMAD.MOV.U32 R15, RZ, RZ, -0x1 ;  /* 0xffffffffff0f7424 */ /* 0x000fce00078e00ff */
[----:B-----5:R-:W-:Y:S05]  /*1c5b0*/  WARPSYNC.COLLECTIVE R15, `(.L_x_4632) ;  /* 0x000000000f087348 */ /* 0x020fea0003c00000 */
[----:B------:R0:W1:Y:S02]  /*1c5c0*/  SHFL.IDX P6, R14, R13, R12, R11 ;  /* 0x0000000c0d0e7389 */ /* 0x00006400000c000b */
[----:B01---5:R-:W-:Y:S01]  /*1c5d0*/  ENDCOLLECTIVE ;  /* 0x000000000000791b */ /* 0x023fe20003800000 */
.L_x_4632:
[----:B------:R-:W-:Y:S05]  /*1c5e0*/  BSYNC B1 ;  /* 0x0000000000017941 */ /* 0x000fea0003800000 */
.L_x_4631:
[----:B------:R-:W-:Y:S05]  /*1c5f0*/  BRA `(.L_x_4633) ;  /* 0xfffffebc00c87947 */ /* 0x000fea000383ffff */
.L_x_4430:
        /* <DEDUP_REMOVED lines=8> */
.L_x_4635:
[----:B------:R-:W-:Y:S05]  /*1c680*/  BSYNC B1 ;  /* 0x0000000000017941 */ /* 0x000fea0003800000 */
.L_x_4634:
[----:B------:R-:W-:Y:S05]  /*1c690*/  BRA `(.L_x_4636) ;  /* 0xfffffebc00a87947 */ /* 0x000fea000383ffff */
.L_x_4431:
        /* <DEDUP_REMOVED lines=8> */
.L_x_4638:
[----:B------:R-:W-:Y:S05]  /*1c720*/  BSYNC B1 ;  /* 0x0000000000017941 */ /* 0x000fea0003800000 */
.L_x_4637:
[----:B------:R-:W-:Y:S05]  /*1c730*/  BRA `(.L_x_4639) ;  /* 0xfffffebc00887947 */ /* 0x000fea000383ffff */
.L_x_4432:
        /* <DEDUP_REMOVED lines=8> */
.L_x_4641:
[----:B------:R-:W-:Y:S05]  /*1c7c0*/  BSYNC B1 ;  /* 0x0000000000017941 */ /* 0x000fea0003800000 */
.L_x_4640:
[----:B------:R-:W-:Y:S05]  /*1c7d0*/  BRA `(.L_x_4642) ;  /* 0xfffffebc006c7947 */ /* 0x000fea000383ffff */
.L_x_4433:
        /* <DEDUP_REMOVED lines=8> */
.L_x_4644:
[----:B------:R-:W-:Y:S05]  /*1c860*/  BSYNC B1 ;  /* 0x0000000000017941 */ /* 0x000fea0003800000 */
.L_x_4643:
[----:B------:R-:W-:Y:S05]  /*1c870*/  BRA `(.L_x_4645) ;  /* 0xfffffebc00507947 */ /* 0x000fea000383ffff */
.L_x_4434:
        /* <DEDUP_REMOVED lines=8> */
.L_x_4647:
[----:B------:R-:W-:Y:S05]  /*1c900*/  BSYNC B1 ;  /* 0x0000000000017941 */ /* 0x000fea0003800000 */
.L_x_4646:
[----:B------:R-:W-:Y:S05]  /*1c910*/  BRA `(.L_x_4648) ;  /* 0xfffffebc00347947 */ /* 0x000fea000383ffff */
.L_x_4436:
[----:B0-----:R0:W1:Y:S02]  /*1c920*/  SYNCS.PHASECHK.TRANS64.TRYWAIT P1, [R17+URZ+0x32400], R4 ;  /* 0x03240004110075a7 */ /* 0x001064000802017f */
[----:B-1----:R-:W-:Y:S05]  /*1c930*/  @!P1 NANOSLEEP.SYNCS 0x989680 ;  /* 0x009896800000995d */ /* 0x002fea0003900000 */
[----:B------:R-:W1:Y:S02]  /*1c940*/  @!P1 SYNCS.PHASECHK.TRANS64 P1, [R17+URZ+0x32400], R4 ;  /* 0x03240004110095a7 */ /* 0x000e64000802007f */
[----:B-1----:R-:W-:Y:S05]  /*1c950*/  @!P1 BRA `(.L_x_4436) ;  /* 0xfffffffc00f09947 */ /* 0x002fea000383ffff */
[----:B------:R-:W-:Y:S05]  /*1c960*/  BRA `(.L_x_4649) ;  /* 0xfffffebc00a47947 */ /* 0x000fea000383ffff */
.L_x_4442:
[----:B--2---:R2:W4:Y:S02]  /*1c970*/  SYNCS.PHASECHK.TRANS64.TRYWAIT P1, [R179+URZ+0x32430], R6 ;  /* 0x03243006b30075a7 */ /* 0x004524000802017f */
[----:B----4-:R-:W-:Y:S05]  /*1c980*/  @!P1 NANOSLEEP.SYNCS 0x989680 ;  /* 0x009896800000995d */ /* 0x010fea0003900000 */
[----:B------:R-:W4:Y:S02]  /*1c990*/  @!P1 SYNCS.PHASECHK.TRANS64 P1, [R179+URZ+0x32430], R6 ;  /* 0x03243006b30095a7 */ /* 0x000f24000802007f */
[----:B----4-:R-:W-:Y:S05]  /*1c9a0*/  @!P1 BRA `(.L_x_4442) ;  /* 0xfffffffc00f09947 */ /* 0x010fea000383ffff */
[----:B------:R-:W-:Y:S05]  /*1c9b0*/  BRA `(.L_x_4441) ;  /* 0xfffffecc00747947 */ /* 0x000fea000383ffff */
.L_x_4444:
[----:B---3--:R3:W4:Y:S02]  /*1c9c0*/  SYNCS.PHASECHK.TRANS64.TRYWAIT P1, [R17+URZ+0x32410], R8 ;  /* 0x03241008110075a7 */ /* 0x008724000802017f */
[----:B----4-:R-:W-:Y:S05]  /*1c9d0*/  @!P1 NANOSLEEP.SYNCS 0x989680 ;  /* 0x009896800000995d */ /* 0x010fea0003900000 */
[----:B------:R-:W4:Y:S02]  /*1c9e0*/  @!P1 SYNCS.PHASECHK.TRANS64 P1, [R17+URZ+0x32410], R8 ;  /* 0x03241008110095a7 */ /* 0x000f24000802007f */
[----:B----4-:R-:W-:Y:S05]  /*1c9f0*/  @!P1 BRA `(.L_x_4444) ;  /* 0xfffffffc00f09947 */ /* 0x010fea000383ffff */
[----:B------:R-:W-:Y:S05]  /*1ca00*/  BRA `(.L_x_4650) ;  /* 0xfffffed000247947 */ /* 0x000fea000383ffff */
.L_x_4449:
[----:B------:R0:W0:Y:S02]  /*1ca10*/  SYNCS.PHASECHK.TRANS64.TRYWAIT P2, [R179+URZ+0x32450], R6 ;  /* 0x03245006b30075a7 */ /* 0x000024000804017f */
[----:B0-----:R-:W-:Y:S05]  /*1ca20*/  @!P2 NANOSLEEP.SYNCS 0x989680 ;  /* 0x009896800000a95d */ /* 0x001fea0003900000 */
[----:B------:R-:W0:Y:S02]  /*1ca30*/  @!P2 SYNCS.PHASECHK.TRANS64 P2, [R179+URZ+0x32450], R6 ;  /* 0x03245006b300a5a7 */ /* 0x000e24000804007f */
[----:B0-----:R-:W-:Y:S05]  /*1ca40*/  @!P2 BRA `(.L_x_4449) ;  /* 0xfffffffc00f0a947 */ /* 0x001fea000383ffff */
[----:B------:R-:W-:Y:S05]  /*1ca50*/  BRA `(.L_x_4448) ;  /* 0xfffffed000447947 */ /* 0x000fea000383ffff */
.L_x_4454:
[----:B--2---:R2:W3:Y:S02]  /*1ca60*/  SYNCS.PHASECHK.TRANS64.TRYWAIT P2, [R211+URZ+0x32430], R23 ;  /* 0x03243017d30075a7 */ /* 0x0044e4000804017f */
[----:B---3--:R-:W-:Y:S05]  /*1ca70*/  @!P2 NANOSLEEP.SYNCS 0x989680 ;  /* 0x009896800000a95d */ /* 0x008fea0003900000 */
[----:B------:R-:W3:Y:S02]  /*1ca80*/  @!P2 SYNCS.PHASECHK.TRANS64 P2, [R211+URZ+0x32430], R23 ;  /* 0x03243017d300a5a7 */ /* 0x000ee4000804007f */
[----:B---3--:R-:W-:Y:S05]  /*1ca90*/  @!P2 BRA `(.L_x_4454) ;  /* 0xfffffffc00f0a947 */ /* 0x008fea000383ffff */
[----:B------:R-:W-:Y:S05]  /*1caa0*/  BRA `(.L_x_4453) ;  /* 0xfffffefc00487947 */ /* 0x000fea000383ffff */
.L_x_4459:
[----:B---3--:R3:W4:Y:S02]  /*1cab0*/  SYNCS.PHASECHK.TRANS64.TRYWAIT P2, [R211+URZ+0x32450], R23 ;  /* 0x03245017d30075a7 */ /* 0x008724000804017f */
[----:B----4-:R-:W-:Y:S05]  /*1cac0*/  @!P2 NANOSLEEP.SYNCS 0x989680 ;  /* 0x009896800000a95d */ /* 0x010fea0003900000 */
[----:B------:R-:W4:Y:S02]  /*1cad0*/  @!P2 SYNCS.PHASECHK.TRANS64 P2, [R211+URZ+0x32450], R23 ;  /* 0x03245017d300a5a7 */ /* 0x000f24000804007f */
[----:B----4-:R-:W-:Y:S05]  /*1cae0*/  @!P2 BRA `(.L_x_4459) ;  /* 0xfffffffc00f0a947 */ /* 0x010fea000383ffff */
[----:B------:R-:W-:Y:S05]  /*1caf0*/  BRA `(.L_x_4458) ;  /* 0xfffffefc00e87947 */ /* 0x000fea000383ffff */
.L_x_4465:
[----:B--2---:R2:W3:Y:S02]  /*1cb00*/  SYNCS.PHASECHK.TRANS64.TRYWAIT P2, [R211+URZ+0x32430], R23 ;  /* 0x03243017d30075a7 */ /* 0x0044e4000804017f */
[----:B---3--:R-:W-:Y:S05]  /*1cb10*/  @!P2 NANOSLEEP.SYNCS 0x989680 ;  /* 0x009896800000a95d */ /* 0x008fea0003900000 */
[----:B------:R-:W3:Y:S02]  /*1cb20*/  @!P2 SYNCS.PHASECHK.TRANS64 P2, [R211+URZ+0x32430], R23 ;  /* 0x03243017d300a5a7 */ /* 0x000ee4000804007f */
[----:B---3--:R-:W-:Y:S05]  /*1cb30*/  @!P2 BRA `(.L_x_4465) ;  /* 0xfffffffc00f0a947 */ /* 0x008fea000383ffff */
[----:B------:R-:W-:Y:S05]  /*1cb40*/  BRA `(.L_x_4464) ;  /* 0xffffff30007c7947 */ /* 0x000fea000383ffff */
.L_x_4470:
[----:B---3--:R3:W4:Y:S02]  /*1cb50*/  SYNCS.PHASECHK.TRANS64.TRYWAIT P2, [R211+URZ+0x32450], R23 ;  /* 0x03245017d30075a7 */ /* 0x008724000804017f */
[----:B----4-:R-:W-:Y:S05]  /*1cb60*/  @!P2 NANOSLEEP.SYNCS 0x989680 ;  /* 0x009896800000a95d */ /* 0x010fea0003900000 */
[----:B------:R-:W4:Y:S02]  /*1cb70*/  @!P2 SYNCS.PHASECHK.TRANS64 P2, [R211+URZ+0x32450], R23 ;  /* 0x03245017d300a5a7 */ /* 0x000f24000804007f */
[----:B----4-:R-:W-:Y:S05]  /*1cb80*/  @!P2 BRA `(.L_x_4470) ;  /* 0xfffffffc00f0a947 */ /* 0x010fea000383ffff */
[----:B------:R-:W-:Y:S05]  /*1cb90*/  BRA `(.L_x_4469) ;  /* 0xffffff34001c7947 */ /* 0x000fea000383ffff */
.L_x_4505:
        /* <DEDUP_REMOVED lines=11> */
.L_x_4652:
[----:B------:R-:W-:Y:S05]  /*1cc50*/  BSYNC B1 ;  /* 0x0000000000017941 */ /* 0x000fea0003800000 */
.L_x_4651:
[----:B------:R-:W-:Y:S05]  /*1cc60*/  BRA `(.L_x_4653) ;  /* 0xffffffa400e07947 */ /* 0x000fea000383ffff */
.L_x_4506:
[----:B------:R-:W-:Y:S01]  /*1cc70*/  BSSY B1, `(.L_x_4654) ;  /* 0x0000006000017945 */ /* 0x000fe20003800000 */
[----:B------:R-:W-:-:S07]  /*1cc80*/  IMAD.MOV.U32 R15, RZ, RZ, -0x1 ;  /* 0xffffffffff0f7424 */ /* 0x000fce00078e00ff */
[----:B------:R-:W-:Y:S05]  /*1cc90*/  WARPSYNC.COLLECTIVE R15, `(.L_x_4655) ;  /* 0x000000000f0c7348 */ /* 0x000fea0003c00000 */
[----:B------:R-:W-:Y:S02]  /*1cca0*/  ELECT P6, UR62, PT ;  /* 0x00000000003e782f */ /* 0x000fe400038c0000 */
[----:B------:R-:W-:Y:S01]  /*1ccb0*/  MOV R14, UR62 ;  /* 0x0000003e000e7c02 */ /* 0x000fe20008000f00 */
[----:B------:R-:W-:Y:S10]  /*1ccc0*/  ENDCOLLECTIVE ;  /* 0x000000000000791b */ /* 0x000ff40003800000 */
.L_x_4655:
[----:B------:R-:W-:Y:S05]  /*1ccd0*/  BSYNC B1 ;  /* 0x0000000000017941 */ /* 0x000fea0003800000 */
.L_x_4654:
[----:B------:R-:W-:Y:S05]  /*1cce0*/  BRA `(.L_x_4656) ;  /* 0xffffffa400cc7947 */ /* 0x000fea000383ffff */
.L_x_4507:
[----:B0-----:R0:W1:Y:S02]  /*1ccf0*/  SYNCS.PHASECHK.TRANS64.TRYWAIT P0, [R9+URZ+0x32420], R5 ;  /* 0x03242005090075a7 */ /* 0x001064000800017f */
[----:B-1----:R-:W-:Y:S05]  /*1cd00*/  @!P0 NANOSLEEP.SYNCS 0x989680 ;  /* 0x009896800000895d */ /* 0x002fea0003900000 */
[----:B------:R-:W1:Y:S02]  /*1cd10*/  @!P0 SYNCS.PHASECHK.TRANS64 P0, [R9+URZ+0x32420], R5 ;  /* 0x03242005090085a7 */ /* 0x000e64000800007f */
[----:B-1----:R-:W-:Y:S05]  /*1cd20*/  @!P0 BRA `(.L_x_4507) ;  /* 0xfffffffc00f08947 */ /* 0x002fea000383ffff */
[----:B------:R-:W-:Y:S05]  /*1cd30*/  BRA `(.L_x_4657) ;  /* 0xffffffa400e47947 */ /* 0x000fea000383ffff */
.L_x_4510:
[----:B0-----:R0:W1:Y:S02]  /*1cd40*/  SYNCS.PHASECHK.TRANS64.TRYWAIT P0, [R5+URZ+0x324a0], R7 ;  /* 0x0324a007050075a7 */ /* 0x001064000800017f */
[----:B-1----:R-:W-:Y:S05]  /*1cd50*/  @!P0 NANOSLEEP.SYNCS 0x989680 ;  /* 0x009896800000895d */ /* 0x002fea0003900000 */
[----:B------:R-:W1:Y:S02]  /*1cd60*/  @!P0 SYNCS.PHASECHK.TRANS64 P0, [R5+URZ+0x324a0], R7 ;  /* 0x0324a007050085a7 */ /* 0x000e64000800007f */
[----:B-1----:R-:W-:Y:S05]  /*1cd70*/  @!P0 BRA `(.L_x_4510) ;  /* 0xfffffffc00f08947 */ /* 0x002fea000383ffff */
[----:B------:R-:W-:Y:S05]  /*1cd80*/  BRA `(.L_x_4658) ;  /* 0xffffffa400f07947 */ /* 0x000fea000383ffff */
.L_x_4512:
[----:B-1----:R1:W2:Y:S02]  /*1cd90*/  SYNCS.PHASECHK.TRANS64.TRYWAIT P0, [R5+URZ+0x324c0], R7 ;  /* 0x0324c007050075a7 */ /* 0x0022a4000800017f */
[----:B--2---:R-:W-:Y:S05]  /*1cda0*/  @!P0 NANOSLEEP.SYNCS 0x989680 ;  /* 0x009896800000895d */ /* 0x004fea0003900000 */
[----:B------:R-:W2:Y:S02]  /*1cdb0*/  @!P0 SYNCS.PHASECHK.TRANS64 P0, [R5+URZ+0x324c0], R7 ;  /* 0x0324c007050085a7 */ /* 0x000ea4000800007f */
[----:B--2---:R-:W-:Y:S05]  /*1cdc0*/  @!P0 BRA `(.L_x_4512) ;  /* 0xfffffffc00f08947 */ /* 0x004fea000383ffff */
[----:B------:R-:W-:Y:S05]  /*1cdd0*/  BRA `(.L_x_4659) ;  /* 0xffffffa800547947 */ /* 0x000fea000383ffff */
.L_x_4516:
[----:B0-----:R0:W1:Y:S02]  /*1cde0*/  SYNCS.PHASECHK.TRANS64.TRYWAIT P0, [R6+URZ+0x324a0], R7 ;  /* 0x0324a007060075a7 */ /* 0x001064000800017f */
[----:B-1----:R-:W-:Y:S05]  /*1cdf0*/  @!P0 NANOSLEEP.SYNCS 0x989680 ;  /* 0x009896800000895d */ /* 0x002fea0003900000 */
[----:B------:R-:W1:Y:S02]  /*1ce00*/  @!P0 SYNCS.PHASECHK.TRANS64 P0, [R6+URZ+0x324a0], R7 ;  /* 0x0324a007060085a7 */ /* 0x000e64000800007f */
[----:B-1----:R-:W-:Y:S05]  /*1ce10*/  @!P0 BRA `(.L_x_4516) ;  /* 0xfffffffc00f08947 */ /* 0x002fea000383ffff */
[----:B------:R-:W-:Y:S05]  /*1ce20*/  BRA `(.L_x_4660) ;  /* 0xffffffac00447947 */ /* 0x000fea000383ffff */
.L_x_4518:
[----:B-1----:R1:W2:Y:S02]  /*1ce30*/  SYNCS.PHASECHK.TRANS64.TRYWAIT P1, [R6+URZ+0x324c0], R7 ;  /* 0x0324c007060075a7 */ /* 0x0022a4000802017f */
[----:B--2---:R-:W-:Y:S05]  /*1ce40*/  @!P1 NANOSLEEP.SYNCS 0x989680 ;  /* 0x009896800000995d */ /* 0x004fea0003900000 */
[----:B------:R-:W2:Y:S02]  /*1ce50*/  @!P1 SYNCS.PHASECHK.TRANS64 P1, [R6+URZ+0x324c0], R7 ;  /* 0x0324c007060095a7 */ /* 0x000ea4000802007f */
[----:B--2---:R-:W-:Y:S05]  /*1ce60*/  @!P1 BRA `(.L_x_4518) ;  /* 0xfffffffc00f09947 */ /* 0x004fea000383ffff */
[----:B------:R-:W-:Y:S05]  /*1ce70*/  BRA `(.L_x_4661) ;  /* 0xffffffac00a07947 */ /* 0x000fea000383ffff */
.L_x_4528:
        /* <DEDUP_REMOVED lines=11> */
.L_x_4663:
[----:B------:R-:W-:Y:S05]  /*1cf30*/  BSYNC B0 ;  /* 0x0000000000007941 */ /* 0x000fea0003800000 */
.L_x_4662:
[----:B------:R-:W-:Y:S05]  /*1cf40*/  BRA `(.L_x_4664) ;  /* 0xffffffb800547947 */ /* 0x000fea000383ffff */
.L_x_4529:
[----:B------:R-:W-:Y:S01]  /*1cf50*/  BSSY B0, `(.L_x_4665) ;  /* 0x0000006000007945 */ /* 0x000fe20003800000 */
[----:B------:R-:W-:-:S07]  /*1cf60*/  IMAD.MOV.U32 R15, RZ, RZ, -0x1 ;  /* 0xffffffffff0f7424 */ /* 0x000fce00078e00ff */
[----:B------:R-:W-:Y:S05]  /*1cf70*/  WARPSYNC.COLLECTIVE R15, `(.L_x_4666) ;  /* 0x000000000f0c7348 */ /* 0x000fea0003c00000 */
[----:B------:R-:W-:Y:S02]  /*1cf80*/  ELECT P6, UR62, PT ;  /* 0x00000000003e782f */ /* 0x000fe400038c0000 */
[----:B------:R-:W-:Y:S01]  /*1cf90*/  MOV R14, UR62 ;  /* 0x0000003e000e7c02 */ /* 0x000fe20008000f00 */
[----:B------:R-:W-:Y:S10]  /*1cfa0*/  ENDCOLLECTIVE ;  /* 0x000000000000791b */ /* 0x000ff40003800000 */
.L_x_4666:
[----:B------:R-:W-:Y:S05]  /*1cfb0*/  BSYNC B0 ;  /* 0x0000000000007941 */ /* 0x000fea0003800000 */
.L_x_4665:
[----:B------:R-:W-:Y:S05]  /*1cfc0*/  BRA `(.L_x_4667) ;  /* 0xffffffb800447947 */ /* 0x000fea000383ffff */
.L_x_4532:
[----:B0-----:R0:W1:Y:S02]  /*1cfd0*/  SYNCS.PHASECHK.TRANS64.TRYWAIT P0, [R9+URZ+0x32440], R10 ;  /* 0x0324400a090075a7 */ /* 0x001064000800017f */
[----:B-1----:R-:W-:Y:S05]  /*1cfe0*/  @!P0 NANOSLEEP.SYNCS 0x989680 ;  /* 0x009896800000895d */ /* 0x002fea0003900000 */
[----:B------:R-:W1:Y:S02]  /*1cff0*/  @!P0 SYNCS.PHASECHK.TRANS64 P0, [R9+URZ+0x32440], R10 ;  /* 0x0324400a090085a7 */ /* 0x000e64000800007f */
[----:B-1----:R-:W-:Y:S05]  /*1d000*/  @!P0 BRA `(.L_x_4532) ;  /* 0xfffffffc00f08947 */ /* 0x002fea000383ffff */
[----:B------:R-:W-:Y:S05]  /*1d010*/  BRA `(.L_x_4668) ;  /* 0xffffffb800ac7947 */ /* 0x000fea000383ffff */
.L_x_4536:
        /* <DEDUP_REMOVED lines=8> */
.L_x_4539:
[----:B0-----:R0:W1:Y:S02]  /*1d0a0*/  SYNCS.PHASECHK.TRANS64.TRYWAIT P0, [R5+URZ+0x32460], R9 ;  /* 0x03246009050075a7 */ /* 0x001064000800017f */
[----:B-1----:R-:W-:Y:S05]  /*1d0b0*/  @!P0 NANOSLEEP.SYNCS 0x989680 ;  /* 0x009896800000895d */ /* 0x002fea0003900000 */
[----:B------:R-:W1:Y:S02]  /*1d0c0*/  @!P0 SYNCS.PHASECHK.TRANS64 P0, [R5+URZ+0x32460], R9 ;  /* 0x03246009050085a7 */ /* 0x000e64000800007f */
[----:B-1----:R-:W-:Y:S05]  /*1d0d0*/  @!P0 BRA `(.L_x_4539) ;  /* 0xfffffffc00f08947 */ /* 0x002fea000383ffff */
[----:B------:R-:W-:Y:S05]  /*1d0e0*/  BRA `(.L_x_4670) ;  /* 0xffffffc000347947 */ /* 0x000fea000383ffff */
.L_x_4548:
[----:B-1----:R1:W2:Y:S02]  /*1d0f0*/  SYNCS.PHASECHK.TRANS64.TRYWAIT P0, [R2+URZ+0x32440], R3 ;  /* 0x03244003020075a7 */ /* 0x0022a4000800017f */
[----:B--2---:R-:W-:Y:S05]  /*1d100*/  @!P0 NANOSLEEP.SYNCS 0x989680 ;  /* 0x009896800000895d */ /* 0x004fea0003900000 */
[----:B------:R-:W2:Y:S02]  /*1d110*/  @!P0 SYNCS.PHASECHK.TRANS64 P0, [R2+URZ+0x32440], R3 ;  /* 0x03244003020085a7 */ /* 0x000ea4000800007f */
[----:B--2---:R-:W-:Y:S05]  /*1d120*/  @!P0 BRA `(.L_x_4548) ;  /* 0xfffffffc00f08947 */ /* 0x004fea000383ffff */
[----:B------:R-:W-:Y:S05]  /*1d130*/  BRA `(.L_x_4671) ;  /* 0xffffffc400ac7947 */ /* 0x000fea000383ffff */
.L_x_4550:
[----:B0-----:R0:W2:Y:S02]  /*1d140*/  SYNCS.PHASECHK.TRANS64.TRYWAIT P0, [R2+URZ+0x32460], R3 ;  /* 0x03246003020075a7 */ /* 0x0010a4000800017f */
[----:B--2---:R-:W-:Y:S05]  /*1d150*/  @!P0 NANOSLEEP.SYNCS 0x989680 ;  /* 0x009896800000895d */ /* 0x004fea0003900000 */
[----:B------:R-:W2:Y:S02]  /*1d160*/  @!P0 SYNCS.PHASECHK.TRANS64 P0, [R2+URZ+0x32460], R3 ;  /* 0x03246003020085a7 */ /* 0x000ea4000800007f */
[----:B--2---:R-:W-:Y:S05]  /*1d170*/  @!P0 BRA `(.L_x_4550) ;  /* 0xfffffffc00f08947 */ /* 0x004fea000383ffff */
[----:B------:R-:W-:Y:S05]  /*1d180*/  BRA `(.L_x_4672) ;  /* 0xffffffc8001c7947 */ /* 0x000fea000383ffff */
.L_x_4555:
[----:B--2---:R2:W3:Y:S02]  /*1d190*/  SYNCS.PHASECHK.TRANS64.TRYWAIT P0, [R2+URZ+0x32440], R3 ;  /* 0x03244003020075a7 */ /* 0x0044e4000800017f */
[----:B---3--:R-:W-:Y:S05]  /*1d1a0*/  @!P0 NANOSLEEP.SYNCS 0x989680 ;  /* 0x009896800000895d */ /* 0x008fea0003900000 */
[----:B------:R-:W3:Y:S02]  /*1d1b0*/  @!P0 SYNCS.PHASECHK.TRANS64 P0, [R2+URZ+0x32440], R3 ;  /* 0x03244003020085a7 */ /* 0x000ee4000800007f */
[----:B---3--:R-:W-:Y:S05]  /*1d1c0*/  @!P0 BRA `(.L_x_4555) ;  /* 0xfffffffc00f08947 */ /* 0x008fea000383ffff */
[----:B------:R-:W-:Y:S05]  /*1d1d0*/  BRA `(.L_x_4673) ;  /* 0xffffffcc005c7947 */ /* 0x000fea000383ffff */
.L_x_4557:
[----:B0-----:R0:W1:Y:S02]  /*1d1e0*/  SYNCS.PHASECHK.TRANS64.TRYWAIT P1, [R2+URZ+0x32460], R3 ;  /* 0x03246003020075a7 */ /* 0x001064000802017f */
[----:B-1----:R-:W-:Y:S05]  /*1d1f0*/  @!P1 NANOSLEEP.SYNCS 0x989680 ;  /* 0x009896800000995d */ /* 0x002fea0003900000 */
[----:B------:R-:W1:Y:S02]  /*1d200*/  @!P1 SYNCS.PHASECHK.TRANS64 P1, [R2+URZ+0x32460], R3 ;  /* 0x03246003020095a7 */ /* 0x000e64000802007f */
[----:B-1----:R-:W-:Y:S05]  /*1d210*/  @!P1 BRA `(.L_x_4557) ;  /* 0xfffffffc00f09947 */ /* 0x002fea000383ffff */
[----:B------:R-:W-:Y:S05]  /*1d220*/  BRA `(.L_x_4674) ;  /* 0xffffffcc00c87947 */ /* 0x000fea000383ffff */
.L_x_4562:
[----:B--2---:R2:W3:Y:S02]  /*1d230*/  SYNCS.PHASECHK.TRANS64.TRYWAIT P0, [R2+URZ+0x32440], R3 ;  /* 0x03244003020075a7 */ /* 0x0044e4000800017f */
[----:B---3--:R-:W-:Y:S05]  /*1d240*/  @!P0 NANOSLEEP.SYNCS 0x989680 ;  /* 0x009896800000895d */ /* 0x008fea0003900000 */
[----:B------:R-:W3:Y:S02]  /*1d250*/  @!P0 SYNCS.PHASECHK.TRANS64 P0, [R2+URZ+0x32440], R3 ;  /* 0x03244003020085a7 */ /* 0x000ee4000800007f */
[----:B---3--:R-:W-:Y:S05]  /*1d260*/  @!P0 BRA `(.L_x_4562) ;  /* 0xfffffffc00f08947 */ /* 0x008fea000383ffff */
[----:B------:R-:W-:Y:S05]  /*1d270*/  BRA `(.L_x_4675) ;  /* 0xffffffd000ec7947 */ /* 0x000fea000383ffff */
.L_x_4564:
[----:B0-----:R0:W1:Y:S02]  /*1d280*/  SYNCS.PHASECHK.TRANS64.TRYWAIT P1, [R2+URZ+0x32460], R3 ;  /* 0x03246003020075a7 */ /* 0x001064000802017f */
[----:B-1----:R-:W-:Y:S05]  /*1d290*/  @!P1 NANOSLEEP.SYNCS 0x989680 ;  /* 0x009896800000995d */ /* 0x002fea0003900000 */
[----:B------:R-:W1:Y:S02]  /*1d2a0*/  @!P1 SYNCS.PHASECHK.TRANS64 P1, [R2+URZ+0x32460], R3 ;  /* 0x03246003020095a7 */ /* 0x000e64000802007f */
[----:B-1----:R-:W-:Y:S05]  /*1d2b0*/  @!P1 BRA `(.L_x_4564) ;  /* 0xfffffffc00f09947 */ /* 0x002fea000383ffff */
[----:B------:R-:W-:Y:S05]  /*1d2c0*/  BRA `(.L_x_4676) ;  /* 0xffffffd4005c7947 */ /* 0x000fea000383ffff */
.L_x_4569:
[----:B------:R-:W-:Y:S01]  /*1d2d0*/  BSSY B0, `(.L_x_4677) ;  /* 0x0000008000007945 */ /* 0x000fe20003800000 */
[----:B0-----:R-:W-:Y:S01]  /*1d2e0*/  IMAD.MOV.U32 R13, RZ, RZ, R16 ;  /* 0x000000ffff0d7224 */ /* 0x001fe200078e0010 */
[----:B------:R-:W-:Y:S01]  /*1d2f0*/  MOV R12, RZ ;  /* 0x000000ff000c7202 */ /* 0x000fe20000000f00 */
[----:B------:R-:W-:Y:S02]  /*1d300*/  IMAD.MOV.U32 R11, RZ, RZ, 0x1f ;  /* 0x0000001fff0b7424 */ /* 0x000fe400078e00ff */
[----:B------:R-:W-:-:S07]  /*1d310*/  IMAD.MOV.U32 R15, RZ, RZ, -0x1 ;  /* 0xffffffffff0f7424 */ /* 0x000fce00078e00ff */
[----:B-1----:R-:W-:Y:S05]  /*1d320*/  WARPSYNC.COLLECTIVE R15, `(.L_x_4678) ;  /* 0x000000000f087348 */ /* 0x002fea0003c00000 */
[----:B------:R0:W2:Y:S02]  /*1d330*/  SHFL.IDX P6, R14, R13, R12, R11 ;  /* 0x0000000c0d0e7389 */ /* 0x0000a400000c000b */
[----:B012---:R-:W-:Y:S01]  /*1d340*/  ENDCOLLECTIVE ;  /* 0x000000000000791b */ /* 0x007fe20003800000 */
.L_x_4678:
[----:B------:R-:W-:Y:S05]  /*1d350*/  BSYNC B0 ;  /* 0x0000000000007941 */ /* 0x000fea0003800000 */
.L_x_4677:
        /* <DEDUP_REMOVED lines=8> */
.L_x_4679:
[----:B------:R-:W-:Y:S01]  /*1d3e0*/  IMAD.MOV.U32 R16, RZ, RZ, R14 ;  /* 0x000000ffff107224 */ /* 0x000fe200078e000e */
[----:B------:R-:W-:Y:S06]  /*1d3f0*/  BRA `(.L_x_4680) ;  /* 0xffffffd8004c7947 */ /* 0x000fec000383ffff */
.L_x_4572:
        /* <DEDUP_REMOVED lines=8> */
.L_x_4682:
[----:B------:R-:W-:Y:S05]  /*1d480*/  BSYNC B0 ;  /* 0x0000000000007941 */ /* 0x000fea0003800000 */
.L_x_4681:
        /* <DEDUP_REMOVED lines=10> */
.L_x_4683:
        /* <DEDUP_REMOVED lines=8> */
.L_x_4684:
        /* <DEDUP_REMOVED lines=8> */
.L_x_4685:
        /* <DEDUP_REMOVED lines=8> */
.L_x_4686:
        /* <DEDUP_REMOVED lines=8> */
.L_x_4687:
[----:B------:R-:W-:Y:S05]  /*1d730*/  BRA `(.L_x_4688) ;  /* 0xffffffd800107947 */ /* 0x000fea000383ffff */
.L_x_4577:
        /* <DEDUP_REMOVED lines=8> */
.L_x_4690:
[----:B------:R-:W-:Y:S05]  /*1d7c0*/  BSYNC B0 ;  /* 0x0000000000007941 */ /* 0x000fea0003800000 */
.L_x_4689:
[C---:B------:R-:W-:Y:S01]  /*1d7d0*/  ISETP.NE.AND P0, PT, R7.reuse, RZ, PT ;  /* 0x000000ff0700720c */ /* 0x040fe20003f05270 */
[----:B------:R-:W-:Y:S02]  /*1d7e0*/  IMAD.MOV.U32 R12, RZ, RZ, 0x2 ;  /* 0x00000002ff0c7424 */ /* 0x000fe400078e00ff */
[----:B------:R-:W-:Y:S01]  /*1d7f0*/  IMAD.MOV.U32 R11, RZ, RZ, RZ ;  /* 0x000000ffff0b7224 */ /* 0x000fe200078e00ff */
[----:B------:R-:W-:Y:S01]  /*1d800*/  SEL R14, R14, RZ, P0 ;  /* 0x000000ff0e0e7207 */ /* 0x000fe20000000000 */
[----:B------:R-:W-:Y:S01]  /*1d810*/  IMAD.MOV.U32 R15, RZ, RZ, -0x1 ;  /* 0xffffffffff0f7424 */ /* 0x000fe200078e00ff */
[----:B------:R-:W-:Y:S02]  /*1d820*/  ISETP.GE.U32.AND P0, PT, R7, 0x2, PT ;  /* 0x000000020700780c */ /* 0x000fe40003f06070 */
[----:B------:R-:W-:-:S11]  /*1d830*/  IADD3 R13, R17, R14, RZ ;  /* 0x0000000e110d7210 */ /* 0x000fd60007ffe0ff */
[----:B------:R-:W-:Y:S05]  /*1d840*/  WARPSYNC.COLLECTIVE R15, `(.L_x_4691) ;  /* 0x000000000f087348 */ /* 0x000fea0003c00000 */
[----:B------:R0:W1:Y:S02]  /*1d850*/  SHFL.UP P6, R14, R13, R12, R11 ;  /* 0x0400000c0d0e7389 */ /* 0x00006400000c000b */
[----:B01----:R-:W-:Y:S01]  /*1d860*/  ENDCOLLECTIVE ;  /* 0x000000000000791b */ /* 0x003fe20003800000 */
.L_x_4691:
        /* <DEDUP_REMOVED lines=8> */
.L_x_4692:
        /* <DEDUP_REMOVED lines=8> */
.L_x_4693:
        /* <DEDUP_REMOVED lines=8> */
.L_x_4694:
        /* <DEDUP_REMOVED lines=8> */
.L_x_4695:
[----:B------:R-:W-:Y:S05]  /*1da70*/  BRA `(.L_x_4696) ;  /* 0xffffffd400f47947 */ /* 0x000fea000383ffff */
.L_x_4579:
[----:B------:R-:W-:Y:S01]  /*1da80*/  BSSY B0, `(.L_x_4697) ;  /* 0x0000006000007945 */ /* 0x000fe20003800000 */
[----:B------:R-:W-:Y:S01]  /*1da90*/  PLOP3.LUT P6, PT, P6, PT, PT, 0x8, 0x0 ;  /* 0x000000000000781c */ /* 0x000fe200037ce170 */
[----:B------:R-:W-:-:S12]  /*1daa0*/  IMAD.MOV.U32 R15, RZ, RZ, -0x1 ;  /* 0xffffffffff0f7424 */ /* 0x000fd800078e00ff */
[----:B0-----:R-:W-:Y:S05]  /*1dab0*/  WARPSYNC.COLLECTIVE R15, `(.L_x_4698) ;  /* 0x000000000f087348 */ /* 0x001fea0003c00000 */
[----:B------:R-:W-:Y:S01]  /*1dac0*/  VOTE.ANY R14, PT, P6 ;  /* 0x00000000000e7806 */ /* 0x000fe200030e0100 */
[----:B0-----:R-:W-:Y:S06]  /*1dad0*/  ENDCOLLECTIVE ;  /* 0x000000000000791b */ /* 0x001fec0003800000 */
.L_x_4698:
[----:B------:R-:W-:Y:S05]  /*1dae0*/  BSYNC B0 ;  /* 0x0000000000007941 */ /* 0x000fea0003800000 */
.L_x_4697:
        /* <DEDUP_REMOVED lines=9> */
.L_x_4699:
[----:B------:R-:W-:Y:S01]  /*1db80*/  IMAD.MOV.U32 R17, RZ, RZ, R14 ;  /* 0x000000ffff117224 */ /* 0x000fe200078e000e */
[----:B------:R-:W-:Y:S06]  /*1db90*/  BRA `(.L_x_4700) ;  /* 0xffffffd400e47947 */ /* 0x000fec000383ffff */
.L_x_4581:
[----:B------:R-:W-:Y:S01]  /*1dba0*/  BSSY B0, `(.L_x_4701) ;  /* 0x0000007000007945 */ /* 0x000fe20003800000 */
[----:B------:R-:W-:Y:S02]  /*1dbb0*/  IMAD.MOV.U32 R13, RZ, RZ, R2 ;  /* 0x000000ffff0d7224 */ /* 0x000fe400078e0002 */
[----:B------:R-:W-:Y:S02]  /*1dbc0*/  IMAD.MOV.U32 R11, RZ, RZ, 0x1f ;  /* 0x0000001fff0b7424 */ /* 0x000fe400078e00ff */
[----:B------:R-:W-:-:S07]  /*1dbd0*/  IMAD.MOV.U32 R15, RZ, RZ, -0x1 ;  /* 0xffffffffff0f7424 */ /* 0x000fce00078e00ff */
[----:B012---:R-:W-:Y:S05]  /*1dbe0*/  WARPSYNC.COLLECTIVE R15, `(.L_x_4702) ;  /* 0x000000000f087348 */ /* 0x007fea0003c00000 */
[----:B------:R3:W4:Y:S02]  /*1dbf0*/  SHFL.IDX P6, R14, R13, R12, R11 ;  /* 0x0000000c0d0e7389 */ /* 0x00072400000c000b */
[----:B01234-:R-:W-:Y:S01]  /*1dc00*/  ENDCOLLECTIVE ;  /* 0x000000000000791b */ /* 0x01ffe20003800000 */
.L_x_4702:
[----:B------:R-:W-:Y:S05]  /*1dc10*/  BSYNC B0 ;  /* 0x0000000000007941 */ /* 0x000fea0003800000 */
.L_x_4701:
[----:B------:R-:W-:Y:S01]  /*1dc20*/  IMAD.MOV.U32 R7, RZ, RZ, R14 ;  /* 0x000000ffff077224 */ /* 0x000fe200078e000e */
[----:B------:R-:W-:Y:S06]  /*1dc30*/  BRA `(.L_x_4580) ;  /* 0xffffffd400d87947 */ /* 0x000fec000383ffff */
.L_x_4584:
[----:B-1----:R1:W2:Y:S02]  /*1dc40*/  SYNCS.PHASECHK.TRANS64.TRYWAIT P0, [R0+URZ+0x32420], R3 ;  /* 0x03242003000075a7 */ /* 0x0022a4000800017f */
[----:B--2---:R-:W-:Y:S05]  /*1dc50*/  @!P0 NANOSLEEP.SYNCS 0x989680 ;  /* 0x009896800000895d */ /* 0x004fea0003900000 */
[----:B------:R-:W2:Y:S02]  /*1dc60*/  @!P0 SYNCS.PHASECHK.TRANS64 P0, [R0+URZ+0x32420], R3 ;  /* 0x03242003000085a7 */ /* 0x000ea4000800007f */
[----:B--2---:R-:W-:Y:S05]  /*1dc70*/  @!P0 BRA `(.L_x_4584) ;  /* 0xfffffffc00f08947 */ /* 0x004fea000383ffff */
[----:B------:R-:W-:Y:S05]  /*1dc80*/  BRA `(.L_x_4703) ;  /* 0xffffffdc00487947 */ /* 0x000fea000383ffff */
.L_x_4585:
        /* <DEDUP_REMOVED lines=11> */
.L_x_4705:
[----:B------:R-:W-:Y:S05]  /*1dd40*/  BSYNC B0 ;  /* 0x0000000000007941 */ /* 0x000fea0003800000 */
.L_x_4704:
[----:B------:R-:W-:Y:S05]  /*1dd50*/  BRA `(.L_x_4706) ;  /* 0xffffffdc002c7947 */ /* 0x000fea000383ffff */
.L_x_4586:
[----:B------:R-:W-:Y:S01]  /*1dd60*/  BSSY B0, `(.L_x_4707) ;  /* 0x0000006000007945 */ /* 0x000fe20003800000 */
[----:B------:R-:W-:-:S07]  /*1dd70*/  IMAD.MOV.U32 R15, RZ, RZ, -0x1 ;  /* 0xffffffffff0f7424 */ /* 0x000fce00078e00ff */
[----:B012---:R-:W-:Y:S05]  /*1dd80*/  WARPSYNC.COLLECTIVE R15, `(.L_x_4708) ;  /* 0x000000000f0c7348 */ /* 0x007fea0003c00000 */
[----:B------:R-:W-:Y:S02]  /*1dd90*/  ELECT P6, UR62, PT ;  /* 0x00000000003e782f */ /* 0x000fe400038c0000 */
[----:B------:R-:W-:Y:S01]  /*1dda0*/  MOV R14, UR62 ;  /* 0x0000003e000e7c02 */ /* 0x000fe20008000f00 */
[----:B012---:R-:W-:Y:S10]  /*1ddb0*/  ENDCOLLECTIVE ;  /* 0x000000000000791b */ /* 0x007ff40003800000 */
.L_x_4708:
[----:B------:R-:W-:Y:S05]  /*1ddc0*/  BSYNC B0 ;  /* 0x0000000000007941 */ /* 0x000fea0003800000 */
.L_x_4707:
[----:B------:R-:W-:Y:S05]  /*1ddd0*/  BRA `(.L_x_4709) ;  /* 0xffffffdc00207947 */ /* 0x000fea000383ffff */
.L_x_4588:
[----:B-1----:R1:W2:Y:S02]  /*1dde0*/  SYNCS.PHASECHK.TRANS64.TRYWAIT P0, [R6+URZ], R5 ;  /* 0x00000005060075a7 */ /* 0x0022a4000800017f */
[----:B--2---:R-:W-:Y:S05]  /*1ddf0*/  @!P0 NANOSLEEP.SYNCS 0x989680 ;  /* 0x009896800000895d */ /* 0x004fea0003900000 */
[----:B------:R-:W2:Y:S02]  /*1de00*/  @!P0 SYNCS.PHASECHK.TRANS64 P0, [R6+URZ], R5 ;  /* 0x00000005060085a7 */ /* 0x000ea4000800007f */
[----:B--2---:R-:W-:Y:S05]  /*1de10*/  @!P0 BRA `(.L_x_4588) ;  /* 0xfffffffc00f08947 */ /* 0x004fea000383ffff */
[----:B------:R-:W-:Y:S05]  /*1de20*/  BRA `(.L_x_4710) ;  /* 0xffffffdc005c7947 */ /* 0x000fea000383ffff */
.L_x_4589:
[----:B--2---:R2:W3:Y:S02]  /*1de30*/  SYNCS.PHASECHK.TRANS64.TRYWAIT P0, [R7+URZ], R2 ;  /* 0x00000002070075a7 */ /* 0x0044e4000800017f */
[----:B---3--:R-:W-:Y:S05]  /*1de40*/  @!P0 NANOSLEEP.SYNCS 0x989680 ;  /* 0x009896800000895d */ /* 0x008fea0003900000 */
[----:B------:R-:W3:Y:S02]  /*1de50*/  @!P0 SYNCS.PHASECHK.TRANS64 P0, [R7+URZ], R2 ;  /* 0x00000002070085a7 */ /* 0x000ee4000800007f */
[----:B---3--:R-:W-:Y:S05]  /*1de60*/  @!P0 BRA `(.L_x_4589) ;  /* 0xfffffffc00f08947 */ /* 0x008fea000383ffff */
[----:B------:R-:W-:Y:S05]  /*1de70*/  BRA `(.L_x_4711) ;  /* 0xffffffdc00507947 */ /* 0x000fea000383ffff */
.L_x_4591:
[----:B---3--:R3:W4:Y:S02]  /*1de80*/  SYNCS.PHASECHK.TRANS64.TRYWAIT P0, [R4+URZ], R5 ;  /* 0x00000005040075a7 */ /* 0x008724000800017f */
[----:B----4-:R-:W-:Y:S05]  /*1de90*/  @!P0 NANOSLEEP.SYNCS 0x989680 ;  /* 0x009896800000895d */ /* 0x010fea0003900000 */
[----:B------:R-:W4:Y:S02]  /*1dea0*/  @!P0 SYNCS.PHASECHK.TRANS64 P0, [R4+URZ], R5 ;  /* 0x00000005040085a7 */ /* 0x000f24000800007f */
[----:B----4-:R-:W-:Y:S05]  /*1deb0*/  @!P0 BRA `(.L_x_4591) ;  /* 0xfffffffc00f08947 */ /* 0x010fea000383ffff */
[----:B------:R-:W-:Y:S05]  /*1dec0*/  BRA `(.L_x_4712) ;  /* 0xffffffdc00587947 */ /* 0x000fea000383ffff */
.L_x_4713:
        /* <DEDUP_REMOVED lines=11> */
.L_x_4734:


//--------------------- .nv.global.init           --------------------------
	.section	.nv.global.init,"aw",@progbits
.nv.global.init:
	.type		$str$20,@object
	.size		$str$20,($str$21 - $str$20)
$str$20:
        /*0000*/ 	.byte	0x28, 0x61, 0x64, 0x64, 0x72, 0x65, 0x73, 0x73, 0x20, 0x26, 0x20, 0x6d, 0x61, 0x73, 0x6b, 0x29
        /*0010*/ 	.byte	0x20, 0x3d, 0x3d, 0x20, 0x30, 0x00
	.type		$str$21,@object
	.size		$str$21,(__unnamed_6 - $str$21)
$str$21:
        /*0016*/ 	.byte	0x2f, 0x74, 0x6d, 0x70, 0x2f, 0x6f, 0x73, 0x73, 0x5f, 0x6b, 0x65, 0x72, 0x6e, 0x65, 0x6c, 0x73
        /*0026*/ 	.byte	0x5f, 0x73, 0x72, 0x63, 0x2f, 0x66, 0x6c, 0x61, 0x73, 0x68, 0x5f, 0x61, 0x74, 0x74, 0x65, 0x6e
        /*0036*/ 	.byte	0x74, 0x69, 0x6f, 0x6e, 0x2f, 0x63, 0x73, 0x72, 0x63, 0x2f, 0x63, 0x75, 0x74, 0x6c, 0x61, 0x73
        /*0046*/ 	.byte	0x73, 0x2f, 0x69, 0x6e, 0x63, 0x6c, 0x75, 0x64, 0x65, 0x2f, 0x63, 0x75, 0x74, 0x65, 0x2f, 0x70
        /*0056*/ 	.byte	0x6f, 0x69, 0x6e, 0x74, 0x65, 0x72, 0x5f, 0x66, 0x6c, 0x61, 0x67, 0x67, 0x65, 0x64, 0x2e, 0x68
        /*0066*/ 	.byte	0x70, 0x70, 0x00
	.type		__unnamed_6,@object
	.size		__unnamed_6,(__unnamed_5 - __unnamed_6)
__unnamed_6:
        /* <DEDUP_REMOVED lines=24> */
        /*01e9*/ 	.byte	0x00
	.type		__unnamed_5,@object
	.size		__unnamed_5,(__unnamed_4 - __unnamed_5)
__unnamed_5:
        /* <DEDUP_REMOVED lines=25> */
	.type		__unnamed_4,@object
	.size		__unnamed_4,(__unnamed_1 - __unnamed_4)
__unnamed_4:
        /* <DEDUP_REMOVED lines=29> */
	.type		__unnamed_1,@object
	.size		__unnamed_1,(__unnamed_3 - __unnamed_1)
__unnamed_1:
        /* <DEDUP_REMOVED lines=28> */
        /*06fa*/ 	.byte	0x3c, 0x36, 0x31, 0x34, 0x34, 0x3e, 0x3e, 0x3e, 0x3e, 0x3e, 0x20, 0x26, 0x5d, 0x00
	.type		__unnamed_3,@object
	.size		__unnamed_3,(__unnamed_2 - __unnamed_3)
__unnamed_3:
        /* <DEDUP_REMOVED lines=29> */
	.type		__unnamed_2,@object
	.size		__unnamed_2,(.L_1 - __unnamed_2)
__unnamed_2:
        /* <DEDUP_REMOVED lines=29> */
.L_1:


//--------------------- .nv.shared._ZN7cutlass13device_kernelIN5flash11enable_sm90INS1_16FlashAttnFwdSm90INS1_25CollectiveMainloopFwdSm90ILi2EN4cute5tupleIJNS5_1CILi1EEES8_S8_EEENS6_IJNS7_ILi128EEENS7_ILi96EEENS7_ILi64EEEEEELi256ENS_10bfloat16_tEfNS_4arch4Sm90ELb0ELb0ELb1ELb0ELb0ELb0ELb0ELb1ELb0ELb0ELb0ELb0EEENS1_21CollectiveEpilogueFwdINS6_IJSA_NS7_ILi256EEESB_EEES9_SE_SG_Li256ELb0ELb0ELb0ELb0EEENS1_29StaticPersistentTileSchedulerILb0EEEEEEEEEvNT_6ParamsE --------------------------
	.section	.nv.shared._ZN7cutlass13device_kernelIN5flash11enable_sm90INS1_16FlashAttnFwdSm90INS1_25CollectiveMainloopFwdSm90ILi2EN4cute5tupleIJNS5_1CILi1EEES8_S8_EEENS6_IJNS7_ILi128EEENS7_ILi96EEENS7_ILi64EEEEEELi256ENS_10bfloat16_tEfNS_4arch4Sm90ELb0ELb0ELb1ELb0ELb0ELb0ELb0ELb1ELb0ELb0ELb0ELb0EEENS1_21CollectiveEpilogueFwdINS6_IJSA_NS7_ILi256EEESB_EEES9_SE_SG_Li256ELb0ELb0ELb0ELb0EEENS1_29StaticPersistentTileSchedulerILb0EEEEEEEEEvNT_6ParamsE,"aw",@nobits
	.sectionflags	@""
	.align	16
	.zero		1024


//--------------------- .nv.shared.reserved.0     --------------------------
	.section	.nv.shared.reserved.0,"aw",@nobits
	.weak		__nv_reservedSMEM_offset_0_alias
	.size		__nv_reservedSMEM_offset_0_alias, 0, 0
	.other		__nv_reservedSMEM_offset_0_alias,@"STO_CUDA_RESERVED_SHARED STV_DEFAULT"
__nv_reservedSMEM_offset_0_alias:
	.zero		0


//--------------------- .nv.global                --------------------------
	.section	.nv.global,"aw",@nobits
.nv.global:
	.type		_ZN77_INTERNAL_f460170c_41_flash_fwd_hdim64_256_bf16_softcap_sm90_cu_cb12e5b6_36164cute1_E,@object
	.size		_ZN77_INTERNAL_f460170c_41_flash_fwd_hdim64_256_bf16_softcap_sm90_cu_cb12e5b6_36164cute1_E,(_ZN77_INTERNAL_f460170c_41_flash_fwd_hdim64_256_bf16_softcap_sm90_cu_cb12e5b6_36164cuda3std3__45__cpo6cbeginE - _ZN77_INTERNAL_f460170c_41_flash_fwd_hdim64_256_bf16_softcap_sm90_cu_cb12e5b6_36164cute1_E)
_ZN77_INTERNAL_f460170c_41_flash_fwd_hdim64_256_bf16_softcap_sm90_cu_cb12e5b6_36164cute1_E:
	.zero		1
	.type		_ZN77_INTERNAL_f460170c_41_flash_fwd_hdim64_256_bf16_softcap_sm90_cu_cb12e5b6_36164cuda3std3__45__cpo6cbeginE,@object
	.size		_ZN77_INTERNAL_f460170c_41_flash_fwd_hdim64_256_bf16_softcap_sm90_cu_cb12e5b6_36164cuda3std3__45__cpo6cbeginE,(_ZN77_INTERNAL_f460170c_41_flash_fwd_hdim64_256_bf16_softcap_sm90_cu_cb12e5b6_36164cuda3std3__48in_placeE - _ZN77_INTERNAL_f460170c_41_flash_fwd_hdim64_256_bf16_softcap_sm90_cu_cb12e5b6_36164cuda3std3__45__cpo6cbeginE)
_ZN77_INTERNAL_f460170c_41_flash_fwd_hdim64_256_bf16_softcap_sm90_cu_cb12e5b6_36164cuda3std3__45__cpo6cbeginE:
	.zero		1
	.type		_ZN77_INTERNAL_f460170c_41_flash_fwd_hdim64_256_bf16_softcap_sm90_cu_cb12e5b6_36164cuda3std3__48in_placeE,@object
	.size		_ZN77_INTERNAL_f460170c_41_flash_fwd_hdim64_256_bf16_softcap_sm90_cu_cb12e5b6_36164cuda3std3__48in_placeE,(_ZN77_INTERNAL_f460170c_41_flash_fwd_hdim64_256_bf16_softcap_sm90_cu_cb12e5b6_36164cuda3std6ranges3__45__cpo9iter_moveE - _ZN77_INTERNAL_f460170c_41_flash_fwd_hdim64_256_bf16_softcap_sm90_cu_cb12e5b6_36164cuda3std3__48in_placeE)
_ZN77_INTERNAL_f460170c_41_flash_fwd_hdim64_256_bf16_softcap_sm90_cu_cb12e5b6_36164cuda3std3__48in_placeE:
	.zero		1
	.type		_ZN77_INTERNAL_f460170c_41_flash_fwd_hdim64_256_bf16_softcap_sm90_cu_cb12e5b6_36164cuda3std6ranges3__45__cpo9iter_moveE,@object
	.size		_ZN77_INTERNAL_f460170c_41_flash_fwd_hdim64_256_bf16_softcap_sm90_cu_cb12e5b6_36164cuda3std6ranges3__45__cpo9iter_moveE,(_ZN77_INTERNAL_f460170c_41_flash_fwd_hdim64_256_bf16_softcap_sm90_cu_cb12e5b6_36164cuda3std3__45__cpo5beginE - _ZN77_INTERNAL_f460170c_41_flash_fwd_hdim64_256_bf16_softcap_sm90_cu_cb12e5b6_36164cuda3std6ranges3__45__cpo9iter_moveE)
_ZN77_INTERNAL_f460170c_41_flash_fwd_hdim64_256_bf16_softcap_sm90_cu_cb12e5b6_36164cuda3std6ranges3__45__cpo9iter_moveE:
	.zero		1
	.type		_ZN77_INTERNAL_f460170c_41_flash_fwd_hdim64_256_bf16_softcap_sm90_cu_cb12e5b6_36164cuda3std3__45__cpo5beginE,@object
	.size		_ZN77_INTERNAL_f460170c_41_flash_fwd_hdim64_256_bf16_softcap_sm90_cu_cb12e5b6_36164cuda3std3__45__cpo5beginE,(_ZN77_INTERNAL_f460170c_41_flash_fwd_hdim64_256_bf16_softcap_sm90_cu_cb12e5b6_36164cuda3std3__479_GLOBAL__N__f460170c_41_flash_fwd_hdim64_256_bf16_softcap_sm90_cu_cb12e5b6_36166ignoreE - _ZN77_INTERNAL_f460170c_41_flash_fwd_hdim64_256_bf16_softcap_sm90_cu_cb12e5b6_36164cuda3std3__45__cpo5beginE)
_ZN77_INTERNAL_f460170c_41_flash_fwd_hdim64_256_bf16_softcap_sm90_cu_cb12e5b6_36164cuda3std3__45__cpo5beginE:
	.zero		1
	.type		_ZN77_INTERNAL_f460170c_41_flash_fwd_hdim64_256_bf16_softcap_sm90_cu_cb12e5b6_36164cuda3std3__479_GLOBAL__N__f460170c_41_flash_fwd_hdim64_256_bf16_softcap_sm90_cu_cb12e5b6_36166ignoreE,@object
	.size		_ZN77_INTERNAL_f460170c_41_flash_fwd_hdim64_256_bf16_softcap_sm90_cu_cb12e5b6_36164cuda3std3__479_GLOBAL__N__f460170c_41_flash_fwd_hdim64_256_bf16_softcap_sm90_cu_cb12e5b6_36166ignoreE,(_ZN77_INTERNAL_f460170c_41_flash_fwd_hdim64_256_bf16_softcap_sm90_cu_cb12e5b6_36164cute7productE - _ZN77_INTERNAL_f460170c_41_flash_fwd_hdim64_256_bf16_softcap_sm90_cu_cb12e5b6_36164cuda3std3__479_GLOBAL__N__f460170c_41_flash_fwd_hdim64_256_bf16_softcap_sm90_cu_cb12e5b6_36166ignoreE)
_ZN77_INTERNAL_f460170c_41_flash_fwd_hdim64_256_bf16_softcap_sm90_cu_cb12e5b6_36164cuda3std3__479_GLOBAL__N__f460170c_41_flash_fwd_hdim64_256_bf16_softcap_sm90_cu_cb12e5b6_36166ignoreE:
	.zero		1
	.type		_ZN77_INTERNAL_f460170c_41_flash_fwd_hdim64_256_bf16_softcap_sm90_cu_cb12e5b6_36164cute7productE,@object
	.size		_ZN77_INTERNAL_f460170c_41_flash_fwd_hdim64_256_bf16_softcap_sm90_cu_cb12e5b6_36164cute7productE,(_ZN77_INTERNAL_f460170c_41_flash_fwd_hdim64_256_bf16_softcap_sm90_cu_cb12e5b6_36164cuda3std3__45__cpo3endE - _ZN77_INTERNAL_f460170c_41_flash_fwd_hdim64_256_bf16_softcap_sm90_cu_cb12e5b6_36164cute7productE)
_ZN77_INTERNAL_f460170c_41_flash_fwd_hdim64_256_bf16_softcap_sm90_cu_cb12e5b6_36164cute7productE:
	.zero		1
	.type		_ZN77_INTERNAL_f460170c_41_flash_fwd_hdim64_256_bf16_softcap_sm90_cu_cb12e5b6_36164cuda3std3__45__cpo3endE,@object
	.size		_ZN77_INTERNAL_f460170c_41_flash_fwd_hdim64_256_bf16_softcap_sm90_cu_cb12e5b6_36164cuda3std3__45__cpo3endE,(_ZN77_INTERNAL_f460170c_41_flash_fwd_hdim64_256_bf16_softcap_sm90_cu_cb12e5b6_36164cuda3std3__419piecewise_constructE - _ZN77_INTERNAL_f460170c_41_flash_fwd_hdim64_256_bf16_softcap_sm90_cu_cb12e5b6_36164cuda3std3__45__cpo3endE)
_ZN77_INTERNAL_f460170c_41_flash_fwd_hdim64_256_bf16_softcap_sm90_cu_cb12e5b6_36164cuda3std3__45__cpo3endE:
	.zero		1
	.type		_ZN77_INTERNAL_f460170c_41_flash_fwd_hdim64_256_bf16_softcap_sm90_cu_cb12e5b6_36164cuda3std3__419piecewise_constructE,@object
	.size		_ZN77_INTERNAL_f460170c_41_flash_fwd_hdim64_256_bf16_softcap_sm90_cu_cb12e5b6_36164cuda3std3__419piecewise_constructE,(_ZN77_INTERNAL_f460170c_41_flash_fwd_hdim64_256_bf16_softcap_sm90_cu_cb12e5b6_36164cuda3std3__45__cpo4cendE - _ZN77_INTERNAL_f460170c_41_flash_fwd_hdim64_256_bf16_softcap_sm90_cu_cb12e5b6_36164cuda3std3__419piecewise_constructE)
_ZN77_INTERNAL_f460170c_41_flash_fwd_hdim64_256_bf16_softcap_sm90_cu_cb12e5b6_36164cuda3std3__419piecewise_constructE:
	.zero		1
	.type		_ZN77_INTERNAL_f460170c_41_flash_fwd_hdim64_256_bf16_softcap_sm90_cu_cb12e5b6_36164cuda3std3__45__cpo4cendE,@object
	.size		_ZN77_INTERNAL_f460170c_41_flash_fwd_hdim64_256_bf16_softcap_sm90_cu_cb12e5b6_36164cuda3std3__45__cpo4cendE,(_ZN77_INTERNAL_f460170c_41_flash_fwd_hdim64_256_bf16_softcap_sm90_cu_cb12e5b6_36164cuda3std6ranges3__45__cpo4swapE - _ZN77_INTERNAL_f460170c_41_flash_fwd_hdim64_256_bf16_softcap_sm90_cu_cb12e5b6_36164cuda3std3__45__cpo4cendE)
_ZN77_INTERNAL_f460170c_41_flash_fwd_hdim64_256_bf16_softcap_sm90_cu_cb12e5b6_36164cuda3std3__45__cpo4cendE:
	.zero		1
	.type		_ZN77_INTERNAL_f460170c_41_flash_fwd_hdim64_256_bf16_softcap_sm90_cu_cb12e5b6_36164cuda3std6ranges3__45__cpo4swapE,@object
	.size		_ZN77_INTERNAL_f460170c_41_flash_fwd_hdim64_256_bf16_softcap_sm90_cu_cb12e5b6_36164cuda3std6ranges3__45__cpo4swapE,(.L_13 - _ZN77_INTERNAL_f460170c_41_flash_fwd_hdim64_256_bf16_softcap_sm90_cu_cb12e5b6_36164cuda3std6ranges3__45__cpo4swapE)
_ZN77_INTERNAL_f460170c_41_flash_fwd_hdim64_256_bf16_softcap_sm90_cu_cb12e5b6_36164cuda3std6ranges3__45__cpo4swapE:
	.zero		1
.L_13:


//--------------------- .nv.shared._ZN7cutlass13device_kernelIN5flash11enable_sm90INS1_16FlashAttnFwdSm90INS1_25CollectiveMainloopFwdSm90ILi2EN4cute5tupleIJNS5_1CILi1EEES8_S8_EEENS6_IJNS7_ILi128EEENS7_ILi96EEENS7_ILi64EEEEEELi256ENS_10bfloat16_tEfNS_4arch4Sm90ELb0ELb0ELb1ELb0ELb0ELb0ELb1ELb1ELb0ELb0ELb0ELb0EEENS1_21CollectiveEpilogueFwdINS6_IJSA_NS7_ILi256EEESB_EEES9_SE_SG_Li256ELb0ELb0ELb0ELb0EEENS1_29StaticPersistentTileSchedulerILb0EEEEEEEEEvNT_6ParamsE --------------------------
	.section	.nv.shared._ZN7cutlass13device_kernelIN5flash11enable_sm90INS1_16FlashAttnFwdSm90INS1_25CollectiveMainloopFwdSm90ILi2EN4cute5tupleIJNS5_1CILi1EEES8_S8_EEENS6_IJNS7_ILi128EEENS7_ILi96EEENS7_ILi64EEEEEELi256ENS_10bfloat16_tEfNS_4arch4Sm90ELb0ELb0ELb1ELb0ELb0ELb0ELb1ELb1ELb0ELb0ELb0ELb0EEENS1_21CollectiveEpilogueFwdINS6_IJSA_NS7_ILi256EEESB_EEES9_SE_SG_Li256ELb0ELb0ELb0ELb0EEENS1_29StaticPersistentTileSchedulerILb0EEEEEEEEEvNT_6ParamsE,"aw",@nobits
	.sectionflags	@""
	.align	16
	.zero		1024


//--------------------- .nv.shared._ZN7cutlass13device_kernelIN5flash11enable_sm90INS1_16FlashAttnFwdSm90INS1_25CollectiveMainloopFwdSm90ILi2EN4cute5tupleIJNS5_1CILi1EEES8_S8_EEENS6_IJNS7_ILi128EEENS7_ILi96EEENS7_ILi64EEEEEELi256ENS_10bfloat16_tEfNS_4arch4Sm90ELb0ELb0ELb1ELb1ELb0ELb0ELb0ELb1ELb0ELb0ELb0ELb0EEENS1_21CollectiveEpilogueFwdINS6_IJSA_NS7_ILi256EEESB_EEES9_SE_SG_Li256ELb1ELb0ELb0ELb0EEENS1_36VarlenDynamicPersistentTileSchedulerILi128ELi96ELi256ELi32ELb0ELb0ELb1ELb0ELb1ELb1EEEEEEEEEvNT_6ParamsE --------------------------
	.section	.nv.shared._ZN7cutlass13device_kernelIN5flash11enable_sm90INS1_16FlashAttnFwdSm90INS1_25CollectiveMainloopFwdSm90ILi2EN4cute5tupleIJNS5_1CILi1EEES8_S8_EEENS6_IJNS7_ILi128EEENS7_ILi96EEENS7_ILi64EEEEEELi256ENS_10bfloat16_tEfNS_4arch4Sm90ELb0ELb0ELb1ELb1ELb0ELb0ELb0ELb1ELb0ELb0ELb0ELb0EEENS1_21CollectiveEpilogueFwdINS6_IJSA_NS7_ILi256EEESB_EEES9_SE_SG_Li256ELb1ELb0ELb0ELb0EEENS1_36VarlenDynamicPersistentTileSchedulerILi128ELi96ELi256ELi32ELb0ELb0ELb1ELb0ELb1ELb1EEEEEEEEEvNT_6ParamsE,"aw",@nobits
	.sectionflags	@""
	.align	16
	.zero		1024


//--------------------- .nv.shared._ZN7cutlass13device_kernelIN5flash11enable_sm90INS1_16FlashAttnFwdSm90INS1_25CollectiveMainloopFwdSm90ILi2EN4cute5tupleIJNS5_1CILi1EEES8_S8_EEENS6_IJNS7_ILi128EEENS7_ILi96EEENS7_ILi64EEEEEELi256ENS_10bfloat16_tEfNS_4arch4Sm90ELb0ELb0ELb1ELb1ELb0ELb1ELb0ELb1ELb0ELb0ELb0ELb0EEENS1_21CollectiveEpilogueFwdINS6_IJSA_NS7_ILi256EEESB_EEES9_SE_SG_Li256ELb1ELb0ELb0ELb0EEENS1_36VarlenDynamicPersistentTileSchedulerILi128ELi96ELi256ELi32ELb0ELb0ELb1ELb0ELb1ELb1EEEEEEEEEvNT_6ParamsE --------------------------
	.section	.nv.shared._ZN7cutlass13device_kernelIN5flash11enable_sm90INS1_16FlashAttnFwdSm90INS1_25CollectiveMainloopFwdSm90ILi2EN4cute5tupleIJNS5_1CILi1EEES8_S8_EEENS6_IJNS7_ILi128EEENS7_ILi96EEENS7_ILi64EEEEEELi256ENS_10bfloat16_tEfNS_4arch4Sm90ELb0ELb0ELb1ELb1ELb0ELb1ELb0ELb1ELb0ELb0ELb0ELb0EEENS1_21CollectiveEpilogueFwdINS6_IJSA_NS7_ILi256EEESB_EEES9_SE_SG_Li256ELb1ELb0ELb0ELb0EEENS1_36VarlenDynamicPersistentTileSchedulerILi128ELi96ELi256ELi32ELb0ELb0ELb1ELb0ELb1ELb1EEEEEEEEEvNT_6ParamsE,"aw",@nobits
	.sectionflags	@""
	.align	16
	.zero		1024


//--------------------- .nv.shared._ZN7cutlass13device_kernelIN5flash11enable_sm90INS1_16FlashAttnFwdSm90INS1_25CollectiveMainloopFwdSm90ILi2EN4cute5tupleIJNS5_1CILi1EEES8_S8_EEENS6_IJNS7_ILi128EEENS7_ILi96EEENS7_ILi64EEEEEELi256ENS_10bfloat16_tEfNS_4arch4Sm90ELb0ELb0ELb1ELb1ELb0ELb0ELb1ELb1ELb0ELb0ELb0ELb0EEENS1_21CollectiveEpilogueFwdINS6_IJSA_NS7_ILi256EEESB_EEES9_SE_SG_Li256ELb1ELb0ELb0ELb0EEENS1_36VarlenDynamicPersistentTileSchedulerILi128ELi96ELi256ELi32ELb0ELb0ELb1ELb0ELb1ELb1EEEEEEEEEvNT_6ParamsE --------------------------
	.section	.nv.shared._ZN7cutlass13device_kernelIN5flash11enable_sm90INS1_16FlashAttnFwdSm90INS1_25CollectiveMainloopFwdSm90ILi2EN4cute5tupleIJNS5_1CILi1EEES8_S8_EEENS6_IJNS7_ILi128EEENS7_ILi96EEENS7_ILi64EEEEEELi256ENS_10bfloat16_tEfNS_4arch4Sm90ELb0ELb0ELb1ELb1ELb0ELb0ELb1ELb1ELb0ELb0ELb0ELb0EEENS1_21CollectiveEpilogueFwdINS6_IJSA_NS7_ILi256EEESB_EEES9_SE_SG_Li256ELb1ELb0ELb0ELb0EEENS1_36VarlenDynamicPersistentTileSchedulerILi128ELi96ELi256ELi32ELb0ELb0ELb1ELb0ELb1ELb1EEEEEEEEEvNT_6ParamsE,"aw",@nobits
	.sectionflags	@""
	.align	16
	.zero		1024


//--------------------- .nv.shared._ZN7cutlass13device_kernelIN5flash11enable_sm90INS1_16FlashAttnFwdSm90INS1_25CollectiveMainloopFwdSm90ILi2EN4cute5tupleIJNS5_1CILi1EEES8_S8_EEENS6_IJNS7_ILi128EEENS7_ILi96EEENS7_ILi64EEEEEELi256ENS_10bfloat16_tEfNS_4arch4Sm90ELb0ELb0ELb1ELb1ELb0ELb1ELb1ELb1ELb0ELb0ELb0ELb0EEENS1_21CollectiveEpilogueFwdINS6_IJSA_NS7_ILi256EEESB_EEES9_SE_SG_Li256ELb1ELb0ELb0ELb0EEENS1_36VarlenDynamicPersistentTileSchedulerILi128ELi96ELi256ELi32ELb0ELb0ELb1ELb0ELb1ELb1EEEEEEEEEvNT_6ParamsE --------------------------
	.section	.nv.shared._ZN7cutlass13device_kernelIN5flash11enable_sm90INS1_16FlashAttnFwdSm90INS1_25CollectiveMainloopFwdSm90ILi2EN4cute5tupleIJNS5_1CILi1EEES8_S8_EEENS6_IJNS7_ILi128EEENS7_ILi96EEENS7_ILi64EEEEEELi256ENS_10bfloat16_tEfNS_4arch4Sm90ELb0ELb0ELb1ELb1ELb0ELb1ELb1ELb1ELb0ELb0ELb0ELb0EEENS1_21CollectiveEpilogueFwdINS6_IJSA_NS7_ILi256EEESB_EEES9_SE_SG_Li256ELb1ELb0ELb0ELb0EEENS1_36VarlenDynamicPersistentTileSchedulerILi128ELi96ELi256ELi32ELb0ELb0ELb1ELb0ELb1ELb1EEEEEEEEEvNT_6ParamsE,"aw",@nobits
	.sectionflags	@""
	.align	16
	.zero		1024


//--------------------- .nv.shared._ZN7cutlass13device_kernelIN5flash11enable_sm90INS1_16FlashAttnFwdSm90INS1_25CollectiveMainloopFwdSm90ILi2EN4cute5tupleIJNS5_1CILi1EEES8_S8_EEENS6_IJNS7_ILi128EEENS7_ILi96EEENS7_ILi64EEEEEELi256ENS_10bfloat16_tEfNS_4arch4Sm90ELb0ELb1ELb1ELb0ELb0ELb0ELb0ELb1ELb0ELb0ELb0ELb0EEENS1_21CollectiveEpilogueFwdINS6_IJSA_NS7_ILi256EEESB_EEES9_SE_SG_Li256ELb0ELb0ELb0ELb0EEENS1_30DynamicPersistentTileSchedulerILi256ELi32ELb0ELb0ELb1EEEEEEEEEvNT_6ParamsE --------------------------
	.section	.nv.shared._ZN7cutlass13device_kernelIN5flash11enable_sm90INS1_16FlashAttnFwdSm90INS1_25CollectiveMainloopFwdSm90ILi2EN4cute5tupleIJNS5_1CILi1EEES8_S8_EEENS6_IJNS7_ILi128EEENS7_ILi96EEENS7_ILi64EEEEEELi256ENS_10bfloat16_tEfNS_4arch4Sm90ELb0ELb1ELb1ELb0ELb0ELb0ELb0ELb1ELb0ELb0ELb0ELb0EEENS1_21CollectiveEpilogueFwdINS6_IJSA_NS7_ILi256EEESB_EEES9_SE_SG_Li256ELb0ELb0ELb0ELb0EEENS1_30DynamicPersistentTileSchedulerILi256ELi32ELb0ELb0ELb1EEEEEEEEEvNT_6ParamsE,"aw",@nobits
	.sectionflags	@""
	.align	16
	.zero		1024


//--------------------- .nv.shared._ZN7cutlass13device_kernelIN5flash11enable_sm90INS1_16FlashAttnFwdSm90INS1_25CollectiveMainloopFwdSm90ILi2EN4cute5tupleIJNS5_1CILi1EEES8_S8_EEENS6_IJNS7_ILi128EEENS7_ILi96EEENS7_ILi64EEEEEELi256ENS_10bfloat16_tEfNS_4arch4Sm90ELb0ELb1ELb1ELb0ELb0ELb0ELb1ELb1ELb0ELb0ELb0ELb0EEENS1_21CollectiveEpilogueFwdINS6_IJSA_NS7_ILi256EEESB_EEES9_SE_SG_Li256ELb0ELb0ELb0ELb0EEENS1_30DynamicPersistentTileSchedulerILi256ELi32ELb0ELb0ELb1EEEEEEEEEvNT_6ParamsE --------------------------
	.section	.nv.shared._ZN7cutlass13device_kernelIN5flash11enable_sm90INS1_16FlashAttnFwdSm90INS1_25CollectiveMainloopFwdSm90ILi2EN4cute5tupleIJNS5_1CILi1EEES8_S8_EEENS6_IJNS7_ILi128EEENS7_ILi96EEENS7_ILi64EEEEEELi256ENS_10bfloat16_tEfNS_4arch4Sm90ELb0ELb1ELb1ELb0ELb0ELb0ELb1ELb1ELb0ELb0ELb0ELb0EEENS1_21CollectiveEpilogueFwdINS6_IJSA_NS7_ILi256EEESB_EEES9_SE_SG_Li256ELb0ELb0ELb0ELb0EEENS1_30DynamicPersistentTileSchedulerILi256ELi32ELb0ELb0ELb1EEEEEEEEEvNT_6ParamsE,"aw",@nobits
	.sectionflags	@""
	.align	16
	.zero		1024


//--------------------- .nv.shared._ZN7cutlass13device_kernelIN5flash11enable_sm90INS1_16FlashAttnFwdSm90INS1_25CollectiveMainloopFwdSm90ILi2EN4cute5tupleIJNS5_1CILi1EEES8_S8_EEENS6_IJNS7_ILi128EEENS7_ILi96EEENS7_ILi64EEEEEELi256ENS_10bfloat16_tEfNS_4arch4Sm90ELb0ELb1ELb1ELb1ELb0ELb0ELb0ELb1ELb0ELb0ELb0ELb0EEENS1_21CollectiveEpilogueFwdINS6_IJSA_NS7_ILi256EEESB_EEES9_SE_SG_Li256ELb1ELb0ELb0ELb0EEENS1_36VarlenDynamicPersistentTileSchedulerILi128ELi96ELi256ELi32ELb0ELb0ELb1ELb1ELb0ELb1EEEEEEEEEvNT_6ParamsE --------------------------
	.section	.nv.shared._ZN7cutlass13device_kernelIN5flash11enable_sm90INS1_16FlashAttnFwdSm90INS1_25CollectiveMainloopFwdSm90ILi2EN4cute5tupleIJNS5_1CILi1EEES8_S8_EEENS6_IJNS7_ILi128EEENS7_ILi96EEENS7_ILi64EEEEEELi256ENS_10bfloat16_tEfNS_4arch4Sm90ELb0ELb1ELb1ELb1ELb0ELb0ELb0ELb1ELb0ELb0ELb0ELb0EEENS1_21CollectiveEpilogueFwdINS6_IJSA_NS7_ILi256EEESB_EEES9_SE_SG_Li256ELb1ELb0ELb0ELb0EEENS1_36VarlenDynamicPersistentTileSchedulerILi128ELi96ELi256ELi32ELb0ELb0ELb1ELb1ELb0ELb1EEEEEEEEEvNT_6ParamsE,"aw",@nobits
	.sectionflags	@""
	.align	16
	.zero		1024


//--------------------- .nv.shared._ZN7cutlass13device_kernelIN5flash11enable_sm90INS1_16FlashAttnFwdSm90INS1_25CollectiveMainloopFwdSm90ILi2EN4cute5tupleIJNS5_1CILi1EEES8_S8_EEENS6_IJNS7_ILi128EEENS7_ILi96EEENS7_ILi64EEEEEELi256ENS_10bfloat16_tEfNS_4arch4Sm90ELb0ELb1ELb1ELb1ELb0ELb1ELb0ELb1ELb0ELb0ELb0ELb0EEENS1_21CollectiveEpilogueFwdINS6_IJSA_NS7_ILi256EEESB_EEES9_SE_SG_Li256ELb1ELb0ELb0ELb0EEENS1_36VarlenDynamicPersistentTileSchedulerILi128ELi96ELi256ELi32ELb0ELb0ELb1ELb1ELb0ELb1EEEEEEEEEvNT_6ParamsE --------------------------
	.section	.nv.shared._ZN7cutlass13device_kernelIN5flash11enable_sm90INS1_16FlashAttnFwdSm90INS1_25CollectiveMainloopFwdSm90ILi2EN4cute5tupleIJNS5_1CILi1EEES8_S8_EEENS6_IJNS7_ILi128EEENS7_ILi96EEENS7_ILi64EEEEEELi256ENS_10bfloat16_tEfNS_4arch4Sm90ELb0ELb1ELb1ELb1ELb0ELb1ELb0ELb1ELb0ELb0ELb0ELb0EEENS1_21CollectiveEpilogueFwdINS6_IJSA_NS7_ILi256EEESB_EEES9_SE_SG_Li256ELb1ELb0ELb0ELb0EEENS1_36VarlenDynamicPersistentTileSchedulerILi128ELi96ELi256ELi32ELb0ELb0ELb1ELb1ELb0ELb1EEEEEEEEEvNT_6ParamsE,"aw",@nobits
	.sectionflags	@""
	.align	16
	.zero		1024


//--------------------- .nv.shared._ZN7cutlass13device_kernelIN5flash11enable_sm90INS1_16FlashAttnFwdSm90INS1_25CollectiveMainloopFwdSm90ILi2EN4cute5tupleIJNS5_1CILi1EEES8_S8_EEENS6_IJNS7_ILi128EEENS7_ILi96EEENS7_ILi64EEEEEELi256ENS_10bfloat16_tEfNS_4arch4Sm90ELb0ELb1ELb1ELb1ELb0ELb0ELb1ELb1ELb0ELb0ELb0ELb0EEENS1_21CollectiveEpilogueFwdINS6_IJSA_NS7_ILi256EEESB_EEES9_SE_SG_Li256ELb1ELb0ELb0ELb0EEENS1_36VarlenDynamicPersistentTileSchedulerILi128ELi96ELi256ELi32ELb0ELb0ELb1ELb1ELb0ELb1EEEEEEEEEvNT_6ParamsE --------------------------
	.section	.nv.shared._ZN7cutlass13device_kernelIN5flash11enable_sm90INS1_16FlashAttnFwdSm90INS1_25CollectiveMainloopFwdSm90ILi2EN4cute5tupleIJNS5_1CILi1EEES8_S8_EEENS6_IJNS7_ILi128EEENS7_ILi96EEENS7_ILi64EEEEEELi256ENS_10bfloat16_tEfNS_4arch4Sm90ELb0ELb1ELb1ELb1ELb0ELb0ELb1ELb1ELb0ELb0ELb0ELb0EEENS1_21CollectiveEpilogueFwdINS6_IJSA_NS7_ILi256EEESB_EEES9_SE_SG_Li256ELb1ELb0ELb0ELb0EEENS1_36VarlenDynamicPersistentTileSchedulerILi128ELi96ELi256ELi32ELb0ELb0ELb1ELb1ELb0ELb1EEEEEEEEEvNT_6ParamsE,"aw",@nobits
	.sectionflags	@""
	.align	16
	.zero		1024


//--------------------- .nv.shared._ZN7cutlass13device_kernelIN5flash11enable_sm90INS1_16FlashAttnFwdSm90INS1_25CollectiveMainloopFwdSm90ILi2EN4cute5tupleIJNS5_1CILi1EEES8_S8_EEENS6_IJNS7_ILi128EEENS7_ILi96EEENS7_ILi64EEEEEELi256ENS_10bfloat16_tEfNS_4arch4Sm90ELb0ELb1ELb1ELb1ELb0ELb1ELb1ELb1ELb0ELb0ELb0ELb0EEENS1_21CollectiveEpilogueFwdINS6_IJSA_NS7_ILi256EEESB_EEES9_SE_SG_Li256ELb1ELb0ELb0ELb0EEENS1_36VarlenDynamicPersistentTileSchedulerILi128ELi96ELi256ELi32ELb0ELb0ELb1ELb1ELb0ELb1EEEEEEEEEvNT_6ParamsE --------------------------
	.section	.nv.shared._ZN7cutlass13device_kernelIN5flash11enable_sm90INS1_16FlashAttnFwdSm90INS1_25CollectiveMainloopFwdSm90ILi2EN4cute5tupleIJNS5_1CILi1EEES8_S8_EEENS6_IJNS7_ILi128EEENS7_ILi96EEENS7_ILi64EEEEEELi256ENS_10bfloat16_tEfNS_4arch4Sm90ELb0ELb1ELb1ELb1ELb0ELb1ELb1ELb1ELb0ELb0ELb0ELb0EEENS1_21CollectiveEpilogueFwdINS6_IJSA_NS7_ILi256EEESB_EEES9_SE_SG_Li256ELb1ELb0ELb0ELb0EEENS1_36VarlenDynamicPersistentTileSchedulerILi128ELi96ELi256ELi32ELb0ELb0ELb1ELb1ELb0ELb1EEEEEEEEEvNT_6ParamsE,"aw",@nobits
	.sectionflags	@""
	.align	16
	.zero		1024


//--------------------- .nv.shared._ZN7cutlass13device_kernelIN5flash11enable_sm90INS1_16FlashAttnFwdSm90INS1_25CollectiveMainloopFwdSm90ILi2EN4cute5tupleIJNS5_1CILi1EEES8_S8_EEENS6_IJNS7_ILi128EEENS7_ILi96EEENS7_ILi64EEEEEELi256ENS_10bfloat16_tEfNS_4arch4Sm90ELb1ELb0ELb1ELb0ELb0ELb0ELb0ELb1ELb0ELb0ELb0ELb0EEENS1_21CollectiveEpilogueFwdINS6_IJSA_NS7_ILi256EEESB_EEES9_SE_SG_Li256ELb0ELb0ELb0ELb0EEENS1_30DynamicPersistentTileSchedulerILi256ELi32ELb0ELb0ELb1EEEEEEEEEvNT_6ParamsE --------------------------
	.section	.nv.shared._ZN7cutlass13device_kernelIN5flash11enable_sm90INS1_16FlashAttnFwdSm90INS1_25CollectiveMainloopFwdSm90ILi2EN4cute5tupleIJNS5_1CILi1EEES8_S8_EEENS6_IJNS7_ILi128EEENS7_ILi96EEENS7_ILi64EEEEEELi256ENS_10bfloat16_tEfNS_4arch4Sm90ELb1ELb0ELb1ELb0ELb0ELb0ELb0ELb1ELb0ELb0ELb0ELb0EEENS1_21CollectiveEpilogueFwdINS6_IJSA_NS7_ILi256EEESB_EEES9_SE_SG_Li256ELb0ELb0ELb0ELb0EEENS1_30DynamicPersistentTileSchedulerILi256ELi32ELb0ELb0ELb1EEEEEEEEEvNT_6ParamsE,"aw",@nobits
	.sectionflags	@""
	.align	16
	.zero		1024


//--------------------- .nv.shared._ZN7cutlass13device_kernelIN5flash11enable_sm90INS1_16FlashAttnFwdSm90INS1_25CollectiveMainloopFwdSm90ILi2EN4cute5tupleIJNS5_1CILi1EEES8_S8_EEENS6_IJNS7_ILi128EEENS7_ILi96EEENS7_ILi64EEEEEELi256ENS_10bfloat16_tEfNS_4arch4Sm90ELb1ELb0ELb1ELb0ELb0ELb0ELb1ELb1ELb0ELb0ELb0ELb0EEENS1_21CollectiveEpilogueFwdINS6_IJSA_NS7_ILi256EEESB_EEES9_SE_SG_Li256ELb0ELb0ELb0ELb0EEENS1_30DynamicPersistentTileSchedulerILi256ELi32ELb0ELb0ELb1EEEEEEEEEvNT_6ParamsE --------------------------
	.section	.nv.shared._ZN7cutlass13device_kernelIN5flash11enable_sm90INS1_16FlashAttnFwdSm90INS1_25CollectiveMainloopFwdSm90ILi2EN4cute5tupleIJNS5_1CILi1EEES8_S8_EEENS6_IJNS7_ILi128EEENS7_ILi96EEENS7_ILi64EEEEEELi256ENS_10bfloat16_tEfNS_4arch4Sm90ELb1ELb0ELb1ELb0ELb0ELb0ELb1ELb1ELb0ELb0ELb0ELb0EEENS1_21CollectiveEpilogueFwdINS6_IJSA_NS7_ILi256EEESB_EEES9_SE_SG_Li256ELb0ELb0ELb0ELb0EEENS1_30DynamicPersistentTileSchedulerILi256ELi32ELb0ELb0ELb1EEEEEEEEEvNT_6ParamsE,"aw",@nobits
	.sectionflags	@""
	.align	16
	.zero		1024


//--------------------- .nv.shared._ZN7cutlass13device_kernelIN5flash11enable_sm90INS1_16FlashAttnFwdSm90INS1_25CollectiveMainloopFwdSm90ILi2EN4cute5tupleIJNS5_1CILi1EEES8_S8_EEENS6_IJNS7_ILi128EEENS7_ILi96EEENS7_ILi64EEEEEELi256ENS_10bfloat16_tEfNS_4arch4Sm90ELb1ELb0ELb1ELb1ELb0ELb0ELb0ELb1ELb0ELb0ELb0ELb0EEENS1_21CollectiveEpilogueFwdINS6_IJSA_NS7_ILi256EEESB_EEES9_SE_SG_Li256ELb1ELb0ELb0ELb0EEENS1_36VarlenDynamicPersistentTileSchedulerILi128ELi96ELi256ELi32ELb0ELb0ELb1ELb1ELb1ELb1EEEEEEEEEvNT_6ParamsE --------------------------
	.section	.nv.shared._ZN7cutlass13device_kernelIN5flash11enable_sm90INS1_16FlashAttnFwdSm90INS1_25CollectiveMainloopFwdSm90ILi2EN4cute5tupleIJNS5_1CILi1EEES8_S8_EEENS6_IJNS7_ILi128EEENS7_ILi96EEENS7_ILi64EEEEEELi256ENS_10bfloat16_tEfNS_4arch4Sm90ELb1ELb0ELb1ELb1ELb0ELb0ELb0ELb1ELb0ELb0ELb0ELb0EEENS1_21CollectiveEpilogueFwdINS6_IJSA_NS7_ILi256EEESB_EEES9_SE_SG_Li256ELb1ELb0ELb0ELb0EEENS1_36VarlenDynamicPersistentTileSchedulerILi128ELi96ELi256ELi32ELb0ELb0ELb1ELb1ELb1ELb1EEEEEEEEEvNT_6ParamsE,"aw",@nobits
	.sectionflags	@""
	.align	16
	.zero		1024


//--------------------- .nv.shared._ZN7cutlass13device_kernelIN5flash11enable_sm90INS1_16FlashAttnFwdSm90INS1_25CollectiveMainloopFwdSm90ILi2EN4cute5tupleIJNS5_1CILi1EEES8_S8_EEENS6_IJNS7_ILi128EEENS7_ILi96EEENS7_ILi64EEEEEELi256ENS_10bfloat16_tEfNS_4arch4Sm90ELb1ELb0ELb1ELb1ELb0ELb1ELb0ELb1ELb0ELb0ELb0ELb0EEENS1_21CollectiveEpilogueFwdINS6_IJSA_NS7_ILi256EEESB_EEES9_SE_SG_Li256ELb1ELb0ELb0ELb0EEENS1_36VarlenDynamicPersistentTileSchedulerILi128ELi96ELi256ELi32ELb0ELb0ELb1ELb1ELb1ELb1EEEEEEEEEvNT_6ParamsE --------------------------
	.section	.nv.shared._ZN7cutlass13device_kernelIN5flash11enable_sm90INS1_16FlashAttnFwdSm90INS1_25CollectiveMainloopFwdSm90ILi2EN4cute5tupleIJNS5_1CILi1EEES8_S8_EEENS6_IJNS7_ILi128EEENS7_ILi96EEENS7_ILi64EEEEEELi256ENS_10bfloat16_tEfNS_4arch4Sm90ELb1ELb0ELb1ELb1ELb0ELb1ELb0ELb1ELb0ELb0ELb0ELb0EEENS1_21CollectiveEpilogueFwdINS6_IJSA_NS7_ILi256EEESB_EEES9_SE_SG_Li256ELb1ELb0ELb0ELb0EEENS1_36VarlenDynamicPersistentTileSchedulerILi128ELi96ELi256ELi32ELb0ELb0ELb1ELb1ELb1ELb1EEEEEEEEEvNT_6ParamsE,"aw",@nobits
	.sectionflags	@""
	.align	16
	.zero		1024


//--------------------- .nv.shared._ZN7cutlass13device_kernelIN5flash11enable_sm90INS1_16FlashAttnFwdSm90INS1_25CollectiveMainloopFwdSm90ILi2EN4cute5tupleIJNS5_1CILi1EEES8_S8_EEENS6_IJNS7_ILi128EEENS7_ILi96EEENS7_ILi64EEEEEELi256ENS_10bfloat16_tEfNS_4arch4Sm90ELb1ELb0ELb1ELb1ELb0ELb0ELb1ELb1ELb0ELb0ELb0ELb0EEENS1_21CollectiveEpilogueFwdINS6_IJSA_NS7_ILi256EEESB_EEES9_SE_SG_Li256ELb1ELb0ELb0ELb0EEENS1_36VarlenDynamicPersistentTileSchedulerILi128ELi96ELi256ELi32ELb0ELb0ELb1ELb1ELb1ELb1EEEEEEEEEvNT_6ParamsE --------------------------
	.section	.nv.shared._ZN7cutlass13device_kernelIN5flash11enable_sm90INS1_16FlashAttnFwdSm90INS1_25CollectiveMainloopFwdSm90ILi2EN4cute5tupleIJNS5_1CILi1EEES8_S8_EEENS6_IJNS7_ILi128EEENS7_ILi96EEENS7_ILi64EEEEEELi256ENS_10bfloat16_tEfNS_4arch4Sm90ELb1ELb0ELb1ELb1ELb0ELb0ELb1ELb1ELb0ELb0ELb0ELb0EEENS1_21CollectiveEpilogueFwdINS6_IJSA_NS7_ILi256EEESB_EEES9_SE_SG_Li256ELb1ELb0ELb0ELb0EEENS1_36VarlenDynamicPersistentTileSchedulerILi128ELi96ELi256ELi32ELb0ELb0ELb1ELb1ELb1ELb1EEEEEEEEEvNT_6ParamsE,"aw",@nobits
	.sectionflags	@""
	.align	16
	.zero		1024


//--------------------- .nv.shared._ZN7cutlass13device_kernelIN5flash11enable_sm90INS1_16FlashAttnFwdSm90INS1_25CollectiveMainloopFwdSm90ILi2EN4cute5tupleIJNS5_1CILi1EEES8_S8_EEENS6_IJNS7_ILi128EEENS7_ILi96EEENS7_ILi64EEEEEELi256ENS_10bfloat16_tEfNS_4arch4Sm90ELb1ELb0ELb1ELb1ELb0ELb1ELb1ELb1ELb0ELb0ELb0ELb0EEENS1_21CollectiveEpilogueFwdINS6_IJSA_NS7_ILi256EEESB_EEES9_SE_SG_Li256ELb1ELb0ELb0ELb0EEENS1_36VarlenDynamicPersistentTileSchedulerILi128ELi96ELi256ELi32ELb0ELb0ELb1ELb1ELb1ELb1EEEEEEEEEvNT_6ParamsE --------------------------
	.section	.nv.shared._ZN7cutlass13device_kernelIN5flash11enable_sm90INS1_16FlashAttnFwdSm90INS1_25CollectiveMainloopFwdSm90ILi2EN4cute5tupleIJNS5_1CILi1EEES8_S8_EEENS6_IJNS7_ILi128EEENS7_ILi96EEENS7_ILi64EEEEEELi256ENS_10bfloat16_tEfNS_4arch4Sm90ELb1ELb0ELb1ELb1ELb0ELb1ELb1ELb1ELb0ELb0ELb0ELb0EEENS1_21CollectiveEpilogueFwdINS6_IJSA_NS7_ILi256EEESB_EEES9_SE_SG_Li256ELb1ELb0ELb0ELb0EEENS1_36VarlenDynamicPersistentTileSchedulerILi128ELi96ELi256ELi32ELb0ELb0ELb1ELb1ELb1ELb1EEEEEEEEEvNT_6ParamsE,"aw",@nobits
	.sectionflags	@""
	.align	16
	.zero		1024


//--------------------- .nv.constant0._ZN7cutlass13device_kernelIN5flash11enable_sm90INS1_16FlashAttnFwdSm90INS1_25CollectiveMainloopFwdSm90ILi2EN4cute5tupleIJNS5_1CILi1EEES8_S8_EEENS6_IJNS7_ILi128EEENS7_ILi96EEENS7_ILi64EEEEEELi256ENS_10bfloat16_tEfNS_4arch4Sm90ELb0ELb0ELb1ELb0ELb0ELb0ELb0ELb1ELb0ELb0ELb0ELb0EEENS1_21CollectiveEpilogueFwdINS6_IJSA_NS7_ILi256EEESB_EEES9_SE_SG_Li256ELb0ELb0ELb0ELb0EEENS1_29StaticPersistentTileSchedulerILb0EEEEEEEEEvNT_6ParamsE --------------------------
	.section	.nv.constant0._ZN7cutlass13device_kernelIN5flash11enable_sm90INS1_16FlashAttnFwdSm90INS1_25CollectiveMainloopFwdSm90ILi2EN4cute5tupleIJNS5_1CILi1EEES8_S8_EEENS6_IJNS7_ILi128EEENS7_ILi96EEENS7_ILi64EEEEEELi256ENS_10bfloat16_tEfNS_4arch4Sm90ELb0ELb0ELb1ELb0ELb0ELb0ELb0ELb1ELb0ELb0ELb0ELb0EEENS1_21CollectiveEpilogueFwdINS6_IJSA_NS7_ILi256EEESB_EEES9_SE_SG_Li256ELb0ELb0ELb0ELb0EEENS1_29StaticPersistentTileSchedulerILb0EEEEEEEEEvNT_6ParamsE,"a",@progbits
	.sectionflags	@""
	.align	4
.nv.constant0._ZN7cutlass13device_kernelIN5flash11enable_sm90INS1_16FlashAttnFwdSm90INS1_25CollectiveMainloopFwdSm90ILi2EN4cute5tupleIJNS5_1CILi1EEES8_S8_EEENS6_IJNS7_ILi128EEENS7_ILi96EEENS7_ILi64EEEEEELi256ENS_10bfloat16_tEfNS_4arch4Sm90ELb0ELb0ELb1ELb0ELb0ELb0ELb0ELb1ELb0ELb0ELb0ELb0EEENS1_21CollectiveEpilogueFwdINS6_IJSA_NS7_ILi256EEESB_EEES9_SE_SG_Li256ELb0ELb0ELb0ELb0EEENS1_29StaticPersistentTileSchedulerILb0EEEEEEEEEvNT_6ParamsE:
	.zero		3584


//--------------------- .nv.constant0._ZN7cutlass13device_kernelIN5flash11enable_sm90INS1_16FlashAttnFwdSm90INS1_25CollectiveMainloopFwdSm90ILi2EN4cute5tupleIJNS5_1CILi1EEES8_S8_EEENS6_IJNS7_ILi128EEENS7_ILi96EEENS7_ILi64EEEEEELi256ENS_10bfloat16_tEfNS_4arch4Sm90ELb0ELb0ELb1ELb0ELb0ELb0ELb1ELb1ELb0ELb0ELb0ELb0EEENS1_21CollectiveEpilogueFwdINS6_IJSA_NS7_ILi256EEESB_EEES9_SE_SG_Li256ELb0ELb0ELb0ELb0EEENS1_29StaticPersistentTileSchedulerILb0EEEEEEEEEvNT_6ParamsE --------------------------
	.section	.nv.constant0._ZN7cutlass13device_kernelIN5flash11enable_sm90INS1_16FlashAttnFwdSm90INS1_25CollectiveMainloopFwdSm90ILi2EN4cute5tupleIJNS5_1CILi1EEES8_S8_EEENS6_IJNS7_ILi128EEENS7_ILi96EEENS7_ILi64EEEEEELi256ENS_10bfloat16_tEfNS_4arch4Sm90ELb0ELb0ELb1ELb0ELb0ELb0ELb1ELb1ELb0ELb0ELb0ELb0EEENS1_21CollectiveEpilogueFwdINS6_IJSA_NS7_ILi256EEESB_EEES9_SE_SG_Li256ELb0ELb0ELb0ELb0EEENS1_29StaticPersistentTileSchedulerILb0EEEEEEEEEvNT_6ParamsE,"a",@progbits
	.sectionflags	@""
	.align	4
.nv.constant0._ZN7cutlass13device_kernelIN5flash11enable_sm90INS1_16FlashAttnFwdSm90INS1_25CollectiveMainloopFwdSm90ILi2EN4cute5tupleIJNS5_1CILi1EEES8_S8_EEENS6_IJNS7_ILi128EEENS7_ILi96EEENS7_ILi64EEEEEELi256ENS_10bfloat16_tEfNS_4arch4Sm90ELb0ELb0ELb1ELb0ELb0ELb0ELb1ELb1ELb0ELb0ELb0ELb0EEENS1_21CollectiveEpilogueFwdINS6_IJSA_NS7_ILi256EEESB_EEES9_SE_SG_Li256ELb0ELb0ELb0ELb0EEENS1_29StaticPersistentTileSchedulerILb0EEEEEEEEEvNT_6ParamsE:
	.zero		3840


//--------------------- .nv.constant0._ZN7cutlass13device_kernelIN5flash11enable_sm90INS1_16FlashAttnFwdSm90INS1_25CollectiveMainloopFwdSm90ILi2EN4cute5tupleIJNS5_1CILi1EEES8_S8_EEENS6_IJNS7_ILi128EEENS7_ILi96EEENS7_ILi64EEEEEELi256ENS_10bfloat16_tEfNS_4arch4Sm90ELb0ELb0ELb1ELb1ELb0ELb0ELb0ELb1ELb0ELb0ELb0ELb0EEENS1_21CollectiveEpilogueFwdINS6_IJSA_NS7_ILi256EEESB_EEES9_SE_SG_Li256ELb1ELb0ELb0ELb0EEENS1_36VarlenDynamicPersistentTileSchedulerILi128ELi96ELi256ELi32ELb0ELb0ELb1ELb0ELb1ELb1EEEEEEEEEvNT_6ParamsE --------------------------
	.section	.nv.constant0._ZN7cutlass13device_kernelIN5flash11enable_sm90INS1_16FlashAttnFwdSm90INS1_25CollectiveMainloopFwdSm90ILi2EN4cute5tupleIJNS5_1CILi1EEES8_S8_EEENS6_IJNS7_ILi128EEENS7_ILi96EEENS7_ILi64EEEEEELi256ENS_10bfloat16_tEfNS_4arch4Sm90ELb0ELb0ELb1ELb1ELb0ELb0ELb0ELb1ELb0ELb0ELb0ELb0EEENS1_21CollectiveEpilogueFwdINS6_IJSA_NS7_ILi256EEESB_EEES9_SE_SG_Li256ELb1ELb0ELb0ELb0EEENS1_36VarlenDynamicPersistentTileSchedulerILi128ELi96ELi256ELi32ELb0ELb0ELb1ELb0ELb1ELb1EEEEEEEEEvNT_6ParamsE,"a",@progbits
	.sectionflags	@""
	.align	4
.nv.constant0._ZN7cutlass13device_kernelIN5flash11enable_sm90INS1_16FlashAttnFwdSm90INS1_25CollectiveMainloopFwdSm90ILi2EN4cute5tupleIJNS5_1CILi1EEES8_S8_EEENS6_IJNS7_ILi128EEENS7_ILi96EEENS7_ILi64EEEEEELi256ENS_10bfloat16_tEfNS_4arch4Sm90ELb0ELb0ELb1ELb1ELb0ELb0ELb0ELb1ELb0ELb0ELb0ELb0EEENS1_21CollectiveEpilogueFwdINS6_IJSA_NS7_ILi256EEESB_EEES9_SE_SG_Li256ELb1ELb0ELb0ELb0EEENS1_36VarlenDynamicPersistentTileSchedulerILi128ELi96ELi256ELi32ELb0ELb0ELb1ELb0ELb1ELb1EEEEEEEEEvNT_6ParamsE:
	.zero		3200


//--------------------- .nv.constant0._ZN7cutlass13device_kernelIN5flash11enable_sm90INS1_16FlashAttnFwdSm90INS1_25CollectiveMainloopFwdSm90ILi2EN4cute5tupleIJNS5_1CILi1EEES8_S8_EEENS6_IJNS7_ILi128EEENS7_ILi96EEENS7_ILi64EEEEEELi256ENS_10bfloat16_tEfNS_4arch4Sm90ELb0ELb0ELb1ELb1ELb0ELb1ELb0ELb1ELb0ELb0ELb0ELb0EEENS1_21CollectiveEpilogueFwdINS6_IJSA_NS7_ILi256EEESB_EEES9_SE_SG_Li256ELb1ELb0ELb0ELb0EEENS1_36VarlenDynamicPersistentTileSchedulerILi128ELi96ELi256ELi32ELb0ELb0ELb1ELb0ELb1ELb1EEEEEEEEEvNT_6ParamsE --------------------------
	.section	.nv.constant0._ZN7cutlass13device_kernelIN5flash11enable_sm90INS1_16FlashAttnFwdSm90INS1_25CollectiveMainloopFwdSm90ILi2EN4cute5tupleIJNS5_1CILi1EEES8_S8_EEENS6_IJNS7_ILi128EEENS7_ILi96EEENS7_ILi64EEEEEELi256ENS_10bfloat16_tEfNS_4arch4Sm90ELb0ELb0ELb1ELb1ELb0ELb1ELb0ELb1ELb0ELb0ELb0ELb0EEENS1_21CollectiveEpilogueFwdINS6_IJSA_NS7_ILi256EEESB_EEES9_SE_SG_Li256ELb1ELb0ELb0ELb0EEENS1_36VarlenDynamicPersistentTileSchedulerILi128ELi96ELi256ELi32ELb0ELb0ELb1ELb0ELb1ELb1EEEEEEEEEvNT_6ParamsE,"a",@progbits
	.sectionflags	@""
	.align	4
.nv.constant0._ZN7cutlass13device_kernelIN5flash11enable_sm90INS1_16FlashAttnFwdSm90INS1_25CollectiveMainloopFwdSm90ILi2EN4cute5tupleIJNS5_1CILi1EEES8_S8_EEENS6_IJNS7_ILi128EEENS7_ILi96EEENS7_ILi64EEEEEELi256ENS_10bfloat16_tEfNS_4arch4Sm90ELb0ELb0ELb1ELb1ELb0ELb1ELb0ELb1ELb0ELb0ELb0ELb0EEENS1_21CollectiveEpilogueFwdINS6_IJSA_NS7_ILi256EEESB_EEES9_SE_SG_Li256ELb1ELb0ELb0ELb0EEENS1_36VarlenDynamicPersistentTileSchedulerILi128ELi96ELi256ELi32ELb0ELb0ELb1ELb0ELb1ELb1EEEEEEEEEvNT_6ParamsE:
	.zero		3200


//--------------------- .nv.constant0._ZN7cutlass13device_kernelIN5flash11enable_sm90INS1_16FlashAttnFwdSm90INS1_25CollectiveMainloopFwdSm90ILi2EN4cute5tupleIJNS5_1CILi1EEES8_S8_EEENS6_IJNS7_ILi128EEENS7_ILi96EEENS7_ILi64EEEEEELi256ENS_10bfloat16_tEfNS_4arch4Sm90ELb0ELb0ELb1ELb1ELb0ELb0ELb1ELb1ELb0ELb0ELb0ELb0EEENS1_21CollectiveEpilogueFwdINS6_IJSA_NS7_ILi256EEESB_EEES9_SE_SG_Li256ELb1ELb0ELb0ELb0EEENS1_36VarlenDynamicPersistentTileSchedulerILi128ELi96ELi256ELi32ELb0ELb0ELb1ELb0ELb1ELb1EEEEEEEEEvNT_6ParamsE --------------------------
	.section	.nv.constant0._ZN7cutlass13device_kernelIN5flash11enable_sm90INS1_16FlashAttnFwdSm90INS1_25CollectiveMainloopFwdSm90ILi2EN4cute5tupleIJNS5_1CILi1EEES8_S8_EEENS6_IJNS7_ILi128EEENS7_ILi96EEENS7_ILi64EEEEEELi256ENS_10bfloat16_tEfNS_4arch4Sm90ELb0ELb0ELb1ELb1ELb0ELb0ELb1ELb1ELb0ELb0ELb0ELb0EEENS1_21CollectiveEpilogueFwdINS6_IJSA_NS7_ILi256EEESB_EEES9_SE_SG_Li256ELb1ELb0ELb0ELb0EEENS1_36VarlenDynamicPersistentTileSchedulerILi128ELi96ELi256ELi32ELb0ELb0ELb1ELb0ELb1ELb1EEEEEEEEEvNT_6ParamsE,"a",@progbits
	.sectionflags	@""
	.align	4
.nv.constant0._ZN7cutlass13device_kernelIN5flash11enable_sm90INS1_16FlashAttnFwdSm90INS1_25CollectiveMainloopFwdSm90ILi2EN4cute5tupleIJNS5_1CILi1EEES8_S8_EEENS6_IJNS7_ILi128EEENS7_ILi96EEENS7_ILi64EEEEEELi256ENS_10bfloat16_tEfNS_4arch4Sm90ELb0ELb0ELb1ELb1ELb0ELb0ELb1ELb1ELb0ELb0ELb0ELb0EEENS1_21CollectiveEpilogueFwdINS6_IJSA_NS7_ILi256EEESB_EEES9_SE_SG_Li256ELb1ELb0ELb0ELb0EEENS1_36VarlenDynamicPersistentTileSchedulerILi128ELi96ELi256ELi32ELb0ELb0ELb1ELb0ELb1ELb1EEEEEEEEEvNT_6ParamsE:
	.zero		3456


//--------------------- .nv.constant0._ZN7cutlass13device_kernelIN5flash11enable_sm90INS1_16FlashAttnFwdSm90INS1_25CollectiveMainloopFwdSm90ILi2EN4cute5tupleIJNS5_1CILi1EEES8_S8_EEENS6_IJNS7_ILi128EEENS7_ILi96EEENS7_ILi64EEEEEELi256ENS_10bfloat16_tEfNS_4arch4Sm90ELb0ELb0ELb1ELb1ELb0ELb1ELb1ELb1ELb0ELb0ELb0ELb0EEENS1_21CollectiveEpilogueFwdINS6_IJSA_NS7_ILi256EEESB_EEES9_SE_SG_Li256ELb1ELb0ELb0ELb0EEENS1_36VarlenDynamicPersistentTileSchedulerILi128ELi96ELi256ELi32ELb0ELb0ELb1ELb0ELb1ELb1EEEEEEEEEvNT_6ParamsE --------------------------
	.section	.nv.constant0._ZN7cutlass13device_kernelIN5flash11enable_sm90INS1_16FlashAttnFwdSm90INS1_25CollectiveMainloopFwdSm90ILi2EN4cute5tupleIJNS5_1CILi1EEES8_S8_EEENS6_IJNS7_ILi128EEENS7_ILi96EEENS7_ILi64EEEEEELi256ENS_10bfloat16_tEfNS_4arch4Sm90ELb0ELb0ELb1ELb1ELb0ELb1ELb1ELb1ELb0ELb0ELb0ELb0EEENS1_21CollectiveEpilogueFwdINS6_IJSA_NS7_ILi256EEESB_EEES9_SE_SG_Li256ELb1ELb0ELb0ELb0EEENS1_36VarlenDynamicPersistentTileSchedulerILi128ELi96ELi256ELi32ELb0ELb0ELb1ELb0ELb1ELb1EEEEEEEEEvNT_6ParamsE,"a",@progbits
	.sectionflags	@""
	.align	4
.nv.constant0._ZN7cutlass13device_kernelIN5flash11enable_sm90INS1_16FlashAttnFwdSm90INS1_25CollectiveMainloopFwdSm90ILi2EN4cute5tupleIJNS5_1CILi1EEES8_S8_EEENS6_IJNS7_ILi128EEENS7_ILi96EEENS7_ILi64EEEEEELi256ENS_10bfloat16_tEfNS_4arch4Sm90ELb0ELb0ELb1ELb1ELb0ELb1ELb1ELb1ELb0ELb0ELb0ELb0EEENS1_21CollectiveEpilogueFwdINS6_IJSA_NS7_ILi256EEESB_EEES9_SE_SG_Li256ELb1ELb0ELb0ELb0EEENS1_36VarlenDynamicPersistentTileSchedulerILi128ELi96ELi256ELi32ELb0ELb0ELb1ELb0ELb1ELb1EEEEEEEEEvNT_6ParamsE:
	.zero		3456


//--------------------- .nv.constant0._ZN7cutlass13device_kernelIN5flash11enable_sm90INS1_16FlashAttnFwdSm90INS1_25CollectiveMainloopFwdSm90ILi2EN4cute5tupleIJNS5_1CILi1EEES8_S8_EEENS6_IJNS7_ILi128EEENS7_ILi96EEENS7_ILi64EEEEEELi256ENS_10bfloat16_tEfNS_4arch4Sm90ELb0ELb1ELb1ELb0ELb0ELb0ELb0ELb1ELb0ELb0ELb0ELb0EEENS1_21CollectiveEpilogueFwdINS6_IJSA_NS7_ILi256EEESB_EEES9_SE_SG_Li256ELb0ELb0ELb0ELb0EEENS1_30DynamicPersistentTileSchedulerILi256ELi32ELb0ELb0ELb1EEEEEEEEEvNT_6ParamsE --------------------------
	.section	.nv.constant0._ZN7cutlass13device_kernelIN5flash11enable_sm90INS1_16FlashAttnFwdSm90INS1_25CollectiveMainloopFwdSm90ILi2EN4cute5tupleIJNS5_1CILi1EEES8_S8_EEENS6_IJNS7_ILi128EEENS7_ILi96EEENS7_ILi64EEEEEELi256ENS_10bfloat16_tEfNS_4arch4Sm90ELb0ELb1ELb1ELb0ELb0ELb0ELb0ELb1ELb0ELb0ELb0ELb0EEENS1_21CollectiveEpilogueFwdINS6_IJSA_NS7_ILi256EEESB_EEES9_SE_SG_Li256ELb0ELb0ELb0ELb0EEENS1_30DynamicPersistentTileSchedulerILi256ELi32ELb0ELb0ELb1EEEEEEEEEvNT_6ParamsE,"a",@progbits
	.sectionflags	@""
	.align	4
.nv.constant0._ZN7cutlass13device_kernelIN5flash11enable_sm90INS1_16FlashAttnFwdSm90INS1_25CollectiveMainloopFwdSm90ILi2EN4cute5tupleIJNS5_1CILi1EEES8_S8_EEENS6_IJNS7_ILi128EEENS7_ILi96EEENS7_ILi64EEEEEELi256ENS_10bfloat16_tEfNS_4arch4Sm90ELb0ELb1ELb1ELb0ELb0ELb0ELb0ELb1ELb0ELb0ELb0ELb0EEENS1_21CollectiveEpilogueFwdINS6_IJSA_NS7_ILi256EEESB_EEES9_SE_SG_Li256ELb0ELb0ELb0ELb0EEENS1_30DynamicPersistentTileSchedulerILi256ELi32ELb0ELb0ELb1EEEEEEEEEvNT_6ParamsE:
	.zero		3584


//--------------------- .nv.constant0._ZN7cutlass13device_kernelIN5flash11enable_sm90INS1_16FlashAttnFwdSm90INS1_25CollectiveMainloopFwdSm90ILi2EN4cute5tupleIJNS5_1CILi1EEES8_S8_EEENS6_IJNS7_ILi128EEENS7_ILi96EEENS7_ILi64EEEEEELi256ENS_10bfloat16_tEfNS_4arch4Sm90ELb0ELb1ELb1ELb0ELb0ELb0ELb1ELb1ELb0ELb0ELb0ELb0EEENS1_21CollectiveEpilogueFwdINS6_IJSA_NS7_ILi256EEESB_EEES9_SE_SG_Li256ELb0ELb0ELb0ELb0EEENS1_30DynamicPersistentTileSchedulerILi256ELi32ELb0ELb0ELb1EEEEEEEEEvNT_6ParamsE --------------------------
	.section	.nv.constant0._ZN7cutlass13device_kernelIN5flash11enable_sm90INS1_16FlashAttnFwdSm90INS1_25CollectiveMainloopFwdSm90ILi2EN4cute5tupleIJNS5_1CILi1EEES8_S8_EEENS6_IJNS7_ILi128EEENS7_ILi96EEENS7_ILi64EEEEEELi256ENS_10bfloat16_tEfNS_4arch4Sm90ELb0ELb1ELb1ELb0ELb0ELb0ELb1ELb1ELb0ELb0ELb0ELb0EEENS1_21CollectiveEpilogueFwdINS6_IJSA_NS7_ILi256EEESB_EEES9_SE_SG_Li256ELb0ELb0ELb0ELb0EEENS1_30DynamicPersistentTileSchedulerILi256ELi32ELb0ELb0ELb1EEEEEEEEEvNT_6ParamsE,"a",@progbits
	.sectionflags	@""
	.align	4
.nv.constant0._ZN7cutlass13device_kernelIN5flash11enable_sm90INS1_16FlashAttnFwdSm90INS1_25CollectiveMainloopFwdSm90ILi2EN4cute5tupleIJNS5_1CILi1EEES8_S8_EEENS6_IJNS7_ILi128EEENS7_ILi96EEENS7_ILi64EEEEEELi256ENS_10bfloat16_tEfNS_4arch4Sm90ELb0ELb1ELb1ELb0ELb0ELb0ELb1ELb1ELb0ELb0ELb0ELb0EEENS1_21CollectiveEpilogueFwdINS6_IJSA_NS7_ILi256EEESB_EEES9_SE_SG_Li256ELb0ELb0ELb0ELb0EEENS1_30DynamicPersistentTileSchedulerILi256ELi32ELb0ELb0ELb1EEEEEEEEEvNT_6ParamsE:
	.zero		3840


//--------------------- .nv.constant0._ZN7cutlass13device_kernelIN5flash11enable_sm90INS1_16FlashAttnFwdSm90INS1_25CollectiveMainloopFwdSm90ILi2EN4cute5tupleIJNS5_1CILi1EEES8_S8_EEENS6_IJNS7_ILi128EEENS7_ILi96EEENS7_ILi64EEEEEELi256ENS_10bfloat16_tEfNS_4arch4Sm90ELb0ELb1ELb1ELb1ELb0ELb0ELb0ELb1ELb0ELb0ELb0ELb0EEENS1_21CollectiveEpilogueFwdINS6_IJSA_NS7_ILi256EEESB_EEES9_SE_SG_Li256ELb1ELb0ELb0ELb0EEENS1_36VarlenDynamicPersistentTileSchedulerILi128ELi96ELi256ELi32ELb0ELb0ELb1ELb1ELb0ELb1EEEEEEEEEvNT_6ParamsE --------------------------
	.section	.nv.constant0._ZN7cutlass13device_kernelIN5flash11enable_sm90INS1_16FlashAttnFwdSm90INS1_25CollectiveMainloopFwdSm90ILi2EN4cute5tupleIJNS5_1CILi1EEES8_S8_EEENS6_IJNS7_ILi128EEENS7_ILi96EEENS7_ILi64EEEEEELi256ENS_10bfloat16_tEfNS_4arch4Sm90ELb0ELb1ELb1ELb1ELb0ELb0ELb0ELb1ELb0ELb0ELb0ELb0EEENS1_21CollectiveEpilogueFwdINS6_IJSA_NS7_ILi256EEESB_EEES9_SE_SG_Li256ELb1ELb0ELb0ELb0EEENS1_36VarlenDynamicPersistentTileSchedulerILi128ELi96ELi256ELi32ELb0ELb0ELb1ELb1ELb0ELb1EEEEEEEEEvNT_6ParamsE,"a",@progbits
	.sectionflags	@""
	.align	4
.nv.constant0._ZN7cutlass13device_kernelIN5flash11enable_sm90INS1_16FlashAttnFwdSm90INS1_25CollectiveMainloopFwdSm90ILi2EN4cute5tupleIJNS5_1CILi1EEES8_S8_EEENS6_IJNS7_ILi128EEENS7_ILi96EEENS7_ILi64EEEEEELi256ENS_10bfloat16_tEfNS_4arch4Sm90ELb0ELb1ELb1ELb1ELb0ELb0ELb0ELb1ELb0ELb0ELb0ELb0EEENS1_21CollectiveEpilogueFwdINS6_IJSA_NS7_ILi256EEESB_EEES9_SE_SG_Li256ELb1ELb0ELb0ELb0EEENS1_36VarlenDynamicPersistentTileSchedulerILi128ELi96ELi256ELi32ELb0ELb0ELb1ELb1ELb0ELb1EEEEEEEEEvNT_6ParamsE:
	.zero		3200


//--------------------- .nv.constant0._ZN7cutlass13device_kernelIN5flash11enable_sm90INS1_16FlashAttnFwdSm90INS1_25CollectiveMainloopFwdSm90ILi2EN4cute5tupleIJNS5_1CILi1EEES8_S8_EEENS6_IJNS7_ILi128EEENS7_ILi96EEENS7_ILi64EEEEEELi256ENS_10bfloat16_tEfNS_4arch4Sm90ELb0ELb1ELb1ELb1ELb0ELb1ELb0ELb1ELb0ELb0ELb0ELb0EEENS1_21CollectiveEpilogueFwdINS6_IJSA_NS7_ILi256EEESB_EEES9_SE_SG_Li256ELb1ELb0ELb0ELb0EEENS1_36VarlenDynamicPersistentTileSchedulerILi128ELi96ELi256ELi32ELb0ELb0ELb1ELb1ELb0ELb1EEEEEEEEEvNT_6ParamsE --------------------------
	.section	.nv.constant0._ZN7cutlass13device_kernelIN5flash11enable_sm90INS1_16FlashAttnFwdSm90INS1_25CollectiveMainloopFwdSm90ILi2EN4cute5tupleIJNS5_1CILi1EEES8_S8_EEENS6_IJNS7_ILi128EEENS7_ILi96EEENS7_ILi64EEEEEELi256ENS_10bfloat16_tEfNS_4arch4Sm90ELb0ELb1ELb1ELb1ELb0ELb1ELb0ELb1ELb0ELb0ELb0ELb0EEENS1_21CollectiveEpilogueFwdINS6_IJSA_NS7_ILi256EEESB_EEES9_SE_SG_Li256ELb1ELb0ELb0ELb0EEENS1_36VarlenDynamicPersistentTileSchedulerILi128ELi96ELi256ELi32ELb0ELb0ELb1ELb1ELb0ELb1EEEEEEEEEvNT_6ParamsE,"a",@progbits
	.sectionflags	@""
	.align	4
.nv.constant0._ZN7cutlass13device_kernelIN5flash11enable_sm90INS1_16FlashAttnFwdSm90INS1_25CollectiveMainloopFwdSm90ILi2EN4cute5tupleIJNS5_1CILi1EEES8_S8_EEENS6_IJNS7_ILi128EEENS7_ILi96EEENS7_ILi64EEEEEELi256ENS_10bfloat16_tEfNS_4arch4Sm90ELb0ELb1ELb1ELb1ELb0ELb1ELb0ELb1ELb0ELb0ELb0ELb0EEENS1_21CollectiveEpilogueFwdINS6_IJSA_NS7_ILi256EEESB_EEES9_SE_SG_Li256ELb1ELb0ELb0ELb0EEENS1_36VarlenDynamicPersistentTileSchedulerILi128ELi96ELi256ELi32ELb0ELb0ELb1ELb1ELb0ELb1EEEEEEEEEvNT_6ParamsE:
	.zero		3200


//--------------------- .nv.constant0._ZN7cutlass13device_kernelIN5flash11enable_sm90INS1_16FlashAttnFwdSm90INS1_25CollectiveMainloopFwdSm90ILi2EN4cute5tupleIJNS5_1CILi1EEES8_S8_EEENS6_IJNS7_ILi128EEENS7_ILi96EEENS7_ILi64EEEEEELi256ENS_10bfloat16_tEfNS_4arch4Sm90ELb0ELb1ELb1ELb1ELb0ELb0ELb1ELb1ELb0ELb0ELb0ELb0EEENS1_21CollectiveEpilogueFwdINS6_IJSA_NS7_ILi256EEESB_EEES9_SE_SG_Li256ELb1ELb0ELb0ELb0EEENS1_36VarlenDynamicPersistentTileSchedulerILi128ELi96ELi256ELi32ELb0ELb0ELb1ELb1ELb0ELb1EEEEEEEEEvNT_6ParamsE --------------------------
	.section	.nv.constant0._ZN7cutlass13device_kernelIN5flash11enable_sm90INS1_16FlashAttnFwdSm90INS1_25CollectiveMainloopFwdSm90ILi2EN4cute5tupleIJNS5_1CILi1EEES8_S8_EEENS6_IJNS7_ILi128EEENS7_ILi96EEENS7_ILi64EEEEEELi256ENS_10bfloat16_tEfNS_4arch4Sm90ELb0ELb1ELb1ELb1ELb0ELb0ELb1ELb1ELb0ELb0ELb0ELb0EEENS1_21CollectiveEpilogueFwdINS6_IJSA_NS7_ILi256EEESB_EEES9_SE_SG_Li256ELb1ELb0ELb0ELb0EEENS1_36VarlenDynamicPersistentTileSchedulerILi128ELi96ELi256ELi32ELb0ELb0ELb1ELb1ELb0ELb1EEEEEEEEEvNT_6ParamsE,"a",@progbits
	.sectionflags	@""
	.align	4
.nv.constant0._ZN7cutlass13device_kernelIN5flash11enable_sm90INS1_16FlashAttnFwdSm90INS1_25CollectiveMainloopFwdSm90ILi2EN4cute5tupleIJNS5_1CILi1EEES8_S8_EEENS6_IJNS7_ILi128EEENS7_ILi96EEENS7_ILi64EEEEEELi256ENS_10bfloat16_tEfNS_4arch4Sm90ELb0ELb1ELb1ELb1ELb0ELb0ELb1ELb1ELb0ELb0ELb0ELb0EEENS1_21CollectiveEpilogueFwdINS6_IJSA_NS7_ILi256EEESB_EEES9_SE_SG_Li256ELb1ELb0ELb0ELb0EEENS1_36VarlenDynamicPersistentTileSchedulerILi128ELi96ELi256ELi32ELb0ELb0ELb1ELb1ELb0ELb1EEEEEEEEEvNT_6ParamsE:
	.zero		3456


//--------------------- .nv.constant0._ZN7cutlass13device_kernelIN5flash11enable_sm90INS1_16FlashAttnFwdSm90INS1_25CollectiveMainloopFwdSm90ILi2EN4cute5tupleIJNS5_1CILi1EEES8_S8_EEENS6_IJNS7_ILi128EEENS7_ILi96EEENS7_ILi64EEEEEELi256ENS_10bfloat16_tEfNS_4arch4Sm90ELb0ELb1ELb1ELb1ELb0ELb1ELb1ELb1ELb0ELb0ELb0ELb0EEENS1_21CollectiveEpilogueFwdINS6_IJSA_NS7_ILi256EEESB_EEES9_SE_SG_Li256ELb1ELb0ELb0ELb0EEENS1_36VarlenDynamicPersistentTileSchedulerILi128ELi96ELi256ELi32ELb0ELb0ELb1ELb1ELb0ELb1EEEEEEEEEvNT_6ParamsE --------------------------
	.section	.nv.constant0._ZN7cutlass13device_kernelIN5flash11enable_sm90INS1_16FlashAttnFwdSm90INS1_25CollectiveMainloopFwdSm90ILi2EN4cute5tupleIJNS5_1CILi1EEES8_S8_EEENS6_IJNS7_ILi128EEENS7_ILi96EEENS7_ILi64EEEEEELi256ENS_10bfloat16_tEfNS_4arch4Sm90ELb0ELb1ELb1ELb1ELb0ELb1ELb1ELb1ELb0ELb0ELb0ELb0EEENS1_21CollectiveEpilogueFwdINS6_IJSA_NS7_ILi256EEESB_EEES9_SE_SG_Li256ELb1ELb0ELb0ELb0EEENS1_36VarlenDynamicPersistentTileSchedulerILi128ELi96ELi256ELi32ELb0ELb0ELb1ELb1ELb0ELb1EEEEEEEEEvNT_6ParamsE,"a",@progbits
	.sectionflags	@""
	.align	4
.nv.constant0._ZN7cutlass13device_kernelIN5flash11enable_sm90INS1_16FlashAttnFwdSm90INS1_25CollectiveMainloopFwdSm90ILi2EN4cute5tupleIJNS5_1CILi1EEES8_S8_EEENS6_IJNS7_ILi128EEENS7_ILi96EEENS7_ILi64EEEEEELi256ENS_10bfloat16_tEfNS_4arch4Sm90ELb0ELb1ELb1ELb1ELb0ELb1ELb1ELb1ELb0ELb0ELb0ELb0EEENS1_21CollectiveEpilogueFwdINS6_IJSA_NS7_ILi256EEESB_EEES9_SE_SG_Li256ELb1ELb0ELb0ELb0EEENS1_36VarlenDynamicPersistentTileSchedulerILi128ELi96ELi256ELi32ELb0ELb0ELb1ELb1ELb0ELb1EEEEEEEEEvNT_6ParamsE:
	.zero		3456


//--------------------- .nv.constant0._ZN7cutlass13device_kernelIN5flash11enable_sm90INS1_16FlashAttnFwdSm90INS1_25CollectiveMainloopFwdSm90ILi2EN4cute5tupleIJNS5_1CILi1EEES8_S8_EEENS6_IJNS7_ILi128EEENS7_ILi96EEENS7_ILi64EEEEEELi256ENS_10bfloat16_tEfNS_4arch4Sm90ELb1ELb0ELb1ELb0ELb0ELb0ELb0ELb1ELb0ELb0ELb0ELb0EEENS1_21CollectiveEpilogueFwdINS6_IJSA_NS7_ILi256EEESB_EEES9_SE_SG_Li256ELb0ELb0ELb0ELb0EEENS1_30DynamicPersistentTileSchedulerILi256ELi32ELb0ELb0ELb1EEEEEEEEEvNT_6ParamsE --------------------------
	.section	.nv.constant0._ZN7cutlass13device_kernelIN5flash11enable_sm90INS1_16FlashAttnFwdSm90INS1_25CollectiveMainloopFwdSm90ILi2EN4cute5tupleIJNS5_1CILi1EEES8_S8_EEENS6_IJNS7_ILi128EEENS7_ILi96EEENS7_ILi64EEEEEELi256ENS_10bfloat16_tEfNS_4arch4Sm90ELb1ELb0ELb1ELb0ELb0ELb0ELb0ELb1ELb0ELb0ELb0ELb0EEENS1_21CollectiveEpilogueFwdINS6_IJSA_NS7_ILi256EEESB_EEES9_SE_SG_Li256ELb0ELb0ELb0ELb0EEENS1_30DynamicPersistentTileSchedulerILi256ELi32ELb0ELb0ELb1EEEEEEEEEvNT_6ParamsE,"a",@progbits
	.sectionflags	@""
	.align	4
.nv.constant0._ZN7cutlass13device_kernelIN5flash11enable_sm90INS1_16FlashAttnFwdSm90INS1_25CollectiveMainloopFwdSm90ILi2EN4cute5tupleIJNS5_1CILi1EEES8_S8_EEENS6_IJNS7_ILi128EEENS7_ILi96EEENS7_ILi64EEEEEELi256ENS_10bfloat16_tEfNS_4arch4Sm90ELb1ELb0ELb1ELb0ELb0ELb0ELb0ELb1ELb0ELb0ELb0ELb0EEENS1_21CollectiveEpilogueFwdINS6_IJSA_NS7_ILi256EEESB_EEES9_SE_SG_Li256ELb0ELb0ELb0ELb0EEENS1_30DynamicPersistentTileSchedulerILi256ELi32ELb0ELb0ELb1EEEEEEEEEvNT_6ParamsE:
	.zero		3584


//--------------------- .nv.constant0._ZN7cutlass13device_kernelIN5flash11enable_sm90INS1_16FlashAttnFwdSm90INS1_25CollectiveMainloopFwdSm90ILi2EN4cute5tupleIJNS5_1CILi1EEES8_S8_EEENS6_IJNS7_ILi128EEENS7_ILi96EEENS7_ILi64EEEEEELi256ENS_10bfloat16_tEfNS_4arch4Sm90ELb1ELb0ELb1ELb0ELb0ELb0ELb1ELb1ELb0ELb0ELb0ELb0EEENS1_21CollectiveEpilogueFwdINS6_IJSA_NS7_ILi256EEESB_EEES9_SE_SG_Li256ELb0ELb0ELb0ELb0EEENS1_30DynamicPersistentTileSchedulerILi256ELi32ELb0ELb0ELb1EEEEEEEEEvNT_6ParamsE --------------------------
	.section	.nv.constant0._ZN7cutlass13device_kernelIN5flash11enable_sm90INS1_16FlashAttnFwdSm90INS1_25CollectiveMainloopFwdSm90ILi2EN4cute5tupleIJNS5_1CILi1EEES8_S8_EEENS6_IJNS7_ILi128EEENS7_ILi96EEENS7_ILi64EEEEEELi256ENS_10bfloat16_tEfNS_4arch4Sm90ELb1ELb0ELb1ELb0ELb0ELb0ELb1ELb1ELb0ELb0ELb0ELb0EEENS1_21CollectiveEpilogueFwdINS6_IJSA_NS7_ILi256EEESB_EEES9_SE_SG_Li256ELb0ELb0ELb0ELb0EEENS1_30DynamicPersistentTileSchedulerILi256ELi32ELb0ELb0ELb1EEEEEEEEEvNT_6ParamsE,"a",@progbits
	.sectionflags	@""
	.align	4
.nv.constant0._ZN7cutlass13device_kernelIN5flash11enable_sm90INS1_16FlashAttnFwdSm90INS1_25CollectiveMainloopFwdSm90ILi2EN4cute5tupleIJNS5_1CILi1EEES8_S8_EEENS6_IJNS7_ILi128EEENS7_ILi96EEENS7_ILi64EEEEEELi256ENS_10bfloat16_tEfNS_4arch4Sm90ELb1ELb0ELb1ELb0ELb0ELb0ELb1ELb1ELb0ELb0ELb0ELb0EEENS1_21CollectiveEpilogueFwdINS6_IJSA_NS7_ILi256EEESB_EEES9_SE_SG_Li256ELb0ELb0ELb0ELb0EEENS1_30DynamicPersistentTileSchedulerILi256ELi32ELb0ELb0ELb1EEEEEEEEEvNT_6ParamsE:
	.zero		3840


//--------------------- .nv.constant0._ZN7cutlass13device_kernelIN5flash11enable_sm90INS1_16FlashAttnFwdSm90INS1_25CollectiveMainloopFwdSm90ILi2EN4cute5tupleIJNS5_1CILi1EEES8_S8_EEENS6_IJNS7_ILi128EEENS7_ILi96EEENS7_ILi64EEEEEELi256ENS_10bfloat16_tEfNS_4arch4Sm90ELb1ELb0ELb1ELb1ELb0ELb0ELb0ELb1ELb0ELb0ELb0ELb0EEENS1_21CollectiveEpilogueFwdINS6_IJSA_NS7_ILi256EEESB_EEES9_SE_SG_Li256ELb1ELb0ELb0ELb0EEENS1_36VarlenDynamicPersistentTileSchedulerILi128ELi96ELi256ELi32ELb0ELb0ELb1ELb1ELb1ELb1EEEEEEEEEvNT_6ParamsE --------------------------
	.section	.nv.constant0._ZN7cutlass13device_kernelIN5flash11enable_sm90INS1_16FlashAttnFwdSm90INS1_25CollectiveMainloopFwdSm90ILi2EN4cute5tupleIJNS5_1CILi1EEES8_S8_EEENS6_IJNS7_ILi128EEENS7_ILi96EEENS7_ILi64EEEEEELi256ENS_10bfloat16_tEfNS_4arch4Sm90ELb1ELb0ELb1ELb1ELb0ELb0ELb0ELb1ELb0ELb0ELb0ELb0EEENS1_21CollectiveEpilogueFwdINS6_IJSA_NS7_ILi256EEESB_EEES9_SE_SG_Li256ELb1ELb0ELb0ELb0EEENS1_36VarlenDynamicPersistentTileSchedulerILi128ELi96ELi256ELi32ELb0ELb0ELb1ELb1ELb1ELb1EEEEEEEEEvNT_6ParamsE,"a",@progbits
	.sectionflags	@""
	.align	4
.nv.constant0._ZN7cutlass13device_kernelIN5flash11enable_sm90INS1_16FlashAttnFwdSm90INS1_25CollectiveMainloopFwdSm90ILi2EN4cute5tupleIJNS5_1CILi1EEES8_S8_EEENS6_IJNS7_ILi128EEENS7_ILi96EEENS7_ILi64EEEEEELi256ENS_10bfloat16_tEfNS_4arch4Sm90ELb1ELb0ELb1ELb1ELb0ELb0ELb0ELb1ELb0ELb0ELb0ELb0EEENS1_21CollectiveEpilogueFwdINS6_IJSA_NS7_ILi256EEESB_EEES9_SE_SG_Li256ELb1ELb0ELb0ELb0EEENS1_36VarlenDynamicPersistentTileSchedulerILi128ELi96ELi256ELi32ELb0ELb0ELb1ELb1ELb1ELb1EEEEEEEEEvNT_6ParamsE:
	.zero		3200


//--------------------- .nv.constant0._ZN7cutlass13device_kernelIN5flash11enable_sm90INS1_16FlashAttnFwdSm90INS1_25CollectiveMainloopFwdSm90ILi2EN4cute5tupleIJNS5_1CILi1EEES8_S8_EEENS6_IJNS7_ILi128EEENS7_ILi96EEENS7_ILi64EEEEEELi256ENS_10bfloat16_tEfNS_4arch4Sm90ELb1ELb0ELb1ELb1ELb0ELb1ELb0ELb1ELb0ELb0ELb0ELb0EEENS1_21CollectiveEpilogueFwdINS6_IJSA_NS7_ILi256EEESB_EEES9_SE_SG_Li256ELb1ELb0ELb0ELb0EEENS1_36VarlenDynamicPersistentTileSchedulerILi128ELi96ELi256ELi32ELb0ELb0ELb1ELb1ELb1ELb1EEEEEEEEEvNT_6ParamsE --------------------------
	.section	.nv.constant0._ZN7cutlass13device_kernelIN5flash11enable_sm90INS1_16FlashAttnFwdSm90INS1_25CollectiveMainloopFwdSm90ILi2EN4cute5tupleIJNS5_1CILi1EEES8_S8_EEENS6_IJNS7_ILi128EEENS7_ILi96EEENS7_ILi64EEEEEELi256ENS_10bfloat16_tEfNS_4arch4Sm90ELb1ELb0ELb1ELb1ELb0ELb1ELb0ELb1ELb0ELb0ELb0ELb0EEENS1_21CollectiveEpilogueFwdINS6_IJSA_NS7_ILi256EEESB_EEES9_SE_SG_Li256ELb1ELb0ELb0ELb0EEENS1_36VarlenDynamicPersistentTileSchedulerILi128ELi96ELi256ELi32ELb0ELb0ELb1ELb1ELb1ELb1EEEEEEEEEvNT_6ParamsE,"a",@progbits
	.sectionflags	@""
	.align	4
.nv.constant0._ZN7cutlass13device_kernelIN5flash11enable_sm90INS1_16FlashAttnFwdSm90INS1_25CollectiveMainloopFwdSm90ILi2EN4cute5tupleIJNS5_1CILi1EEES8_S8_EEENS6_IJNS7_ILi128EEENS7_ILi96EEENS7_ILi64EEEEEELi256ENS_10bfloat16_tEfNS_4arch4Sm90ELb1ELb0ELb1ELb1ELb0ELb1ELb0ELb1ELb0ELb0ELb0ELb0EEENS1_21CollectiveEpilogueFwdINS6_IJSA_NS7_ILi256EEESB_EEES9_SE_SG_Li256ELb1ELb0ELb0ELb0EEENS1_36VarlenDynamicPersistentTileSchedulerILi128ELi96ELi256ELi32ELb0ELb0ELb1ELb1ELb1ELb1EEEEEEEEEvNT_6ParamsE:
	.zero		3200


//--------------------- .nv.constant0._ZN7cutlass13device_kernelIN5flash11enable_sm90INS1_16FlashAttnFwdSm90INS1_25CollectiveMainloopFwdSm90ILi2EN4cute5tupleIJNS5_1CILi1EEES8_S8_EEENS6_IJNS7_ILi128EEENS7_ILi96EEENS7_ILi64EEEEEELi256ENS_10bfloat16_tEfNS_4arch4Sm90ELb1ELb0ELb1ELb1ELb0ELb0ELb1ELb1ELb0ELb0ELb0ELb0EEENS1_21CollectiveEpilogueFwdINS6_IJSA_NS7_ILi256EEESB_EEES9_SE_SG_Li256ELb1ELb0ELb0ELb0EEENS1_36VarlenDynamicPersistentTileSchedulerILi128ELi96ELi256ELi32ELb0ELb0ELb1ELb1ELb1ELb1EEEEEEEEEvNT_6ParamsE --------------------------
	.section	.nv.constant0._ZN7cutlass13device_kernelIN5flash11enable_sm90INS1_16FlashAttnFwdSm90INS1_25CollectiveMainloopFwdSm90ILi2EN4cute5tupleIJNS5_1CILi1EEES8_S8_EEENS6_IJNS7_ILi128EEENS7_ILi96EEENS7_ILi64EEEEEELi256ENS_10bfloat16_tEfNS_4arch4Sm90ELb1ELb0ELb1ELb1ELb0ELb0ELb1ELb1ELb0ELb0ELb0ELb0EEENS1_21CollectiveEpilogueFwdINS6_IJSA_NS7_ILi256EEESB_EEES9_SE_SG_Li256ELb1ELb0ELb0ELb0EEENS1_36VarlenDynamicPersistentTileSchedulerILi128ELi96ELi256ELi32ELb0ELb0ELb1ELb1ELb1ELb1EEEEEEEEEvNT_6ParamsE,"a",@progbits
	.sectionflags	@""
	.align	4
.nv.constant0._ZN7cutlass13device_kernelIN5flash11enable_sm90INS1_16FlashAttnFwdSm90INS1_25CollectiveMainloopFwdSm90ILi2EN4cute5tupleIJNS5_1CILi1EEES8_S8_EEENS6_IJNS7_ILi128EEENS7_ILi96EEENS7_ILi64EEEEEELi256ENS_10bfloat16_tEfNS_4arch4Sm90ELb1ELb0ELb1ELb1ELb0ELb0ELb1ELb1ELb0ELb0ELb0ELb0EEENS1_21CollectiveEpilogueFwdINS6_IJSA_NS7_ILi256EEESB_EEES9_SE_SG_Li256ELb1ELb0ELb0ELb0EEENS1_36VarlenDynamicPersistentTileSchedulerILi128ELi96ELi256ELi32ELb0ELb0ELb1ELb1ELb1ELb1EEEEEEEEEvNT_6ParamsE:
	.zero		3456


//--------------------- .nv.constant0._ZN7cutlass13device_kernelIN5flash11enable_sm90INS1_16FlashAttnFwdSm90INS1_25CollectiveMainloopFwdSm90ILi2EN4cute5tupleIJNS5_1CILi1EEES8_S8_EEENS6_IJNS7_ILi128EEENS7_ILi96EEENS7_ILi64EEEEEELi256ENS_10bfloat16_tEfNS_4arch4Sm90ELb1ELb0ELb1ELb1ELb0ELb1ELb1ELb1ELb0ELb0ELb0ELb0EEENS1_21CollectiveEpilogueFwdINS6_IJSA_NS7_ILi256EEESB_EEES9_SE_SG_Li256ELb1ELb0ELb0ELb0EEENS1_36VarlenDynamicPersistentTileSchedulerILi128ELi96ELi256ELi32ELb0ELb0ELb1ELb1ELb1ELb1EEEEEEEEEvNT_6ParamsE --------------------------
	.section	.nv.constant0._ZN7cutlass13device_kernelIN5flash11enable_sm90INS1_16FlashAttnFwdSm90INS1_25CollectiveMainloopFwdSm90ILi2EN4cute5tupleIJNS5_1CILi1EEES8_S8_EEENS6_IJNS7_ILi128EEENS7_ILi96EEENS7_ILi64EEEEEELi256ENS_10bfloat16_tEfNS_4arch4Sm90ELb1ELb0ELb1ELb1ELb0ELb1ELb1ELb1ELb0ELb0ELb0ELb0EEENS1_21CollectiveEpilogueFwdINS6_IJSA_NS7_ILi256EEESB_EEES9_SE_SG_Li256ELb1ELb0ELb0ELb0EEENS1_36VarlenDynamicPersistentTileSchedulerILi128ELi96ELi256ELi32ELb0ELb0ELb1ELb1ELb1ELb1EEEEEEEEEvNT_6ParamsE,"a",@progbits
	.sectionflags	@""
	.align	4
.nv.constant0._ZN7cutlass13device_kernelIN5flash11enable_sm90INS1_16FlashAttnFwdSm90INS1_25CollectiveMainloopFwdSm90ILi2EN4cute5tupleIJNS5_1CILi1EEES8_S8_EEENS6_IJNS7_ILi128EEENS7_ILi96EEENS7_ILi64EEEEEELi256ENS_10bfloat16_tEfNS_4arch4Sm90ELb1ELb0ELb1ELb1ELb0ELb1ELb1ELb1ELb0ELb0ELb0ELb0EEENS1_21CollectiveEpilogueFwdINS6_IJSA_NS7_ILi256EEESB_EEES9_SE_SG_Li256ELb1ELb0ELb0ELb0EEENS1_36VarlenDynamicPersistentTileSchedulerILi128ELi96ELi256ELi32ELb0ELb0ELb1ELb1ELb1ELb1EEEEEEEEEvNT_6ParamsE:
	.zero		3456


//--------------------- SYMBOLS --------------------------

	.type		.nv.reservedSmem.offset0,@object
	.size		.nv.reservedSmem.offset0,0x4
	.type		__assertfail,@function
